// Copyright (c) 2024, Jay Shah, Ganesh Bikshandi, Ying Zhang, Vijay Thakkar, Pradeep Ramani, Tri Dao.
// Splitting the different template instantiations to different files to speed up compilation.
// This file is auto-generated. See "generate_kernels.py"

#include "flash_fwd_launch_template.h"

#ifndef FLASHATTENTION_DISABLE_HDIM64
template void run_mha_fwd_<90, cutlass::half_t, 64, 64, true, false, false, true>(Flash_fwd_params &params, cudaStream_t stream);
#endif


// ===== COMPILED SASS (sm_90a) =====

	.target	sm_90a

	.elftype	@"ET_EXEC"


//--------------------- .note.nv.tkinfo           --------------------------
	.section	.note.nv.tkinfo,"",@"SHT_NOTE"
	.sectionflags	@"SHF_NOTE_NV_TKINFO"
	.tkinfo
        /*0018*/ 	.word	0x00000002
        /*0030*/ 	.string	""
        /*0030*/ 	.string	"ptxas"
        /*0030*/ 	.string	"Cuda compilation tools, release 13.0, V13.0.88"
        /*0030*/ 	.string	"Build cuda_13.0.r13.0/compiler.36424714_0"
        /*0030*/ 	.string	"-arch sm_90a -m 64 "



//--------------------- .note.nv.cuinfo           --------------------------
	.section	.note.nv.cuinfo,"",@"SHT_NOTE"
	.sectionflags	@"SHF_NOTE_NV_CUINFO"
        /*0018*/ 	.short	0x0002
        /*001a*/ 	.short	0x005a
        /*001c*/ 	.short	0x0082
	.zero		2


//--------------------- .nv.info                  --------------------------
	.section	.nv.info,"",@"SHT_CUDA_INFO"
	.align	4


	//----- nvinfo : EIATTR_REGCOUNT
	.align		4
        /*0000*/ 	.byte	0x04, 0x2f
        /*0002*/ 	.short	(.L_23 - .L_22)
	.align		4
.L_22:
        /*0004*/ 	.word	index@(_ZN7cutlass13device_kernelIN5flash11enable_sm90INS1_16FlashAttnFwdSm90INS1_25CollectiveMainloopFwdSm90ILi2EN4cute5tupleIJNS5_1CILi1EEES8_S8_EEENS6_IJNS7_ILi192EEENS7_ILi128EEENS7_ILi64EEEEEELi64ENS_6half_tEfNS_4arch4Sm90ELb1ELb0ELb0ELb1ELb0ELb1ELb0ELb1ELb1ELb1ELb1ELb0EEENS1_21CollectiveEpilogueFwdINS6_IJSA_SC_SB_EEES9_SE_SG_Li384ELb1ELb1ELb1ELb0EEENS1_36VarlenDynamicPersistentTileSchedulerILi192ELi128ELi384ELi128ELb1ELb1ELb1ELb1ELb1ELb1EEEEEEEEEvNT_6ParamsE)
        /*0008*/ 	.word	0x00000080


	//----- nvinfo : EIATTR_FRAME_SIZE
	.align		4
.L_23:
        /*000c*/ 	.byte	0x04, 0x11
        /*000e*/ 	.short	(.L_25 - .L_24)
	.align		4
.L_24:
        /*0010*/ 	.word	index@(_ZN7cutlass13device_kernelIN5flash11enable_sm90INS1_16FlashAttnFwdSm90INS1_25CollectiveMainloopFwdSm90ILi2EN4cute5tupleIJNS5_1CILi1EEES8_S8_EEENS6_IJNS7_ILi192EEENS7_ILi128EEENS7_ILi64EEEEEELi64ENS_6half_tEfNS_4arch4Sm90ELb1ELb0ELb0ELb1ELb0ELb1ELb0ELb1ELb1ELb1ELb1ELb0EEENS1_21CollectiveEpilogueFwdINS6_IJSA_SC_SB_EEES9_SE_SG_Li384ELb1ELb1ELb1ELb0EEENS1_36VarlenDynamicPersistentTileSchedulerILi192ELi128ELi384ELi128ELb1ELb1ELb1ELb1ELb1ELb1EEEEEEEEEvNT_6ParamsE)
        /*0014*/ 	.word	0x00000070


	//----- nvinfo : EIATTR_REGCOUNT
	.align		4
.L_25:
        /*0018*/ 	.byte	0x04, 0x2f
        /*001a*/ 	.short	(.L_27 - .L_26)
	.align		4
.L_26:
        /*001c*/ 	.word	index@(_ZN7cutlass13device_kernelIN5flash11enable_sm90INS1_16FlashAttnFwdSm90INS1_25CollectiveMainloopFwdSm90ILi2EN4cute5tupleIJNS5_1CILi1EEES8_S8_EEENS6_IJNS7_ILi192EEENS7_ILi128EEENS7_ILi64EEEEEELi64ENS_6half_tEfNS_4arch4Sm90ELb1ELb0ELb0ELb1ELb0ELb0ELb0ELb1ELb1ELb1ELb1ELb0EEENS1_21CollectiveEpilogueFwdINS6_IJSA_SC_SB_EEES9_SE_SG_Li384ELb1ELb1ELb1ELb0EEENS1_36VarlenDynamicPersistentTileSchedulerILi192ELi128ELi384ELi128ELb1ELb1ELb1ELb1ELb1ELb1EEEEEEEEEvNT_6ParamsE)
        /*0020*/ 	.word	0x00000080


	//----- nvinfo : EIATTR_FRAME_SIZE
	.align		4
.L_27:
        /*0024*/ 	.byte	0x04, 0x11
        /*0026*/ 	.short	(.L_29 - .L_28)
	.align		4
.L_28:
        /*0028*/ 	.word	index@(_ZN7cutlass13device_kernelIN5flash11enable_sm90INS1_16FlashAttnFwdSm90INS1_25CollectiveMainloopFwdSm90ILi2EN4cute5tupleIJNS5_1CILi1EEES8_S8_EEENS6_IJNS7_ILi192EEENS7_ILi128EEENS7_ILi64EEEEEELi64ENS_6half_tEfNS_4arch4Sm90ELb1ELb0ELb0ELb1ELb0ELb0ELb0ELb1ELb1ELb1ELb1ELb0EEENS1_21CollectiveEpilogueFwdINS6_IJSA_SC_SB_EEES9_SE_SG_Li384ELb1ELb1ELb1ELb0EEENS1_36VarlenDynamicPersistentTileSchedulerILi192ELi128ELi384ELi128ELb1ELb1ELb1ELb1ELb1ELb1EEEEEEEEEvNT_6ParamsE)
        /*002c*/ 	.word	0x00000050


	//----- nvinfo : EIATTR_REGCOUNT
	.align		4
.L_29:
        /*0030*/ 	.byte	0x04, 0x2f
        /*0032*/ 	.short	(.L_31 - .L_30)
	.align		4
.L_30:
        /*0034*/ 	.word	index@(_ZN7cutlass13device_kernelIN5flash11enable_sm90INS1_16FlashAttnFwdSm90INS1_25CollectiveMainloopFwdSm90ILi2EN4cute5tupleIJNS5_1CILi1EEES8_S8_EEENS6_IJNS7_ILi192EEENS7_ILi128EEENS7_ILi64EEEEEELi64ENS_6half_tEfNS_4arch4Sm90ELb1ELb0ELb0ELb0ELb0ELb0ELb0ELb1ELb1ELb1ELb1ELb0EEENS1_21CollectiveEpilogueFwdINS6_IJSA_SC_SB_EEES9_SE_SG_Li384ELb0ELb1ELb1ELb0EEENS1_19SingleTileSchedulerILb0ELb1ELb1ELi192EEEEEEEEEvNT_6ParamsE)
        /*0038*/ 	.word	0x00000080


	//----- nvinfo : EIATTR_FRAME_SIZE
	.align		4
.L_31:
        /*003c*/ 	.byte	0x04, 0x11
        /*003e*/ 	.short	(.L_33 - .L_32)
	.align		4
.L_32:
        /*0040*/ 	.word	index@(_ZN7cutlass13device_kernelIN5flash11enable_sm90INS1_16FlashAttnFwdSm90INS1_25CollectiveMainloopFwdSm90ILi2EN4cute5tupleIJNS5_1CILi1EEES8_S8_EEENS6_IJNS7_ILi192EEENS7_ILi128EEENS7_ILi64EEEEEELi64ENS_6half_tEfNS_4arch4Sm90ELb1ELb0ELb0ELb0ELb0ELb0ELb0ELb1ELb1ELb1ELb1ELb0EEENS1_21CollectiveEpilogueFwdINS6_IJSA_SC_SB_EEES9_SE_SG_Li384ELb0ELb1ELb1ELb0EEENS1_19SingleTileSchedulerILb0ELb1ELb1ELi192EEEEEEEEEvNT_6ParamsE)
        /*0044*/ 	.word	0x00000000


	//----- nvinfo : EIATTR_REGCOUNT
	.align		4
.L_33:
        /*0048*/ 	.byte	0x04, 0x2f
        /*004a*/ 	.short	(.L_35 - .L_34)
	.align		4
.L_34:
        /*004c*/ 	.word	index@(_ZN7cutlass13device_kernelIN5flash11enable_sm90INS1_16FlashAttnFwdSm90INS1_25CollectiveMainloopFwdSm90ILi2EN4cute5tupleIJNS5_1CILi1EEES8_S8_EEENS6_IJNS7_ILi192EEENS7_ILi128EEENS7_ILi64EEEEEELi64ENS_6half_tEfNS_4arch4Sm90ELb0ELb1ELb0ELb1ELb0ELb1ELb0ELb1ELb1ELb1ELb1ELb0EEENS1_21CollectiveEpilogueFwdINS6_IJSA_SC_SB_EEES9_SE_SG_Li384ELb1ELb1ELb1ELb0EEENS1_36VarlenDynamicPersistentTileSchedulerILi192ELi128ELi384ELi128ELb1ELb1ELb1ELb1ELb0ELb1EEEEEEEEEvNT_6ParamsE)
        /*0050*/ 	.word	0x00000080


	//----- nvinfo : EIATTR_FRAME_SIZE
	.align		4
.L_35:
        /*0054*/ 	.byte	0x04, 0x11
        /*0056*/ 	.short	(.L_37 - .L_36)
	.align		4
.L_36:
        /*0058*/ 	.word	index@(_ZN7cutlass13device_kernelIN5flash11enable_sm90INS1_16FlashAttnFwdSm90INS1_25CollectiveMainloopFwdSm90ILi2EN4cute5tupleIJNS5_1CILi1EEES8_S8_EEENS6_IJNS7_ILi192EEENS7_ILi128EEENS7_ILi64EEEEEELi64ENS_6half_tEfNS_4arch4Sm90ELb0ELb1ELb0ELb1ELb0ELb1ELb0ELb1ELb1ELb1ELb1ELb0EEENS1_21CollectiveEpilogueFwdINS6_IJSA_SC_SB_EEES9_SE_SG_Li384ELb1ELb1ELb1ELb0EEENS1_36VarlenDynamicPersistentTileSchedulerILi192ELi128ELi384ELi128ELb1ELb1ELb1ELb1ELb0ELb1EEEEEEEEEvNT_6ParamsE)
        /*005c*/ 	.word	0x00000070


	//----- nvinfo : EIATTR_REGCOUNT
	.align		4
.L_37:
        /*0060*/ 	.byte	0x04, 0x2f
        /*0062*/ 	.short	(.L_39 - .L_38)
	.align		4
.L_38:
        /*0064*/ 	.word	index@(_ZN7cutlass13device_kernelIN5flash11enable_sm90INS1_16FlashAttnFwdSm90INS1_25CollectiveMainloopFwdSm90ILi2EN4cute5tupleIJNS5_1CILi1EEES8_S8_EEENS6_IJNS7_ILi192EEENS7_ILi128EEENS7_ILi64EEEEEELi64ENS_6half_tEfNS_4arch4Sm90ELb0ELb1ELb0ELb1ELb0ELb0ELb0ELb1ELb1ELb1ELb1ELb0EEENS1_21CollectiveEpilogueFwdINS6_IJSA_SC_SB_EEES9_SE_SG_Li384ELb1ELb1ELb1ELb0EEENS1_36VarlenDynamicPersistentTileSchedulerILi192ELi128ELi384ELi128ELb1ELb1ELb1ELb1ELb0ELb1EEEEEEEEEvNT_6ParamsE)
        /*0068*/ 	.word	0x00000080


	//----- nvinfo : EIATTR_FRAME_SIZE
	.align		4
.L_39:
        /*006c*/ 	.byte	0x04, 0x11
        /*006e*/ 	.short	(.L_41 - .L_40)
	.align		4
.L_40:
        /*0070*/ 	.word	index@(_ZN7cutlass13device_kernelIN5flash11enable_sm90INS1_16FlashAttnFwdSm90INS1_25CollectiveMainloopFwdSm90ILi2EN4cute5tupleIJNS5_1CILi1EEES8_S8_EEENS6_IJNS7_ILi192EEENS7_ILi128EEENS7_ILi64EEEEEELi64ENS_6half_tEfNS_4arch4Sm90ELb0ELb1ELb0ELb1ELb0ELb0ELb0ELb1ELb1ELb1ELb1ELb0EEENS1_21CollectiveEpilogueFwdINS6_IJSA_SC_SB_EEES9_SE_SG_Li384ELb1ELb1ELb1ELb0EEENS1_36VarlenDynamicPersistentTileSchedulerILi192ELi128ELi384ELi128ELb1ELb1ELb1ELb1ELb0ELb1EEEEEEEEEvNT_6ParamsE)
        /*0074*/ 	.word	0x00000048


	//----- nvinfo : EIATTR_REGCOUNT
	.align		4
.L_41:
        /*0078*/ 	.byte	0x04, 0x2f
        /*007a*/ 	.short	(.L_43 - .L_42)
	.align		4
.L_42:
        /*007c*/ 	.word	index@(_ZN7cutlass13device_kernelIN5flash11enable_sm90INS1_16FlashAttnFwdSm90INS1_25CollectiveMainloopFwdSm90ILi2EN4cute5tupleIJNS5_1CILi1EEES8_S8_EEENS6_IJNS7_ILi192EEENS7_ILi128EEENS7_ILi64EEEEEELi64ENS_6half_tEfNS_4arch4Sm90ELb0ELb1ELb0ELb0ELb0ELb0ELb0ELb1ELb1ELb1ELb1ELb0EEENS1_21CollectiveEpilogueFwdINS6_IJSA_SC_SB_EEES9_SE_SG_Li384ELb0ELb1ELb1ELb0EEENS1_19SingleTileSchedulerILb0ELb1ELb1ELi192EEEEEEEEEvNT_6ParamsE)
        /*0080*/ 	.word	0x00000080


	//----- nvinfo : EIATTR_FRAME_SIZE
	.align		4
.L_43:
        /*0084*/ 	.byte	0x04, 0x11
        /*0086*/ 	.short	(.L_45 - .L_44)
	.align		4
.L_44:
        /*0088*/ 	.word	index@(_ZN7cutlass13device_kernelIN5flash11enable_sm90INS1_16FlashAttnFwdSm90INS1_25CollectiveMainloopFwdSm90ILi2EN4cute5tupleIJNS5_1CILi1EEES8_S8_EEENS6_IJNS7_ILi192EEENS7_ILi128EEENS7_ILi64EEEEEELi64ENS_6half_tEfNS_4arch4Sm90ELb0ELb1ELb0ELb0ELb0ELb0ELb0ELb1ELb1ELb1ELb1ELb0EEENS1_21CollectiveEpilogueFwdINS6_IJSA_SC_SB_EEES9_SE_SG_Li384ELb0ELb1ELb1ELb0EEENS1_19SingleTileSchedulerILb0ELb1ELb1ELi192EEEEEEEEEvNT_6ParamsE)
        /*008c*/ 	.word	0x00000000


	//----- nvinfo : EIATTR_REGCOUNT
	.align		4
.L_45:
        /*0090*/ 	.byte	0x04, 0x2f
        /*0092*/ 	.short	(.L_47 - .L_46)
	.align		4
.L_46:
        /*0094*/ 	.word	index@(_ZN7cutlass13device_kernelIN5flash11enable_sm90INS1_16FlashAttnFwdSm90INS1_25CollectiveMainloopFwdSm90ILi2EN4cute5tupleIJNS5_1CILi1EEES8_S8_EEENS6_IJNS7_ILi192EEESA_NS7_ILi64EEEEEELi64ENS_6half_tEfNS_4arch4Sm90ELb0ELb0ELb0ELb1ELb0ELb1ELb0ELb0ELb1ELb1ELb1ELb0EEENS1_21CollectiveEpilogueFwdINS6_IJSA_SB_SA_EEES9_SD_SF_Li384ELb1ELb1ELb1ELb0EEENS1_36VarlenDynamicPersistentTileSchedulerILi192ELi192ELi384ELi128ELb1ELb1ELb1ELb0ELb1ELb1EEEEEEEEEvNT_6ParamsE)
        /*0098*/ 	.word	0x00000080


	//----- nvinfo : EIATTR_FRAME_SIZE
	.align		4
.L_47:
        /*009c*/ 	.byte	0x04, 0x11
        /*009e*/ 	.short	(.L_49 - .L_48)
	.align		4
.L_48:
        /*00a0*/ 	.word	index@(_ZN7cutlass13device_kernelIN5flash11enable_sm90INS1_16FlashAttnFwdSm90INS1_25CollectiveMainloopFwdSm90ILi2EN4cute5tupleIJNS5_1CILi1EEES8_S8_EEENS6_IJNS7_ILi192EEESA_NS7_ILi64EEEEEELi64ENS_6half_tEfNS_4arch4Sm90ELb0ELb0ELb0ELb1ELb0ELb1ELb0ELb0ELb1ELb1ELb1ELb0EEENS1_21CollectiveEpilogueFwdINS6_IJSA_SB_SA_EEES9_SD_SF_Li384ELb1ELb1ELb1ELb0EEENS1_36VarlenDynamicPersistentTileSchedulerILi192ELi192ELi384ELi128ELb1ELb1ELb1ELb0ELb1ELb1EEEEEEEEEvNT_6ParamsE)
        /*00a4*/ 	.word	0x00000080


	//----- nvinfo : EIATTR_REGCOUNT
	.align		4
.L_49:
        /*00a8*/ 	.byte	0x04, 0x2f
        /*00aa*/ 	.short	(.L_51 - .L_50)
	.align		4
.L_50:
        /*00ac*/ 	.word	index@(_ZN7cutlass13device_kernelIN5flash11enable_sm90INS1_16FlashAttnFwdSm90INS1_25CollectiveMainloopFwdSm90ILi2EN4cute5tupleIJNS5_1CILi1EEES8_S8_EEENS6_IJNS7_ILi192EEESA_NS7_ILi64EEEEEELi64ENS_6half_tEfNS_4arch4Sm90ELb0ELb0ELb0ELb1ELb0ELb0ELb0ELb0ELb1ELb1ELb1ELb0EEENS1_21CollectiveEpilogueFwdINS6_IJSA_SB_SA_EEES9_SD_SF_Li384ELb1ELb1ELb1ELb0EEENS1_36VarlenDynamicPersistentTileSchedulerILi192ELi192ELi384ELi128ELb1ELb1ELb1ELb0ELb1ELb1EEEEEEEEEvNT_6ParamsE)
        /*00b0*/ 	.word	0x00000080


	//----- nvinfo : EIATTR_FRAME_SIZE
	.align		4
.L_51:
        /*00b4*/ 	.byte	0x04, 0x11
        /*00b6*/ 	.short	(.L_53 - .L_52)
	.align		4
.L_52:
        /*00b8*/ 	.word	index@(_ZN7cutlass13device_kernelIN5flash11enable_sm90INS1_16FlashAttnFwdSm90INS1_25CollectiveMainloopFwdSm90ILi2EN4cute5tupleIJNS5_1CILi1EEES8_S8_EEENS6_IJNS7_ILi192EEESA_NS7_ILi64EEEEEELi64ENS_6half_tEfNS_4arch4Sm90ELb0ELb0ELb0ELb1ELb0ELb0ELb0ELb0ELb1ELb1ELb1ELb0EEENS1_21CollectiveEpilogueFwdINS6_IJSA_SB_SA_EEES9_SD_SF_Li384ELb1ELb1ELb1ELb0EEENS1_36VarlenDynamicPersistentTileSchedulerILi192ELi192ELi384ELi128ELb1ELb1ELb1ELb0ELb1ELb1EEEEEEEEEvNT_6ParamsE)
        /*00bc*/ 	.word	0x00000068


	//----- nvinfo : EIATTR_REGCOUNT
	.align		4
.L_53:
        /*00c0*/ 	.byte	0x04, 0x2f
        /*00c2*/ 	.short	(.L_55 - .L_54)
	.align		4
.L_54:
        /*00c4*/ 	.word	index@(_ZN7cutlass13device_kernelIN5flash11enable_sm90INS1_16FlashAttnFwdSm90INS1_25CollectiveMainloopFwdSm90ILi2EN4cute5tupleIJNS5_1CILi1EEES8_S8_EEENS6_IJNS7_ILi192EEESA_NS7_ILi64EEEEEELi64ENS_6half_tEfNS_4arch4Sm90ELb0ELb0ELb0ELb0ELb0ELb0ELb0ELb0ELb1ELb1ELb1ELb0EEENS1_21CollectiveEpilogueFwdINS6_IJSA_SB_SA_EEES9_SD_SF_Li384ELb0ELb1ELb1ELb0EEENS1_19SingleTileSchedulerILb0ELb1ELb1ELi192EEEEEEEEEvNT_6ParamsE)
        /*00c8*/ 	.word	0x00000080


	//----- nvinfo : EIATTR_FRAME_SIZE
	.align		4
.L_55:
        /*00cc*/ 	.byte	0x04, 0x11
        /*00ce*/ 	.short	(.L_57 - .L_56)
	.align		4
.L_56:
        /*00d0*/ 	.word	index@(_ZN7cutlass13device_kernelIN5flash11enable_sm90INS1_16FlashAttnFwdSm90INS1_25CollectiveMainloopFwdSm90ILi2EN4cute5tupleIJNS5_1CILi1EEES8_S8_EEENS6_IJNS7_ILi192EEESA_NS7_ILi64EEEEEELi64ENS_6half_tEfNS_4arch4Sm90ELb0ELb0ELb0ELb0ELb0ELb0ELb0ELb0ELb1ELb1ELb1ELb0EEENS1_21CollectiveEpilogueFwdINS6_IJSA_SB_SA_EEES9_SD_SF_Li384ELb0ELb1ELb1ELb0EEENS1_19SingleTileSchedulerILb0ELb1ELb1ELi192EEEEEEEEEvNT_6ParamsE)
        /*00d4*/ 	.word	0x00000010


	//----- nvinfo : EIATTR_MIN_STACK_SIZE
	.align		4
.L_57:
        /*00d8*/ 	.byte	0x04, 0x12
        /*00da*/ 	.short	(.L_59 - .L_58)
	.align		4
.L_58:
        /*00dc*/ 	.word	index@(_ZN7cutlass13device_kernelIN5flash11enable_sm90INS1_16FlashAttnFwdSm90INS1_25CollectiveMainloopFwdSm90ILi2EN4cute5tupleIJNS5_1CILi1EEES8_S8_EEENS6_IJNS7_ILi192EEESA_NS7_ILi64EEEEEELi64ENS_6half_tEfNS_4arch4Sm90ELb0ELb0ELb0ELb0ELb0ELb0ELb0ELb0ELb1ELb1ELb1ELb0EEENS1_21CollectiveEpilogueFwdINS6_IJSA_SB_SA_EEES9_SD_SF_Li384ELb0ELb1ELb1ELb0EEENS1_19SingleTileSchedulerILb0ELb1ELb1ELi192EEEEEEEEEvNT_6ParamsE)
        /*00e0*/ 	.word	0x00000010


	//----- nvinfo : EIATTR_MIN_STACK_SIZE
	.align		4
.L_59:
        /*00e4*/ 	.byte	0x04, 0x12
        /*00e6*/ 	.short	(.L_61 - .L_60)
	.align		4
.L_60:
        /*00e8*/ 	.word	index@(_ZN7cutlass13device_kernelIN5flash11enable_sm90INS1_16FlashAttnFwdSm90INS1_25CollectiveMainloopFwdSm90ILi2EN4cute5tupleIJNS5_1CILi1EEES8_S8_EEENS6_IJNS7_ILi192EEESA_NS7_ILi64EEEEEELi64ENS_6half_tEfNS_4arch4Sm90ELb0ELb0ELb0ELb1ELb0ELb0ELb0ELb0ELb1ELb1ELb1ELb0EEENS1_21CollectiveEpilogueFwdINS6_IJSA_SB_SA_EEES9_SD_SF_Li384ELb1ELb1ELb1ELb0EEENS1_36VarlenDynamicPersistentTileSchedulerILi192ELi192ELi384ELi128ELb1ELb1ELb1ELb0ELb1ELb1EEEEEEEEEvNT_6ParamsE)
        /*00ec*/ 	.word	0x00000068


	//----- nvinfo : EIATTR_MIN_STACK_SIZE
	.align		4
.L_61:
        /*00f0*/ 	.byte	0x04, 0x12
        /*00f2*/ 	.short	(.L_63 - .L_62)
	.align		4
.L_62:
        /*00f4*/ 	.word	index@(_ZN7cutlass13device_kernelIN5flash11enable_sm90INS1_16FlashAttnFwdSm90INS1_25CollectiveMainloopFwdSm90ILi2EN4cute5tupleIJNS5_1CILi1EEES8_S8_EEENS6_IJNS7_ILi192EEESA_NS7_ILi64EEEEEELi64ENS_6half_tEfNS_4arch4Sm90ELb0ELb0ELb0ELb1ELb0ELb1ELb0ELb0ELb1ELb1ELb1ELb0EEENS1_21CollectiveEpilogueFwdINS6_IJSA_SB_SA_EEES9_SD_SF_Li384ELb1ELb1ELb1ELb0EEENS1_36VarlenDynamicPersistentTileSchedulerILi192ELi192ELi384ELi128ELb1ELb1ELb1ELb0ELb1ELb1EEEEEEEEEvNT_6ParamsE)
        /*00f8*/ 	.word	0x00000080


	//----- nvinfo : EIATTR_MIN_STACK_SIZE
	.align		4
.L_63:
        /*00fc*/ 	.byte	0x04, 0x12
        /*00fe*/ 	.short	(.L_65 - .L_64)
	.align		4
.L_64:
        /*0100*/ 	.word	index@(_ZN7cutlass13device_kernelIN5flash11enable_sm90INS1_16FlashAttnFwdSm90INS1_25CollectiveMainloopFwdSm90ILi2EN4cute5tupleIJNS5_1CILi1EEES8_S8_EEENS6_IJNS7_ILi192EEENS7_ILi128EEENS7_ILi64EEEEEELi64ENS_6half_tEfNS_4arch4Sm90ELb0ELb1ELb0ELb0ELb0ELb0ELb0ELb1ELb1ELb1ELb1ELb0EEENS1_21CollectiveEpilogueFwdINS6_IJSA_SC_SB_EEES9_SE_SG_Li384ELb0ELb1ELb1ELb0EEENS1_19SingleTileSchedulerILb0ELb1ELb1ELi192EEEEEEEEEvNT_6ParamsE)
        /*0104*/ 	.word	0x00000000


	//----- nvinfo : EIATTR_MIN_STACK_SIZE
	.align		4
.L_65:
        /*0108*/ 	.byte	0x04, 0x12
        /*010a*/ 	.short	(.L_67 - .L_66)
	.align		4
.L_66:
        /*010c*/ 	.word	index@(_ZN7cutlass13device_kernelIN5flash11enable_sm90INS1_16FlashAttnFwdSm90INS1_25CollectiveMainloopFwdSm90ILi2EN4cute5tupleIJNS5_1CILi1EEES8_S8_EEENS6_IJNS7_ILi192EEENS7_ILi128EEENS7_ILi64EEEEEELi64ENS_6half_tEfNS_4arch4Sm90ELb0ELb1ELb0ELb1ELb0ELb0ELb0ELb1ELb1ELb1ELb1ELb0EEENS1_21CollectiveEpilogueFwdINS6_IJSA_SC_SB_EEES9_SE_SG_Li384ELb1ELb1ELb1ELb0EEENS1_36VarlenDynamicPersistentTileSchedulerILi192ELi128ELi384ELi128ELb1ELb1ELb1ELb1ELb0ELb1EEEEEEEEEvNT_6ParamsE)
        /*0110*/ 	.word	0x00000048


	//----- nvinfo : EIATTR_MIN_STACK_SIZE
	.align		4
.L_67:
        /*0114*/ 	.byte	0x04, 0x12
        /*0116*/ 	.short	(.L_69 - .L_68)
	.align		4
.L_68:
        /*0118*/ 	.word	index@(_ZN7cutlass13device_kernelIN5flash11enable_sm90INS1_16FlashAttnFwdSm90INS1_25CollectiveMainloopFwdSm90ILi2EN4cute5tupleIJNS5_1CILi1EEES8_S8_EEENS6_IJNS7_ILi192EEENS7_ILi128EEENS7_ILi64EEEEEELi64ENS_6half_tEfNS_4arch4Sm90ELb0ELb1ELb0ELb1ELb0ELb1ELb0ELb1ELb1ELb1ELb1ELb0EEENS1_21CollectiveEpilogueFwdINS6_IJSA_SC_SB_EEES9_SE_SG_Li384ELb1ELb1ELb1ELb0EEENS1_36VarlenDynamicPersistentTileSchedulerILi192ELi128ELi384ELi128ELb1ELb1ELb1ELb1ELb0ELb1EEEEEEEEEvNT_6ParamsE)
        /*011c*/ 	.word	0x00000070


	//----- nvinfo : EIATTR_MIN_STACK_SIZE
	.align		4
.L_69:
        /*0120*/ 	.byte	0x04, 0x12
        /*0122*/ 	.short	(.L_71 - .L_70)
	.align		4
.L_70:
        /*0124*/ 	.word	index@(_ZN7cutlass13device_kernelIN5flash11enable_sm90INS1_16FlashAttnFwdSm90INS1_25CollectiveMainloopFwdSm90ILi2EN4cute5tupleIJNS5_1CILi1EEES8_S8_EEENS6_IJNS7_ILi192EEENS7_ILi128EEENS7_ILi64EEEEEELi64ENS_6half_tEfNS_4arch4Sm90ELb1ELb0ELb0ELb0ELb0ELb0ELb0ELb1ELb1ELb1ELb1ELb0EEENS1_21CollectiveEpilogueFwdINS6_IJSA_SC_SB_EEES9_SE_SG_Li384ELb0ELb1ELb1ELb0EEENS1_19SingleTileSchedulerILb0ELb1ELb1ELi192EEEEEEEEEvNT_6ParamsE)
        /*0128*/ 	.word	0x00000000


	//----- nvinfo : EIATTR_MIN_STACK_SIZE
	.align		4
.L_71:
        /*012c*/ 	.byte	0x04, 0x12
        /*012e*/ 	.short	(.L_73 - .L_72)
	.align		4
.L_72:
        /*0130*/ 	.word	index@(_ZN7cutlass13device_kernelIN5flash11enable_sm90INS1_16FlashAttnFwdSm90INS1_25CollectiveMainloopFwdSm90ILi2EN4cute5tupleIJNS5_1CILi1EEES8_S8_EEENS6_IJNS7_ILi192EEENS7_ILi128EEENS7_ILi64EEEEEELi64ENS_6half_tEfNS_4arch4Sm90ELb1ELb0ELb0ELb1ELb0ELb0ELb0ELb1ELb1ELb1ELb1ELb0EEENS1_21CollectiveEpilogueFwdINS6_IJSA_SC_SB_EEES9_SE_SG_Li384ELb1ELb1ELb1ELb0EEENS1_36VarlenDynamicPersistentTileSchedulerILi192ELi128ELi384ELi128ELb1ELb1ELb1ELb1ELb1ELb1EEEEEEEEEvNT_6ParamsE)
        /*0134*/ 	.word	0x00000050


	//----- nvinfo : EIATTR_MIN_STACK_SIZE
	.align		4
.L_73:
        /*0138*/ 	.byte	0x04, 0x12
        /*013a*/ 	.short	(.L_75 - .L_74)
	.align		4
.L_74:
        /*013c*/ 	.word	index@(_ZN7cutlass13device_kernelIN5flash11enable_sm90INS1_16FlashAttnFwdSm90INS1_25CollectiveMainloopFwdSm90ILi2EN4cute5tupleIJNS5_1CILi1EEES8_S8_EEENS6_IJNS7_ILi192EEENS7_ILi128EEENS7_ILi64EEEEEELi64ENS_6half_tEfNS_4arch4Sm90ELb1ELb0ELb0ELb1ELb0ELb1ELb0ELb1ELb1ELb1ELb1ELb0EEENS1_21CollectiveEpilogueFwdINS6_IJSA_SC_SB_EEES9_SE_SG_Li384ELb1ELb1ELb1ELb0EEENS1_36VarlenDynamicPersistentTileSchedulerILi192ELi128ELi384ELi128ELb1ELb1ELb1ELb1ELb1ELb1EEEEEEEEEvNT_6ParamsE)
        /*0140*/ 	.word	0x00000070
.L_75:


//--------------------- .nv.compat                --------------------------
	.section	.nv.compat,"",@"SHT_CUDA_COMPAT_INFO"
	.align	4
        /*0000*/ 	.byte	0x02, 0x09, 0x01, 0x00, 0x02, 0x02, 0x04, 0x00, 0x02, 0x05, 0x05, 0x00, 0x03, 0x07, 0x01, 0x01
        /*0010*/ 	.byte	0x02, 0x03, 0x01, 0x00, 0x02, 0x06, 0x01, 0x00, 0x04, 0x0b, 0x08, 0x00, 0x00, 0x00, 0x00, 0x00
        /*0020*/ 	.byte	0x00, 0x00, 0x00, 0x00


//--------------------- .nv.info._ZN7cutlass13device_kernelIN5flash11enable_sm90INS1_16FlashAttnFwdSm90INS1_25CollectiveMainloopFwdSm90ILi2EN4cute5tupleIJNS5_1CILi1EEES8_S8_EEENS6_IJNS7_ILi192EEESA_NS7_ILi64EEEEEELi64ENS_6half_tEfNS_4arch4Sm90ELb0ELb0ELb0ELb0ELb0ELb0ELb0ELb0ELb1ELb1ELb1ELb0EEENS1_21CollectiveEpilogueFwdINS6_IJSA_SB_SA_EEES9_SD_SF_Li384ELb0ELb1ELb1ELb0EEENS1_19SingleTileSchedulerILb0ELb1ELb1ELi192EEEEEEEEEvNT_6ParamsE --------------------------
	.section	.nv.info._ZN7cutlass13device_kernelIN5flash11enable_sm90INS1_16FlashAttnFwdSm90INS1_25CollectiveMainloopFwdSm90ILi2EN4cute5tupleIJNS5_1CILi1EEES8_S8_EEENS6_IJNS7_ILi192EEESA_NS7_ILi64EEEEEELi64ENS_6half_tEfNS_4arch4Sm90ELb0ELb0ELb0ELb0ELb0ELb0ELb0ELb0ELb1ELb1ELb1ELb0EEENS1_21CollectiveEpilogueFwdINS6_IJSA_SB_SA_EEES9_SD_SF_Li384ELb0ELb1ELb1ELb0EEENS1_19SingleTileSchedulerILb0ELb1ELb1ELi192EEEEEEEEEvNT_6ParamsE,"",@"SHT_CUDA_INFO"
	.sectionflags	@""
	.align	4


	//----- nvinfo : EIATTR_CUDA_API_VERSION
	.align		4
        /*0000*/ 	.byte	0x04, 0x37
        /*0002*/ 	.short	(.L_77 - .L_76)
.L_76:
        /*0004*/ 	.word	0x00000082


	//----- nvinfo : EIATTR_KPARAM_INFO
	.align		4
.L_77:
        /*0008*/ 	.byte	0x04, 0x17
        /*000a*/ 	.short	(.L_79 - .L_78)
.L_78:
        /*000c*/ 	.word	0x00000000
        /*0010*/ 	.short	0x0000
        /*0012*/ 	.short	0x0070
        /*0014*/ 	.byte	0x00, 0xf0, 0x01, 0x28


	//----- nvinfo : EIATTR_SPARSE_MMA_MASK
	.align		4
.L_79:
        /*0018*/ 	.byte	0x03, 0x50
        /*001a*/ 	.short	0x0000


	//----- nvinfo : EIATTR_MAXREG_COUNT
	.align		4
        /*001c*/ 	.byte	0x03, 0x1b
        /*001e*/ 	.short	0x0080


	//----- nvinfo : EIATTR_NUM_BARRIERS
	.align		4
        /*0020*/ 	.byte	0x02, 0x4c
        /*0022*/ 	.byte	0x10
	.zero		1


	//----- nvinfo : EIATTR_EXTERNS
	.align		4
        /*0024*/ 	.byte	0x04, 0x0f
        /*0026*/ 	.short	(.L_81 - .L_80)


	//   ....[0]....
	.align		4
.L_80:
        /*0028*/ 	.word	index@(__assertfail)


	//----- nvinfo : EIATTR_ANNOTATIONS
	.align		4
.L_81:
        /*002c*/ 	.byte	0x04, 0x55
        /*002e*/ 	.short	(.L_83 - .L_82)


	//   ....[0]....
.L_82:
        /*0030*/ 	.word	0x00000001
        /*0034*/ 	.byte	0xa0, 0x0a, 0x00, 0x00, 0x01, 0x00, 0x00, 0x00, 0x10, 0x0e, 0x00, 0x00, 0x01, 0x00, 0x00, 0x00
        /*0044*/ 	.byte	0xd0, 0x0f, 0x00, 0x00, 0x01, 0x00, 0x00, 0x00, 0x40, 0x12, 0x00, 0x00, 0x01, 0x00, 0x00, 0x00
        /*0054*/ 	.byte	0xa0, 0x12, 0x00, 0x00, 0x01, 0x00, 0x00, 0x00, 0x70, 0x13, 0x00, 0x00, 0x01, 0x00, 0x00, 0x00
        /*0064*/ 	.byte	0x90, 0x41, 0x00, 0x00, 0x01, 0x00, 0x00, 0x00, 0x30, 0x45, 0x00, 0x00, 0x01, 0x00, 0x00, 0x00
        /*0074*/ 	.byte	0xd0, 0x59, 0x00, 0x00, 0x01, 0x00, 0x00, 0x00, 0x90, 0x6c, 0x00, 0x00, 0x01, 0x00, 0x00, 0x00
        /*0084*/ 	.byte	0x30, 0x76, 0x00, 0x00, 0x01, 0x00, 0x00, 0x00, 0xd0, 0x85, 0x00, 0x00


	//----- nvinfo : EIATTR_MERCURY_ISA_VERSION
	.align		4
.L_83:
        /*0090*/ 	.byte	0x03, 0x5f
        /*0092*/ 	.short	0x0101


	//----- nvinfo : EIATTR_INT_WARP_WIDE_INSTR_OFFSETS
	.align		4
        /*0094*/ 	.byte	0x04, 0x31
        /*0096*/ 	.short	(.L_85 - .L_84)


	//   ....[0]....
.L_84:
        /*0098*/ 	.word	0x00000120


	//   ....[1]....
        /*009c*/ 	.word	0x000001c0


	//   ....[2]....
        /*00a0*/ 	.word	0x00000230


	//----- nvinfo : EIATTR_COOP_GROUP_MASK_REGIDS
	.align		4
.L_85:
        /*00a4*/ 	.byte	0x04, 0x29
        /*00a6*/ 	.short	(.L_87 - .L_86)


	//   ....[0]....
.L_86:
        /*00a8*/ 	.word	0xffffffff


	//   ....[1]....
        /*00ac*/ 	.word	0xffffffff


	//   ....[2]....
        /*00b0*/ 	.word	0xffffffff


	//   ....[3]....
        /*00b4*/ 	.word	0xffffffff


	//   ....[4]....
        /*00b8*/ 	.word	0xffffffff


	//   ....[5]....
        /*00bc*/ 	.word	0xffffffff


	//   ....[6]....
        /*00c0*/ 	.word	0xffffffff


	//   ....[7]....
        /*00c4*/ 	.word	0xffffffff


	//   ....[8]....
        /*00c8*/ 	.word	0xffffffff


	//   ....[9]....
        /*00cc*/ 	.word	0xffffffff


	//   ....[10]....
        /*00d0*/ 	.word	0xffffffff


	//   ....[11]....
        /*00d4*/ 	.word	0xffffffff


	//   ....[12]....
        /*00d8*/ 	.word	0xffffffff


	//   ....[13]....
        /*00dc*/ 	.word	0xffffffff


	//   ....[14]....
        /*00e0*/ 	.word	0xffffffff


	//   ....[15]....
        /*00e4*/ 	.word	0xffffffff


	//   ....[16]....
        /*00e8*/ 	.word	0xffffffff


	//   ....[17]....
        /*00ec*/ 	.word	0xffffffff


	//   ....[18]....
        /*00f0*/ 	.word	0xffffffff


	//   ....[19]....
        /*00f4*/ 	.word	0xffffffff


	//   ....[20]....
        /*00f8*/ 	.word	0xffffffff


	//   ....[21]....
        /*00fc*/ 	.word	0xffffffff


	//   ....[22]....
        /*0100*/ 	.word	0xffffffff


	//   ....[23]....
        /*0104*/ 	.word	0xffffffff


	//   ....[24]....
        /*0108*/ 	.word	0xffffffff


	//   ....[25]....
        /*010c*/ 	.word	0xffffffff


	//   ....[26]....
        /*0110*/ 	.word	0xffffffff


	//   ....[27]....
        /*0114*/ 	.word	0xffffffff


	//   ....[28]....
        /*0118*/ 	.word	0xffffffff


	//   ....[29]....
        /*011c*/ 	.word	0xffffffff


	//   ....[30]....
        /*0120*/ 	.word	0xffffffff


	//   ....[31]....
        /*0124*/ 	.word	0xffffffff


	//   ....[32]....
        /*0128*/ 	.word	0xffffffff


	//   ....[33]....
        /*012c*/ 	.word	0xffffffff


	//   ....[34]....
        /*0130*/ 	.word	0xffffffff


	//   ....[35]....
        /*0134*/ 	.word	0xffffffff


	//   ....[36]....
        /*0138*/ 	.word	0xffffffff


	//   ....[37]....
        /*013c*/ 	.word	0xffffffff


	//   ....[38]....
        /*0140*/ 	.word	0xffffffff


	//   ....[39]....
        /*0144*/ 	.word	0xffffffff


	//   ....[40]....
        /*0148*/ 	.word	0xffffffff


	//   ....[41]....
        /*014c*/ 	.word	0xffffffff


	//   ....[42]....
        /*0150*/ 	.word	0xffffffff


	//   ....[43]....
        /*0154*/ 	.word	0xffffffff


	//   ....[44]....
        /*0158*/ 	.word	0xffffffff


	//   ....[45]....
        /*015c*/ 	.word	0xffffffff


	//   ....[46]....
        /*0160*/ 	.word	0xffffffff


	//   ....[47]....
        /*0164*/ 	.word	0xffffffff


	//   ....[48]....
        /*0168*/ 	.word	0xffffffff


	//   ....[49]....
        /*016c*/ 	.word	0xffffffff


	//   ....[50]....
        /*0170*/ 	.word	0xffffffff


	//   ....[51]....
        /*0174*/ 	.word	0xffffffff


	//   ....[52]....
        /*0178*/ 	.word	0xffffffff


	//   ....[53]....
        /*017c*/ 	.word	0xffffffff


	//   ....[54]....
        /*0180*/ 	.word	0xffffffff


	//   ....[55]....
        /*0184*/ 	.word	0xffffffff


	//   ....[56]....
        /*0188*/ 	.word	0xffffffff


	//   ....[57]....
        /*018c*/ 	.word	0x0500000f


	//   ....[58]....
        /*0190*/ 	.word	0x0500000f


	//   ....[59]....
        /*0194*/ 	.word	0x0500000f


	//   ....[60]....
        /*0198*/ 	.word	0x0500000f


	//   ....[61]....
        /*019c*/ 	.word	0x0500000f


	//   ....[62]....
        /*01a0*/ 	.word	0x0500000f


	//   ....[63]....
        /*01a4*/ 	.word	0x0500000f


	//   ....[64]....
        /*01a8*/ 	.word	0x0500000f


	//   ....[65]....
        /*01ac*/ 	.word	0x0500000f


	//   ....[66]....
        /*01b0*/ 	.word	0x0500000f


	//   ....[67]....
        /*01b4*/ 	.word	0x0500000f


	//   ....[68]....
        /*01b8*/ 	.word	0x0500000f


	//   ....[69]....
        /*01bc*/ 	.word	0x0500000f


	//   ....[70]....
        /*01c0*/ 	.word	0x0500000f


	//   ....[71]....
        /*01c4*/ 	.word	0x0500000f


	//   ....[72]....
        /*01c8*/ 	.word	0x0500000f


	//   ....[73]....
        /*01cc*/ 	.word	0x0500000f


	//   ....[74]....
        /*01d0*/ 	.word	0x0500000f


	//   ....[75]....
        /*01d4*/ 	.word	0x0500000f


	//   ....[76]....
        /*01d8*/ 	.word	0x0500000f


	//   ....[77]....
        /*01dc*/ 	.word	0x0500000f


	//   ....[78]....
        /*01e0*/ 	.word	0x0500000f


	//   ....[79]....
        /*01e4*/ 	.word	0x0500000f


	//   ....[80]....
        /*01e8*/ 	.word	0x0500000f


	//   ....[81]....
        /*01ec*/ 	.word	0x0500000f


	//   ....[82]....
        /*01f0*/ 	.word	0x0500000f


	//----- nvinfo : EIATTR_COOP_GROUP_INSTR_OFFSETS
	.align		4
.L_87:
        /*01f4*/ 	.byte	0x04, 0x28
        /*01f6*/ 	.short	(.L_89 - .L_88)


	//   ....[0]....
.L_88:
        /*01f8*/ 	.word	0x00000060


	//   ....[1]....
        /*01fc*/ 	.word	0x00000130


	//   ....[2]....
        /*0200*/ 	.word	0x000001e0


	//   ....[3]....
        /*0204*/ 	.word	0x000003a0


	//   ....[4]....
        /*0208*/ 	.word	0x00000500


	//   ....[5]....
        /*020c*/ 	.word	0x00000620


	//   ....[6]....
        /*0210*/ 	.word	0x00000780


	//   ....[7]....
        /*0214*/ 	.word	0x00000f90


	//   ....[8]....
        /*0218*/ 	.word	0x000022c0


	//   ....[9]....
        /*021c*/ 	.word	0x00002390


	//   ....[10]....
        /*0220*/ 	.word	0x00002ae0


	//   ....[11]....
        /*0224*/ 	.word	0x00002b30


	//   ....[12]....
        /*0228*/ 	.word	0x00004030


	//   ....[13]....
        /*022c*/ 	.word	0x00004d50


	//   ....[14]....
        /*0230*/ 	.word	0x00004da0


	//   ....[15]....
        /*0234*/ 	.word	0x00004de0


	//   ....[16]....
        /*0238*/ 	.word	0x000058a0


	//   ....[17]....
        /*023c*/ 	.word	0x00006bc0


	//   ....[18]....
        /*0240*/ 	.word	0x00006d00


	//   ....[19]....
        /*0244*/ 	.word	0x00006d40


	//   ....[20]....
        /*0248*/ 	.word	0x00006df0


	//   ....[21]....
        /*024c*/ 	.word	0x00006e00


	//   ....[22]....
        /*0250*/ 	.word	0x00007d80


	//   ....[23]....
        /*0254*/ 	.word	0x00007d90


	//   ....[24]....
        /*0258*/ 	.word	0x00007da0


	//   ....[25]....
        /*025c*/ 	.word	0x00007db0


	//   ....[26]....
        /*0260*/ 	.word	0x00007e90


	//   ....[27]....
        /*0264*/ 	.word	0x00007eb0


	//   ....[28]....
        /*0268*/ 	.word	0x000081e0


	//   ....[29]....
        /*026c*/ 	.word	0x000081f0


	//   ....[30]....
        /*0270*/ 	.word	0x00008900


	//   ....[31]....
        /*0274*/ 	.word	0x000092c0


	//   ....[32]....
        /*0278*/ 	.word	0x00009cc0


	//   ....[33]....
        /*027c*/ 	.word	0x00009cd0


	//   ....[34]....
        /*0280*/ 	.word	0x00009ce0


	//   ....[35]....
        /*0284*/ 	.word	0x00009d00


	//   ....[36]....
        /*0288*/ 	.word	0x00009d70


	//   ....[37]....
        /*028c*/ 	.word	0x00009dd0


	//   ....[38]....
        /*0290*/ 	.word	0x00009de0


	//   ....[39]....
        /*0294*/ 	.word	0x00009e40


	//   ....[40]....
        /*0298*/ 	.word	0x00009e70


	//   ....[41]....
        /*029c*/ 	.word	0x00009ed0


	//   ....[42]....
        /*02a0*/ 	.word	0x00009ef0


	//   ....[43]....
        /*02a4*/ 	.word	0x00009f40


	//   ....[44]....
        /*02a8*/ 	.word	0x00009f70


	//   ....[45]....
        /*02ac*/ 	.word	0x00009fd0


	//   ....[46]....
        /*02b0*/ 	.word	0x00009ff0


	//   ....[47]....
        /*02b4*/ 	.word	0x0000a020


	//   ....[48]....
        /*02b8*/ 	.word	0x0000a050


	//   ....[49]....
        /*02bc*/ 	.word	0x0000a090


	//   ....[50]....
        /*02c0*/ 	.word	0x0000a0e0


	//   ....[51]....
        /*02c4*/ 	.word	0x0000a110


	//   ....[52]....
        /*02c8*/ 	.word	0x0000a130


	//   ....[53]....
        /*02cc*/ 	.word	0x0000a150


	//   ....[54]....
        /*02d0*/ 	.word	0x0000a1a0


	//   ....[55]....
        /*02d4*/ 	.word	0x0000a200


	//   ....[56]....
        /*02d8*/ 	.word	0x0000ba90


	//   ....[57]....
        /*02dc*/ 	.word	0x0000bf00


	//   ....[58]....
        /*02e0*/ 	.word	0x0000c070


	//   ....[59]....
        /*02e4*/ 	.word	0x0000c0c0


	//   ....[60]....
        /*02e8*/ 	.word	0x0000c1e0


	//   ....[61]....
        /*02ec*/ 	.word	0x0000c230


	//   ....[62]....
        /*02f0*/ 	.word	0x0000c2c0


	//   ....[63]....
        /*02f4*/ 	.word	0x0000c370


	//   ....[64]....
        /*02f8*/ 	.word	0x0000c400


	//   ....[65]....
        /*02fc*/ 	.word	0x0000c4a0


	//   ....[66]....
        /*0300*/ 	.word	0x0000c530


	//   ....[67]....
        /*0304*/ 	.word	0x0000c5e0


	//   ....[68]....
        /*0308*/ 	.word	0x0000c670


	//   ....[69]....
        /*030c*/ 	.word	0x0000c710


	//   ....[70]....
        /*0310*/ 	.word	0x0000c7a0


	//   ....[71]....
        /*0314*/ 	.word	0x0000c860


	//   ....[72]....
        /*0318*/ 	.word	0x0000c8c0


	//   ....[73]....
        /*031c*/ 	.word	0x0000c980


	//   ....[74]....
        /*0320*/ 	.word	0x0000c9f0


	//   ....[75]....
        /*0324*/ 	.word	0x0000cac0


	//   ....[76]....
        /*0328*/ 	.word	0x0000cb20


	//   ....[77]....
        /*032c*/ 	.word	0x0000cc00


	//   ....[78]....
        /*0330*/ 	.word	0x0000cc60


	//   ....[79]....
        /*0334*/ 	.word	0x0000cd20


	//   ....[80]....
        /*0338*/ 	.word	0x0000cd80


	//   ....[81]....
        /*033c*/ 	.word	0x0000ce40


	//   ....[82]....
        /*0340*/ 	.word	0x0000d210


	//----- nvinfo : EIATTR_REG_RECONFIG
	.align		4
.L_89:
        /*0344*/ 	.byte	0x01, 0x54
	.zero		2


	//----- nvinfo : EIATTR_SYSCALL_OFFSETS
	.align		4
        /*0348*/ 	.byte	0x04, 0x46
        /*034a*/ 	.short	(.L_91 - .L_90)


	//   ....[0]....
.L_90:
        /*034c*/ 	.word	0x000010f0


	//   ....[1]....
        /*0350*/ 	.word	0x00008f70


	//   ....[2]....
        /*0354*/ 	.word	0x000090b0


	//   ....[3]....
        /*0358*/ 	.word	0x000091a0


	//   ....[4]....
        /*035c*/ 	.word	0x00009840


	//----- nvinfo : EIATTR_MBARRIER_INSTR_OFFSETS
	.align		4
.L_91:
        /*0360*/ 	.byte	0x04, 0x39
        /*0362*/ 	.short	(.L_93 - .L_92)


	//   ....[0]....
.L_92:
        /*0364*/ 	.word	0x00000250
        /*0368*/ 	.word	0x000000ff
        /*036c*/ 	.word	0x00030800
        /*0370*/ 	.short	0x0100
        /*0372*/ 	.byte	0x08
	.zero		1


	//   ....[1]....
        /*0374*/ 	.word	0x00000260
        /*0378*/ 	.word	0x000000ff
        /*037c*/ 	.word	0x00030820
        /*0380*/ 	.short	0x0100
        /*0382*/ 	.byte	0x08
	.zero		1


	//   ....[2]....
        /*0384*/ 	.word	0x00000350
        /*0388*/ 	.word	0x000000ff
        /*038c*/ 	.word	0x00030830
        /*0390*/ 	.short	0x0100
        /*0392*/ 	.byte	0x08
	.zero		1


	//   ....[3]....
        /*0394*/ 	.word	0x00000360
        /*0398*/ 	.word	0x000000ff
        /*039c*/ 	.word	0x00030840
        /*03a0*/ 	.short	0x0100
        /*03a2*/ 	.byte	0x08
	.zero		1


	//   ....[4]....
        /*03a4*/ 	.word	0x00000370
        /*03a8*/ 	.word	0x000000ff
        /*03ac*/ 	.word	0x00030838
        /*03b0*/ 	.short	0x0100
        /*03b2*/ 	.byte	0x08
	.zero		1


	//   ....[5]....
        /*03b4*/ 	.word	0x00000380
        /*03b8*/ 	.word	0x000000ff
        /*03bc*/ 	.word	0x00030848
        /*03c0*/ 	.short	0x0100
        /*03c2*/ 	.byte	0x08
	.zero		1


	//   ....[6]....
        /*03c4*/ 	.word	0x000004b0
        /*03c8*/ 	.word	0x000000ff
        /*03cc*/ 	.word	0x00030850
        /*03d0*/ 	.short	0x0100
        /*03d2*/ 	.byte	0x08
	.zero		1


	//   ....[7]....
        /*03d4*/ 	.word	0x000004c0
        /*03d8*/ 	.word	0x000000ff
        /*03dc*/ 	.word	0x00030860
        /*03e0*/ 	.short	0x0100
        /*03e2*/ 	.byte	0x08
	.zero		1


	//   ....[8]....
        /*03e4*/ 	.word	0x000004d0
        /*03e8*/ 	.word	0x000000ff
        /*03ec*/ 	.word	0x00030858
        /*03f0*/ 	.short	0x0100
        /*03f2*/ 	.byte	0x08
	.zero		1


	//   ....[9]....
        /*03f4*/ 	.word	0x000004e0
        /*03f8*/ 	.word	0x000000ff
        /*03fc*/ 	.word	0x00030868
        /*0400*/ 	.short	0x0100
        /*0402*/ 	.byte	0x08
	.zero		1


	//   ....[10]....
        /*0404*/ 	.word	0x000005d0
        /*0408*/ 	.word	0x000000ff
        /*040c*/ 	.word	0x00030870
        /*0410*/ 	.short	0x0100
        /*0412*/ 	.byte	0x06
	.zero		1


	//   ....[11]....
        /*0414*/ 	.word	0x000005e0
        /*0418*/ 	.word	0x000000ff
        /*041c*/ 	.word	0x00030880
        /*0420*/ 	.short	0x0100
        /*0422*/ 	.byte	0x06
	.zero		1


	//   ....[12]....
        /*0424*/ 	.word	0x000005f0
        /*0428*/ 	.word	0x000000ff
        /*042c*/ 	.word	0x00030878
        /*0430*/ 	.short	0x0100
        /*0432*/ 	.byte	0x06
	.zero		1


	//   ....[13]....
        /*0434*/ 	.word	0x00000600
        /*0438*/ 	.word	0x000000ff
        /*043c*/ 	.word	0x00030888
        /*0440*/ 	.short	0x0100
        /*0442*/ 	.byte	0x06
	.zero		1


	//   ....[14]....
        /*0444*/ 	.word	0x00000730
        /*0448*/ 	.word	0x000000ff
        /*044c*/ 	.word	0x00030890
        /*0450*/ 	.short	0x0100
        /*0452*/ 	.byte	0x08
	.zero		1


	//   ....[15]....
        /*0454*/ 	.word	0x00000740
        /*0458*/ 	.word	0x000000ff
        /*045c*/ 	.word	0x000308a0
        /*0460*/ 	.short	0x0100
        /*0462*/ 	.byte	0x08
	.zero		1


	//   ....[16]....
        /*0464*/ 	.word	0x00000750
        /*0468*/ 	.word	0x000000ff
        /*046c*/ 	.word	0x00030898
        /*0470*/ 	.short	0x0100
        /*0472*/ 	.byte	0x08
	.zero		1


	//   ....[17]....
        /*0474*/ 	.word	0x00000760
        /*0478*/ 	.word	0x000000ff
        /*047c*/ 	.word	0x000308a8
        /*0480*/ 	.short	0x0100
        /*0482*/ 	.byte	0x08
	.zero		1


	//   ....[18]....
        /*0484*/ 	.word	0x00000890
        /*0488*/ 	.word	0x000000ff
        /*048c*/ 	.word	0x000308b0
        /*0490*/ 	.short	0x0100
        /*0492*/ 	.byte	0x08
	.zero		1


	//   ....[19]....
        /*0494*/ 	.word	0x000008a0
        /*0498*/ 	.word	0x000000ff
        /*049c*/ 	.word	0x000308c0
        /*04a0*/ 	.short	0x0100
        /*04a2*/ 	.byte	0x08
	.zero		1


	//   ....[20]....
        /*04a4*/ 	.word	0x000008b0
        /*04a8*/ 	.word	0x000000ff
        /*04ac*/ 	.word	0x000308b8
        /*04b0*/ 	.short	0x0100
        /*04b2*/ 	.byte	0x08
	.zero		1


	//   ....[21]....
        /*04b4*/ 	.word	0x000008c0
        /*04b8*/ 	.word	0x000000ff
        /*04bc*/ 	.word	0x000308c8
        /*04c0*/ 	.short	0x0100
        /*04c2*/ 	.byte	0x08
	.zero		1


	//   ....[22]....
        /*04c4*/ 	.word	0x00001130
        /*04c8*/ 	.word	0x000000ff
        /*04cc*/ 	.word	0x00030800
        /*04d0*/ 	.short	0x010a
        /*04d2*/ 	.byte	0x24
	.zero		1


	//   ....[23]....
        /*04d4*/ 	.word	0x00001210
        /*04d8*/ 	.word	0x000000ff
        /*04dc*/ 	.word	0x00030830
        /*04e0*/ 	.short	0x010a
        /*04e2*/ 	.byte	0x24
	.zero		1


	//   ....[24]....
        /*04e4*/ 	.word	0x000012f0
        /*04e8*/ 	.word	0x000000ff
        /*04ec*/ 	.word	0x00030830
        /*04f0*/ 	.short	0x010a
        /*04f2*/ 	.byte	0x24
	.zero		1


	//   ....[25]....
        /*04f4*/ 	.word	0x00002de0
        /*04f8*/ 	.word	0x00000004
        /*04fc*/ 	.word	0x00000000
        /*0500*/ 	.short	0x0101
        /*0502*/ 	.byte	0x3f
	.zero		1


	//   ....[26]....
        /*0504*/ 	.word	0x00004260
        /*0508*/ 	.word	0x00000003
        /*050c*/ 	.word	0x00030830
        /*0510*/ 	.short	0x010a
        /*0512*/ 	.byte	0x3f
	.zero		1


	//   ....[27]....
        /*0514*/ 	.word	0x000042a0
        /*0518*/ 	.word	0x00000003
        /*051c*/ 	.word	0x00030830
        /*0520*/ 	.short	0x010a
        /*0522*/ 	.byte	0x3f
	.zero		1


	//   ....[28]....
        /*0524*/ 	.word	0x000044d0
        /*0528*/ 	.word	0x000000ff
        /*052c*/ 	.word	0x00030850
        /*0530*/ 	.short	0x010a
        /*0532*/ 	.byte	0x05
	.zero		1


	//   ....[29]....
        /*0534*/ 	.word	0x00004510
        /*0538*/ 	.word	0x000000ff
        /*053c*/ 	.word	0x00030850
        /*0540*/ 	.short	0x010a
        /*0542*/ 	.byte	0x05
	.zero		1


	//   ....[30]....
        /*0544*/ 	.word	0x00005880
        /*0548*/ 	.word	0x00000009
        /*054c*/ 	.word	0x00000000
        /*0550*/ 	.short	0x0101
        /*0552*/ 	.byte	0x3f
	.zero		1


	//   ....[31]....
        /*0554*/ 	.word	0x000058b0
        /*0558*/ 	.word	0x0000000b
        /*055c*/ 	.word	0x00000000
        /*0560*/ 	.short	0x0101
        /*0562*/ 	.byte	0x3f
	.zero		1


	//   ....[32]....
        /*0564*/ 	.word	0x00006c30
        /*0568*/ 	.word	0x00000009
        /*056c*/ 	.word	0x00030850
        /*0570*/ 	.short	0x010a
        /*0572*/ 	.byte	0x3f
	.zero		1


	//   ....[33]....
        /*0574*/ 	.word	0x00006c70
        /*0578*/ 	.word	0x00000009
        /*057c*/ 	.word	0x00030850
        /*0580*/ 	.short	0x010a
        /*0582*/ 	.byte	0x3f
	.zero		1


	//   ....[34]....
        /*0584*/ 	.word	0x00007410
        /*0588*/ 	.word	0x00000008
        /*058c*/ 	.word	0x00000000
        /*0590*/ 	.short	0x0101
        /*0592*/ 	.byte	0x3f
	.zero		1


	//   ....[35]....
        /*0594*/ 	.word	0x00007e50
        /*0598*/ 	.word	0x000000ff
        /*059c*/ 	.word	0x00000000
        /*05a0*/ 	.short	0x0101
        /*05a2*/ 	.byte	0x04
	.zero		1


	//   ....[36]....
        /*05a4*/ 	.word	0x000094c0
        /*05a8*/ 	.word	0x000000ff
        /*05ac*/ 	.word	0x00030840
        /*05b0*/ 	.short	0x010a
        /*05b2*/ 	.byte	0x26
	.zero		1


	//   ....[37]....
        /*05b4*/ 	.word	0x0000a320
        /*05b8*/ 	.word	0x000000ff
        /*05bc*/ 	.word	0x00030800
        /*05c0*/ 	.short	0x0107
        /*05c2*/ 	.byte	0x26
	.zero		1


	//   ....[38]....
        /*05c4*/ 	.word	0x0000a360
        /*05c8*/ 	.word	0x000000ff
        /*05cc*/ 	.word	0x00030800
        /*05d0*/ 	.short	0x0101
        /*05d2*/ 	.byte	0x26
	.zero		1


	//   ....[39]....
        /*05d4*/ 	.word	0x0000a390
        /*05d8*/ 	.word	0x000000ff
        /*05dc*/ 	.word	0x00030820
        /*05e0*/ 	.short	0x010a
        /*05e2*/ 	.byte	0x26
	.zero		1


	//   ....[40]....
        /*05e4*/ 	.word	0x0000a6e0
        /*05e8*/ 	.word	0x000000ff
        /*05ec*/ 	.word	0x00030848
        /*05f0*/ 	.short	0x010a
        /*05f2*/ 	.byte	0x26
	.zero		1


	//   ....[41]....
        /*05f4*/ 	.word	0x0000a8d0
        /*05f8*/ 	.word	0x000000ff
        /*05fc*/ 	.word	0x00030860
        /*0600*/ 	.short	0x010a
        /*0602*/ 	.byte	0x26
	.zero		1


	//   ....[42]....
        /*0604*/ 	.word	0x0000acb0
        /*0608*/ 	.word	0x000000ff
        /*060c*/ 	.word	0x00030840
        /*0610*/ 	.short	0x010a
        /*0612*/ 	.byte	0x26
	.zero		1


	//   ....[43]....
        /*0614*/ 	.word	0x0000aed0
        /*0618*/ 	.word	0x000000ff
        /*061c*/ 	.word	0x00030868
        /*0620*/ 	.short	0x010a
        /*0622*/ 	.byte	0x26
	.zero		1


	//   ....[44]....
        /*0624*/ 	.word	0x0000b2f0
        /*0628*/ 	.word	0x000000ff
        /*062c*/ 	.word	0x00030848
        /*0630*/ 	.short	0x010a
        /*0632*/ 	.byte	0x26
	.zero		1


	//   ....[45]....
        /*0634*/ 	.word	0x0000b4f0
        /*0638*/ 	.word	0x000000ff
        /*063c*/ 	.word	0x00030860
        /*0640*/ 	.short	0x010a
        /*0642*/ 	.byte	0x26
	.zero		1


	//   ....[46]....
        /*0644*/ 	.word	0x0000b790
        /*0648*/ 	.word	0x00000003
        /*064c*/ 	.word	0x00030860
        /*0650*/ 	.short	0x010a
        /*0652*/ 	.byte	0x3f
	.zero		1


	//   ....[47]....
        /*0654*/ 	.word	0x0000ba50
        /*0658*/ 	.word	0x00000007
        /*065c*/ 	.word	0x00030820
        /*0660*/ 	.short	0x010a
        /*0662*/ 	.byte	0x3f
	.zero		1


	//   ....[48]....
        /*0664*/ 	.word	0x0000bb90
        /*0668*/ 	.word	0x00000005
        /*066c*/ 	.word	0x00000000
        /*0670*/ 	.short	0x010a
        /*0672*/ 	.byte	0x3f
	.zero		1


	//   ....[49]....
        /*0674*/ 	.word	0x0000bc00
        /*0678*/ 	.word	0x00000003
        /*067c*/ 	.word	0x00000000
        /*0680*/ 	.short	0x010a
        /*0682*/ 	.byte	0x3f
	.zero		1


	//   ....[50]....
        /*0684*/ 	.word	0x0000bc60
        /*0688*/ 	.word	0x00000005
        /*068c*/ 	.word	0x00000000
        /*0690*/ 	.short	0x010a
        /*0692*/ 	.byte	0x3f
	.zero		1


	//   ....[51]....
        /*0694*/ 	.word	0x0000bc90
        /*0698*/ 	.word	0x00000003
        /*069c*/ 	.word	0x00000000
        /*06a0*/ 	.short	0x010a
        /*06a2*/ 	.byte	0x3f
	.zero		1


	//   ....[52]....
        /*06a4*/ 	.word	0x0000bd00
        /*06a8*/ 	.word	0x00000003
        /*06ac*/ 	.word	0x00030800
        /*06b0*/ 	.short	0x010a
        /*06b2*/ 	.byte	0x3f
	.zero		1


	//   ....[53]....
        /*06b4*/ 	.word	0x0000bd60
        /*06b8*/ 	.word	0x00000003
        /*06bc*/ 	.word	0x00030830
        /*06c0*/ 	.short	0x010a
        /*06c2*/ 	.byte	0x3f
	.zero		1


	//   ....[54]....
        /*06c4*/ 	.word	0x0000bdb0
        /*06c8*/ 	.word	0x00000003
        /*06cc*/ 	.word	0x00030830
        /*06d0*/ 	.short	0x010a
        /*06d2*/ 	.byte	0x3f
	.zero		1


	//   ....[55]....
        /*06d4*/ 	.word	0x0000be10
        /*06d8*/ 	.word	0x00000003
        /*06dc*/ 	.word	0x00030850
        /*06e0*/ 	.short	0x010a
        /*06e2*/ 	.byte	0x3f
	.zero		1


	//   ....[56]....
        /*06e4*/ 	.word	0x0000be60
        /*06e8*/ 	.word	0x00000009
        /*06ec*/ 	.word	0x00030850
        /*06f0*/ 	.short	0x010a
        /*06f2*/ 	.byte	0x3f
	.zero		1


	//   ....[57]....
        /*06f4*/ 	.word	0x0000bfc0
        /*06f8*/ 	.word	0x00000003
        /*06fc*/ 	.word	0x00030840
        /*0700*/ 	.short	0x010a
        /*0702*/ 	.byte	0x3f
	.zero		1


	//   ....[58]....
        /*0704*/ 	.word	0x0000ce80
        /*0708*/ 	.word	0x00000003
        /*070c*/ 	.word	0x00030820
        /*0710*/ 	.short	0x010a
        /*0712*/ 	.byte	0x3f
	.zero		1


	//   ....[59]....
        /*0714*/ 	.word	0x0000cee0
        /*0718*/ 	.word	0x00000003
        /*071c*/ 	.word	0x00030848
        /*0720*/ 	.short	0x010a
        /*0722*/ 	.byte	0x3f
	.zero		1


	//   ....[60]....
        /*0724*/ 	.word	0x0000cf40
        /*0728*/ 	.word	0x00000003
        /*072c*/ 	.word	0x00030860
        /*0730*/ 	.short	0x010a
        /*0732*/ 	.byte	0x3f
	.zero		1


	//   ....[61]....
        /*0734*/ 	.word	0x0000cfa0
        /*0738*/ 	.word	0x00000003
        /*073c*/ 	.word	0x00030840
        /*0740*/ 	.short	0x010a
        /*0742*/ 	.byte	0x3f
	.zero		1


	//   ....[62]....
        /*0744*/ 	.word	0x0000d000
        /*0748*/ 	.word	0x00000003
        /*074c*/ 	.word	0x00030868
        /*0750*/ 	.short	0x010a
        /*0752*/ 	.byte	0x3f
	.zero		1


	//   ....[63]....
        /*0754*/ 	.word	0x0000d060
        /*0758*/ 	.word	0x00000002
        /*075c*/ 	.word	0x00030848
        /*0760*/ 	.short	0x010a
        /*0762*/ 	.byte	0x3f
	.zero		1


	//   ....[64]....
        /*0764*/ 	.word	0x0000d0c0
        /*0768*/ 	.word	0x00000002
        /*076c*/ 	.word	0x00030860
        /*0770*/ 	.short	0x010a
        /*0772*/ 	.byte	0x3f
	.zero		1


	//   ....[65]....
        /*0774*/ 	.word	0x0000d110
        /*0778*/ 	.word	0x00000003
        /*077c*/ 	.word	0x00030860
        /*0780*/ 	.short	0x010a
        /*0782*/ 	.byte	0x3f
	.zero		1


	//   ....[66]....
        /*0784*/ 	.word	0x0000d160
        /*0788*/ 	.word	0x00000007
        /*078c*/ 	.word	0x00030820
        /*0790*/ 	.short	0x010a
        /*0792*/ 	.byte	0x3f
	.zero		1


	//   ....[67]....
        /*0794*/ 	.word	0x0000d2d0
        /*0798*/ 	.word	0x00000005
        /*079c*/ 	.word	0x00000000
        /*07a0*/ 	.short	0x010a
        /*07a2*/ 	.byte	0x3f
	.zero		1


	//   ....[68]....
        /*07a4*/ 	.word	0x0000d320
        /*07a8*/ 	.word	0x00000003
        /*07ac*/ 	.word	0x00000000
        /*07b0*/ 	.short	0x010a
        /*07b2*/ 	.byte	0x3f
	.zero		1


	//   ....[69]....
        /*07b4*/ 	.word	0x0000d370
        /*07b8*/ 	.word	0x00000005
        /*07bc*/ 	.word	0x00000000
        /*07c0*/ 	.short	0x010a
        /*07c2*/ 	.byte	0x3f
	.zero		1


	//----- nvinfo : EIATTR_NUM_MBARRIERS
	.align		4
.L_93:
        /*07c4*/ 	.byte	0x03, 0x38
        /*07c6*/ 	.short	0x0016


	//----- nvinfo : EIATTR_EXIT_INSTR_OFFSETS
	.align		4
        /*07c8*/ 	.byte	0x04, 0x1c
        /*07ca*/ 	.short	(.L_95 - .L_94)


	//   ....[0]....
.L_94:
        /*07cc*/ 	.word	0x0000bce0


	//----- nvinfo : EIATTR_MAX_THREADS
	.align		4
.L_95:
        /*07d0*/ 	.byte	0x04, 0x05
        /*07d2*/ 	.short	(.L_97 - .L_96)
.L_96:
        /*07d4*/ 	.word	0x00000200
        /*07d8*/ 	.word	0x00000001
        /*07dc*/ 	.word	0x00000001


	//----- nvinfo : EIATTR_CRS_STACK_SIZE
	.align		4
.L_97:
        /*07e0*/ 	.byte	0x04, 0x1e
        /*07e2*/ 	.short	(.L_99 - .L_98)
.L_98:
        /*07e4*/ 	.word	0x00000000


	//----- nvinfo : EIATTR_CBANK_PARAM_SIZE
	.align		4
.L_99:
        /*07e8*/ 	.byte	0x03, 0x19
        /*07ea*/ 	.short	0x0a70


	//----- nvinfo : EIATTR_PARAM_CBANK
	.align		4
        /*07ec*/ 	.byte	0x04, 0x0a
        /*07ee*/ 	.short	(.L_101 - .L_100)
	.align		4
.L_100:
        /*07f0*/ 	.word	index@(.nv.constant0._ZN7cutlass13device_kernelIN5flash11enable_sm90INS1_16FlashAttnFwdSm90INS1_25CollectiveMainloopFwdSm90ILi2EN4cute5tupleIJNS5_1CILi1EEES8_S8_EEENS6_IJNS7_ILi192EEESA_NS7_ILi64EEEEEELi64ENS_6half_tEfNS_4arch4Sm90ELb0ELb0ELb0ELb0ELb0ELb0ELb0ELb0ELb1ELb1ELb1ELb0EEENS1_21CollectiveEpilogueFwdINS6_IJSA_SB_SA_EEES9_SD_SF_Li384ELb0ELb1ELb1ELb0EEENS1_19SingleTileSchedulerILb0ELb1ELb1ELi192EEEEEEEEEvNT_6ParamsE)
        /*07f4*/ 	.short	0x0210
        /*07f6*/ 	.short	0x0a70


	//----- nvinfo : EIATTR_SW_WAR
	.align		4
.L_101:
        /*07f8*/ 	.byte	0x04, 0x36
        /*07fa*/ 	.short	(.L_103 - .L_102)
.L_102:
        /*07fc*/ 	.word	0x00000008
.L_103:


//--------------------- .nv.info._ZN7cutlass13device_kernelIN5flash11enable_sm90INS1_16FlashAttnFwdSm90INS1_25CollectiveMainloopFwdSm90ILi2EN4cute5tupleIJNS5_1CILi1EEES8_S8_EEENS6_IJNS7_ILi192EEESA_NS7_ILi64EEEEEELi64ENS_6half_tEfNS_4arch4Sm90ELb0ELb0ELb0ELb1ELb0ELb0ELb0ELb0ELb1ELb1ELb1ELb0EEENS1_21CollectiveEpilogueFwdINS6_IJSA_SB_SA_EEES9_SD_SF_Li384ELb1ELb1ELb1ELb0EEENS1_36VarlenDynamicPersistentTileSchedulerILi192ELi192ELi384ELi128ELb1ELb1ELb1ELb0ELb1ELb1EEEEEEEEEvNT_6ParamsE --------------------------
	.section	.nv.info._ZN7cutlass13device_kernelIN5flash11enable_sm90INS1_16FlashAttnFwdSm90INS1_25CollectiveMainloopFwdSm90ILi2EN4cute5tupleIJNS5_1CILi1EEES8_S8_EEENS6_IJNS7_ILi192EEESA_NS7_ILi64EEEEEELi64ENS_6half_tEfNS_4arch4Sm90ELb0ELb0ELb0ELb1ELb0ELb0ELb0ELb0ELb1ELb1ELb1ELb0EEENS1_21CollectiveEpilogueFwdINS6_IJSA_SB_SA_EEES9_SD_SF_Li384ELb1ELb1ELb1ELb0EEENS1_36VarlenDynamicPersistentTileSchedulerILi192ELi192ELi384ELi128ELb1ELb1ELb1ELb0ELb1ELb1EEEEEEEEEvNT_6ParamsE,"",@"SHT_CUDA_INFO"
	.sectionflags	@""
	.align	4


	//----- nvinfo : EIATTR_CUDA_API_VERSION
	.align		4
        /*0000*/ 	.byte	0x04, 0x37
        /*0002*/ 	.short	(.L_105 - .L_104)
.L_104:
        /*0004*/ 	.word	0x00000082


	//----- nvinfo : EIATTR_KPARAM_INFO
	.align		4
.L_105:
        /*0008*/ 	.byte	0x04, 0x17
        /*000a*/ 	.short	(.L_107 - .L_106)
.L_106:
        /*000c*/ 	.word	0x00000000
        /*0010*/ 	.short	0x0000
        /*0012*/ 	.short	0x0070
        /*0014*/ 	.byte	0x00, 0xf0, 0x01, 0x2a


	//----- nvinfo : EIATTR_SPARSE_MMA_MASK
	.align		4
.L_107:
        /*0018*/ 	.byte	0x03, 0x50
        /*001a*/ 	.short	0x0000


	//----- nvinfo : EIATTR_MAXREG_COUNT
	.align		4
        /*001c*/ 	.byte	0x03, 0x1b
        /*001e*/ 	.short	0x0080


	//----- nvinfo : EIATTR_NUM_BARRIERS
	.align		4
        /*0020*/ 	.byte	0x02, 0x4c
        /*0022*/ 	.byte	0x10
	.zero		1


	//----- nvinfo : EIATTR_EXTERNS
	.align		4
        /*0024*/ 	.byte	0x04, 0x0f
        /*0026*/ 	.short	(.L_109 - .L_108)


	//   ....[0]....
	.align		4
.L_108:
        /*0028*/ 	.word	index@(__assertfail)


	//----- nvinfo : EIATTR_ANNOTATIONS
	.align		4
.L_109:
        /*002c*/ 	.byte	0x04, 0x55
        /*002e*/ 	.short	(.L_111 - .L_110)


	//   ....[0]....
.L_110:
        /*0030*/ 	.word	0x00000001
        /*0034*/ 	.byte	0x30, 0x09, 0x00, 0x00, 0x01, 0x00, 0x00, 0x00, 0x80, 0x0a, 0x00, 0x00, 0x01, 0x00, 0x00, 0x00
        /* <DEDUP_REMOVED lines=50> */
        /*0364*/ 	.byte	0xa0, 0xfd, 0x00, 0x00


	//----- nvinfo : EIATTR_MERCURY_ISA_VERSION
	.align		4
.L_111:
        /*0368*/ 	.byte	0x03, 0x5f
        /*036a*/ 	.short	0x0101


	//----- nvinfo : EIATTR_UNUSED_LOAD_BYTE_OFFSET
	.align		4
        /*036c*/ 	.byte	0x04, 0x44
        /*036e*/ 	.short	(.L_113 - .L_112)


	//   ....[0]....
.L_112:
        /*0370*/ 	.word	0x00000a40
        /*0374*/ 	.word	0x0000fff0


	//   ....[1]....
        /*0378*/ 	.word	0x00007cb0
        /*037c*/ 	.word	0x0000fff0


	//----- nvinfo : EIATTR_INT_WARP_WIDE_INSTR_OFFSETS
	.align		4
.L_113:
        /*0380*/ 	.byte	0x04, 0x31
        /*0382*/ 	.short	(.L_115 - .L_114)


	//   ....[0]....
.L_114:
        /*0384*/ 	.word	0x00000120


	//   ....[1]....
        /*0388*/ 	.word	0x000001c0


	//   ....[2]....
        /*038c*/ 	.word	0x00000230


	//   ....[3]....
        /*0390*/ 	.word	0x0000b570


	//   ....[4]....
        /*0394*/ 	.word	0x0000b600


	//   ....[5]....
        /*0398*/ 	.word	0x0000e6b0


	//   ....[6]....
        /*039c*/ 	.word	0x0000e740


	//----- nvinfo : EIATTR_COOP_GROUP_MASK_REGIDS
	.align		4
.L_115:
        /*03a0*/ 	.byte	0x04, 0x29
        /*03a2*/ 	.short	(.L_117 - .L_116)


	//   ....[0]....
.L_116:
        /*03a4*/ 	.word	0xffffffff


	//   ....[1]....
        /*03a8*/ 	.word	0xffffffff


	//   ....[2]....
        /*03ac*/ 	.word	0xffffffff


	//   ....[3]....
        /*03b0*/ 	.word	0xffffffff


	//   ....[4]....
        /*03b4*/ 	.word	0xffffffff


	//   ....[5]....
        /*03b8*/ 	.word	0xffffffff


	//   ....[6]....
        /*03bc*/ 	.word	0xffffffff


	//   ....[7]....
        /*03c0*/ 	.word	0xffffffff


	//   ....[8]....
        /*03c4*/ 	.word	0xffffffff


	//   ....[9]....
        /*03c8*/ 	.word	0xffffffff


	//   ....[10]....
        /*03cc*/ 	.word	0xffffffff


	//   ....[11]....
        /*03d0*/ 	.word	0xffffffff


	//   ....[12]....
        /*03d4*/ 	.word	0xffffffff


	//   ....[13]....
        /*03d8*/ 	.word	0xffffffff


	//   ....[14]....
        /*03dc*/ 	.word	0xffffffff


	//   ....[15]....
        /*03e0*/ 	.word	0xffffffff


	//   ....[16]....
        /*03e4*/ 	.word	0xffffffff


	//   ....[17]....
        /*03e8*/ 	.word	0xffffffff


	//   ....[18]....
        /*03ec*/ 	.word	0xffffffff


	//   ....[19]....
        /*03f0*/ 	.word	0xffffffff


	//   ....[20]....
        /*03f4*/ 	.word	0xffffffff


	//   ....[21]....
        /*03f8*/ 	.word	0xffffffff


	//   ....[22]....
        /*03fc*/ 	.word	0xffffffff


	//   ....[23]....
        /*0400*/ 	.word	0xffffffff


	//   ....[24]....
        /*0404*/ 	.word	0xffffffff


	//   ....[25]....
        /*0408*/ 	.word	0xffffffff


	//   ....[26]....
        /*040c*/ 	.word	0xffffffff


	//   ....[27]....
        /*0410*/ 	.word	0xffffffff


	//   ....[28]....
        /*0414*/ 	.word	0xffffffff


	//   ....[29]....
        /*0418*/ 	.word	0xffffffff


	//   ....[30]....
        /*041c*/ 	.word	0xffffffff


	//   ....[31]....
        /*0420*/ 	.word	0xffffffff


	//   ....[32]....
        /*0424*/ 	.word	0xffffffff


	//   ....[33]....
        /*0428*/ 	.word	0xffffffff


	//   ....[34]....
        /*042c*/ 	.word	0xffffffff


	//   ....[35]....
        /*0430*/ 	.word	0xffffffff


	//   ....[36]....
        /*0434*/ 	.word	0xffffffff


	//   ....[37]....
        /*0438*/ 	.word	0xffffffff


	//   ....[38]....
        /*043c*/ 	.word	0xffffffff


	//   ....[39]....
        /*0440*/ 	.word	0xffffffff


	//   ....[40]....
        /*0444*/ 	.word	0xffffffff


	//   ....[41]....
        /*0448*/ 	.word	0xffffffff


	//   ....[42]....
        /*044c*/ 	.word	0xffffffff


	//   ....[43]....
        /*0450*/ 	.word	0xffffffff


	//   ....[44]....
        /*0454*/ 	.word	0xffffffff


	//   ....[45]....
        /*0458*/ 	.word	0xffffffff


	//   ....[46]....
        /*045c*/ 	.word	0xffffffff


	//   ....[47]....
        /*0460*/ 	.word	0xffffffff


	//   ....[48]....
        /*0464*/ 	.word	0xffffffff


	//   ....[49]....
        /*0468*/ 	.word	0xffffffff


	//   ....[50]....
        /*046c*/ 	.word	0xffffffff


	//   ....[51]....
        /*0470*/ 	.word	0xffffffff


	//   ....[52]....
        /*0474*/ 	.word	0xffffffff


	//   ....[53]....
        /*0478*/ 	.word	0xffffffff


	//   ....[54]....
        /*047c*/ 	.word	0xffffffff


	//   ....[55]....
        /*0480*/ 	.word	0xffffffff


	//   ....[56]....
        /*0484*/ 	.word	0xffffffff


	//   ....[57]....
        /*0488*/ 	.word	0xffffffff


	//   ....[58]....
        /*048c*/ 	.word	0xffffffff


	//   ....[59]....
        /*0490*/ 	.word	0xffffffff


	//   ....[60]....
        /*0494*/ 	.word	0xffffffff


	//   ....[61]....
        /*0498*/ 	.word	0xffffffff


	//   ....[62]....
        /*049c*/ 	.word	0xffffffff


	//   ....[63]....
        /*04a0*/ 	.word	0xffffffff


	//   ....[64]....
        /*04a4*/ 	.word	0xffffffff


	//   ....[65]....
        /*04a8*/ 	.word	0xffffffff


	//   ....[66]....
        /*04ac*/ 	.word	0xffffffff


	//   ....[67]....
        /*04b0*/ 	.word	0xffffffff


	//   ....[68]....
        /*04b4*/ 	.word	0xffffffff


	//   ....[69]....
        /*04b8*/ 	.word	0xffffffff


	//   ....[70]....
        /*04bc*/ 	.word	0xffffffff


	//   ....[71]....
        /*04c0*/ 	.word	0xffffffff


	//   ....[72]....
        /*04c4*/ 	.word	0xffffffff


	//   ....[73]....
        /*04c8*/ 	.word	0xffffffff


	//   ....[74]....
        /*04cc*/ 	.word	0xffffffff


	//   ....[75]....
        /*04d0*/ 	.word	0xffffffff


	//   ....[76]....
        /*04d4*/ 	.word	0xffffffff


	//   ....[77]....
        /*04d8*/ 	.word	0xffffffff


	//   ....[78]....
        /*04dc*/ 	.word	0xffffffff


	//   ....[79]....
        /*04e0*/ 	.word	0xffffffff


	//   ....[80]....
        /*04e4*/ 	.word	0xffffffff


	//   ....[81]....
        /*04e8*/ 	.word	0xffffffff


	//   ....[82]....
        /*04ec*/ 	.word	0xffffffff


	//   ....[83]....
        /*04f0*/ 	.word	0xffffffff


	//   ....[84]....
        /*04f4*/ 	.word	0xffffffff


	//   ....[85]....
        /*04f8*/ 	.word	0xffffffff


	//   ....[86]....
        /*04fc*/ 	.word	0xffffffff


	//   ....[87]....
        /*0500*/ 	.word	0xffffffff


	//   ....[88]....
        /*0504*/ 	.word	0xffffffff


	//   ....[89]....
        /*0508*/ 	.word	0xffffffff


	//   ....[90]....
        /*050c*/ 	.word	0xffffffff


	//   ....[91]....
        /*0510*/ 	.word	0xffffffff


	//   ....[92]....
        /*0514*/ 	.word	0xffffffff


	//   ....[93]....
        /*0518*/ 	.word	0xffffffff


	//   ....[94]....
        /*051c*/ 	.word	0xffffffff


	//   ....[95]....
        /*0520*/ 	.word	0xffffffff


	//   ....[96]....
        /*0524*/ 	.word	0xffffffff


	//   ....[97]....
        /*0528*/ 	.word	0xffffffff


	//   ....[98]....
        /*052c*/ 	.word	0xffffffff


	//   ....[99]....
        /*0530*/ 	.word	0xffffffff


	//   ....[100]....
        /*0534*/ 	.word	0xffffffff


	//   ....[101]....
        /*0538*/ 	.word	0xffffffff


	//   ....[102]....
        /*053c*/ 	.word	0xffffffff


	//   ....[103]....
        /*0540*/ 	.word	0xffffffff


	//   ....[104]....
        /*0544*/ 	.word	0xffffffff


	//   ....[105]....
        /*0548*/ 	.word	0xffffffff


	//   ....[106]....
        /*054c*/ 	.word	0xffffffff


	//   ....[107]....
        /*0550*/ 	.word	0x0500000f


	//   ....[108]....
        /*0554*/ 	.word	0x0500000f


	//   ....[109]....
        /*0558*/ 	.word	0x0500000f


	//   ....[110]....
        /*055c*/ 	.word	0x0500000f


	//   ....[111]....
        /*0560*/ 	.word	0x0500000f


	//   ....[112]....
        /*0564*/ 	.word	0x0500000f


	//   ....[113]....
        /*0568*/ 	.word	0x0500000f


	//   ....[114]....
        /*056c*/ 	.word	0x0500000f


	//   ....[115]....
        /*0570*/ 	.word	0x0500000f


	//   ....[116]....
        /*0574*/ 	.word	0x0500000f


	//   ....[117]....
        /*0578*/ 	.word	0x0500000f


	//   ....[118]....
        /*057c*/ 	.word	0x0500000f


	//   ....[119]....
        /*0580*/ 	.word	0x0500000f


	//   ....[120]....
        /*0584*/ 	.word	0x0500000f


	//   ....[121]....
        /*0588*/ 	.word	0x0500000f


	//   ....[122]....
        /*058c*/ 	.word	0x0500000f


	//   ....[123]....
        /*0590*/ 	.word	0x0500000f


	//   ....[124]....
        /*0594*/ 	.word	0x0500000f


	//   ....[125]....
        /*0598*/ 	.word	0x0500000f


	//   ....[126]....
        /*059c*/ 	.word	0x0500000f


	//   ....[127]....
        /*05a0*/ 	.word	0x0500000f


	//   ....[128]....
        /*05a4*/ 	.word	0x0500000f


	//   ....[129]....
        /*05a8*/ 	.word	0x0500000f


	//   ....[130]....
        /*05ac*/ 	.word	0x0500000f


	//   ....[131]....
        /*05b0*/ 	.word	0x0500000f


	//   ....[132]....
        /*05b4*/ 	.word	0x0500000f


	//   ....[133]....
        /*05b8*/ 	.word	0x0500000f


	//   ....[134]....
        /*05bc*/ 	.word	0x0500000f


	//   ....[135]....
        /*05c0*/ 	.word	0x0500000f


	//   ....[136]....
        /*05c4*/ 	.word	0x0500000f


	//   ....[137]....
        /*05c8*/ 	.word	0x0500000f


	//   ....[138]....
        /*05cc*/ 	.word	0x0500000f


	//   ....[139]....
        /*05d0*/ 	.word	0x0500000f


	//   ....[140]....
        /*05d4*/ 	.word	0x0500000f


	//   ....[141]....
        /*05d8*/ 	.word	0x0500000f


	//   ....[142]....
        /*05dc*/ 	.word	0x0500000f


	//   ....[143]....
        /*05e0*/ 	.word	0x0500000f


	//   ....[144]....
        /*05e4*/ 	.word	0x0500000f


	//   ....[145]....
        /*05e8*/ 	.word	0x0500000f


	//   ....[146]....
        /*05ec*/ 	.word	0x0500000f


	//   ....[147]....
        /*05f0*/ 	.word	0x0500000f


	//   ....[148]....
        /*05f4*/ 	.word	0x0500000f


	//   ....[149]....
        /*05f8*/ 	.word	0x0500000f


	//   ....[150]....
        /*05fc*/ 	.word	0x0500000f


	//----- nvinfo : EIATTR_COOP_GROUP_INSTR_OFFSETS
	.align		4
.L_117:
        /*0600*/ 	.byte	0x04, 0x28
        /*0602*/ 	.short	(.L_119 - .L_118)


	//   ....[0]....
.L_118:
        /*0604*/ 	.word	0x00000060


	//   ....[1]....
        /*0608*/ 	.word	0x00000130


	//   ....[2]....
        /*060c*/ 	.word	0x000001e0


	//   ....[3]....
        /*0610*/ 	.word	0x000003a0


	//   ....[4]....
        /*0614*/ 	.word	0x00000500


	//   ....[5]....
        /*0618*/ 	.word	0x00000620


	//   ....[6]....
        /*061c*/ 	.word	0x00000780


	//   ....[7]....
        /*0620*/ 	.word	0x00001860


	//   ....[8]....
        /*0624*/ 	.word	0x00002b80


	//   ....[9]....
        /*0628*/ 	.word	0x00002ca0


	//   ....[10]....
        /*062c*/ 	.word	0x00003450


	//   ....[11]....
        /*0630*/ 	.word	0x000034d0


	//   ....[12]....
        /*0634*/ 	.word	0x00004670


	//   ....[13]....
        /*0638*/ 	.word	0x00005360


	//   ....[14]....
        /*063c*/ 	.word	0x00005380


	//   ....[15]....
        /*0640*/ 	.word	0x000053b0


	//   ....[16]....
        /*0644*/ 	.word	0x000053c0


	//   ....[17]....
        /*0648*/ 	.word	0x00007190


	//   ....[18]....
        /*064c*/ 	.word	0x000072b0


	//   ....[19]....
        /*0650*/ 	.word	0x000072f0


	//   ....[20]....
        /*0654*/ 	.word	0x00007460


	//   ....[21]....
        /*0658*/ 	.word	0x00007480


	//   ....[22]....
        /*065c*/ 	.word	0x00008500


	//   ....[23]....
        /*0660*/ 	.word	0x00008510


	//   ....[24]....
        /*0664*/ 	.word	0x00008520


	//   ....[25]....
        /*0668*/ 	.word	0x00008560


	//   ....[26]....
        /*066c*/ 	.word	0x00008ac0


	//   ....[27]....
        /*0670*/ 	.word	0x00008ae0


	//   ....[28]....
        /*0674*/ 	.word	0x00008af0


	//   ....[29]....
        /*0678*/ 	.word	0x00008b10


	//   ....[30]....
        /*067c*/ 	.word	0x00008b30


	//   ....[31]....
        /*0680*/ 	.word	0x00008b50


	//   ....[32]....
        /*0684*/ 	.word	0x00008cb0


	//   ....[33]....
        /*0688*/ 	.word	0x00008cc0


	//   ....[34]....
        /*068c*/ 	.word	0x000090e0


	//   ....[35]....
        /*0690*/ 	.word	0x00009110


	//   ....[36]....
        /*0694*/ 	.word	0x00009350


	//   ....[37]....
        /*0698*/ 	.word	0x00009360


	//   ....[38]....
        /*069c*/ 	.word	0x00009e60


	//   ....[39]....
        /*06a0*/ 	.word	0x00009e90


	//   ....[40]....
        /*06a4*/ 	.word	0x00009ed0


	//   ....[41]....
        /*06a8*/ 	.word	0x00009f00


	//   ....[42]....
        /*06ac*/ 	.word	0x00009f10


	//   ....[43]....
        /*06b0*/ 	.word	0x00009f20


	//   ....[44]....
        /*06b4*/ 	.word	0x00009f30


	//   ....[45]....
        /*06b8*/ 	.word	0x00009f50


	//   ....[46]....
        /*06bc*/ 	.word	0x0000a0b0


	//   ....[47]....
        /*06c0*/ 	.word	0x0000a2b0


	//   ....[48]....
        /*06c4*/ 	.word	0x0000a2e0


	//   ....[49]....
        /*06c8*/ 	.word	0x0000a310


	//   ....[50]....
        /*06cc*/ 	.word	0x0000a340


	//   ....[51]....
        /*06d0*/ 	.word	0x0000a370


	//   ....[52]....
        /*06d4*/ 	.word	0x0000a3a0


	//   ....[53]....
        /*06d8*/ 	.word	0x0000a520


	//   ....[54]....
        /*06dc*/ 	.word	0x0000a550


	//   ....[55]....
        /*06e0*/ 	.word	0x0000a580


	//   ....[56]....
        /*06e4*/ 	.word	0x0000a5b0


	//   ....[57]....
        /*06e8*/ 	.word	0x0000a5e0


	//   ....[58]....
        /*06ec*/ 	.word	0x0000a610


	//   ....[59]....
        /*06f0*/ 	.word	0x0000a6a0


	//   ....[60]....
        /*06f4*/ 	.word	0x0000a6d0


	//   ....[61]....
        /*06f8*/ 	.word	0x0000a6e0


	//   ....[62]....
        /*06fc*/ 	.word	0x0000a780


	//   ....[63]....
        /*0700*/ 	.word	0x0000bb10


	//   ....[64]....
        /*0704*/ 	.word	0x0000c670


	//   ....[65]....
        /*0708*/ 	.word	0x0000c680


	//   ....[66]....
        /*070c*/ 	.word	0x0000c6a0


	//   ....[67]....
        /*0710*/ 	.word	0x0000c730


	//   ....[68]....
        /*0714*/ 	.word	0x0000c750


	//   ....[69]....
        /*0718*/ 	.word	0x0000c7d0


	//   ....[70]....
        /*071c*/ 	.word	0x0000c7f0


	//   ....[71]....
        /*0720*/ 	.word	0x0000c870


	//   ....[72]....
        /*0724*/ 	.word	0x0000c890


	//   ....[73]....
        /*0728*/ 	.word	0x0000c910


	//   ....[74]....
        /*072c*/ 	.word	0x0000c930


	//   ....[75]....
        /*0730*/ 	.word	0x0000c9b0


	//   ....[76]....
        /*0734*/ 	.word	0x0000c9d0


	//   ....[77]....
        /*0738*/ 	.word	0x0000ca50


	//   ....[78]....
        /*073c*/ 	.word	0x0000ca70


	//   ....[79]....
        /*0740*/ 	.word	0x0000ca80


	//   ....[80]....
        /*0744*/ 	.word	0x0000caf0


	//   ....[81]....
        /*0748*/ 	.word	0x0000cb40


	//   ....[82]....
        /*074c*/ 	.word	0x0000cbf0


	//   ....[83]....
        /*0750*/ 	.word	0x0000cc00


	//   ....[84]....
        /*0754*/ 	.word	0x0000cc70


	//   ....[85]....
        /*0758*/ 	.word	0x0000cc80


	//   ....[86]....
        /*075c*/ 	.word	0x0000ccc0


	//   ....[87]....
        /*0760*/ 	.word	0x0000cce0


	//   ....[88]....
        /*0764*/ 	.word	0x0000ec30


	//   ....[89]....
        /*0768*/ 	.word	0x0000ec60


	//   ....[90]....
        /*076c*/ 	.word	0x0000ecc0


	//   ....[91]....
        /*0770*/ 	.word	0x0000ecf0


	//   ....[92]....
        /*0774*/ 	.word	0x0000ed20


	//   ....[93]....
        /*0778*/ 	.word	0x0000ed50


	//   ....[94]....
        /*077c*/ 	.word	0x0000ed80


	//   ....[95]....
        /*0780*/ 	.word	0x0000edb0


	//   ....[96]....
        /*0784*/ 	.word	0x0000ef50


	//   ....[97]....
        /*0788*/ 	.word	0x0000ef80


	//   ....[98]....
        /*078c*/ 	.word	0x0000efb0


	//   ....[99]....
        /*0790*/ 	.word	0x0000efe0


	//   ....[100]....
        /*0794*/ 	.word	0x0000f010


	//   ....[101]....
        /*0798*/ 	.word	0x0000f040


	//   ....[102]....
        /*079c*/ 	.word	0x0000f100


	//   ....[103]....
        /*07a0*/ 	.word	0x0000f120


	//   ....[104]....
        /*07a4*/ 	.word	0x0000f130


	//   ....[105]....
        /*07a8*/ 	.word	0x0000f190


	//   ....[106]....
        /*07ac*/ 	.word	0x0000f7b0


	//   ....[107]....
        /*07b0*/ 	.word	0x0000fc90


	//   ....[108]....
        /*07b4*/ 	.word	0x0000fe40


	//   ....[109]....
        /*07b8*/ 	.word	0x0000fe90


	//   ....[110]....
        /*07bc*/ 	.word	0x0000fef0


	//   ....[111]....
        /*07c0*/ 	.word	0x0000ffe0


	//   ....[112]....
        /*07c4*/ 	.word	0x00010040


	//   ....[113]....
        /*07c8*/ 	.word	0x00010140


	//   ....[114]....
        /*07cc*/ 	.word	0x000101a0


	//   ....[115]....
        /*07d0*/ 	.word	0x000102a0


	//   ....[116]....
        /*07d4*/ 	.word	0x00010300


	//   ....[117]....
        /*07d8*/ 	.word	0x00010400


	//   ....[118]....
        /*07dc*/ 	.word	0x00010460


	//   ....[119]....
        /*07e0*/ 	.word	0x00010560


	//   ....[120]....
        /*07e4*/ 	.word	0x000105c0


	//   ....[121]....
        /*07e8*/ 	.word	0x000106c0


	//   ....[122]....
        /*07ec*/ 	.word	0x00010720


	//   ....[123]....
        /*07f0*/ 	.word	0x000107d0


	//   ....[124]....
        /*07f4*/ 	.word	0x000108a0


	//   ....[125]....
        /*07f8*/ 	.word	0x00010970


	//   ....[126]....
        /*07fc*/ 	.word	0x000109d0


	//   ....[127]....
        /*0800*/ 	.word	0x00010ab0


	//   ....[128]....
        /*0804*/ 	.word	0x00010b10


	//   ....[129]....
        /*0808*/ 	.word	0x00010be0


	//   ....[130]....
        /*080c*/ 	.word	0x00010c40


	//   ....[131]....
        /*0810*/ 	.word	0x00010d00


	//   ....[132]....
        /*0814*/ 	.word	0x00011020


	//   ....[133]....
        /*0818*/ 	.word	0x000110c0


	//   ....[134]....
        /*081c*/ 	.word	0x00011240


	//   ....[135]....
        /*0820*/ 	.word	0x000112b0


	//   ....[136]....
        /*0824*/ 	.word	0x00011320


	//   ....[137]....
        /*0828*/ 	.word	0x00011390


	//   ....[138]....
        /*082c*/ 	.word	0x00011400


	//   ....[139]....
        /*0830*/ 	.word	0x00011480


	//   ....[140]....
        /*0834*/ 	.word	0x00011500


	//   ....[141]....
        /*0838*/ 	.word	0x00011590


	//   ....[142]....
        /*083c*/ 	.word	0x00011600


	//   ....[143]....
        /*0840*/ 	.word	0x00011670


	//   ....[144]....
        /*0844*/ 	.word	0x000116e0


	//   ....[145]....
        /*0848*/ 	.word	0x00011760


	//   ....[146]....
        /*084c*/ 	.word	0x000117d0


	//   ....[147]....
        /*0850*/ 	.word	0x00011870


	//   ....[148]....
        /*0854*/ 	.word	0x000118c0


	//   ....[149]....
        /*0858*/ 	.word	0x00011950


	//   ....[150]....
        /*085c*/ 	.word	0x00011a80


	//----- nvinfo : EIATTR_REG_RECONFIG
	.align		4
.L_119:
        /*0860*/ 	.byte	0x01, 0x54
	.zero		2


	//----- nvinfo : EIATTR_SYSCALL_OFFSETS
	.align		4
        /*0864*/ 	.byte	0x04, 0x46
        /*0866*/ 	.short	(.L_121 - .L_120)


	//   ....[0]....
.L_120:
        /*0868*/ 	.word	0x00001a20


	//   ....[1]....
        /*086c*/ 	.word	0x0000b760


	//   ....[2]....
        /*0870*/ 	.word	0x0000b8b0


	//   ....[3]....
        /*0874*/ 	.word	0x0000b9b0


	//   ....[4]....
        /*0878*/ 	.word	0x0000c1a0


	//----- nvinfo : EIATTR_MBARRIER_INSTR_OFFSETS
	.align		4
.L_121:
        /*087c*/ 	.byte	0x04, 0x39
        /*087e*/ 	.short	(.L_123 - .L_122)


	//   ....[0]....
.L_122:
        /*0880*/ 	.word	0x00000250
        /*0884*/ 	.word	0x000000ff
        /*0888*/ 	.word	0x00030800
        /*088c*/ 	.short	0x0100
        /*088e*/ 	.byte	0x08
	.zero		1


	//   ....[1]....
        /*0890*/ 	.word	0x00000260
        /*0894*/ 	.word	0x000000ff
        /*0898*/ 	.word	0x00030820
        /*089c*/ 	.short	0x0100
        /*089e*/ 	.byte	0x08
	.zero		1


	//   ....[2]....
        /*08a0*/ 	.word	0x00000350
        /*08a4*/ 	.word	0x000000ff
        /*08a8*/ 	.word	0x00030830
        /*08ac*/ 	.short	0x0100
        /*08ae*/ 	.byte	0x08
	.zero		1


	//   ....[3]....
        /*08b0*/ 	.word	0x00000360
        /*08b4*/ 	.word	0x000000ff
        /*08b8*/ 	.word	0x00030840
        /*08bc*/ 	.short	0x0100
        /*08be*/ 	.byte	0x08
	.zero		1


	//   ....[4]....
        /*08c0*/ 	.word	0x00000370
        /*08c4*/ 	.word	0x000000ff
        /*08c8*/ 	.word	0x00030838
        /*08cc*/ 	.short	0x0100
        /*08ce*/ 	.byte	0x08
	.zero		1


	//   ....[5]....
        /*08d0*/ 	.word	0x00000380
        /*08d4*/ 	.word	0x000000ff
        /*08d8*/ 	.word	0x00030848
        /*08dc*/ 	.short	0x0100
        /*08de*/ 	.byte	0x08
	.zero		1


	//   ....[6]....
        /*08e0*/ 	.word	0x000004b0
        /*08e4*/ 	.word	0x000000ff
        /*08e8*/ 	.word	0x00030850
        /*08ec*/ 	.short	0x0100
        /*08ee*/ 	.byte	0x08
	.zero		1


	//   ....[7]....
        /*08f0*/ 	.word	0x000004c0
        /*08f4*/ 	.word	0x000000ff
        /*08f8*/ 	.word	0x00030860
        /*08fc*/ 	.short	0x0100
        /*08fe*/ 	.byte	0x08
	.zero		1


	//   ....[8]....
        /*0900*/ 	.word	0x000004d0
        /*0904*/ 	.word	0x000000ff
        /*0908*/ 	.word	0x00030858
        /*090c*/ 	.short	0x0100
        /*090e*/ 	.byte	0x08
	.zero		1


	//   ....[9]....
        /*0910*/ 	.word	0x000004e0
        /*0914*/ 	.word	0x000000ff
        /*0918*/ 	.word	0x00030868
        /*091c*/ 	.short	0x0100
        /*091e*/ 	.byte	0x08
	.zero		1


	//   ....[10]....
        /*0920*/ 	.word	0x000005d0
        /*0924*/ 	.word	0x000000ff
        /*0928*/ 	.word	0x00030870
        /*092c*/ 	.short	0x0100
        /*092e*/ 	.byte	0x06
	.zero		1


	//   ....[11]....
        /*0930*/ 	.word	0x000005e0
        /*0934*/ 	.word	0x000000ff
        /*0938*/ 	.word	0x00030880
        /*093c*/ 	.short	0x0100
        /*093e*/ 	.byte	0x06
	.zero		1


	//   ....[12]....
        /*0940*/ 	.word	0x000005f0
        /*0944*/ 	.word	0x000000ff
        /*0948*/ 	.word	0x00030878
        /*094c*/ 	.short	0x0100
        /*094e*/ 	.byte	0x06
	.zero		1


	//   ....[13]....
        /*0950*/ 	.word	0x00000600
        /*0954*/ 	.word	0x000000ff
        /*0958*/ 	.word	0x00030888
        /*095c*/ 	.short	0x0100
        /*095e*/ 	.byte	0x06
	.zero		1


	//   ....[14]....
        /*0960*/ 	.word	0x00000730
        /*0964*/ 	.word	0x000000ff
        /*0968*/ 	.word	0x00030890
        /*096c*/ 	.short	0x0100
        /*096e*/ 	.byte	0x08
	.zero		1


	//   ....[15]....
        /*0970*/ 	.word	0x00000740
        /*0974*/ 	.word	0x000000ff
        /*0978*/ 	.word	0x000308a0
        /*097c*/ 	.short	0x0100
        /*097e*/ 	.byte	0x08
	.zero		1


	//   ....[16]....
        /*0980*/ 	.word	0x00000750
        /*0984*/ 	.word	0x000000ff
        /*0988*/ 	.word	0x00030898
        /*098c*/ 	.short	0x0100
        /*098e*/ 	.byte	0x08
	.zero		1


	//   ....[17]....
        /*0990*/ 	.word	0x00000760
        /*0994*/ 	.word	0x000000ff
        /*0998*/ 	.word	0x000308a8
        /*099c*/ 	.short	0x0100
        /*099e*/ 	.byte	0x08
	.zero		1


	//   ....[18]....
        /*09a0*/ 	.word	0x00000890
        /*09a4*/ 	.word	0x000000ff
        /*09a8*/ 	.word	0x000308b0
        /*09ac*/ 	.short	0x0100
        /*09ae*/ 	.byte	0x08
	.zero		1


	//   ....[19]....
        /*09b0*/ 	.word	0x000008a0
        /*09b4*/ 	.word	0x000000ff
        /*09b8*/ 	.word	0x000308c0
        /*09bc*/ 	.short	0x0100
        /*09be*/ 	.byte	0x08
	.zero		1


	//   ....[20]....
        /*09c0*/ 	.word	0x000008b0
        /*09c4*/ 	.word	0x000000ff
        /*09c8*/ 	.word	0x000308b8
        /*09cc*/ 	.short	0x0100
        /*09ce*/ 	.byte	0x08
	.zero		1


	//   ....[21]....
        /*09d0*/ 	.word	0x000008c0
        /*09d4*/ 	.word	0x000000ff
        /*09d8*/ 	.word	0x000308c8
        /*09dc*/ 	.short	0x0100
        /*09de*/ 	.byte	0x08
	.zero		1


	//   ....[22]....
        /*09e0*/ 	.word	0x00001a90
        /*09e4*/ 	.word	0x000000ff
        /*09e8*/ 	.word	0x00030800
        /*09ec*/ 	.short	0x010a
        /*09ee*/ 	.byte	0x25
	.zero		1


	//   ....[23]....
        /*09f0*/ 	.word	0x00001b00
        /*09f4*/ 	.word	0x00000004
        /*09f8*/ 	.word	0x00030830
        /*09fc*/ 	.short	0x010a
        /*09fe*/ 	.byte	0x3f
	.zero		1


	//   ....[24]....
        /*0a00*/ 	.word	0x00001b70
        /*0a04*/ 	.word	0x00000004
        /*0a08*/ 	.word	0x00030830
        /*0a0c*/ 	.short	0x010a
        /*0a0e*/ 	.byte	0x3f
	.zero		1


	//   ....[25]....
        /*0a10*/ 	.word	0x00002cc0
        /*0a14*/ 	.word	0x00000004
        /*0a18*/ 	.word	0x00000000
        /*0a1c*/ 	.short	0x0101
        /*0a1e*/ 	.byte	0x3f
	.zero		1


	//   ....[26]....
        /*0a20*/ 	.word	0x00004880
        /*0a24*/ 	.word	0x000000ff
        /*0a28*/ 	.word	0x00030830
        /*0a2c*/ 	.short	0x010a
        /*0a2e*/ 	.byte	0x07
	.zero		1


	//   ....[27]....
        /*0a30*/ 	.word	0x000048c0
        /*0a34*/ 	.word	0x000000ff
        /*0a38*/ 	.word	0x00030830
        /*0a3c*/ 	.short	0x010a
        /*0a3e*/ 	.byte	0x07
	.zero		1


	//   ....[28]....
        /*0a40*/ 	.word	0x00004ad0
        /*0a44*/ 	.word	0x000000ff
        /*0a48*/ 	.word	0x00030850
        /*0a4c*/ 	.short	0x010a
        /*0a4e*/ 	.byte	0x07
	.zero		1


	//   ....[29]....
        /*0a50*/ 	.word	0x00004b10
        /*0a54*/ 	.word	0x000000ff
        /*0a58*/ 	.word	0x00030850
        /*0a5c*/ 	.short	0x010a
        /*0a5e*/ 	.byte	0x07
	.zero		1


	//   ....[30]....
        /*0a60*/ 	.word	0x00006680
        /*0a64*/ 	.word	0x00000007
        /*0a68*/ 	.word	0x00000000
        /*0a6c*/ 	.short	0x0101
        /*0a6e*/ 	.byte	0x3f
	.zero		1


	//   ....[31]....
        /*0a70*/ 	.word	0x00006830
        /*0a74*/ 	.word	0x00000007
        /*0a78*/ 	.word	0x00000000
        /*0a7c*/ 	.short	0x0101
        /*0a7e*/ 	.byte	0x3f
	.zero		1


	//   ....[32]....
        /*0a80*/ 	.word	0x00007200
        /*0a84*/ 	.word	0x000000ff
        /*0a88*/ 	.word	0x00030850
        /*0a8c*/ 	.short	0x010a
        /*0a8e*/ 	.byte	0x0c
	.zero		1


	//   ....[33]....
        /*0a90*/ 	.word	0x00007240
        /*0a94*/ 	.word	0x000000ff
        /*0a98*/ 	.word	0x00030850
        /*0a9c*/ 	.short	0x010a
        /*0a9e*/ 	.byte	0x0c
	.zero		1


	//   ....[34]....
        /*0aa0*/ 	.word	0x00007a50
        /*0aa4*/ 	.word	0x0000000a
        /*0aa8*/ 	.word	0x00000000
        /*0aac*/ 	.short	0x0101
        /*0aae*/ 	.byte	0x3f
	.zero		1


	//   ....[35]....
        /*0ab0*/ 	.word	0x00008c80
        /*0ab4*/ 	.word	0x000000ff
        /*0ab8*/ 	.word	0x00000000
        /*0abc*/ 	.short	0x0101
        /*0abe*/ 	.byte	0x04
	.zero		1


	//   ....[36]....
        /*0ac0*/ 	.word	0x00009100
        /*0ac4*/ 	.word	0x000000ff
        /*0ac8*/ 	.word	0x00000000
        /*0acc*/ 	.short	0x0101
        /*0ace*/ 	.byte	0x04
	.zero		1


	//   ....[37]....
        /*0ad0*/ 	.word	0x0000bd20
        /*0ad4*/ 	.word	0x00000000
        /*0ad8*/ 	.word	0x00030840
        /*0adc*/ 	.short	0x010a
        /*0ade*/ 	.byte	0x3f
	.zero		1


	//   ....[38]....
        /*0ae0*/ 	.word	0x0000cd90
        /*0ae4*/ 	.word	0x00000011
        /*0ae8*/ 	.word	0x00030800
        /*0aec*/ 	.short	0x0107
        /*0aee*/ 	.byte	0x3f
	.zero		1


	//   ....[39]....
        /*0af0*/ 	.word	0x0000ce80
        /*0af4*/ 	.word	0x00000011
        /*0af8*/ 	.word	0x00030800
        /*0afc*/ 	.short	0x0101
        /*0afe*/ 	.byte	0x3f
	.zero		1


	//   ....[40]....
        /*0b00*/ 	.word	0x0000cea0
        /*0b04*/ 	.word	0x00000011
        /*0b08*/ 	.word	0x00030820
        /*0b0c*/ 	.short	0x010a
        /*0b0e*/ 	.byte	0x3f
	.zero		1


	//   ....[41]....
        /*0b10*/ 	.word	0x0000d230
        /*0b14*/ 	.word	0x00000002
        /*0b18*/ 	.word	0x00030840
        /*0b1c*/ 	.short	0x010a
        /*0b1e*/ 	.byte	0x3f
	.zero		1


	//   ....[42]....
        /*0b20*/ 	.word	0x0000d4b0
        /*0b24*/ 	.word	0x00000003
        /*0b28*/ 	.word	0x00000060
        /*0b2c*/ 	.short	0x010a
        /*0b2e*/ 	.byte	0x3f
	.zero		1


	//   ....[43]....
        /*0b30*/ 	.word	0x0000da00
        /*0b34*/ 	.word	0x00000002
        /*0b38*/ 	.word	0x00030840
        /*0b3c*/ 	.short	0x010a
        /*0b3e*/ 	.byte	0x3f
	.zero		1


	//   ....[44]....
        /*0b40*/ 	.word	0x0000dc80
        /*0b44*/ 	.word	0x0000000a
        /*0b48*/ 	.word	0x00000060
        /*0b4c*/ 	.short	0x010a
        /*0b4e*/ 	.byte	0x3f
	.zero		1


	//   ....[45]....
        /*0b50*/ 	.word	0x0000e110
        /*0b54*/ 	.word	0x00000002
        /*0b58*/ 	.word	0x00030840
        /*0b5c*/ 	.short	0x010a
        /*0b5e*/ 	.byte	0x3f
	.zero		1


	//   ....[46]....
        /*0b60*/ 	.word	0x0000e3a0
        /*0b64*/ 	.word	0x00000007
        /*0b68*/ 	.word	0x00000060
        /*0b6c*/ 	.short	0x010a
        /*0b6e*/ 	.byte	0x3f
	.zero		1


	//   ....[47]....
        /*0b70*/ 	.word	0x0000e7e0
        /*0b74*/ 	.word	0x00000003
        /*0b78*/ 	.word	0x00030860
        /*0b7c*/ 	.short	0x010a
        /*0b7e*/ 	.byte	0x3f
	.zero		1


	//   ....[48]....
        /*0b80*/ 	.word	0x0000f730
        /*0b84*/ 	.word	0x00000009
        /*0b88*/ 	.word	0x00030820
        /*0b8c*/ 	.short	0x010a
        /*0b8e*/ 	.byte	0x3f
	.zero		1


	//   ....[49]....
        /*0b90*/ 	.word	0x0000f8d0
        /*0b94*/ 	.word	0x00000007
        /*0b98*/ 	.word	0x00000000
        /*0b9c*/ 	.short	0x010a
        /*0b9e*/ 	.byte	0x3f
	.zero		1


	//   ....[50]....
        /*0ba0*/ 	.word	0x0000f940
        /*0ba4*/ 	.word	0x00000003
        /*0ba8*/ 	.word	0x00000000
        /*0bac*/ 	.short	0x010a
        /*0bae*/ 	.byte	0x3f
	.zero		1


	//   ....[51]....
        /*0bb0*/ 	.word	0x0000f9a0
        /*0bb4*/ 	.word	0x00000005
        /*0bb8*/ 	.word	0x00000000
        /*0bbc*/ 	.short	0x010a
        /*0bbe*/ 	.byte	0x3f
	.zero		1


	//   ....[52]....
        /*0bc0*/ 	.word	0x0000f9d0
        /*0bc4*/ 	.word	0x00000003
        /*0bc8*/ 	.word	0x00000000
        /*0bcc*/ 	.short	0x010a
        /*0bce*/ 	.byte	0x3f
	.zero		1


	//   ....[53]....
        /*0bd0*/ 	.word	0x0000fa40
        /*0bd4*/ 	.word	0x00000003
        /*0bd8*/ 	.word	0x00030800
        /*0bdc*/ 	.short	0x010a
        /*0bde*/ 	.byte	0x3f
	.zero		1


	//   ....[54]....
        /*0be0*/ 	.word	0x0000fa90
        /*0be4*/ 	.word	0x00000004
        /*0be8*/ 	.word	0x00030830
        /*0bec*/ 	.short	0x010a
        /*0bee*/ 	.byte	0x3f
	.zero		1


	//   ....[55]....
        /*0bf0*/ 	.word	0x0000faf0
        /*0bf4*/ 	.word	0x00000003
        /*0bf8*/ 	.word	0x00030830
        /*0bfc*/ 	.short	0x010a
        /*0bfe*/ 	.byte	0x3f
	.zero		1


	//   ....[56]....
        /*0c00*/ 	.word	0x0000fb50
        /*0c04*/ 	.word	0x00000003
        /*0c08*/ 	.word	0x00030850
        /*0c0c*/ 	.short	0x010a
        /*0c0e*/ 	.byte	0x3f
	.zero		1


	//   ....[57]....
        /*0c10*/ 	.word	0x0000fbb0
        /*0c14*/ 	.word	0x00000007
        /*0c18*/ 	.word	0x00030850
        /*0c1c*/ 	.short	0x010a
        /*0c1e*/ 	.byte	0x3f
	.zero		1


	//   ....[58]....
        /*0c20*/ 	.word	0x0000fd50
        /*0c24*/ 	.word	0x00000000
        /*0c28*/ 	.word	0x00030840
        /*0c2c*/ 	.short	0x010a
        /*0c2e*/ 	.byte	0x3f
	.zero		1


	//   ....[59]....
        /*0c30*/ 	.word	0x00010d40
        /*0c34*/ 	.word	0x00000011
        /*0c38*/ 	.word	0x00030820
        /*0c3c*/ 	.short	0x010a
        /*0c3e*/ 	.byte	0x3f
	.zero		1


	//   ....[60]....
        /*0c40*/ 	.word	0x00010d90
        /*0c44*/ 	.word	0x00000002
        /*0c48*/ 	.word	0x00030840
        /*0c4c*/ 	.short	0x010a
        /*0c4e*/ 	.byte	0x3f
	.zero		1


	//   ....[61]....
        /*0c50*/ 	.word	0x00010de0
        /*0c54*/ 	.word	0x00000003
        /*0c58*/ 	.word	0x00000060
        /*0c5c*/ 	.short	0x010a
        /*0c5e*/ 	.byte	0x3f
	.zero		1


	//   ....[62]....
        /*0c60*/ 	.word	0x00010e30
        /*0c64*/ 	.word	0x00000002
        /*0c68*/ 	.word	0x00030840
        /*0c6c*/ 	.short	0x010a
        /*0c6e*/ 	.byte	0x3f
	.zero		1


	//   ....[63]....
        /*0c70*/ 	.word	0x00010e80
        /*0c74*/ 	.word	0x0000000a
        /*0c78*/ 	.word	0x00000060
        /*0c7c*/ 	.short	0x010a
        /*0c7e*/ 	.byte	0x3f
	.zero		1


	//   ....[64]....
        /*0c80*/ 	.word	0x00010ed0
        /*0c84*/ 	.word	0x00000002
        /*0c88*/ 	.word	0x00030840
        /*0c8c*/ 	.short	0x010a
        /*0c8e*/ 	.byte	0x3f
	.zero		1


	//   ....[65]....
        /*0c90*/ 	.word	0x00010f20
        /*0c94*/ 	.word	0x00000007
        /*0c98*/ 	.word	0x00000060
        /*0c9c*/ 	.short	0x010a
        /*0c9e*/ 	.byte	0x3f
	.zero		1


	//   ....[66]....
        /*0ca0*/ 	.word	0x00010f70
        /*0ca4*/ 	.word	0x00000003
        /*0ca8*/ 	.word	0x00030860
        /*0cac*/ 	.short	0x010a
        /*0cae*/ 	.byte	0x3f
	.zero		1


	//   ....[67]....
        /*0cb0*/ 	.word	0x000119a0
        /*0cb4*/ 	.word	0x00000009
        /*0cb8*/ 	.word	0x00030820
        /*0cbc*/ 	.short	0x010a
        /*0cbe*/ 	.byte	0x3f
	.zero		1


	//   ....[68]....
        /*0cc0*/ 	.word	0x00011b40
        /*0cc4*/ 	.word	0x00000007
        /*0cc8*/ 	.word	0x00000000
        /*0ccc*/ 	.short	0x010a
        /*0cce*/ 	.byte	0x3f
	.zero		1


	//   ....[69]....
        /*0cd0*/ 	.word	0x00011b90
        /*0cd4*/ 	.word	0x00000003
        /*0cd8*/ 	.word	0x00000000
        /*0cdc*/ 	.short	0x010a
        /*0cde*/ 	.byte	0x3f
	.zero		1


	//   ....[70]....
        /*0ce0*/ 	.word	0x00011be0
        /*0ce4*/ 	.word	0x00000005
        /*0ce8*/ 	.word	0x00000000
        /*0cec*/ 	.short	0x010a
        /*0cee*/ 	.byte	0x3f
	.zero		1


	//----- nvinfo : EIATTR_NUM_MBARRIERS
	.align		4
.L_123:
        /*0cf0*/ 	.byte	0x03, 0x38
        /*0cf2*/ 	.short	0x0016


	//----- nvinfo : EIATTR_EXIT_INSTR_OFFSETS
	.align		4
        /*0cf4*/ 	.byte	0x04, 0x1c
        /*0cf6*/ 	.short	(.L_125 - .L_124)


	//   ....[0]....
.L_124:
        /*0cf8*/ 	.word	0x00000a70


	//   ....[1]....
        /*0cfc*/ 	.word	0x0000a050


	//   ....[2]....
        /*0d00*/ 	.word	0x0000fa20


	//----- nvinfo : EIATTR_MAX_THREADS
	.align		4
.L_125:
        /*0d04*/ 	.byte	0x04, 0x05
        /*0d06*/ 	.short	(.L_127 - .L_126)
.L_126:
        /*0d08*/ 	.word	0x00000200
        /*0d0c*/ 	.word	0x00000001
        /*0d10*/ 	.word	0x00000001


	//----- nvinfo : EIATTR_CRS_STACK_SIZE
	.align		4
.L_127:
        /*0d14*/ 	.byte	0x04, 0x1e
        /*0d16*/ 	.short	(.L_129 - .L_128)
.L_128:
        /*0d18*/ 	.word	0x00000000


	//----- nvinfo : EIATTR_CBANK_PARAM_SIZE
	.align		4
.L_129:
        /*0d1c*/ 	.byte	0x03, 0x19
        /*0d1e*/ 	.short	0x0af0


	//----- nvinfo : EIATTR_PARAM_CBANK
	.align		4
        /*0d20*/ 	.byte	0x04, 0x0a
        /*0d22*/ 	.short	(.L_131 - .L_130)
	.align		4
.L_130:
        /*0d24*/ 	.word	index@(.nv.constant0._ZN7cutlass13device_kernelIN5flash11enable_sm90INS1_16FlashAttnFwdSm90INS1_25CollectiveMainloopFwdSm90ILi2EN4cute5tupleIJNS5_1CILi1EEES8_S8_EEENS6_IJNS7_ILi192EEESA_NS7_ILi64EEEEEELi64ENS_6half_tEfNS_4arch4Sm90ELb0ELb0ELb0ELb1ELb0ELb0ELb0ELb0ELb1ELb1ELb1ELb0EEENS1_21CollectiveEpilogueFwdINS6_IJSA_SB_SA_EEES9_SD_SF_Li384ELb1ELb1ELb1ELb0EEENS1_36VarlenDynamicPersistentTileSchedulerILi192ELi192ELi384ELi128ELb1ELb1ELb1ELb0ELb1ELb1EEEEEEEEEvNT_6ParamsE)
        /*0d28*/ 	.short	0x0210
        /*0d2a*/ 	.short	0x0af0


	//----- nvinfo : EIATTR_SW_WAR
	.align		4
.L_131:
        /*0d2c*/ 	.byte	0x04, 0x36
        /*0d2e*/ 	.short	(.L_133 - .L_132)
.L_132:
        /*0d30*/ 	.word	0x00000008
.L_133:


//--------------------- .nv.info._ZN7cutlass13device_kernelIN5flash11enable_sm90INS1_16FlashAttnFwdSm90INS1_25CollectiveMainloopFwdSm90ILi2EN4cute5tupleIJNS5_1CILi1EEES8_S8_EEENS6_IJNS7_ILi192EEESA_NS7_ILi64EEEEEELi64ENS_6half_tEfNS_4arch4Sm90ELb0ELb0ELb0ELb1ELb0ELb1ELb0ELb0ELb1ELb1ELb1ELb0EEENS1_21CollectiveEpilogueFwdINS6_IJSA_SB_SA_EEES9_SD_SF_Li384ELb1ELb1ELb1ELb0EEENS1_36VarlenDynamicPersistentTileSchedulerILi192ELi192ELi384ELi128ELb1ELb1ELb1ELb0ELb1ELb1EEEEEEEEEvNT_6ParamsE --------------------------
	.section	.nv.info._ZN7cutlass13device_kernelIN5flash11enable_sm90INS1_16FlashAttnFwdSm90INS1_25CollectiveMainloopFwdSm90ILi2EN4cute5tupleIJNS5_1CILi1EEES8_S8_EEENS6_IJNS7_ILi192EEESA_NS7_ILi64EEEEEELi64ENS_6half_tEfNS_4arch4Sm90ELb0ELb0ELb0ELb1ELb0ELb1ELb0ELb0ELb1ELb1ELb1ELb0EEENS1_21CollectiveEpilogueFwdINS6_IJSA_SB_SA_EEES9_SD_SF_Li384ELb1ELb1ELb1ELb0EEENS1_36VarlenDynamicPersistentTileSchedulerILi192ELi192ELi384ELi128ELb1ELb1ELb1ELb0ELb1ELb1EEEEEEEEEvNT_6ParamsE,"",@"SHT_CUDA_INFO"
	.sectionflags	@""
	.align	4


	//----- nvinfo : EIATTR_CUDA_API_VERSION
	.align		4
        /*0000*/ 	.byte	0x04, 0x37
        /*0002*/ 	.short	(.L_135 - .L_134)
.L_134:
        /*0004*/ 	.word	0x00000082


	//----- nvinfo : EIATTR_KPARAM_INFO
	.align		4
.L_135:
        /*0008*/ 	.byte	0x04, 0x17
        /*000a*/ 	.short	(.L_137 - .L_136)
.L_136:
        /*000c*/ 	.word	0x00000000
        /*0010*/ 	.short	0x0000
        /*0012*/ 	.short	0x0070
        /*0014*/ 	.byte	0x00, 0xf0, 0x01, 0x2a


	//----- nvinfo : EIATTR_SPARSE_MMA_MASK
	.align		4
.L_137:
        /*0018*/ 	.byte	0x03, 0x50
        /*001a*/ 	.short	0x0000


	//----- nvinfo : EIATTR_MAXREG_COUNT
	.align		4
        /*001c*/ 	.byte	0x03, 0x1b
        /*001e*/ 	.short	0x0080


	//----- nvinfo : EIATTR_NUM_BARRIERS
	.align		4
        /*0020*/ 	.byte	0x02, 0x4c
        /*0022*/ 	.byte	0x10
	.zero		1


	//----- nvinfo : EIATTR_EXTERNS
	.align		4
        /*0024*/ 	.byte	0x04, 0x0f
        /*0026*/ 	.short	(.L_139 - .L_138)


	//   ....[0]....
	.align		4
.L_138:
        /*0028*/ 	.word	index@(__assertfail)


	//----- nvinfo : EIATTR_ANNOTATIONS
	.align		4
.L_139:
        /*002c*/ 	.byte	0x04, 0x55
        /*002e*/ 	.short	(.L_141 - .L_140)


	//   ....[0]....
.L_140:
        /* <DEDUP_REMOVED lines=77> */
        /*04f4*/ 	.byte	0xf0, 0x7e, 0x01, 0x00, 0x01, 0x00, 0x00, 0x00, 0x00, 0x93, 0x01, 0x00


	//----- nvinfo : EIATTR_MERCURY_ISA_VERSION
	.align		4
.L_141:
        /*0500*/ 	.byte	0x03, 0x5f
        /*0502*/ 	.short	0x0101


	//----- nvinfo : EIATTR_UNUSED_LOAD_BYTE_OFFSET
	.align		4
        /*0504*/ 	.byte	0x04, 0x44
        /*0506*/ 	.short	(.L_143 - .L_142)


	//   ....[0]....
.L_142:
        /*0508*/ 	.word	0x00000ad0
        /*050c*/ 	.word	0x0000fff0


	//   ....[1]....
        /*0510*/ 	.word	0x0000ed60
        /*0514*/ 	.word	0x0000fff0


	//----- nvinfo : EIATTR_INT_WARP_WIDE_INSTR_OFFSETS
	.align		4
.L_143:
        /*0518*/ 	.byte	0x04, 0x31
        /*051a*/ 	.short	(.L_145 - .L_144)


	//   ....[0]....
.L_144:
        /*051c*/ 	.word	0x00000180


	//   ....[1]....
        /*0520*/ 	.word	0x00000220


	//   ....[2]....
        /*0524*/ 	.word	0x00000290


	//   ....[3]....
        /*0528*/ 	.word	0x000137b0


	//   ....[4]....
        /*052c*/ 	.word	0x00013840


	//   ....[5]....
        /*0530*/ 	.word	0x00016940


	//   ....[6]....
        /*0534*/ 	.word	0x000169d0


	//----- nvinfo : EIATTR_COOP_GROUP_MASK_REGIDS
	.align		4
.L_145:
        /*0538*/ 	.byte	0x04, 0x29
        /*053a*/ 	.short	(.L_147 - .L_146)


	//   ....[0]....
.L_146:
        /*053c*/ 	.word	0xffffffff


	//   ....[1]....
        /*0540*/ 	.word	0xffffffff


	//   ....[2]....
        /*0544*/ 	.word	0xffffffff


	//   ....[3]....
        /*0548*/ 	.word	0xffffffff


	//   ....[4]....
        /*054c*/ 	.word	0xffffffff


	//   ....[5]....
        /*0550*/ 	.word	0xffffffff


	//   ....[6]....
        /*0554*/ 	.word	0xffffffff


	//   ....[7]....
        /*0558*/ 	.word	0xffffffff


	//   ....[8]....
        /*055c*/ 	.word	0xffffffff


	//   ....[9]....
        /*0560*/ 	.word	0xffffffff


	//   ....[10]....
        /*0564*/ 	.word	0xffffffff


	//   ....[11]....
        /*0568*/ 	.word	0xffffffff


	//   ....[12]....
        /*056c*/ 	.word	0xffffffff


	//   ....[13]....
        /*0570*/ 	.word	0xffffffff


	//   ....[14]....
        /*0574*/ 	.word	0xffffffff


	//   ....[15]....
        /*0578*/ 	.word	0xffffffff


	//   ....[16]....
        /*057c*/ 	.word	0xffffffff


	//   ....[17]....
        /*0580*/ 	.word	0xffffffff


	//   ....[18]....
        /*0584*/ 	.word	0xffffffff


	//   ....[19]....
        /*0588*/ 	.word	0xffffffff


	//   ....[20]....
        /*058c*/ 	.word	0xffffffff


	//   ....[21]....
        /*0590*/ 	.word	0xffffffff


	//   ....[22]....
        /*0594*/ 	.word	0xffffffff


	//   ....[23]....
        /*0598*/ 	.word	0xffffffff


	//   ....[24]....
        /*059c*/ 	.word	0xffffffff


	//   ....[25]....
        /*05a0*/ 	.word	0xffffffff


	//   ....[26]....
        /*05a4*/ 	.word	0xffffffff


	//   ....[27]....
        /*05a8*/ 	.word	0xffffffff


	//   ....[28]....
        /*05ac*/ 	.word	0xffffffff


	//   ....[29]....
        /*05b0*/ 	.word	0xffffffff


	//   ....[30]....
        /*05b4*/ 	.word	0xffffffff


	//   ....[31]....
        /*05b8*/ 	.word	0xffffffff


	//   ....[32]....
        /*05bc*/ 	.word	0xffffffff


	//   ....[33]....
        /*05c0*/ 	.word	0xffffffff


	//   ....[34]....
        /*05c4*/ 	.word	0xffffffff


	//   ....[35]....
        /*05c8*/ 	.word	0xffffffff


	//   ....[36]....
        /*05cc*/ 	.word	0xffffffff


	//   ....[37]....
        /*05d0*/ 	.word	0xffffffff


	//   ....[38]....
        /*05d4*/ 	.word	0xffffffff


	//   ....[39]....
        /*05d8*/ 	.word	0xffffffff


	//   ....[40]....
        /*05dc*/ 	.word	0xffffffff


	//   ....[41]....
        /*05e0*/ 	.word	0xffffffff


	//   ....[42]....
        /*05e4*/ 	.word	0xffffffff


	//   ....[43]....
        /*05e8*/ 	.word	0xffffffff


	//   ....[44]....
        /*05ec*/ 	.word	0xffffffff


	//   ....[45]....
        /*05f0*/ 	.word	0xffffffff


	//   ....[46]....
        /*05f4*/ 	.word	0xffffffff


	//   ....[47]....
        /*05f8*/ 	.word	0xffffffff


	//   ....[48]....
        /*05fc*/ 	.word	0xffffffff


	//   ....[49]....
        /*0600*/ 	.word	0xffffffff


	//   ....[50]....
        /*0604*/ 	.word	0xffffffff


	//   ....[51]....
        /*0608*/ 	.word	0xffffffff


	//   ....[52]....
        /*060c*/ 	.word	0xffffffff


	//   ....[53]....
        /*0610*/ 	.word	0xffffffff


	//   ....[54]....
        /*0614*/ 	.word	0xffffffff


	//   ....[55]....
        /*0618*/ 	.word	0xffffffff


	//   ....[56]....
        /*061c*/ 	.word	0xffffffff


	//   ....[57]....
        /*0620*/ 	.word	0xffffffff


	//   ....[58]....
        /*0624*/ 	.word	0xffffffff


	//   ....[59]....
        /*0628*/ 	.word	0xffffffff


	//   ....[60]....
        /*062c*/ 	.word	0xffffffff


	//   ....[61]....
        /*0630*/ 	.word	0xffffffff


	//   ....[62]....
        /*0634*/ 	.word	0xffffffff


	//   ....[63]....
        /*0638*/ 	.word	0xffffffff


	//   ....[64]....
        /*063c*/ 	.word	0xffffffff


	//   ....[65]....
        /*0640*/ 	.word	0xffffffff


	//   ....[66]....
        /*0644*/ 	.word	0xffffffff


	//   ....[67]....
        /*0648*/ 	.word	0xffffffff


	//   ....[68]....
        /*064c*/ 	.word	0xffffffff


	//   ....[69]....
        /*0650*/ 	.word	0xffffffff


	//   ....[70]....
        /*0654*/ 	.word	0xffffffff


	//   ....[71]....
        /*0658*/ 	.word	0xffffffff


	//   ....[72]....
        /*065c*/ 	.word	0xffffffff


	//   ....[73]....
        /*0660*/ 	.word	0xffffffff


	//   ....[74]....
        /*0664*/ 	.word	0xffffffff


	//   ....[75]....
        /*0668*/ 	.word	0xffffffff


	//   ....[76]....
        /*066c*/ 	.word	0xffffffff


	//   ....[77]....
        /*0670*/ 	.word	0xffffffff


	//   ....[78]....
        /*0674*/ 	.word	0xffffffff


	//   ....[79]....
        /*0678*/ 	.word	0xffffffff


	//   ....[80]....
        /*067c*/ 	.word	0xffffffff


	//   ....[81]....
        /*0680*/ 	.word	0xffffffff


	//   ....[82]....
        /*0684*/ 	.word	0xffffffff


	//   ....[83]....
        /*0688*/ 	.word	0xffffffff


	//   ....[84]....
        /*068c*/ 	.word	0xffffffff


	//   ....[85]....
        /*0690*/ 	.word	0xffffffff


	//   ....[86]....
        /*0694*/ 	.word	0xffffffff


	//   ....[87]....
        /*0698*/ 	.word	0xffffffff


	//   ....[88]....
        /*069c*/ 	.word	0xffffffff


	//   ....[89]....
        /*06a0*/ 	.word	0xffffffff


	//   ....[90]....
        /*06a4*/ 	.word	0xffffffff


	//   ....[91]....
        /*06a8*/ 	.word	0xffffffff


	//   ....[92]....
        /*06ac*/ 	.word	0xffffffff


	//   ....[93]....
        /*06b0*/ 	.word	0xffffffff


	//   ....[94]....
        /*06b4*/ 	.word	0xffffffff


	//   ....[95]....
        /*06b8*/ 	.word	0xffffffff


	//   ....[96]....
        /*06bc*/ 	.word	0xffffffff


	//   ....[97]....
        /*06c0*/ 	.word	0xffffffff


	//   ....[98]....
        /*06c4*/ 	.word	0xffffffff


	//   ....[99]....
        /*06c8*/ 	.word	0xffffffff


	//   ....[100]....
        /*06cc*/ 	.word	0xffffffff


	//   ....[101]....
        /*06d0*/ 	.word	0xffffffff


	//   ....[102]....
        /*06d4*/ 	.word	0xffffffff


	//   ....[103]....
        /*06d8*/ 	.word	0xffffffff


	//   ....[104]....
        /*06dc*/ 	.word	0xffffffff


	//   ....[105]....
        /*06e0*/ 	.word	0xffffffff


	//   ....[106]....
        /*06e4*/ 	.word	0xffffffff


	//   ....[107]....
        /*06e8*/ 	.word	0xffffffff


	//   ....[108]....
        /*06ec*/ 	.word	0xffffffff


	//   ....[109]....
        /*06f0*/ 	.word	0xffffffff


	//   ....[110]....
        /*06f4*/ 	.word	0xffffffff


	//   ....[111]....
        /*06f8*/ 	.word	0xffffffff


	//   ....[112]....
        /*06fc*/ 	.word	0xffffffff


	//   ....[113]....
        /*0700*/ 	.word	0xffffffff


	//   ....[114]....
        /*0704*/ 	.word	0xffffffff


	//   ....[115]....
        /*0708*/ 	.word	0xffffffff


	//   ....[116]....
        /*070c*/ 	.word	0x0500000f


	//   ....[117]....
        /*0710*/ 	.word	0x0500000f


	//   ....[118]....
        /*0714*/ 	.word	0x0500000f


	//   ....[119]....
        /*0718*/ 	.word	0x0500000f


	//   ....[120]....
        /*071c*/ 	.word	0x0500000f


	//   ....[121]....
        /*0720*/ 	.word	0x0500000f


	//   ....[122]....
        /*0724*/ 	.word	0x0500000f


	//   ....[123]....
        /*0728*/ 	.word	0x0500000f


	//   ....[124]....
        /*072c*/ 	.word	0x0500000f


	//   ....[125]....
        /*0730*/ 	.word	0x0500000f


	//   ....[126]....
        /*0734*/ 	.word	0x0500000f


	//   ....[127]....
        /*0738*/ 	.word	0x0500000f


	//   ....[128]....
        /*073c*/ 	.word	0x0500000f


	//   ....[129]....
        /*0740*/ 	.word	0x0500000f


	//   ....[130]....
        /*0744*/ 	.word	0x0500000f


	//   ....[131]....
        /*0748*/ 	.word	0x0500000f


	//   ....[132]....
        /*074c*/ 	.word	0x0500000f


	//   ....[133]....
        /*0750*/ 	.word	0x0500000f


	//   ....[134]....
        /*0754*/ 	.word	0x0500000f


	//   ....[135]....
        /*0758*/ 	.word	0x0500000f


	//   ....[136]....
        /*075c*/ 	.word	0x0500000f


	//   ....[137]....
        /*0760*/ 	.word	0x0500000f


	//   ....[138]....
        /*0764*/ 	.word	0x0500000f


	//   ....[139]....
        /*0768*/ 	.word	0x0500000f


	//   ....[140]....
        /*076c*/ 	.word	0x0500000f


	//   ....[141]....
        /*0770*/ 	.word	0x0500000f


	//   ....[142]....
        /*0774*/ 	.word	0x0500000f


	//   ....[143]....
        /*0778*/ 	.word	0x0500000f


	//   ....[144]....
        /*077c*/ 	.word	0x0500000f


	//   ....[145]....
        /*0780*/ 	.word	0x0500000f


	//   ....[146]....
        /*0784*/ 	.word	0x0500000f


	//   ....[147]....
        /*0788*/ 	.word	0x0500000f


	//   ....[148]....
        /*078c*/ 	.word	0x0500000f


	//   ....[149]....
        /*0790*/ 	.word	0x0500000f


	//   ....[150]....
        /*0794*/ 	.word	0x0500000f


	//   ....[151]....
        /*0798*/ 	.word	0x0500000f


	//   ....[152]....
        /*079c*/ 	.word	0x0500000f


	//   ....[153]....
        /*07a0*/ 	.word	0x0500000f


	//   ....[154]....
        /*07a4*/ 	.word	0x0500000f


	//   ....[155]....
        /*07a8*/ 	.word	0x0500000f


	//   ....[156]....
        /*07ac*/ 	.word	0x0500000f


	//   ....[157]....
        /*07b0*/ 	.word	0x0500000f


	//   ....[158]....
        /*07b4*/ 	.word	0x0500000f


	//   ....[159]....
        /*07b8*/ 	.word	0x0500000f


	//   ....[160]....
        /*07bc*/ 	.word	0x0500000f


	//   ....[161]....
        /*07c0*/ 	.word	0x0500000f


	//   ....[162]....
        /*07c4*/ 	.word	0x0500000f


	//   ....[163]....
        /*07c8*/ 	.word	0x0500000f


	//   ....[164]....
        /*07cc*/ 	.word	0x0500000f


	//   ....[165]....
        /*07d0*/ 	.word	0x0500000f


	//   ....[166]....
        /*07d4*/ 	.word	0x0500000f


	//   ....[167]....
        /*07d8*/ 	.word	0x0500000f


	//   ....[168]....
        /*07dc*/ 	.word	0x0500000f


	//   ....[169]....
        /*07e0*/ 	.word	0x0500000f


	//   ....[170]....
        /*07e4*/ 	.word	0x0500000f


	//   ....[171]....
        /*07e8*/ 	.word	0x0500000f


	//   ....[172]....
        /*07ec*/ 	.word	0x0500000f


	//   ....[173]....
        /*07f0*/ 	.word	0x0500000f


	//   ....[174]....
        /*07f4*/ 	.word	0x0500000f


	//   ....[175]....
        /*07f8*/ 	.word	0x0500000f


	//   ....[176]....
        /*07fc*/ 	.word	0x0500000f


	//   ....[177]....
        /*0800*/ 	.word	0x0500000f


	//   ....[178]....
        /*0804*/ 	.word	0x0500000f


	//   ....[179]....
        /*0808*/ 	.word	0x0500000f


	//   ....[180]....
        /*080c*/ 	.word	0x0500000f


	//   ....[181]....
        /*0810*/ 	.word	0x0500000f


	//   ....[182]....
        /*0814*/ 	.word	0x0500000f


	//   ....[183]....
        /*0818*/ 	.word	0x0500000f


	//   ....[184]....
        /*081c*/ 	.word	0x0500000f


	//   ....[185]....
        /*0820*/ 	.word	0x0500000f


	//   ....[186]....
        /*0824*/ 	.word	0x0500000f


	//   ....[187]....
        /*0828*/ 	.word	0x0500000f


	//   ....[188]....
        /*082c*/ 	.word	0x0500000f


	//   ....[189]....
        /*0830*/ 	.word	0x0500000f


	//----- nvinfo : EIATTR_COOP_GROUP_INSTR_OFFSETS
	.align		4
.L_147:
        /*0834*/ 	.byte	0x04, 0x28
        /*0836*/ 	.short	(.L_149 - .L_148)


	//   ....[0]....
.L_148:
        /*0838*/ 	.word	0x00000060


	//   ....[1]....
        /*083c*/ 	.word	0x00000190


	//   ....[2]....
        /*0840*/ 	.word	0x00000240


	//   ....[3]....
        /*0844*/ 	.word	0x00000400


	//   ....[4]....
        /*0848*/ 	.word	0x00000560


	//   ....[5]....
        /*084c*/ 	.word	0x00000680


	//   ....[6]....
        /*0850*/ 	.word	0x000007e0


	//   ....[7]....
        /*0854*/ 	.word	0x00005cb0


	//   ....[8]....
        /*0858*/ 	.word	0x000062b0


	//   ....[9]....
        /*085c*/ 	.word	0x000062c0


	//   ....[10]....
        /*0860*/ 	.word	0x000062d0


	//   ....[11]....
        /*0864*/ 	.word	0x000062e0


	//   ....[12]....
        /*0868*/ 	.word	0x00007360


	//   ....[13]....
        /*086c*/ 	.word	0x00007370


	//   ....[14]....
        /*0870*/ 	.word	0x00007380


	//   ....[15]....
        /*0874*/ 	.word	0x00007390


	//   ....[16]....
        /*0878*/ 	.word	0x00009490


	//   ....[17]....
        /*087c*/ 	.word	0x00009590


	//   ....[18]....
        /*0880*/ 	.word	0x00009cc0


	//   ....[19]....
        /*0884*/ 	.word	0x00009d20


	//   ....[20]....
        /*0888*/ 	.word	0x0000b1e0


	//   ....[21]....
        /*088c*/ 	.word	0x0000bf40


	//   ....[22]....
        /*0890*/ 	.word	0x0000bf70


	//   ....[23]....
        /*0894*/ 	.word	0x0000c010


	//   ....[24]....
        /*0898*/ 	.word	0x0000c020


	//   ....[25]....
        /*089c*/ 	.word	0x0000dfd0


	//   ....[26]....
        /*08a0*/ 	.word	0x0000e210


	//   ....[27]....
        /*08a4*/ 	.word	0x0000e350


	//   ....[28]....
        /*08a8*/ 	.word	0x0000e900


	//   ....[29]....
        /*08ac*/ 	.word	0x0000e920


	//   ....[30]....
        /*08b0*/ 	.word	0x0000f680


	//   ....[31]....
        /*08b4*/ 	.word	0x0000f6a0


	//   ....[32]....
        /*08b8*/ 	.word	0x0000f6b0


	//   ....[33]....
        /*08bc*/ 	.word	0x0000f6c0


	//   ....[34]....
        /*08c0*/ 	.word	0x0000fbf0


	//   ....[35]....
        /*08c4*/ 	.word	0x0000fc30


	//   ....[36]....
        /*08c8*/ 	.word	0x0000fc60


	//   ....[37]....
        /*08cc*/ 	.word	0x0000fc90


	//   ....[38]....
        /*08d0*/ 	.word	0x0000fcb0


	//   ....[39]....
        /*08d4*/ 	.word	0x0000fcc0


	//   ....[40]....
        /*08d8*/ 	.word	0x0000fd00


	//   ....[41]....
        /*08dc*/ 	.word	0x0000fd30


	//   ....[42]....
        /*08e0*/ 	.word	0x00010220


	//   ....[43]....
        /*08e4*/ 	.word	0x00010230


	//   ....[44]....
        /*08e8*/ 	.word	0x000104b0


	//   ....[45]....
        /*08ec*/ 	.word	0x000104c0


	//   ....[46]....
        /*08f0*/ 	.word	0x00010f50


	//   ....[47]....
        /*08f4*/ 	.word	0x00010f80


	//   ....[48]....
        /*08f8*/ 	.word	0x00010fa0


	//   ....[49]....
        /*08fc*/ 	.word	0x00010fd0


	//   ....[50]....
        /*0900*/ 	.word	0x00011000


	//   ....[51]....
        /*0904*/ 	.word	0x00011010


	//   ....[52]....
        /*0908*/ 	.word	0x00011040


	//   ....[53]....
        /*090c*/ 	.word	0x000110b0


	//   ....[54]....
        /*0910*/ 	.word	0x000111e0


	//   ....[55]....
        /*0914*/ 	.word	0x00011400


	//   ....[56]....
        /*0918*/ 	.word	0x00011430


	//   ....[57]....
        /*091c*/ 	.word	0x00011460


	//   ....[58]....
        /*0920*/ 	.word	0x00011490


	//   ....[59]....
        /*0924*/ 	.word	0x000114c0


	//   ....[60]....
        /*0928*/ 	.word	0x000114f0


	//   ....[61]....
        /*092c*/ 	.word	0x00011670


	//   ....[62]....
        /*0930*/ 	.word	0x000116a0


	//   ....[63]....
        /*0934*/ 	.word	0x000116d0


	//   ....[64]....
        /*0938*/ 	.word	0x00011700


	//   ....[65]....
        /*093c*/ 	.word	0x00011730


	//   ....[66]....
        /*0940*/ 	.word	0x00011760


	//   ....[67]....
        /*0944*/ 	.word	0x000117f0


	//   ....[68]....
        /*0948*/ 	.word	0x00011820


	//   ....[69]....
        /*094c*/ 	.word	0x00011830


	//   ....[70]....
        /*0950*/ 	.word	0x000118d0


	//   ....[71]....
        /*0954*/ 	.word	0x00012850


	//   ....[72]....
        /*0958*/ 	.word	0x00013d50


	//   ....[73]....
        /*095c*/ 	.word	0x000148f0


	//   ....[74]....
        /*0960*/ 	.word	0x00014900


	//   ....[75]....
        /*0964*/ 	.word	0x00014920


	//   ....[76]....
        /*0968*/ 	.word	0x00014980


	//   ....[77]....
        /*096c*/ 	.word	0x000149a0


	//   ....[78]....
        /*0970*/ 	.word	0x00014a20


	//   ....[79]....
        /*0974*/ 	.word	0x00014a40


	//   ....[80]....
        /*0978*/ 	.word	0x00014ac0


	//   ....[81]....
        /*097c*/ 	.word	0x00014ae0


	//   ....[82]....
        /*0980*/ 	.word	0x00014b60


	//   ....[83]....
        /*0984*/ 	.word	0x00014b80


	//   ....[84]....
        /*0988*/ 	.word	0x00014c00


	//   ....[85]....
        /*098c*/ 	.word	0x00014c20


	//   ....[86]....
        /*0990*/ 	.word	0x00014ca0


	//   ....[87]....
        /*0994*/ 	.word	0x00014cc0


	//   ....[88]....
        /*0998*/ 	.word	0x00014cd0


	//   ....[89]....
        /*099c*/ 	.word	0x00014d40


	//   ....[90]....
        /*09a0*/ 	.word	0x00014d90


	//   ....[91]....
        /*09a4*/ 	.word	0x00014e50


	//   ....[92]....
        /*09a8*/ 	.word	0x00014e60


	//   ....[93]....
        /*09ac*/ 	.word	0x00014ed0


	//   ....[94]....
        /*09b0*/ 	.word	0x00014ee0


	//   ....[95]....
        /*09b4*/ 	.word	0x00014f20


	//   ....[96]....
        /*09b8*/ 	.word	0x00014f40


	//   ....[97]....
        /*09bc*/ 	.word	0x00016ee0


	//   ....[98]....
        /*09c0*/ 	.word	0x00016f10


	//   ....[99]....
        /*09c4*/ 	.word	0x00016f70


	//   ....[100]....
        /*09c8*/ 	.word	0x00016fa0


	//   ....[101]....
        /*09cc*/ 	.word	0x00016fd0


	//   ....[102]....
        /*09d0*/ 	.word	0x00017000


	//   ....[103]....
        /*09d4*/ 	.word	0x00017030


	//   ....[104]....
        /*09d8*/ 	.word	0x00017060


	//   ....[105]....
        /*09dc*/ 	.word	0x00017200


	//   ....[106]....
        /*09e0*/ 	.word	0x00017230


	//   ....[107]....
        /*09e4*/ 	.word	0x00017260


	//   ....[108]....
        /*09e8*/ 	.word	0x00017290


	//   ....[109]....
        /*09ec*/ 	.word	0x000172c0


	//   ....[110]....
        /*09f0*/ 	.word	0x000172f0


	//   ....[111]....
        /*09f4*/ 	.word	0x000173b0


	//   ....[112]....
        /*09f8*/ 	.word	0x000173d0


	//   ....[113]....
        /*09fc*/ 	.word	0x000173e0


	//   ....[114]....
        /*0a00*/ 	.word	0x00017440


	//   ....[115]....
        /*0a04*/ 	.word	0x00017a60


	//   ....[116]....
        /*0a08*/ 	.word	0x00017ec0


	//   ....[117]....
        /*0a0c*/ 	.word	0x00017f70


	//   ....[118]....
        /*0a10*/ 	.word	0x00018000


	//   ....[119]....
        /*0a14*/ 	.word	0x00018050


	//   ....[120]....
        /*0a18*/ 	.word	0x000180a0


	//   ....[121]....
        /*0a1c*/ 	.word	0x00018180


	//   ....[122]....
        /*0a20*/ 	.word	0x00018210


	//   ....[123]....
        /*0a24*/ 	.word	0x00018260


	//   ....[124]....
        /*0a28*/ 	.word	0x000182b0


	//   ....[125]....
        /*0a2c*/ 	.word	0x000184d0


	//   ....[126]....
        /*0a30*/ 	.word	0x00018530


	//   ....[127]....
        /*0a34*/ 	.word	0x000185f0


	//   ....[128]....
        /*0a38*/ 	.word	0x00018660


	//   ....[129]....
        /*0a3c*/ 	.word	0x000186c0


	//   ....[130]....
        /*0a40*/ 	.word	0x00018770


	//   ....[131]....
        /*0a44*/ 	.word	0x000187d0


	//   ....[132]....
        /*0a48*/ 	.word	0x00018860


	//   ....[133]....
        /*0a4c*/ 	.word	0x000188e0


	//   ....[134]....
        /*0a50*/ 	.word	0x00018930


	//   ....[135]....
        /*0a54*/ 	.word	0x000189c0


	//   ....[136]....
        /*0a58*/ 	.word	0x00018a50


	//   ....[137]....
        /*0a5c*/ 	.word	0x00018af0


	//   ....[138]....
        /*0a60*/ 	.word	0x00018b90


	//   ....[139]....
        /*0a64*/ 	.word	0x00018bf0


	//   ....[140]....
        /*0a68*/ 	.word	0x00018c60


	//   ....[141]....
        /*0a6c*/ 	.word	0x00018cc0


	//   ....[142]....
        /*0a70*/ 	.word	0x00018d30


	//   ....[143]....
        /*0a74*/ 	.word	0x00018e00


	//   ....[144]....
        /*0a78*/ 	.word	0x00018e50


	//   ....[145]....
        /*0a7c*/ 	.word	0x00018f10


	//   ....[146]....
        /*0a80*/ 	.word	0x000191f0


	//   ....[147]....
        /*0a84*/ 	.word	0x000193a0


	//   ....[148]....
        /*0a88*/ 	.word	0x000193f0


	//   ....[149]....
        /*0a8c*/ 	.word	0x00019450


	//   ....[150]....
        /*0a90*/ 	.word	0x00019510


	//   ....[151]....
        /*0a94*/ 	.word	0x00019570


	//   ....[152]....
        /*0a98*/ 	.word	0x00019670


	//   ....[153]....
        /*0a9c*/ 	.word	0x000196d0


	//   ....[154]....
        /*0aa0*/ 	.word	0x000197d0


	//   ....[155]....
        /*0aa4*/ 	.word	0x00019830


	//   ....[156]....
        /*0aa8*/ 	.word	0x00019930


	//   ....[157]....
        /*0aac*/ 	.word	0x00019990


	//   ....[158]....
        /*0ab0*/ 	.word	0x00019a90


	//   ....[159]....
        /*0ab4*/ 	.word	0x00019af0


	//   ....[160]....
        /*0ab8*/ 	.word	0x00019bf0


	//   ....[161]....
        /*0abc*/ 	.word	0x00019c50


	//   ....[162]....
        /*0ac0*/ 	.word	0x00019d00


	//   ....[163]....
        /*0ac4*/ 	.word	0x00019dd0


	//   ....[164]....
        /*0ac8*/ 	.word	0x00019ea0


	//   ....[165]....
        /*0acc*/ 	.word	0x00019f00


	//   ....[166]....
        /*0ad0*/ 	.word	0x00019ff0


	//   ....[167]....
        /*0ad4*/ 	.word	0x0001a050


	//   ....[168]....
        /*0ad8*/ 	.word	0x0001a120


	//   ....[169]....
        /*0adc*/ 	.word	0x0001a180


	//   ....[170]....
        /*0ae0*/ 	.word	0x0001a240


	//   ....[171]....
        /*0ae4*/ 	.word	0x0001a560


	//   ....[172]....
        /*0ae8*/ 	.word	0x0001a600


	//   ....[173]....
        /*0aec*/ 	.word	0x0001a780


	//   ....[174]....
        /*0af0*/ 	.word	0x0001a7f0


	//   ....[175]....
        /*0af4*/ 	.word	0x0001a860


	//   ....[176]....
        /*0af8*/ 	.word	0x0001a8d0


	//   ....[177]....
        /*0afc*/ 	.word	0x0001a940


	//   ....[178]....
        /*0b00*/ 	.word	0x0001a9c0


	//   ....[179]....
        /*0b04*/ 	.word	0x0001aa40


	//   ....[180]....
        /*0b08*/ 	.word	0x0001aad0


	//   ....[181]....
        /*0b0c*/ 	.word	0x0001ab40


	//   ....[182]....
        /*0b10*/ 	.word	0x0001abb0


	//   ....[183]....
        /*0b14*/ 	.word	0x0001ac20


	//   ....[184]....
        /*0b18*/ 	.word	0x0001aca0


	//   ....[185]....
        /*0b1c*/ 	.word	0x0001ad10


	//   ....[186]....
        /*0b20*/ 	.word	0x0001adb0


	//   ....[187]....
        /*0b24*/ 	.word	0x0001ae00


	//   ....[188]....
        /*0b28*/ 	.word	0x0001ae90


	//   ....[189]....
        /*0b2c*/ 	.word	0x0001afc0


	//----- nvinfo : EIATTR_REG_RECONFIG
	.align		4
.L_149:
        /*0b30*/ 	.byte	0x01, 0x54
	.zero		2


	//----- nvinfo : EIATTR_SYSCALL_OFFSETS
	.align		4
        /*0b34*/ 	.byte	0x04, 0x46
        /*0b36*/ 	.short	(.L_151 - .L_150)


	//   ....[0]....
.L_150:
        /*0b38*/ 	.word	0x00001bc0


	//   ....[1]....
        /*0b3c*/ 	.word	0x00001d10


	//   ....[2]....
        /*0b40*/ 	.word	0x00005e90


	//   ....[3]....
        /*0b44*/ 	.word	0x00006220


	//   ....[4]....
        /*0b48*/ 	.word	0x000139a0


	//   ....[5]....
        /*0b4c*/ 	.word	0x00013af0


	//   ....[6]....
        /*0b50*/ 	.word	0x00013bf0


	//   ....[7]....
        /*0b54*/ 	.word	0x00014420


	//----- nvinfo : EIATTR_MBARRIER_INSTR_OFFSETS
	.align		4
.L_151:
        /*0b58*/ 	.byte	0x04, 0x39
        /*0b5a*/ 	.short	(.L_153 - .L_152)


	//   ....[0]....
.L_152:
        /*0b5c*/ 	.word	0x000002b0
        /*0b60*/ 	.word	0x000000ff
        /*0b64*/ 	.word	0x00030800
        /*0b68*/ 	.short	0x0100
        /*0b6a*/ 	.byte	0x08
	.zero		1


	//   ....[1]....
        /*0b6c*/ 	.word	0x000002c0
        /*0b70*/ 	.word	0x000000ff
        /*0b74*/ 	.word	0x00030820
        /*0b78*/ 	.short	0x0100
        /*0b7a*/ 	.byte	0x08
	.zero		1


	//   ....[2]....
        /*0b7c*/ 	.word	0x000003b0
        /*0b80*/ 	.word	0x000000ff
        /*0b84*/ 	.word	0x00030830
        /*0b88*/ 	.short	0x0100
        /*0b8a*/ 	.byte	0x08
	.zero		1


	//   ....[3]....
        /*0b8c*/ 	.word	0x000003c0
        /*0b90*/ 	.word	0x000000ff
        /*0b94*/ 	.word	0x00030840
        /*0b98*/ 	.short	0x0100
        /*0b9a*/ 	.byte	0x08
	.zero		1


	//   ....[4]....
        /*0b9c*/ 	.word	0x000003d0
        /*0ba0*/ 	.word	0x000000ff
        /*0ba4*/ 	.word	0x00030838
        /*0ba8*/ 	.short	0x0100
        /*0baa*/ 	.byte	0x08
	.zero		1


	//   ....[5]....
        /*0bac*/ 	.word	0x000003e0
        /*0bb0*/ 	.word	0x000000ff
        /*0bb4*/ 	.word	0x00030848
        /*0bb8*/ 	.short	0x0100
        /*0bba*/ 	.byte	0x08
	.zero		1


	//   ....[6]....
        /*0bbc*/ 	.word	0x00000510
        /*0bc0*/ 	.word	0x000000ff
        /*0bc4*/ 	.word	0x00030850
        /*0bc8*/ 	.short	0x0100
        /*0bca*/ 	.byte	0x08
	.zero		1


	//   ....[7]....
        /*0bcc*/ 	.word	0x00000520
        /*0bd0*/ 	.word	0x000000ff
        /*0bd4*/ 	.word	0x00030860
        /*0bd8*/ 	.short	0x0100
        /*0bda*/ 	.byte	0x08
	.zero		1


	//   ....[8]....
        /*0bdc*/ 	.word	0x00000530
        /*0be0*/ 	.word	0x000000ff
        /*0be4*/ 	.word	0x00030858
        /*0be8*/ 	.short	0x0100
        /*0bea*/ 	.byte	0x08
	.zero		1


	//   ....[9]....
        /*0bec*/ 	.word	0x00000540
        /*0bf0*/ 	.word	0x000000ff
        /*0bf4*/ 	.word	0x00030868
        /*0bf8*/ 	.short	0x0100
        /*0bfa*/ 	.byte	0x08
	.zero		1


	//   ....[10]....
        /*0bfc*/ 	.word	0x00000630
        /*0c00*/ 	.word	0x000000ff
        /*0c04*/ 	.word	0x00030870
        /*0c08*/ 	.short	0x0100
        /*0c0a*/ 	.byte	0x06
	.zero		1


	//   ....[11]....
        /*0c0c*/ 	.word	0x00000640
        /*0c10*/ 	.word	0x000000ff
        /*0c14*/ 	.word	0x00030880
        /*0c18*/ 	.short	0x0100
        /*0c1a*/ 	.byte	0x06
	.zero		1


	//   ....[12]....
        /*0c1c*/ 	.word	0x00000650
        /*0c20*/ 	.word	0x000000ff
        /*0c24*/ 	.word	0x00030878
        /*0c28*/ 	.short	0x0100
        /*0c2a*/ 	.byte	0x06
	.zero		1


	//   ....[13]....
        /*0c2c*/ 	.word	0x00000660
        /*0c30*/ 	.word	0x000000ff
        /*0c34*/ 	.word	0x00030888
        /*0c38*/ 	.short	0x0100
        /*0c3a*/ 	.byte	0x06
	.zero		1


	//   ....[14]....
        /*0c3c*/ 	.word	0x00000790
        /*0c40*/ 	.word	0x000000ff
        /*0c44*/ 	.word	0x00030890
        /*0c48*/ 	.short	0x0100
        /*0c4a*/ 	.byte	0x08
	.zero		1


	//   ....[15]....
        /*0c4c*/ 	.word	0x000007a0
        /*0c50*/ 	.word	0x000000ff
        /*0c54*/ 	.word	0x000308a0
        /*0c58*/ 	.short	0x0100
        /*0c5a*/ 	.byte	0x08
	.zero		1


	//   ....[16]....
        /*0c5c*/ 	.word	0x000007b0
        /*0c60*/ 	.word	0x000000ff
        /*0c64*/ 	.word	0x00030898
        /*0c68*/ 	.short	0x0100
        /*0c6a*/ 	.byte	0x08
	.zero		1


	//   ....[17]....
        /*0c6c*/ 	.word	0x000007c0
        /*0c70*/ 	.word	0x000000ff
        /*0c74*/ 	.word	0x000308a8
        /*0c78*/ 	.short	0x0100
        /*0c7a*/ 	.byte	0x08
	.zero		1


	//   ....[18]....
        /*0c7c*/ 	.word	0x000008f0
        /*0c80*/ 	.word	0x000000ff
        /*0c84*/ 	.word	0x000308b0
        /*0c88*/ 	.short	0x0100
        /*0c8a*/ 	.byte	0x08
	.zero		1


	//   ....[19]....
        /*0c8c*/ 	.word	0x00000900
        /*0c90*/ 	.word	0x000000ff
        /*0c94*/ 	.word	0x000308c0
        /*0c98*/ 	.short	0x0100
        /*0c9a*/ 	.byte	0x08
	.zero		1


	//   ....[20]....
        /*0c9c*/ 	.word	0x00000910
        /*0ca0*/ 	.word	0x000000ff
        /*0ca4*/ 	.word	0x000308b8
        /*0ca8*/ 	.short	0x0100
        /*0caa*/ 	.byte	0x08
	.zero		1


	//   ....[21]....
        /*0cac*/ 	.word	0x00000920
        /*0cb0*/ 	.word	0x000000ff
        /*0cb4*/ 	.word	0x000308c8
        /*0cb8*/ 	.short	0x0100
        /*0cba*/ 	.byte	0x08
	.zero		1


	//   ....[22]....
        /*0cbc*/ 	.word	0x00002ec0
        /*0cc0*/ 	.word	0x00000052
        /*0cc4*/ 	.word	0x00030890
        /*0cc8*/ 	.short	0x010a
        /*0cca*/ 	.byte	0x3f
	.zero		1


	//   ....[23]....
        /*0ccc*/ 	.word	0x000040b0
        /*0cd0*/ 	.word	0x00000052
        /*0cd4*/ 	.word	0x00030890
        /*0cd8*/ 	.short	0x010a
        /*0cda*/ 	.byte	0x3f
	.zero		1


	//   ....[24]....
        /*0cdc*/ 	.word	0x00005180
        /*0ce0*/ 	.word	0x00000052
        /*0ce4*/ 	.word	0x00030890
        /*0ce8*/ 	.short	0x010a
        /*0cea*/ 	.byte	0x3f
	.zero		1


	//   ....[25]....
        /*0cec*/ 	.word	0x000053a0
        /*0cf0*/ 	.word	0x0000000c
        /*0cf4*/ 	.word	0x00000000
        /*0cf8*/ 	.short	0x0101
        /*0cfa*/ 	.byte	0x3f
	.zero		1


	//   ....[26]....
        /*0cfc*/ 	.word	0x000053e0
        /*0d00*/ 	.word	0x00000052
        /*0d04*/ 	.word	0x000308b0
        /*0d08*/ 	.short	0x010a
        /*0d0a*/ 	.byte	0x3f
	.zero		1


	//   ....[27]....
        /*0d0c*/ 	.word	0x000057a0
        /*0d10*/ 	.word	0x00000052
        /*0d14*/ 	.word	0x00000000
        /*0d18*/ 	.short	0x0101
        /*0d1a*/ 	.byte	0x3f
	.zero		1


	//   ....[28]....
        /*0d1c*/ 	.word	0x00005f30
        /*0d20*/ 	.word	0x00000002
        /*0d24*/ 	.word	0x00030800
        /*0d28*/ 	.short	0x010a
        /*0d2a*/ 	.byte	0x3f
	.zero		1


	//   ....[29]....
        /*0d2c*/ 	.word	0x00005f80
        /*0d30*/ 	.word	0x00000002
        /*0d34*/ 	.word	0x00030800
        /*0d38*/ 	.short	0x010a
        /*0d3a*/ 	.byte	0x3f
	.zero		1


	//   ....[30]....
        /*0d3c*/ 	.word	0x00006600
        /*0d40*/ 	.word	0x00000002
        /*0d44*/ 	.word	0x00030800
        /*0d48*/ 	.short	0x010a
        /*0d4a*/ 	.byte	0x3f
	.zero		1


	//   ....[31]....
        /*0d4c*/ 	.word	0x00007570
        /*0d50*/ 	.word	0x00000002
        /*0d54*/ 	.word	0x00030800
        /*0d58*/ 	.short	0x010a
        /*0d5a*/ 	.byte	0x3f
	.zero		1


	//   ....[32]....
        /*0d5c*/ 	.word	0x00008410
        /*0d60*/ 	.word	0x00000008
        /*0d64*/ 	.word	0x00030830
        /*0d68*/ 	.short	0x010a
        /*0d6a*/ 	.byte	0x3f
	.zero		1


	//   ....[33]....
        /*0d6c*/ 	.word	0x000084d0
        /*0d70*/ 	.word	0x00000008
        /*0d74*/ 	.word	0x00030830
        /*0d78*/ 	.short	0x010a
        /*0d7a*/ 	.byte	0x3f
	.zero		1


	//   ....[34]....
        /*0d7c*/ 	.word	0x00009f00
        /*0d80*/ 	.word	0x00000008
        /*0d84*/ 	.word	0x00000000
        /*0d88*/ 	.short	0x0101
        /*0d8a*/ 	.byte	0x3f
	.zero		1


	//   ....[35]....
        /*0d8c*/ 	.word	0x0000b410
        /*0d90*/ 	.word	0x00000000
        /*0d94*/ 	.word	0x00030830
        /*0d98*/ 	.short	0x010a
        /*0d9a*/ 	.byte	0x3f
	.zero		1


	//   ....[36]....
        /*0d9c*/ 	.word	0x0000b460
        /*0da0*/ 	.word	0x00000000
        /*0da4*/ 	.word	0x00030830
        /*0da8*/ 	.short	0x010a
        /*0daa*/ 	.byte	0x3f
	.zero		1


	//   ....[37]....
        /*0dac*/ 	.word	0x0000b7b0
        /*0db0*/ 	.word	0x00000003
        /*0db4*/ 	.word	0x00030850
        /*0db8*/ 	.short	0x010a
        /*0dba*/ 	.byte	0x3f
	.zero		1


	//   ....[38]....
        /*0dbc*/ 	.word	0x0000b800
        /*0dc0*/ 	.word	0x00000003
        /*0dc4*/ 	.word	0x00030850
        /*0dc8*/ 	.short	0x010a
        /*0dca*/ 	.byte	0x3f
	.zero		1


	//   ....[39]....
        /*0dcc*/ 	.word	0x0000ce50
        /*0dd0*/ 	.word	0x0000000e
        /*0dd4*/ 	.word	0x00000000
        /*0dd8*/ 	.short	0x0101
        /*0dda*/ 	.byte	0x3f
	.zero		1


	//   ....[40]....
        /*0ddc*/ 	.word	0x0000ce60
        /*0de0*/ 	.word	0x0000000d
        /*0de4*/ 	.word	0x00000000
        /*0de8*/ 	.short	0x0101
        /*0dea*/ 	.byte	0x3f
	.zero		1


	//   ....[41]....
        /*0dec*/ 	.word	0x0000e050
        /*0df0*/ 	.word	0x0000000d
        /*0df4*/ 	.word	0x00030850
        /*0df8*/ 	.short	0x010a
        /*0dfa*/ 	.byte	0x3f
	.zero		1


	//   ....[42]....
        /*0dfc*/ 	.word	0x0000e110
        /*0e00*/ 	.word	0x0000000d
        /*0e04*/ 	.word	0x00030850
        /*0e08*/ 	.short	0x010a
        /*0e0a*/ 	.byte	0x3f
	.zero		1


	//   ....[43]....
        /*0e0c*/ 	.word	0x0000ea50
        /*0e10*/ 	.word	0x00000007
        /*0e14*/ 	.word	0x00000000
        /*0e18*/ 	.short	0x0101
        /*0e1a*/ 	.byte	0x3f
	.zero		1


	//   ....[44]....
        /*0e1c*/ 	.word	0x0000fbc0
        /*0e20*/ 	.word	0x00000003
        /*0e24*/ 	.word	0x00000000
        /*0e28*/ 	.short	0x0101
        /*0e2a*/ 	.byte	0x3f
	.zero		1


	//   ....[45]....
        /*0e2c*/ 	.word	0x000100d0
        /*0e30*/ 	.word	0x00000008
        /*0e34*/ 	.word	0x00000000
        /*0e38*/ 	.short	0x0101
        /*0e3a*/ 	.byte	0x3f
	.zero		1


	//   ....[46]....
        /*0e3c*/ 	.word	0x00012930
        /*0e40*/ 	.word	0x00000010
        /*0e44*/ 	.word	0x00030820
        /*0e48*/ 	.short	0x010a
        /*0e4a*/ 	.byte	0x3f
	.zero		1


	//   ....[47]....
        /*0e4c*/ 	.word	0x000129f0
        /*0e50*/ 	.word	0x00000007
        /*0e54*/ 	.word	0x000308a0
        /*0e58*/ 	.short	0x010a
        /*0e5a*/ 	.byte	0x3f
	.zero		1


	//   ....[48]....
        /*0e5c*/ 	.word	0x00012c20
        /*0e60*/ 	.word	0x00000007
        /*0e64*/ 	.word	0x000308c0
        /*0e68*/ 	.short	0x010a
        /*0e6a*/ 	.byte	0x3f
	.zero		1


	//   ....[49]....
        /*0e6c*/ 	.word	0x00012fa0
        /*0e70*/ 	.word	0x00000006
        /*0e74*/ 	.word	0x000308a0
        /*0e78*/ 	.short	0x010a
        /*0e7a*/ 	.byte	0x3f
	.zero		1


	//   ....[50]....
        /*0e7c*/ 	.word	0x000131c0
        /*0e80*/ 	.word	0x00000006
        /*0e84*/ 	.word	0x000308c0
        /*0e88*/ 	.short	0x010a
        /*0e8a*/ 	.byte	0x3f
	.zero		1


	//   ....[51]....
        /*0e8c*/ 	.word	0x00013f80
        /*0e90*/ 	.word	0x00000000
        /*0e94*/ 	.word	0x00030840
        /*0e98*/ 	.short	0x010a
        /*0e9a*/ 	.byte	0x3f
	.zero		1


	//   ....[52]....
        /*0e9c*/ 	.word	0x00014ff0
        /*0ea0*/ 	.word	0x00000010
        /*0ea4*/ 	.word	0x00030800
        /*0ea8*/ 	.short	0x0107
        /*0eaa*/ 	.byte	0x3f
	.zero		1


	//   ....[53]....
        /*0eac*/ 	.word	0x000150e0
        /*0eb0*/ 	.word	0x00000010
        /*0eb4*/ 	.word	0x00030800
        /*0eb8*/ 	.short	0x0101
        /*0eba*/ 	.byte	0x3f
	.zero		1


	//   ....[54]....
        /*0ebc*/ 	.word	0x00015100
        /*0ec0*/ 	.word	0x00000010
        /*0ec4*/ 	.word	0x00030820
        /*0ec8*/ 	.short	0x010a
        /*0eca*/ 	.byte	0x3f
	.zero		1


	//   ....[55]....
        /*0ecc*/ 	.word	0x000154a0
        /*0ed0*/ 	.word	0x00000002
        /*0ed4*/ 	.word	0x00030840
        /*0ed8*/ 	.short	0x010a
        /*0eda*/ 	.byte	0x3f
	.zero		1


	//   ....[56]....
        /*0edc*/ 	.word	0x00015720
        /*0ee0*/ 	.word	0x00000003
        /*0ee4*/ 	.word	0x00000060
        /*0ee8*/ 	.short	0x010a
        /*0eea*/ 	.byte	0x3f
	.zero		1


	//   ....[57]....
        /*0eec*/ 	.word	0x00015c80
        /*0ef0*/ 	.word	0x00000002
        /*0ef4*/ 	.word	0x00030840
        /*0ef8*/ 	.short	0x010a
        /*0efa*/ 	.byte	0x3f
	.zero		1


	//   ....[58]....
        /*0efc*/ 	.word	0x00015f00
        /*0f00*/ 	.word	0x0000000a
        /*0f04*/ 	.word	0x00000060
        /*0f08*/ 	.short	0x010a
        /*0f0a*/ 	.byte	0x3f
	.zero		1


	//   ....[59]....
        /*0f0c*/ 	.word	0x000163a0
        /*0f10*/ 	.word	0x00000002
        /*0f14*/ 	.word	0x00030840
        /*0f18*/ 	.short	0x010a
        /*0f1a*/ 	.byte	0x3f
	.zero		1


	//   ....[60]....
        /*0f1c*/ 	.word	0x00016630
        /*0f20*/ 	.word	0x00000003
        /*0f24*/ 	.word	0x00000060
        /*0f28*/ 	.short	0x010a
        /*0f2a*/ 	.byte	0x3f
	.zero		1


	//   ....[61]....
        /*0f2c*/ 	.word	0x00016a80
        /*0f30*/ 	.word	0x00000003
        /*0f34*/ 	.word	0x00030860
        /*0f38*/ 	.short	0x010a
        /*0f3a*/ 	.byte	0x3f
	.zero		1


	//   ....[62]....
        /*0f3c*/ 	.word	0x000179e0
        /*0f40*/ 	.word	0x00000009
        /*0f44*/ 	.word	0x00030820
        /*0f48*/ 	.short	0x010a
        /*0f4a*/ 	.byte	0x3f
	.zero		1


	//   ....[63]....
        /*0f4c*/ 	.word	0x00017b70
        /*0f50*/ 	.word	0x00000007
        /*0f54*/ 	.word	0x00000000
        /*0f58*/ 	.short	0x010a
        /*0f5a*/ 	.byte	0x3f
	.zero		1


	//   ....[64]....
        /*0f5c*/ 	.word	0x00017be0
        /*0f60*/ 	.word	0x00000003
        /*0f64*/ 	.word	0x00000000
        /*0f68*/ 	.short	0x010a
        /*0f6a*/ 	.byte	0x3f
	.zero		1


	//   ....[65]....
        /*0f6c*/ 	.word	0x00017c40
        /*0f70*/ 	.word	0x00000005
        /*0f74*/ 	.word	0x00000000
        /*0f78*/ 	.short	0x010a
        /*0f7a*/ 	.byte	0x3f
	.zero		1


	//   ....[66]....
        /*0f7c*/ 	.word	0x00017c70
        /*0f80*/ 	.word	0x00000003
        /*0f84*/ 	.word	0x00000000
        /*0f88*/ 	.short	0x010a
        /*0f8a*/ 	.byte	0x3f
	.zero		1


	//   ....[67]....
        /*0f8c*/ 	.word	0x00017cd0
        /*0f90*/ 	.word	0x00000052
        /*0f94*/ 	.word	0x00030890
        /*0f98*/ 	.short	0x010a
        /*0f9a*/ 	.byte	0x3f
	.zero		1


	//   ....[68]....
        /*0f9c*/ 	.word	0x00017d20
        /*0fa0*/ 	.word	0x00000052
        /*0fa4*/ 	.word	0x00030890
        /*0fa8*/ 	.short	0x010a
        /*0faa*/ 	.byte	0x3f
	.zero		1


	//   ....[69]....
        /*0fac*/ 	.word	0x00017d70
        /*0fb0*/ 	.word	0x00000052
        /*0fb4*/ 	.word	0x00030890
        /*0fb8*/ 	.short	0x010a
        /*0fba*/ 	.byte	0x3f
	.zero		1


	//   ....[70]....
        /*0fbc*/ 	.word	0x00017dc0
        /*0fc0*/ 	.word	0x00000052
        /*0fc4*/ 	.word	0x000308b0
        /*0fc8*/ 	.short	0x010a
        /*0fca*/ 	.byte	0x3f
	.zero		1


	//   ....[71]....
        /*0fcc*/ 	.word	0x000180d0
        /*0fd0*/ 	.word	0x00000002
        /*0fd4*/ 	.word	0x00030800
        /*0fd8*/ 	.short	0x010a
        /*0fda*/ 	.byte	0x3f
	.zero		1


	//   ....[72]....
        /*0fdc*/ 	.word	0x000182e0
        /*0fe0*/ 	.word	0x00000002
        /*0fe4*/ 	.word	0x00030800
        /*0fe8*/ 	.short	0x010a
        /*0fea*/ 	.byte	0x3f
	.zero		1


	//   ....[73]....
        /*0fec*/ 	.word	0x00018330
        /*0ff0*/ 	.word	0x00000008
        /*0ff4*/ 	.word	0x00030830
        /*0ff8*/ 	.short	0x010a
        /*0ffa*/ 	.byte	0x3f
	.zero		1


	//   ....[74]....
        /*0ffc*/ 	.word	0x00018380
        /*1000*/ 	.word	0x00000000
        /*1004*/ 	.word	0x00030830
        /*1008*/ 	.short	0x010a
        /*100a*/ 	.byte	0x3f
	.zero		1


	//   ....[75]....
        /*100c*/ 	.word	0x000183d0
        /*1010*/ 	.word	0x00000003
        /*1014*/ 	.word	0x00030850
        /*1018*/ 	.short	0x010a
        /*101a*/ 	.byte	0x3f
	.zero		1


	//   ....[76]....
        /*101c*/ 	.word	0x00018420
        /*1020*/ 	.word	0x0000000d
        /*1024*/ 	.word	0x00030850
        /*1028*/ 	.short	0x010a
        /*102a*/ 	.byte	0x3f
	.zero		1


	//   ....[77]....
        /*102c*/ 	.word	0x00018fd0
        /*1030*/ 	.word	0x00000010
        /*1034*/ 	.word	0x00030820
        /*1038*/ 	.short	0x010a
        /*103a*/ 	.byte	0x3f
	.zero		1


	//   ....[78]....
        /*103c*/ 	.word	0x00019020
        /*1040*/ 	.word	0x00000007
        /*1044*/ 	.word	0x000308a0
        /*1048*/ 	.short	0x010a
        /*104a*/ 	.byte	0x3f
	.zero		1


	//   ....[79]....
        /*104c*/ 	.word	0x00019070
        /*1050*/ 	.word	0x00000007
        /*1054*/ 	.word	0x000308c0
        /*1058*/ 	.short	0x010a
        /*105a*/ 	.byte	0x3f
	.zero		1


	//   ....[80]....
        /*105c*/ 	.word	0x000190c0
        /*1060*/ 	.word	0x00000006
        /*1064*/ 	.word	0x000308a0
        /*1068*/ 	.short	0x010a
        /*106a*/ 	.byte	0x3f
	.zero		1


	//   ....[81]....
        /*106c*/ 	.word	0x00019110
        /*1070*/ 	.word	0x00000006
        /*1074*/ 	.word	0x000308c0
        /*1078*/ 	.short	0x010a
        /*107a*/ 	.byte	0x3f
	.zero		1


	//   ....[82]....
        /*107c*/ 	.word	0x000192b0
        /*1080*/ 	.word	0x00000000
        /*1084*/ 	.word	0x00030840
        /*1088*/ 	.short	0x010a
        /*108a*/ 	.byte	0x3f
	.zero		1


	//   ....[83]....
        /*108c*/ 	.word	0x0001a280
        /*1090*/ 	.word	0x00000010
        /*1094*/ 	.word	0x00030820
        /*1098*/ 	.short	0x010a
        /*109a*/ 	.byte	0x3f
	.zero		1


	//   ....[84]....
        /*109c*/ 	.word	0x0001a2d0
        /*10a0*/ 	.word	0x00000002
        /*10a4*/ 	.word	0x00030840
        /*10a8*/ 	.short	0x010a
        /*10aa*/ 	.byte	0x3f
	.zero		1


	//   ....[85]....
        /*10ac*/ 	.word	0x0001a320
        /*10b0*/ 	.word	0x00000003
        /*10b4*/ 	.word	0x00000060
        /*10b8*/ 	.short	0x010a
        /*10ba*/ 	.byte	0x3f
	.zero		1


	//   ....[86]....
        /*10bc*/ 	.word	0x0001a370
        /*10c0*/ 	.word	0x00000002
        /*10c4*/ 	.word	0x00030840
        /*10c8*/ 	.short	0x010a
        /*10ca*/ 	.byte	0x3f
	.zero		1


	//   ....[87]....
        /*10cc*/ 	.word	0x0001a3c0
        /*10d0*/ 	.word	0x0000000a
        /*10d4*/ 	.word	0x00000060
        /*10d8*/ 	.short	0x010a
        /*10da*/ 	.byte	0x3f
	.zero		1


	//   ....[88]....
        /*10dc*/ 	.word	0x0001a410
        /*10e0*/ 	.word	0x00000002
        /*10e4*/ 	.word	0x00030840
        /*10e8*/ 	.short	0x010a
        /*10ea*/ 	.byte	0x3f
	.zero		1


	//   ....[89]....
        /*10ec*/ 	.word	0x0001a460
        /*10f0*/ 	.word	0x00000003
        /*10f4*/ 	.word	0x00000060
        /*10f8*/ 	.short	0x010a
        /*10fa*/ 	.byte	0x3f
	.zero		1


	//   ....[90]....
        /*10fc*/ 	.word	0x0001a4b0
        /*1100*/ 	.word	0x00000003
        /*1104*/ 	.word	0x00030860
        /*1108*/ 	.short	0x010a
        /*110a*/ 	.byte	0x3f
	.zero		1


	//   ....[91]....
        /*110c*/ 	.word	0x0001aee0
        /*1110*/ 	.word	0x00000009
        /*1114*/ 	.word	0x00030820
        /*1118*/ 	.short	0x010a
        /*111a*/ 	.byte	0x3f
	.zero		1


	//   ....[92]....
        /*111c*/ 	.word	0x0001b080
        /*1120*/ 	.word	0x00000007
        /*1124*/ 	.word	0x00000000
        /*1128*/ 	.short	0x010a
        /*112a*/ 	.byte	0x3f
	.zero		1


	//   ....[93]....
        /*112c*/ 	.word	0x0001b0d0
        /*1130*/ 	.word	0x00000003
        /*1134*/ 	.word	0x00000000
        /*1138*/ 	.short	0x010a
        /*113a*/ 	.byte	0x3f
	.zero		1


	//   ....[94]....
        /*113c*/ 	.word	0x0001b120
        /*1140*/ 	.word	0x00000005
        /*1144*/ 	.word	0x00000000
        /*1148*/ 	.short	0x010a
        /*114a*/ 	.byte	0x3f
	.zero		1


	//----- nvinfo : EIATTR_NUM_MBARRIERS
	.align		4
.L_153:
        /*114c*/ 	.byte	0x03, 0x38
        /*114e*/ 	.short	0x0016


	//----- nvinfo : EIATTR_EXIT_INSTR_OFFSETS
	.align		4
        /*1150*/ 	.byte	0x04, 0x1c
        /*1152*/ 	.short	(.L_155 - .L_154)


	//   ....[0]....
.L_154:
        /*1154*/ 	.word	0x00017cc0


	//----- nvinfo : EIATTR_MAX_THREADS
	.align		4
.L_155:
        /*1158*/ 	.byte	0x04, 0x05
        /*115a*/ 	.short	(.L_157 - .L_156)
.L_156:
        /*115c*/ 	.word	0x00000200
        /*1160*/ 	.word	0x00000001
        /*1164*/ 	.word	0x00000001


	//----- nvinfo : EIATTR_CRS_STACK_SIZE
	.align		4
.L_157:
        /*1168*/ 	.byte	0x04, 0x1e
        /*116a*/ 	.short	(.L_159 - .L_158)
.L_158:
        /*116c*/ 	.word	0x00000000


	//----- nvinfo : EIATTR_CBANK_PARAM_SIZE
	.align		4
.L_159:
        /*1170*/ 	.byte	0x03, 0x19
        /*1172*/ 	.short	0x0af0


	//----- nvinfo : EIATTR_PARAM_CBANK
	.align		4
        /*1174*/ 	.byte	0x04, 0x0a
        /*1176*/ 	.short	(.L_161 - .L_160)
	.align		4
.L_160:
        /*1178*/ 	.word	index@(.nv.constant0._ZN7cutlass13device_kernelIN5flash11enable_sm90INS1_16FlashAttnFwdSm90INS1_25CollectiveMainloopFwdSm90ILi2EN4cute5tupleIJNS5_1CILi1EEES8_S8_EEENS6_IJNS7_ILi192EEESA_NS7_ILi64EEEEEELi64ENS_6half_tEfNS_4arch4Sm90ELb0ELb0ELb0ELb1ELb0ELb1ELb0ELb0ELb1ELb1ELb1ELb0EEENS1_21CollectiveEpilogueFwdINS6_IJSA_SB_SA_EEES9_SD_SF_Li384ELb1ELb1ELb1ELb0EEENS1_36VarlenDynamicPersistentTileSchedulerILi192ELi192ELi384ELi128ELb1ELb1ELb1ELb0ELb1ELb1EEEEEEEEEvNT_6ParamsE)
        /*117c*/ 	.short	0x0210
        /*117e*/ 	.short	0x0af0


	//----- nvinfo : EIATTR_SW_WAR
	.align		4
.L_161:
        /*1180*/ 	.byte	0x04, 0x36
        /*1182*/ 	.short	(.L_163 - .L_162)
.L_162:
        /*1184*/ 	.word	0x00000008
.L_163:


//--------------------- .nv.info._ZN7cutlass13device_kernelIN5flash11enable_sm90INS1_16FlashAttnFwdSm90INS1_25CollectiveMainloopFwdSm90ILi2EN4cute5tupleIJNS5_1CILi1EEES8_S8_EEENS6_IJNS7_ILi192EEENS7_ILi128EEENS7_ILi64EEEEEELi64ENS_6half_tEfNS_4arch4Sm90ELb0ELb1ELb0ELb0ELb0ELb0ELb0ELb1ELb1ELb1ELb1ELb0EEENS1_21CollectiveEpilogueFwdINS6_IJSA_SC_SB_EEES9_SE_SG_Li384ELb0ELb1ELb1ELb0EEENS1_19SingleTileSchedulerILb0ELb1ELb1ELi192EEEEEEEEEvNT_6ParamsE --------------------------
	.section	.nv.info._ZN7cutlass13device_kernelIN5flash11enable_sm90INS1_16FlashAttnFwdSm90INS1_25CollectiveMainloopFwdSm90ILi2EN4cute5tupleIJNS5_1CILi1EEES8_S8_EEENS6_IJNS7_ILi192EEENS7_ILi128EEENS7_ILi64EEEEEELi64ENS_6half_tEfNS_4arch4Sm90ELb0ELb1ELb0ELb0ELb0ELb0ELb0ELb1ELb1ELb1ELb1ELb0EEENS1_21CollectiveEpilogueFwdINS6_IJSA_SC_SB_EEES9_SE_SG_Li384ELb0ELb1ELb1ELb0EEENS1_19SingleTileSchedulerILb0ELb1ELb1ELi192EEEEEEEEEvNT_6ParamsE,"",@"SHT_CUDA_INFO"
	.sectionflags	@""
	.align	4


	//----- nvinfo : EIATTR_CUDA_API_VERSION
	.align		4
        /*0000*/ 	.byte	0x04, 0x37
        /*0002*/ 	.short	(.L_165 - .L_164)
.L_164:
        /*0004*/ 	.word	0x00000082


	//----- nvinfo : EIATTR_KPARAM_INFO
	.align		4
.L_165:
        /*0008*/ 	.byte	0x04, 0x17
        /*000a*/ 	.short	(.L_167 - .L_166)
.L_166:
        /*000c*/ 	.word	0x00000000
        /*0010*/ 	.short	0x0000
        /*0012*/ 	.short	0x0070
        /*0014*/ 	.byte	0x00, 0xf0, 0x01, 0x28


	//----- nvinfo : EIATTR_SPARSE_MMA_MASK
	.align		4
.L_167:
        /*0018*/ 	.byte	0x03, 0x50
        /*001a*/ 	.short	0x0000


	//----- nvinfo : EIATTR_MAXREG_COUNT
	.align		4
        /*001c*/ 	.byte	0x03, 0x1b
        /*001e*/ 	.short	0x0080


	//----- nvinfo : EIATTR_NUM_BARRIERS
	.align		4
        /*0020*/ 	.byte	0x02, 0x4c
        /*0022*/ 	.byte	0x10
	.zero		1


	//----- nvinfo : EIATTR_EXTERNS
	.align		4
        /*0024*/ 	.byte	0x04, 0x0f
        /*0026*/ 	.short	(.L_169 - .L_168)


	//   ....[0]....
	.align		4
.L_168:
        /*0028*/ 	.word	index@(__assertfail)


	//----- nvinfo : EIATTR_MERCURY_ISA_VERSION
	.align		4
.L_169:
        /*002c*/ 	.byte	0x03, 0x5f
        /*002e*/ 	.short	0x0101


	//----- nvinfo : EIATTR_INT_WARP_WIDE_INSTR_OFFSETS
	.align		4
        /*0030*/ 	.byte	0x04, 0x31
        /*0032*/ 	.short	(.L_171 - .L_170)


	//   ....[0]....
.L_170:
        /*0034*/ 	.word	0x00000120


	//   ....[1]....
        /*0038*/ 	.word	0x00000160


	//   ....[2]....
        /*003c*/ 	.word	0x000001d0


	//----- nvinfo : EIATTR_COOP_GROUP_MASK_REGIDS
	.align		4
.L_171:
        /*0040*/ 	.byte	0x04, 0x29
        /*0042*/ 	.short	(.L_173 - .L_172)


	//   ....[0]....
.L_172:
        /*0044*/ 	.word	0xffffffff


	//   ....[1]....
        /*0048*/ 	.word	0xffffffff


	//   ....[2]....
        /*004c*/ 	.word	0xffffffff


	//   ....[3]....
        /*0050*/ 	.word	0xffffffff


	//   ....[4]....
        /*0054*/ 	.word	0xffffffff


	//   ....[5]....
        /*0058*/ 	.word	0xffffffff


	//   ....[6]....
        /*005c*/ 	.word	0xffffffff


	//   ....[7]....
        /*0060*/ 	.word	0xffffffff


	//   ....[8]....
        /*0064*/ 	.word	0xffffffff


	//   ....[9]....
        /*0068*/ 	.word	0xffffffff


	//   ....[10]....
        /*006c*/ 	.word	0xffffffff


	//   ....[11]....
        /*0070*/ 	.word	0xffffffff


	//   ....[12]....
        /*0074*/ 	.word	0xffffffff


	//   ....[13]....
        /*0078*/ 	.word	0xffffffff


	//   ....[14]....
        /*007c*/ 	.word	0xffffffff


	//   ....[15]....
        /*0080*/ 	.word	0xffffffff


	//   ....[16]....
        /*0084*/ 	.word	0xffffffff


	//   ....[17]....
        /*0088*/ 	.word	0xffffffff


	//   ....[18]....
        /*008c*/ 	.word	0xffffffff


	//   ....[19]....
        /*0090*/ 	.word	0xffffffff


	//   ....[20]....
        /*0094*/ 	.word	0xffffffff


	//   ....[21]....
        /*0098*/ 	.word	0xffffffff


	//   ....[22]....
        /*009c*/ 	.word	0xffffffff


	//   ....[23]....
        /*00a0*/ 	.word	0xffffffff


	//   ....[24]....
        /*00a4*/ 	.word	0xffffffff


	//   ....[25]....
        /*00a8*/ 	.word	0xffffffff


	//   ....[26]....
        /*00ac*/ 	.word	0xffffffff


	//   ....[27]....
        /*00b0*/ 	.word	0xffffffff


	//   ....[28]....
        /*00b4*/ 	.word	0xffffffff


	//   ....[29]....
        /*00b8*/ 	.word	0xffffffff


	//   ....[30]....
        /*00bc*/ 	.word	0xffffffff


	//   ....[31]....
        /*00c0*/ 	.word	0xffffffff


	//   ....[32]....
        /*00c4*/ 	.word	0xffffffff


	//   ....[33]....
        /*00c8*/ 	.word	0xffffffff


	//   ....[34]....
        /*00cc*/ 	.word	0xffffffff


	//   ....[35]....
        /*00d0*/ 	.word	0xffffffff


	//   ....[36]....
        /*00d4*/ 	.word	0xffffffff


	//   ....[37]....
        /*00d8*/ 	.word	0xffffffff


	//   ....[38]....
        /*00dc*/ 	.word	0xffffffff


	//   ....[39]....
        /*00e0*/ 	.word	0xffffffff


	//   ....[40]....
        /*00e4*/ 	.word	0xffffffff


	//   ....[41]....
        /*00e8*/ 	.word	0xffffffff


	//   ....[42]....
        /*00ec*/ 	.word	0xffffffff


	//   ....[43]....
        /*00f0*/ 	.word	0xffffffff


	//   ....[44]....
        /*00f4*/ 	.word	0xffffffff


	//   ....[45]....
        /*00f8*/ 	.word	0xffffffff


	//   ....[46]....
        /*00fc*/ 	.word	0xffffffff


	//   ....[47]....
        /*0100*/ 	.word	0xffffffff


	//   ....[48]....
        /*0104*/ 	.word	0xffffffff


	//   ....[49]....
        /*0108*/ 	.word	0xffffffff


	//   ....[50]....
        /*010c*/ 	.word	0xffffffff


	//   ....[51]....
        /*0110*/ 	.word	0xffffffff


	//   ....[52]....
        /*0114*/ 	.word	0xffffffff


	//   ....[53]....
        /*0118*/ 	.word	0xffffffff


	//   ....[54]....
        /*011c*/ 	.word	0xffffffff


	//   ....[55]....
        /*0120*/ 	.word	0xffffffff


	//   ....[56]....
        /*0124*/ 	.word	0xffffffff


	//   ....[57]....
        /*0128*/ 	.word	0xffffffff


	//   ....[58]....
        /*012c*/ 	.word	0xffffffff


	//   ....[59]....
        /*0130*/ 	.word	0xffffffff


	//   ....[60]....
        /*0134*/ 	.word	0xffffffff


	//   ....[61]....
        /*0138*/ 	.word	0xffffffff


	//   ....[62]....
        /*013c*/ 	.word	0xffffffff


	//   ....[63]....
        /*0140*/ 	.word	0xffffffff


	//   ....[64]....
        /*0144*/ 	.word	0xffffffff


	//   ....[65]....
        /*0148*/ 	.word	0xffffffff


	//   ....[66]....
        /*014c*/ 	.word	0xffffffff


	//   ....[67]....
        /*0150*/ 	.word	0xffffffff


	//   ....[68]....
        /*0154*/ 	.word	0xffffffff


	//   ....[69]....
        /*0158*/ 	.word	0x0500000f


	//   ....[70]....
        /*015c*/ 	.word	0x0500000f


	//   ....[71]....
        /*0160*/ 	.word	0x0500000f


	//   ....[72]....
        /*0164*/ 	.word	0x0500000f


	//   ....[73]....
        /*0168*/ 	.word	0x0500000f


	//   ....[74]....
        /*016c*/ 	.word	0x0500000f


	//   ....[75]....
        /*0170*/ 	.word	0x0500000f


	//   ....[76]....
        /*0174*/ 	.word	0x0500000f


	//   ....[77]....
        /*0178*/ 	.word	0x0500000f


	//   ....[78]....
        /*017c*/ 	.word	0x0500000f


	//   ....[79]....
        /*0180*/ 	.word	0x0500000f


	//   ....[80]....
        /*0184*/ 	.word	0x0500000f


	//   ....[81]....
        /*0188*/ 	.word	0x0500000f


	//   ....[82]....
        /*018c*/ 	.word	0x0500000f


	//   ....[83]....
        /*0190*/ 	.word	0x0500000f


	//   ....[84]....
        /*0194*/ 	.word	0x0500000f


	//   ....[85]....
        /*0198*/ 	.word	0x0500000f


	//   ....[86]....
        /*019c*/ 	.word	0x0500000f


	//   ....[87]....
        /*01a0*/ 	.word	0x0500000f


	//   ....[88]....
        /*01a4*/ 	.word	0x0500000f


	//   ....[89]....
        /*01a8*/ 	.word	0x0500000f


	//   ....[90]....
        /*01ac*/ 	.word	0x0500000f


	//   ....[91]....
        /*01b0*/ 	.word	0x0500000f


	//   ....[92]....
        /*01b4*/ 	.word	0x0500000f


	//   ....[93]....
        /*01b8*/ 	.word	0x0500000f


	//   ....[94]....
        /*01bc*/ 	.word	0x0500000f


	//----- nvinfo : EIATTR_COOP_GROUP_INSTR_OFFSETS
	.align		4
.L_173:
        /*01c0*/ 	.byte	0x04, 0x28
        /*01c2*/ 	.short	(.L_175 - .L_174)


	//   ....[0]....
.L_174:
        /*01c4*/ 	.word	0x00000060


	//   ....[1]....
        /*01c8*/ 	.word	0x00000130


	//   ....[2]....
        /*01cc*/ 	.word	0x00000180


	//   ....[3]....
        /*01d0*/ 	.word	0x000003b0


	//   ....[4]....
        /*01d4*/ 	.word	0x00000510


	//   ....[5]....
        /*01d8*/ 	.word	0x00000630


	//   ....[6]....
        /*01dc*/ 	.word	0x00000790


	//   ....[7]....
        /*01e0*/ 	.word	0x000014a0


	//   ....[8]....
        /*01e4*/ 	.word	0x00001bf0


	//   ....[9]....
        /*01e8*/ 	.word	0x00001f00


	//   ....[10]....
        /*01ec*/ 	.word	0x00003180


	//   ....[11]....
        /*01f0*/ 	.word	0x000032b0


	//   ....[12]....
        /*01f4*/ 	.word	0x00003c40


	//   ....[13]....
        /*01f8*/ 	.word	0x00003cc0


	//   ....[14]....
        /*01fc*/ 	.word	0x00005160


	//   ....[15]....
        /*0200*/ 	.word	0x000053e0


	//   ....[16]....
        /*0204*/ 	.word	0x00005f30


	//   ....[17]....
        /*0208*/ 	.word	0x00005f50


	//   ....[18]....
        /*020c*/ 	.word	0x000069d0


	//   ....[19]....
        /*0210*/ 	.word	0x00006a50


	//   ....[20]....
        /*0214*/ 	.word	0x00008160


	//   ....[21]....
        /*0218*/ 	.word	0x00008190


	//   ....[22]....
        /*021c*/ 	.word	0x00008720


	//   ....[23]....
        /*0220*/ 	.word	0x000087a0


	//   ....[24]....
        /*0224*/ 	.word	0x00009cf0


	//   ....[25]....
        /*0228*/ 	.word	0x0000a130


	//   ....[26]....
        /*022c*/ 	.word	0x0000acc0


	//   ....[27]....
        /*0230*/ 	.word	0x0000ace0


	//   ....[28]....
        /*0234*/ 	.word	0x0000b6d0


	//   ....[29]....
        /*0238*/ 	.word	0x0000b750


	//   ....[30]....
        /*023c*/ 	.word	0x0000c600


	//   ....[31]....
        /*0240*/ 	.word	0x0000c630


	//   ....[32]....
        /*0244*/ 	.word	0x0000c720


	//   ....[33]....
        /*0248*/ 	.word	0x0000c730


	//   ....[34]....
        /*024c*/ 	.word	0x0000d4c0


	//   ....[35]....
        /*0250*/ 	.word	0x0000d500


	//   ....[36]....
        /*0254*/ 	.word	0x0000d540


	//   ....[37]....
        /*0258*/ 	.word	0x0000d560


	//   ....[38]....
        /*025c*/ 	.word	0x0000d580


	//   ....[39]....
        /*0260*/ 	.word	0x0000d590


	//   ....[40]....
        /*0264*/ 	.word	0x0000d8d0


	//   ....[41]....
        /*0268*/ 	.word	0x0000d8e0


	//   ....[42]....
        /*026c*/ 	.word	0x0000e000


	//   ....[43]....
        /*0270*/ 	.word	0x0000eeb0


	//   ....[44]....
        /*0274*/ 	.word	0x0000f830


	//   ....[45]....
        /*0278*/ 	.word	0x0000f860


	//   ....[46]....
        /*027c*/ 	.word	0x0000f890


	//   ....[47]....
        /*0280*/ 	.word	0x0000f8b0


	//   ....[48]....
        /*0284*/ 	.word	0x0000f8c0


	//   ....[49]....
        /*0288*/ 	.word	0x0000f910


	//   ....[50]....
        /*028c*/ 	.word	0x0000f970


	//   ....[51]....
        /*0290*/ 	.word	0x0000f990


	//   ....[52]....
        /*0294*/ 	.word	0x0000f9f0


	//   ....[53]....
        /*0298*/ 	.word	0x0000fa20


	//   ....[54]....
        /*029c*/ 	.word	0x0000fa90


	//   ....[55]....
        /*02a0*/ 	.word	0x0000fac0


	//   ....[56]....
        /*02a4*/ 	.word	0x0000faf0


	//   ....[57]....
        /*02a8*/ 	.word	0x0000fb20


	//   ....[58]....
        /*02ac*/ 	.word	0x0000fb70


	//   ....[59]....
        /*02b0*/ 	.word	0x0000fb90


	//   ....[60]....
        /*02b4*/ 	.word	0x0000fbd0


	//   ....[61]....
        /*02b8*/ 	.word	0x0000fc00


	//   ....[62]....
        /*02bc*/ 	.word	0x0000fc30


	//   ....[63]....
        /*02c0*/ 	.word	0x0000fca0


	//   ....[64]....
        /*02c4*/ 	.word	0x0000fd20


	//   ....[65]....
        /*02c8*/ 	.word	0x0000fd30


	//   ....[66]....
        /*02cc*/ 	.word	0x0000fd60


	//   ....[67]....
        /*02d0*/ 	.word	0x0000fd90


	//   ....[68]....
        /*02d4*/ 	.word	0x00011650


	//   ....[69]....
        /*02d8*/ 	.word	0x00011c70


	//   ....[70]....
        /*02dc*/ 	.word	0x00011de0


	//   ....[71]....
        /*02e0*/ 	.word	0x00011e30


	//   ....[72]....
        /*02e4*/ 	.word	0x00011f50


	//   ....[73]....
        /*02e8*/ 	.word	0x00011fa0


	//   ....[74]....
        /*02ec*/ 	.word	0x00012030


	//   ....[75]....
        /*02f0*/ 	.word	0x000120e0


	//   ....[76]....
        /*02f4*/ 	.word	0x00012180


	//   ....[77]....
        /*02f8*/ 	.word	0x00012220


	//   ....[78]....
        /*02fc*/ 	.word	0x000122b0


	//   ....[79]....
        /*0300*/ 	.word	0x00012350


	//   ....[80]....
        /*0304*/ 	.word	0x000123f0


	//   ....[81]....
        /*0308*/ 	.word	0x00012480


	//   ....[82]....
        /*030c*/ 	.word	0x00012510


	//   ....[83]....
        /*0310*/ 	.word	0x000125c0


	//   ....[84]....
        /*0314*/ 	.word	0x00012620


	//   ....[85]....
        /*0318*/ 	.word	0x000126d0


	//   ....[86]....
        /*031c*/ 	.word	0x00012760


	//   ....[87]....
        /*0320*/ 	.word	0x00012840


	//   ....[88]....
        /*0324*/ 	.word	0x000128a0


	//   ....[89]....
        /*0328*/ 	.word	0x00012960


	//   ....[90]....
        /*032c*/ 	.word	0x000129c0


	//   ....[91]....
        /*0330*/ 	.word	0x00012a80


	//   ....[92]....
        /*0334*/ 	.word	0x00012b00


	//   ....[93]....
        /*0338*/ 	.word	0x00012bb0


	//   ....[94]....
        /*033c*/ 	.word	0x00012f80


	//----- nvinfo : EIATTR_REG_RECONFIG
	.align		4
.L_175:
        /*0340*/ 	.byte	0x01, 0x54
	.zero		2


	//----- nvinfo : EIATTR_SYSCALL_OFFSETS
	.align		4
        /*0344*/ 	.byte	0x04, 0x46
        /*0346*/ 	.short	(.L_177 - .L_176)


	//   ....[0]....
.L_176:
        /*0348*/ 	.word	0x00001660


	//   ....[1]....
        /*034c*/ 	.word	0x0000eb60


	//   ....[2]....
        /*0350*/ 	.word	0x0000eca0


	//   ....[3]....
        /*0354*/ 	.word	0x0000ed90


	//   ....[4]....
        /*0358*/ 	.word	0x0000f410


	//----- nvinfo : EIATTR_MBARRIER_INSTR_OFFSETS
	.align		4
.L_177:
        /*035c*/ 	.byte	0x04, 0x39
        /*035e*/ 	.short	(.L_179 - .L_178)


	//   ....[0]....
.L_178:
        /*0360*/ 	.word	0x00000260
        /*0364*/ 	.word	0x000000ff
        /*0368*/ 	.word	0x00016800
        /*036c*/ 	.short	0x0100
        /*036e*/ 	.byte	0x08
	.zero		1


	//   ....[1]....
        /*0370*/ 	.word	0x00000270
        /*0374*/ 	.word	0x000000ff
        /*0378*/ 	.word	0x00016820
        /*037c*/ 	.short	0x0100
        /*037e*/ 	.byte	0x08
	.zero		1


	//   ....[2]....
        /*0380*/ 	.word	0x00000360
        /*0384*/ 	.word	0x000000ff
        /*0388*/ 	.word	0x00016830
        /*038c*/ 	.short	0x0100
        /*038e*/ 	.byte	0x08
	.zero		1


	//   ....[3]....
        /*0390*/ 	.word	0x00000370
        /*0394*/ 	.word	0x000000ff
        /*0398*/ 	.word	0x00016840
        /*039c*/ 	.short	0x0100
        /*039e*/ 	.byte	0x08
	.zero		1


	//   ....[4]....
        /*03a0*/ 	.word	0x00000380
        /*03a4*/ 	.word	0x000000ff
        /*03a8*/ 	.word	0x00016838
        /*03ac*/ 	.short	0x0100
        /*03ae*/ 	.byte	0x08
	.zero		1


	//   ....[5]....
        /*03b0*/ 	.word	0x00000390
        /*03b4*/ 	.word	0x000000ff
        /*03b8*/ 	.word	0x00016848
        /*03bc*/ 	.short	0x0100
        /*03be*/ 	.byte	0x08
	.zero		1


	//   ....[6]....
        /*03c0*/ 	.word	0x000004c0
        /*03c4*/ 	.word	0x000000ff
        /*03c8*/ 	.word	0x00016850
        /*03cc*/ 	.short	0x0100
        /*03ce*/ 	.byte	0x08
	.zero		1


	//   ....[7]....
        /*03d0*/ 	.word	0x000004d0
        /*03d4*/ 	.word	0x000000ff
        /*03d8*/ 	.word	0x00016860
        /*03dc*/ 	.short	0x0100
        /*03de*/ 	.byte	0x08
	.zero		1


	//   ....[8]....
        /*03e0*/ 	.word	0x000004e0
        /*03e4*/ 	.word	0x000000ff
        /*03e8*/ 	.word	0x00016858
        /*03ec*/ 	.short	0x0100
        /*03ee*/ 	.byte	0x08
	.zero		1


	//   ....[9]....
        /*03f0*/ 	.word	0x000004f0
        /*03f4*/ 	.word	0x000000ff
        /*03f8*/ 	.word	0x00016868
        /*03fc*/ 	.short	0x0100
        /*03fe*/ 	.byte	0x08
	.zero		1


	//   ....[10]....
        /*0400*/ 	.word	0x000005e0
        /*0404*/ 	.word	0x000000ff
        /*0408*/ 	.word	0x00016870
        /*040c*/ 	.short	0x0100
        /*040e*/ 	.byte	0x06
	.zero		1


	//   ....[11]....
        /*0410*/ 	.word	0x000005f0
        /*0414*/ 	.word	0x000000ff
        /*0418*/ 	.word	0x00016880
        /*041c*/ 	.short	0x0100
        /*041e*/ 	.byte	0x06
	.zero		1


	//   ....[12]....
        /*0420*/ 	.word	0x00000600
        /*0424*/ 	.word	0x000000ff
        /*0428*/ 	.word	0x00016878
        /*042c*/ 	.short	0x0100
        /*042e*/ 	.byte	0x06
	.zero		1


	//   ....[13]....
        /*0430*/ 	.word	0x00000610
        /*0434*/ 	.word	0x000000ff
        /*0438*/ 	.word	0x00016888
        /*043c*/ 	.short	0x0100
        /*043e*/ 	.byte	0x06
	.zero		1


	//   ....[14]....
        /*0440*/ 	.word	0x00000740
        /*0444*/ 	.word	0x000000ff
        /*0448*/ 	.word	0x00016890
        /*044c*/ 	.short	0x0100
        /*044e*/ 	.byte	0x08
	.zero		1


	//   ....[15]....
        /*0450*/ 	.word	0x00000750
        /*0454*/ 	.word	0x000000ff
        /*0458*/ 	.word	0x000168a0
        /*045c*/ 	.short	0x0100
        /*045e*/ 	.byte	0x08
	.zero		1


	//   ....[16]....
        /*0460*/ 	.word	0x00000760
        /*0464*/ 	.word	0x000000ff
        /*0468*/ 	.word	0x00016898
        /*046c*/ 	.short	0x0100
        /*046e*/ 	.byte	0x08
	.zero		1


	//   ....[17]....
        /*0470*/ 	.word	0x00000770
        /*0474*/ 	.word	0x000000ff
        /*0478*/ 	.word	0x000168a8
        /*047c*/ 	.short	0x0100
        /*047e*/ 	.byte	0x08
	.zero		1


	//   ....[18]....
        /*0480*/ 	.word	0x000008a0
        /*0484*/ 	.word	0x000000ff
        /*0488*/ 	.word	0x000168b0
        /*048c*/ 	.short	0x0100
        /*048e*/ 	.byte	0x08
	.zero		1


	//   ....[19]....
        /*0490*/ 	.word	0x000008b0
        /*0494*/ 	.word	0x000000ff
        /*0498*/ 	.word	0x000168c0
        /*049c*/ 	.short	0x0100
        /*049e*/ 	.byte	0x08
	.zero		1


	//   ....[20]....
        /*04a0*/ 	.word	0x000008c0
        /*04a4*/ 	.word	0x000000ff
        /*04a8*/ 	.word	0x000168b8
        /*04ac*/ 	.short	0x0100
        /*04ae*/ 	.byte	0x08
	.zero		1


	//   ....[21]....
        /*04b0*/ 	.word	0x000008d0
        /*04b4*/ 	.word	0x000000ff
        /*04b8*/ 	.word	0x000168c8
        /*04bc*/ 	.short	0x0100
        /*04be*/ 	.byte	0x08
	.zero		1


	//   ....[22]....
        /*04c0*/ 	.word	0x00001680
        /*04c4*/ 	.word	0x000000ff
        /*04c8*/ 	.word	0x00016800
        /*04cc*/ 	.short	0x010a
        /*04ce*/ 	.byte	0x26
	.zero		1


	//   ....[23]....
        /*04d0*/ 	.word	0x000016f0
        /*04d4*/ 	.word	0x000000ff
        /*04d8*/ 	.word	0x00016830
        /*04dc*/ 	.short	0x010a
        /*04de*/ 	.byte	0x26
	.zero		1


	//   ....[24]....
        /*04e0*/ 	.word	0x00001760
        /*04e4*/ 	.word	0x000000ff
        /*04e8*/ 	.word	0x00016830
        /*04ec*/ 	.short	0x010a
        /*04ee*/ 	.byte	0x26
	.zero		1


	//   ....[25]....
        /*04f0*/ 	.word	0x00001d30
        /*04f4*/ 	.word	0x00000004
        /*04f8*/ 	.word	0x00000000
        /*04fc*/ 	.short	0x0101
        /*04fe*/ 	.byte	0x3f
	.zero		1


	//   ....[26]....
        /*0500*/ 	.word	0x00004b30
        /*0504*/ 	.word	0x000000ff
        /*0508*/ 	.word	0x00016830
        /*050c*/ 	.short	0x010a
        /*050e*/ 	.byte	0x0a
	.zero		1


	//   ....[27]....
        /*0510*/ 	.word	0x00004b70
        /*0514*/ 	.word	0x000000ff
        /*0518*/ 	.word	0x00016830
        /*051c*/ 	.short	0x010a
        /*051e*/ 	.byte	0x0a
	.zero		1


	//   ....[28]....
        /*0520*/ 	.word	0x00004d70
        /*0524*/ 	.word	0x000000ff
        /*0528*/ 	.word	0x00016850
        /*052c*/ 	.short	0x010a
        /*052e*/ 	.byte	0x0a
	.zero		1


	//   ....[29]....
        /*0530*/ 	.word	0x00004db0
        /*0534*/ 	.word	0x000000ff
        /*0538*/ 	.word	0x00016850
        /*053c*/ 	.short	0x010a
        /*053e*/ 	.byte	0x0a
	.zero		1


	//   ....[30]....
        /*0540*/ 	.word	0x000051f0
        /*0544*/ 	.word	0x0000000f
        /*0548*/ 	.word	0x00000000
        /*054c*/ 	.short	0x0101
        /*054e*/ 	.byte	0x3f
	.zero		1


	//   ....[31]....
        /*0550*/ 	.word	0x00006f30
        /*0554*/ 	.word	0x0000002e
        /*0558*/ 	.word	0x00000000
        /*055c*/ 	.short	0x0101
        /*055e*/ 	.byte	0x3f
	.zero		1


	//   ....[32]....
        /*0560*/ 	.word	0x00007bb0
        /*0564*/ 	.word	0x000000ff
        /*0568*/ 	.word	0x00016830
        /*056c*/ 	.short	0x010a
        /*056e*/ 	.byte	0x0a
	.zero		1


	//   ....[33]....
        /*0570*/ 	.word	0x00007bf0
        /*0574*/ 	.word	0x000000ff
        /*0578*/ 	.word	0x00016830
        /*057c*/ 	.short	0x010a
        /*057e*/ 	.byte	0x0a
	.zero		1


	//   ....[34]....
        /*0580*/ 	.word	0x00007df0
        /*0584*/ 	.word	0x000000ff
        /*0588*/ 	.word	0x00016850
        /*058c*/ 	.short	0x010a
        /*058e*/ 	.byte	0x0a
	.zero		1


	//   ....[35]....
        /*0590*/ 	.word	0x00007e30
        /*0594*/ 	.word	0x000000ff
        /*0598*/ 	.word	0x00016850
        /*059c*/ 	.short	0x010a
        /*059e*/ 	.byte	0x0a
	.zero		1


	//   ....[36]....
        /*05a0*/ 	.word	0x000090e0
        /*05a4*/ 	.word	0x0000001f
        /*05a8*/ 	.word	0x00000000
        /*05ac*/ 	.short	0x0101
        /*05ae*/ 	.byte	0x3f
	.zero		1


	//   ....[37]....
        /*05b0*/ 	.word	0x00009290
        /*05b4*/ 	.word	0x0000001f
        /*05b8*/ 	.word	0x00000000
        /*05bc*/ 	.short	0x0101
        /*05be*/ 	.byte	0x3f
	.zero		1


	//   ....[38]....
        /*05c0*/ 	.word	0x00009900
        /*05c4*/ 	.word	0x000000ff
        /*05c8*/ 	.word	0x00016830
        /*05cc*/ 	.short	0x010a
        /*05ce*/ 	.byte	0x0a
	.zero		1


	//   ....[39]....
        /*05d0*/ 	.word	0x00009940
        /*05d4*/ 	.word	0x000000ff
        /*05d8*/ 	.word	0x00016830
        /*05dc*/ 	.short	0x010a
        /*05de*/ 	.byte	0x0a
	.zero		1


	//   ....[40]....
        /*05e0*/ 	.word	0x00009b30
        /*05e4*/ 	.word	0x000000ff
        /*05e8*/ 	.word	0x00016850
        /*05ec*/ 	.short	0x010a
        /*05ee*/ 	.byte	0x0a
	.zero		1


	//   ....[41]....
        /*05f0*/ 	.word	0x00009b70
        /*05f4*/ 	.word	0x000000ff
        /*05f8*/ 	.word	0x00016850
        /*05fc*/ 	.short	0x010a
        /*05fe*/ 	.byte	0x0a
	.zero		1


	//   ....[42]....
        /*0600*/ 	.word	0x00009f70
        /*0604*/ 	.word	0x0000000f
        /*0608*/ 	.word	0x00000000
        /*060c*/ 	.short	0x0101
        /*060e*/ 	.byte	0x3f
	.zero		1


	//   ....[43]....
        /*0610*/ 	.word	0x0000bc30
        /*0614*/ 	.word	0x0000002e
        /*0618*/ 	.word	0x00000000
        /*061c*/ 	.short	0x0101
        /*061e*/ 	.byte	0x3f
	.zero		1


	//   ....[44]....
        /*0620*/ 	.word	0x0000c570
        /*0624*/ 	.word	0x000000ff
        /*0628*/ 	.word	0x00016850
        /*062c*/ 	.short	0x010a
        /*062e*/ 	.byte	0x07
	.zero		1


	//   ....[45]....
        /*0630*/ 	.word	0x0000c5b0
        /*0634*/ 	.word	0x000000ff
        /*0638*/ 	.word	0x00016850
        /*063c*/ 	.short	0x010a
        /*063e*/ 	.byte	0x07
	.zero		1


	//   ....[46]....
        /*0640*/ 	.word	0x0000cac0
        /*0644*/ 	.word	0x0000000d
        /*0648*/ 	.word	0x00000000
        /*064c*/ 	.short	0x0101
        /*064e*/ 	.byte	0x3f
	.zero		1


	//   ....[47]....
        /*0650*/ 	.word	0x0000d570
        /*0654*/ 	.word	0x000000ff
        /*0658*/ 	.word	0x00000000
        /*065c*/ 	.short	0x0101
        /*065e*/ 	.byte	0x04
	.zero		1


	//   ....[48]....
        /*0660*/ 	.word	0x0000f0b0
        /*0664*/ 	.word	0x000000ff
        /*0668*/ 	.word	0x00016840
        /*066c*/ 	.short	0x010a
        /*066e*/ 	.byte	0x26
	.zero		1


	//   ....[49]....
        /*0670*/ 	.word	0x0000feb0
        /*0674*/ 	.word	0x000000ff
        /*0678*/ 	.word	0x00016800
        /*067c*/ 	.short	0x0107
        /*067e*/ 	.byte	0x26
	.zero		1


	//   ....[50]....
        /*0680*/ 	.word	0x0000fef0
        /*0684*/ 	.word	0x000000ff
        /*0688*/ 	.word	0x00016800
        /*068c*/ 	.short	0x0101
        /*068e*/ 	.byte	0x26
	.zero		1


	//   ....[51]....
        /*0690*/ 	.word	0x0000ff20
        /*0694*/ 	.word	0x000000ff
        /*0698*/ 	.word	0x00016820
        /*069c*/ 	.short	0x010a
        /*069e*/ 	.byte	0x26
	.zero		1


	//   ....[52]....
        /*06a0*/ 	.word	0x000102b0
        /*06a4*/ 	.word	0x000000ff
        /*06a8*/ 	.word	0x00016848
        /*06ac*/ 	.short	0x010a
        /*06ae*/ 	.byte	0x26
	.zero		1


	//   ....[53]....
        /*06b0*/ 	.word	0x000104a0
        /*06b4*/ 	.word	0x000000ff
        /*06b8*/ 	.word	0x00016860
        /*06bc*/ 	.short	0x010a
        /*06be*/ 	.byte	0x26
	.zero		1


	//   ....[54]....
        /*06c0*/ 	.word	0x00010880
        /*06c4*/ 	.word	0x000000ff
        /*06c8*/ 	.word	0x00016840
        /*06cc*/ 	.short	0x010a
        /*06ce*/ 	.byte	0x26
	.zero		1


	//   ....[55]....
        /*06d0*/ 	.word	0x00010aa0
        /*06d4*/ 	.word	0x000000ff
        /*06d8*/ 	.word	0x00016868
        /*06dc*/ 	.short	0x010a
        /*06de*/ 	.byte	0x26
	.zero		1


	//   ....[56]....
        /*06e0*/ 	.word	0x00010ec0
        /*06e4*/ 	.word	0x000000ff
        /*06e8*/ 	.word	0x00016848
        /*06ec*/ 	.short	0x010a
        /*06ee*/ 	.byte	0x26
	.zero		1


	//   ....[57]....
        /*06f0*/ 	.word	0x000110c0
        /*06f4*/ 	.word	0x000000ff
        /*06f8*/ 	.word	0x00016860
        /*06fc*/ 	.short	0x010a
        /*06fe*/ 	.byte	0x26
	.zero		1


	//   ....[58]....
        /*0700*/ 	.word	0x00011360
        /*0704*/ 	.word	0x00000004
        /*0708*/ 	.word	0x00016860
        /*070c*/ 	.short	0x010a
        /*070e*/ 	.byte	0x3f
	.zero		1


	//   ....[59]....
        /*0710*/ 	.word	0x00011610
        /*0714*/ 	.word	0x00000007
        /*0718*/ 	.word	0x00016820
        /*071c*/ 	.short	0x010a
        /*071e*/ 	.byte	0x3f
	.zero		1


	//   ....[60]....
        /*0720*/ 	.word	0x00011760
        /*0724*/ 	.word	0x00000006
        /*0728*/ 	.word	0x00000000
        /*072c*/ 	.short	0x010a
        /*072e*/ 	.byte	0x3f
	.zero		1


	//   ....[61]....
        /*0730*/ 	.word	0x000117d0
        /*0734*/ 	.word	0x00000003
        /*0738*/ 	.word	0x00000000
        /*073c*/ 	.short	0x010a
        /*073e*/ 	.byte	0x3f
	.zero		1


	//   ....[62]....
        /*0740*/ 	.word	0x00011830
        /*0744*/ 	.word	0x00000000
        /*0748*/ 	.word	0x00000000
        /*074c*/ 	.short	0x010a
        /*074e*/ 	.byte	0x3f
	.zero		1


	//   ....[63]....
        /*0750*/ 	.word	0x00011860
        /*0754*/ 	.word	0x00000003
        /*0758*/ 	.word	0x00000000
        /*075c*/ 	.short	0x010a
        /*075e*/ 	.byte	0x3f
	.zero		1


	//   ....[64]....
        /*0760*/ 	.word	0x000118d0
        /*0764*/ 	.word	0x00000003
        /*0768*/ 	.word	0x00016800
        /*076c*/ 	.short	0x010a
        /*076e*/ 	.byte	0x3f
	.zero		1


	//   ....[65]....
        /*0770*/ 	.word	0x00011930
        /*0774*/ 	.word	0x00000003
        /*0778*/ 	.word	0x00016830
        /*077c*/ 	.short	0x010a
        /*077e*/ 	.byte	0x3f
	.zero		1


	//   ....[66]....
        /*0780*/ 	.word	0x00011990
        /*0784*/ 	.word	0x00000008
        /*0788*/ 	.word	0x00016830
        /*078c*/ 	.short	0x010a
        /*078e*/ 	.byte	0x3f
	.zero		1


	//   ....[67]....
        /*0790*/ 	.word	0x000119f0
        /*0794*/ 	.word	0x00000008
        /*0798*/ 	.word	0x00016850
        /*079c*/ 	.short	0x010a
        /*079e*/ 	.byte	0x3f
	.zero		1


	//   ....[68]....
        /*07a0*/ 	.word	0x00011a50
        /*07a4*/ 	.word	0x00000007
        /*07a8*/ 	.word	0x00016830
        /*07ac*/ 	.short	0x010a
        /*07ae*/ 	.byte	0x3f
	.zero		1


	//   ....[69]....
        /*07b0*/ 	.word	0x00011ab0
        /*07b4*/ 	.word	0x00000007
        /*07b8*/ 	.word	0x00016850
        /*07bc*/ 	.short	0x010a
        /*07be*/ 	.byte	0x3f
	.zero		1


	//   ....[70]....
        /*07c0*/ 	.word	0x00011b10
        /*07c4*/ 	.word	0x00000007
        /*07c8*/ 	.word	0x00016830
        /*07cc*/ 	.short	0x010a
        /*07ce*/ 	.byte	0x3f
	.zero		1


	//   ....[71]....
        /*07d0*/ 	.word	0x00011b70
        /*07d4*/ 	.word	0x00000007
        /*07d8*/ 	.word	0x00016850
        /*07dc*/ 	.short	0x010a
        /*07de*/ 	.byte	0x3f
	.zero		1


	//   ....[72]....
        /*07e0*/ 	.word	0x00011bd0
        /*07e4*/ 	.word	0x00000003
        /*07e8*/ 	.word	0x00016850
        /*07ec*/ 	.short	0x010a
        /*07ee*/ 	.byte	0x3f
	.zero		1


	//   ....[73]....
        /*07f0*/ 	.word	0x00011d30
        /*07f4*/ 	.word	0x00000003
        /*07f8*/ 	.word	0x00016840
        /*07fc*/ 	.short	0x010a
        /*07fe*/ 	.byte	0x3f
	.zero		1


	//   ....[74]....
        /*0800*/ 	.word	0x00012bf0
        /*0804*/ 	.word	0x00000005
        /*0808*/ 	.word	0x00016820
        /*080c*/ 	.short	0x010a
        /*080e*/ 	.byte	0x3f
	.zero		1


	//   ....[75]....
        /*0810*/ 	.word	0x00012c50
        /*0814*/ 	.word	0x00000005
        /*0818*/ 	.word	0x00016848
        /*081c*/ 	.short	0x010a
        /*081e*/ 	.byte	0x3f
	.zero		1


	//   ....[76]....
        /*0820*/ 	.word	0x00012cb0
        /*0824*/ 	.word	0x00000005
        /*0828*/ 	.word	0x00016860
        /*082c*/ 	.short	0x010a
        /*082e*/ 	.byte	0x3f
	.zero		1


	//   ....[77]....
        /*0830*/ 	.word	0x00012d10
        /*0834*/ 	.word	0x00000005
        /*0838*/ 	.word	0x00016840
        /*083c*/ 	.short	0x010a
        /*083e*/ 	.byte	0x3f
	.zero		1


	//   ....[78]....
        /*0840*/ 	.word	0x00012d70
        /*0844*/ 	.word	0x00000005
        /*0848*/ 	.word	0x00016868
        /*084c*/ 	.short	0x010a
        /*084e*/ 	.byte	0x3f
	.zero		1


	//   ....[79]....
        /*0850*/ 	.word	0x00012dd0
        /*0854*/ 	.word	0x00000004
        /*0858*/ 	.word	0x00016848
        /*085c*/ 	.short	0x010a
        /*085e*/ 	.byte	0x3f
	.zero		1


	//   ....[80]....
        /*0860*/ 	.word	0x00012e30
        /*0864*/ 	.word	0x00000004
        /*0868*/ 	.word	0x00016860
        /*086c*/ 	.short	0x010a
        /*086e*/ 	.byte	0x3f
	.zero		1


	//   ....[81]....
        /*0870*/ 	.word	0x00012e80
        /*0874*/ 	.word	0x00000004
        /*0878*/ 	.word	0x00016860
        /*087c*/ 	.short	0x010a
        /*087e*/ 	.byte	0x3f
	.zero		1


	//   ....[82]....
        /*0880*/ 	.word	0x00012ed0
        /*0884*/ 	.word	0x00000007
        /*0888*/ 	.word	0x00016820
        /*088c*/ 	.short	0x010a
        /*088e*/ 	.byte	0x3f
	.zero		1


	//   ....[83]....
        /*0890*/ 	.word	0x00013040
        /*0894*/ 	.word	0x00000006
        /*0898*/ 	.word	0x00000000
        /*089c*/ 	.short	0x010a
        /*089e*/ 	.byte	0x3f
	.zero		1


	//   ....[84]....
        /*08a0*/ 	.word	0x00013090
        /*08a4*/ 	.word	0x00000003
        /*08a8*/ 	.word	0x00000000
        /*08ac*/ 	.short	0x010a
        /*08ae*/ 	.byte	0x3f
	.zero		1


	//   ....[85]....
        /*08b0*/ 	.word	0x000130e0
        /*08b4*/ 	.word	0x00000000
        /*08b8*/ 	.word	0x00000000
        /*08bc*/ 	.short	0x010a
        /*08be*/ 	.byte	0x3f
	.zero		1


	//----- nvinfo : EIATTR_NUM_MBARRIERS
	.align		4
.L_179:
        /*08c0*/ 	.byte	0x03, 0x38
        /*08c2*/ 	.short	0x0016


	//----- nvinfo : EIATTR_EXIT_INSTR_OFFSETS
	.align		4
        /*08c4*/ 	.byte	0x04, 0x1c
        /*08c6*/ 	.short	(.L_181 - .L_180)


	//   ....[0]....
.L_180:
        /*08c8*/ 	.word	0x000118b0


	//----- nvinfo : EIATTR_MAX_THREADS
	.align		4
.L_181:
        /*08cc*/ 	.byte	0x04, 0x05
        /*08ce*/ 	.short	(.L_183 - .L_182)
.L_182:
        /*08d0*/ 	.word	0x00000200
        /*08d4*/ 	.word	0x00000001
        /*08d8*/ 	.word	0x00000001


	//----- nvinfo : EIATTR_CRS_STACK_SIZE
	.align		4
.L_183:
        /*08dc*/ 	.byte	0x04, 0x1e
        /*08de*/ 	.short	(.L_185 - .L_184)
.L_184:
        /*08e0*/ 	.word	0x00000000


	//----- nvinfo : EIATTR_CBANK_PARAM_SIZE
	.align		4
.L_185:
        /*08e4*/ 	.byte	0x03, 0x19
        /*08e6*/ 	.short	0x0a70


	//----- nvinfo : EIATTR_PARAM_CBANK
	.align		4
        /*08e8*/ 	.byte	0x04, 0x0a
        /*08ea*/ 	.short	(.L_187 - .L_186)
	.align		4
.L_186:
        /*08ec*/ 	.word	index@(.nv.constant0._ZN7cutlass13device_kernelIN5flash11enable_sm90INS1_16FlashAttnFwdSm90INS1_25CollectiveMainloopFwdSm90ILi2EN4cute5tupleIJNS5_1CILi1EEES8_S8_EEENS6_IJNS7_ILi192EEENS7_ILi128EEENS7_ILi64EEEEEELi64ENS_6half_tEfNS_4arch4Sm90ELb0ELb1ELb0ELb0ELb0ELb0ELb0ELb1ELb1ELb1ELb1ELb0EEENS1_21CollectiveEpilogueFwdINS6_IJSA_SC_SB_EEES9_SE_SG_Li384ELb0ELb1ELb1ELb0EEENS1_19SingleTileSchedulerILb0ELb1ELb1ELi192EEEEEEEEEvNT_6ParamsE)
        /*08f0*/ 	.short	0x0210
        /*08f2*/ 	.short	0x0a70


	//----- nvinfo : EIATTR_SW_WAR
	.align		4
.L_187:
        /*08f4*/ 	.byte	0x04, 0x36
        /*08f6*/ 	.short	(.L_189 - .L_188)
.L_188:
        /*08f8*/ 	.word	0x00000008
.L_189:


//--------------------- .nv.info._ZN7cutlass13device_kernelIN5flash11enable_sm90INS1_16FlashAttnFwdSm90INS1_25CollectiveMainloopFwdSm90ILi2EN4cute5tupleIJNS5_1CILi1EEES8_S8_EEENS6_IJNS7_ILi192EEENS7_ILi128EEENS7_ILi64EEEEEELi64ENS_6half_tEfNS_4arch4Sm90ELb0ELb1ELb0ELb1ELb0ELb0ELb0ELb1ELb1ELb1ELb1ELb0EEENS1_21CollectiveEpilogueFwdINS6_IJSA_SC_SB_EEES9_SE_SG_Li384ELb1ELb1ELb1ELb0EEENS1_36VarlenDynamicPersistentTileSchedulerILi192ELi128ELi384ELi128ELb1ELb1ELb1ELb1ELb0ELb1EEEEEEEEEvNT_6ParamsE --------------------------
	.section	.nv.info._ZN7cutlass13device_kernelIN5flash11enable_sm90INS1_16FlashAttnFwdSm90INS1_25CollectiveMainloopFwdSm90ILi2EN4cute5tupleIJNS5_1CILi1EEES8_S8_EEENS6_IJNS7_ILi192EEENS7_ILi128EEENS7_ILi64EEEEEELi64ENS_6half_tEfNS_4arch4Sm90ELb0ELb1ELb0ELb1ELb0ELb0ELb0ELb1ELb1ELb1ELb1ELb0EEENS1_21CollectiveEpilogueFwdINS6_IJSA_SC_SB_EEES9_SE_SG_Li384ELb1ELb1ELb1ELb0EEENS1_36VarlenDynamicPersistentTileSchedulerILi192ELi128ELi384ELi128ELb1ELb1ELb1ELb1ELb0ELb1EEEEEEEEEvNT_6ParamsE,"",@"SHT_CUDA_INFO"
	.sectionflags	@""
	.align	4


	//----- nvinfo : EIATTR_CUDA_API_VERSION
	.align		4
        /*0000*/ 	.byte	0x04, 0x37
        /*0002*/ 	.short	(.L_191 - .L_190)
.L_190:
        /*0004*/ 	.word	0x00000082


	//----- nvinfo : EIATTR_KPARAM_INFO
	.align		4
.L_191:
        /*0008*/ 	.byte	0x04, 0x17
        /*000a*/ 	.short	(.L_193 - .L_192)
.L_192:
        /*000c*/ 	.word	0x00000000
        /*0010*/ 	.short	0x0000
        /*0012*/ 	.short	0x0070
        /*0014*/ 	.byte	0x00, 0xf0, 0x01, 0x2a


	//----- nvinfo : EIATTR_SPARSE_MMA_MASK
	.align		4
.L_193:
        /*0018*/ 	.byte	0x03, 0x50
        /*001a*/ 	.short	0x0000


	//----- nvinfo : EIATTR_MAXREG_COUNT
	.align		4
        /*001c*/ 	.byte	0x03, 0x1b
        /*001e*/ 	.short	0x0080


	//----- nvinfo : EIATTR_NUM_BARRIERS
	.align		4
        /*0020*/ 	.byte	0x02, 0x4c
        /*0022*/ 	.byte	0x10
	.zero		1


	//----- nvinfo : EIATTR_EXTERNS
	.align		4
        /*0024*/ 	.byte	0x04, 0x0f
        /*0026*/ 	.short	(.L_195 - .L_194)


	//   ....[0]....
	.align		4
.L_194:
        /*0028*/ 	.word	index@(__assertfail)


	//----- nvinfo : EIATTR_ANNOTATIONS
	.align		4
.L_195:
        /*002c*/ 	.byte	0x04, 0x55
        /*002e*/ 	.short	(.L_197 - .L_196)


	//   ....[0]....
.L_196:
        /* <DEDUP_REMOVED lines=29> */


	//----- nvinfo : EIATTR_MERCURY_ISA_VERSION
	.align		4
.L_197:
        /*01e8*/ 	.byte	0x03, 0x5f
        /*01ea*/ 	.short	0x0101


	//----- nvinfo : EIATTR_UNUSED_LOAD_BYTE_OFFSET
	.align		4
        /*01ec*/ 	.byte	0x04, 0x44
        /*01ee*/ 	.short	(.L_199 - .L_198)


	//   ....[0]....
.L_198:
        /*01f0*/ 	.word	0x00000a40
        /*01f4*/ 	.word	0x0000fff0


	//   ....[1]....
        /*01f8*/ 	.word	0x0000d3f0
        /*01fc*/ 	.word	0x0000fff0


	//----- nvinfo : EIATTR_INT_WARP_WIDE_INSTR_OFFSETS
	.align		4
.L_199:
        /*0200*/ 	.byte	0x04, 0x31
        /*0202*/ 	.short	(.L_201 - .L_200)


	//   ....[0]....
.L_200:
        /*0204*/ 	.word	0x00000130


	//   ....[1]....
        /*0208*/ 	.word	0x00000170


	//   ....[2]....
        /*020c*/ 	.word	0x000001e0


	//   ....[3]....
        /*0210*/ 	.word	0x000114f0


	//   ....[4]....
        /*0214*/ 	.word	0x00011580


	//   ....[5]....
        /*0218*/ 	.word	0x000145d0


	//   ....[6]....
        /*021c*/ 	.word	0x00014660


	//----- nvinfo : EIATTR_COOP_GROUP_MASK_REGIDS
	.align		4
.L_201:
        /*0220*/ 	.byte	0x04, 0x29
        /*0222*/ 	.short	(.L_203 - .L_202)


	//   ....[0]....
.L_202:
        /*0224*/ 	.word	0xffffffff


	//   ....[1]....
        /*0228*/ 	.word	0xffffffff


	//   ....[2]....
        /*022c*/ 	.word	0xffffffff


	//   ....[3]....
        /*0230*/ 	.word	0xffffffff


	//   ....[4]....
        /*0234*/ 	.word	0xffffffff


	//   ....[5]....
        /*0238*/ 	.word	0xffffffff


	//   ....[6]....
        /*023c*/ 	.word	0xffffffff


	//   ....[7]....
        /*0240*/ 	.word	0xffffffff


	//   ....[8]....
        /*0244*/ 	.word	0xffffffff


	//   ....[9]....
        /*0248*/ 	.word	0xffffffff


	//   ....[10]....
        /*024c*/ 	.word	0xffffffff


	//   ....[11]....
        /*0250*/ 	.word	0xffffffff


	//   ....[12]....
        /*0254*/ 	.word	0xffffffff


	//   ....[13]....
        /*0258*/ 	.word	0xffffffff


	//   ....[14]....
        /*025c*/ 	.word	0xffffffff


	//   ....[15]....
        /*0260*/ 	.word	0xffffffff


	//   ....[16]....
        /*0264*/ 	.word	0xffffffff


	//   ....[17]....
        /*0268*/ 	.word	0xffffffff


	//   ....[18]....
        /*026c*/ 	.word	0xffffffff


	//   ....[19]....
        /*0270*/ 	.word	0xffffffff


	//   ....[20]....
        /*0274*/ 	.word	0xffffffff


	//   ....[21]....
        /*0278*/ 	.word	0xffffffff


	//   ....[22]....
        /*027c*/ 	.word	0xffffffff


	//   ....[23]....
        /*0280*/ 	.word	0xffffffff


	//   ....[24]....
        /*0284*/ 	.word	0xffffffff


	//   ....[25]....
        /*0288*/ 	.word	0xffffffff


	//   ....[26]....
        /*028c*/ 	.word	0xffffffff


	//   ....[27]....
        /*0290*/ 	.word	0xffffffff


	//   ....[28]....
        /*0294*/ 	.word	0xffffffff


	//   ....[29]....
        /*0298*/ 	.word	0xffffffff


	//   ....[30]....
        /*029c*/ 	.word	0xffffffff


	//   ....[31]....
        /*02a0*/ 	.word	0xffffffff


	//   ....[32]....
        /*02a4*/ 	.word	0xffffffff


	//   ....[33]....
        /*02a8*/ 	.word	0xffffffff


	//   ....[34]....
        /*02ac*/ 	.word	0xffffffff


	//   ....[35]....
        /*02b0*/ 	.word	0xffffffff


	//   ....[36]....
        /*02b4*/ 	.word	0xffffffff


	//   ....[37]....
        /*02b8*/ 	.word	0xffffffff


	//   ....[38]....
        /*02bc*/ 	.word	0xffffffff


	//   ....[39]....
        /*02c0*/ 	.word	0xffffffff


	//   ....[40]....
        /*02c4*/ 	.word	0xffffffff


	//   ....[41]....
        /*02c8*/ 	.word	0xffffffff


	//   ....[42]....
        /*02cc*/ 	.word	0xffffffff


	//   ....[43]....
        /*02d0*/ 	.word	0xffffffff


	//   ....[44]....
        /*02d4*/ 	.word	0xffffffff


	//   ....[45]....
        /*02d8*/ 	.word	0xffffffff


	//   ....[46]....
        /*02dc*/ 	.word	0xffffffff


	//   ....[47]....
        /*02e0*/ 	.word	0xffffffff


	//   ....[48]....
        /*02e4*/ 	.word	0xffffffff


	//   ....[49]....
        /*02e8*/ 	.word	0xffffffff


	//   ....[50]....
        /*02ec*/ 	.word	0xffffffff


	//   ....[51]....
        /*02f0*/ 	.word	0xffffffff


	//   ....[52]....
        /*02f4*/ 	.word	0xffffffff


	//   ....[53]....
        /*02f8*/ 	.word	0xffffffff


	//   ....[54]....
        /*02fc*/ 	.word	0xffffffff


	//   ....[55]....
        /*0300*/ 	.word	0xffffffff


	//   ....[56]....
        /*0304*/ 	.word	0xffffffff


	//   ....[57]....
        /*0308*/ 	.word	0xffffffff


	//   ....[58]....
        /*030c*/ 	.word	0xffffffff


	//   ....[59]....
        /*0310*/ 	.word	0xffffffff


	//   ....[60]....
        /*0314*/ 	.word	0xffffffff


	//   ....[61]....
        /*0318*/ 	.word	0xffffffff


	//   ....[62]....
        /*031c*/ 	.word	0xffffffff


	//   ....[63]....
        /*0320*/ 	.word	0xffffffff


	//   ....[64]....
        /*0324*/ 	.word	0xffffffff


	//   ....[65]....
        /*0328*/ 	.word	0xffffffff


	//   ....[66]....
        /*032c*/ 	.word	0xffffffff


	//   ....[67]....
        /*0330*/ 	.word	0xffffffff


	//   ....[68]....
        /*0334*/ 	.word	0xffffffff


	//   ....[69]....
        /*0338*/ 	.word	0xffffffff


	//   ....[70]....
        /*033c*/ 	.word	0xffffffff


	//   ....[71]....
        /*0340*/ 	.word	0xffffffff


	//   ....[72]....
        /*0344*/ 	.word	0xffffffff


	//   ....[73]....
        /*0348*/ 	.word	0xffffffff


	//   ....[74]....
        /*034c*/ 	.word	0xffffffff


	//   ....[75]....
        /*0350*/ 	.word	0xffffffff


	//   ....[76]....
        /*0354*/ 	.word	0xffffffff


	//   ....[77]....
        /*0358*/ 	.word	0xffffffff


	//   ....[78]....
        /*035c*/ 	.word	0xffffffff


	//   ....[79]....
        /*0360*/ 	.word	0xffffffff


	//   ....[80]....
        /*0364*/ 	.word	0xffffffff


	//   ....[81]....
        /*0368*/ 	.word	0xffffffff


	//   ....[82]....
        /*036c*/ 	.word	0xffffffff


	//   ....[83]....
        /*0370*/ 	.word	0xffffffff


	//   ....[84]....
        /*0374*/ 	.word	0xffffffff


	//   ....[85]....
        /*0378*/ 	.word	0xffffffff


	//   ....[86]....
        /*037c*/ 	.word	0xffffffff


	//   ....[87]....
        /*0380*/ 	.word	0xffffffff


	//   ....[88]....
        /*0384*/ 	.word	0xffffffff


	//   ....[89]....
        /*0388*/ 	.word	0xffffffff


	//   ....[90]....
        /*038c*/ 	.word	0xffffffff


	//   ....[91]....
        /*0390*/ 	.word	0xffffffff


	//   ....[92]....
        /*0394*/ 	.word	0xffffffff


	//   ....[93]....
        /*0398*/ 	.word	0xffffffff


	//   ....[94]....
        /*039c*/ 	.word	0xffffffff


	//   ....[95]....
        /*03a0*/ 	.word	0xffffffff


	//   ....[96]....
        /*03a4*/ 	.word	0xffffffff


	//   ....[97]....
        /*03a8*/ 	.word	0xffffffff


	//   ....[98]....
        /*03ac*/ 	.word	0xffffffff


	//   ....[99]....
        /*03b0*/ 	.word	0xffffffff


	//   ....[100]....
        /*03b4*/ 	.word	0xffffffff


	//   ....[101]....
        /*03b8*/ 	.word	0xffffffff


	//   ....[102]....
        /*03bc*/ 	.word	0xffffffff


	//   ....[103]....
        /*03c0*/ 	.word	0xffffffff


	//   ....[104]....
        /*03c4*/ 	.word	0xffffffff


	//   ....[105]....
        /*03c8*/ 	.word	0xffffffff


	//   ....[106]....
        /*03cc*/ 	.word	0xffffffff


	//   ....[107]....
        /*03d0*/ 	.word	0xffffffff


	//   ....[108]....
        /*03d4*/ 	.word	0xffffffff


	//   ....[109]....
        /*03d8*/ 	.word	0xffffffff


	//   ....[110]....
        /*03dc*/ 	.word	0xffffffff


	//   ....[111]....
        /*03e0*/ 	.word	0xffffffff


	//   ....[112]....
        /*03e4*/ 	.word	0xffffffff


	//   ....[113]....
        /*03e8*/ 	.word	0xffffffff


	//   ....[114]....
        /*03ec*/ 	.word	0xffffffff


	//   ....[115]....
        /*03f0*/ 	.word	0xffffffff


	//   ....[116]....
        /*03f4*/ 	.word	0xffffffff


	//   ....[117]....
        /*03f8*/ 	.word	0xffffffff


	//   ....[118]....
        /*03fc*/ 	.word	0xffffffff


	//   ....[119]....
        /*0400*/ 	.word	0x0500000f


	//   ....[120]....
        /*0404*/ 	.word	0x0500000f


	//   ....[121]....
        /*0408*/ 	.word	0x0500000f


	//   ....[122]....
        /*040c*/ 	.word	0x0500000f


	//   ....[123]....
        /*0410*/ 	.word	0x0500000f


	//   ....[124]....
        /*0414*/ 	.word	0x0500000f


	//   ....[125]....
        /*0418*/ 	.word	0x0500000f


	//   ....[126]....
        /*041c*/ 	.word	0x0500000f


	//   ....[127]....
        /*0420*/ 	.word	0x0500000f


	//   ....[128]....
        /*0424*/ 	.word	0x0500000f


	//   ....[129]....
        /*0428*/ 	.word	0x0500000f


	//   ....[130]....
        /*042c*/ 	.word	0x0500000f


	//   ....[131]....
        /*0430*/ 	.word	0x0500000f


	//   ....[132]....
        /*0434*/ 	.word	0x0500000f


	//   ....[133]....
        /*0438*/ 	.word	0x0500000f


	//   ....[134]....
        /*043c*/ 	.word	0x0500000f


	//   ....[135]....
        /*0440*/ 	.word	0x0500000f


	//   ....[136]....
        /*0444*/ 	.word	0x0500000f


	//   ....[137]....
        /*0448*/ 	.word	0x0500000f


	//   ....[138]....
        /*044c*/ 	.word	0x0500000f


	//   ....[139]....
        /*0450*/ 	.word	0x0500000f


	//   ....[140]....
        /*0454*/ 	.word	0x0500000f


	//   ....[141]....
        /*0458*/ 	.word	0x0500000f


	//   ....[142]....
        /*045c*/ 	.word	0x0500000f


	//   ....[143]....
        /*0460*/ 	.word	0x0500000f


	//   ....[144]....
        /*0464*/ 	.word	0x0500000f


	//   ....[145]....
        /*0468*/ 	.word	0x0500000f


	//   ....[146]....
        /*046c*/ 	.word	0x0500000f


	//   ....[147]....
        /*0470*/ 	.word	0x0500000f


	//   ....[148]....
        /*0474*/ 	.word	0x0500000f


	//   ....[149]....
        /*0478*/ 	.word	0x0500000f


	//   ....[150]....
        /*047c*/ 	.word	0x0500000f


	//   ....[151]....
        /*0480*/ 	.word	0x0500000f


	//   ....[152]....
        /*0484*/ 	.word	0x0500000f


	//   ....[153]....
        /*0488*/ 	.word	0x0500000f


	//   ....[154]....
        /*048c*/ 	.word	0x0500000f


	//   ....[155]....
        /*0490*/ 	.word	0x0500000f


	//   ....[156]....
        /*0494*/ 	.word	0x0500000f


	//   ....[157]....
        /*0498*/ 	.word	0x0500000f


	//   ....[158]....
        /*049c*/ 	.word	0x0500000f


	//   ....[159]....
        /*04a0*/ 	.word	0x0500000f


	//   ....[160]....
        /*04a4*/ 	.word	0x0500000f


	//   ....[161]....
        /*04a8*/ 	.word	0x0500000f


	//   ....[162]....
        /*04ac*/ 	.word	0x0500000f


	//----- nvinfo : EIATTR_COOP_GROUP_INSTR_OFFSETS
	.align		4
.L_203:
        /*04b0*/ 	.byte	0x04, 0x28
        /*04b2*/ 	.short	(.L_205 - .L_204)


	//   ....[0]....
.L_204:
        /*04b4*/ 	.word	0x00000070


	//   ....[1]....
        /*04b8*/ 	.word	0x00000140


	//   ....[2]....
        /*04bc*/ 	.word	0x00000190


	//   ....[3]....
        /*04c0*/ 	.word	0x000003c0


	//   ....[4]....
        /*04c4*/ 	.word	0x00000520


	//   ....[5]....
        /*04c8*/ 	.word	0x00000640


	//   ....[6]....
        /*04cc*/ 	.word	0x000007a0


	//   ....[7]....
        /*04d0*/ 	.word	0x00001d00


	//   ....[8]....
        /*04d4*/ 	.word	0x000022d0


	//   ....[9]....
        /*04d8*/ 	.word	0x000030f0


	//   ....[10]....
        /*04dc*/ 	.word	0x00003890


	//   ....[11]....
        /*04e0*/ 	.word	0x000039a0


	//   ....[12]....
        /*04e4*/ 	.word	0x00004290


	//   ....[13]....
        /*04e8*/ 	.word	0x000042f0


	//   ....[14]....
        /*04ec*/ 	.word	0x00005830


	//   ....[15]....
        /*04f0*/ 	.word	0x00005a80


	//   ....[16]....
        /*04f4*/ 	.word	0x00006660


	//   ....[17]....
        /*04f8*/ 	.word	0x00006760


	//   ....[18]....
        /*04fc*/ 	.word	0x00006f90


	//   ....[19]....
        /*0500*/ 	.word	0x00007000


	//   ....[20]....
        /*0504*/ 	.word	0x000087c0


	//   ....[21]....
        /*0508*/ 	.word	0x000087f0


	//   ....[22]....
        /*050c*/ 	.word	0x00008d00


	//   ....[23]....
        /*0510*/ 	.word	0x00008d70


	//   ....[24]....
        /*0514*/ 	.word	0x0000a5b0


	//   ....[25]....
        /*0518*/ 	.word	0x0000a7f0


	//   ....[26]....
        /*051c*/ 	.word	0x0000b3c0


	//   ....[27]....
        /*0520*/ 	.word	0x0000b4c0


	//   ....[28]....
        /*0524*/ 	.word	0x0000bcf0


	//   ....[29]....
        /*0528*/ 	.word	0x0000bd70


	//   ....[30]....
        /*052c*/ 	.word	0x0000ccb0


	//   ....[31]....
        /*0530*/ 	.word	0x0000ccf0


	//   ....[32]....
        /*0534*/ 	.word	0x0000ce10


	//   ....[33]....
        /*0538*/ 	.word	0x0000ce20


	//   ....[34]....
        /*053c*/ 	.word	0x0000dc90


	//   ....[35]....
        /*0540*/ 	.word	0x0000dca0


	//   ....[36]....
        /*0544*/ 	.word	0x0000dcb0


	//   ....[37]....
        /*0548*/ 	.word	0x0000dcf0


	//   ....[38]....
        /*054c*/ 	.word	0x0000e2a0


	//   ....[39]....
        /*0550*/ 	.word	0x0000e2e0


	//   ....[40]....
        /*0554*/ 	.word	0x0000e300


	//   ....[41]....
        /*0558*/ 	.word	0x0000e340


	//   ....[42]....
        /*055c*/ 	.word	0x0000e360


	//   ....[43]....
        /*0560*/ 	.word	0x0000e370


	//   ....[44]....
        /*0564*/ 	.word	0x0000e390


	//   ....[45]....
        /*0568*/ 	.word	0x0000e3b0


	//   ....[46]....
        /*056c*/ 	.word	0x0000e7d0


	//   ....[47]....
        /*0570*/ 	.word	0x0000e800


	//   ....[48]....
        /*0574*/ 	.word	0x0000ea50


	//   ....[49]....
        /*0578*/ 	.word	0x0000ea60


	//   ....[50]....
        /*057c*/ 	.word	0x0000f590


	//   ....[51]....
        /*0580*/ 	.word	0x0000f5c0


	//   ....[52]....
        /*0584*/ 	.word	0x0000f600


	//   ....[53]....
        /*0588*/ 	.word	0x0000f630


	//   ....[54]....
        /*058c*/ 	.word	0x0000f640


	//   ....[55]....
        /*0590*/ 	.word	0x0000f650


	//   ....[56]....
        /*0594*/ 	.word	0x0000f660


	//   ....[57]....
        /*0598*/ 	.word	0x0000f680


	//   ....[58]....
        /*059c*/ 	.word	0x0000f7f0


	//   ....[59]....
        /*05a0*/ 	.word	0x0000fa10


	//   ....[60]....
        /*05a4*/ 	.word	0x0000fa40


	//   ....[61]....
        /*05a8*/ 	.word	0x0000fa70


	//   ....[62]....
        /*05ac*/ 	.word	0x0000faa0


	//   ....[63]....
        /*05b0*/ 	.word	0x0000fad0


	//   ....[64]....
        /*05b4*/ 	.word	0x0000fb00


	//   ....[65]....
        /*05b8*/ 	.word	0x0000fc90


	//   ....[66]....
        /*05bc*/ 	.word	0x0000fcc0


	//   ....[67]....
        /*05c0*/ 	.word	0x0000fcf0


	//   ....[68]....
        /*05c4*/ 	.word	0x0000fd20


	//   ....[69]....
        /*05c8*/ 	.word	0x0000fd50


	//   ....[70]....
        /*05cc*/ 	.word	0x0000fd80


	//   ....[71]....
        /*05d0*/ 	.word	0x0000fe10


	//   ....[72]....
        /*05d4*/ 	.word	0x0000fe40


	//   ....[73]....
        /*05d8*/ 	.word	0x0000fe50


	//   ....[74]....
        /*05dc*/ 	.word	0x0000fe90


	//   ....[75]....
        /*05e0*/ 	.word	0x00011a70


	//   ....[76]....
        /*05e4*/ 	.word	0x00012610


	//   ....[77]....
        /*05e8*/ 	.word	0x00012630


	//   ....[78]....
        /*05ec*/ 	.word	0x000126d0


	//   ....[79]....
        /*05f0*/ 	.word	0x000126e0


	//   ....[80]....
        /*05f4*/ 	.word	0x00012750


	//   ....[81]....
        /*05f8*/ 	.word	0x00012760


	//   ....[82]....
        /*05fc*/ 	.word	0x000127d0


	//   ....[83]....
        /*0600*/ 	.word	0x000127e0


	//   ....[84]....
        /*0604*/ 	.word	0x00012850


	//   ....[85]....
        /*0608*/ 	.word	0x00012860


	//   ....[86]....
        /*060c*/ 	.word	0x000128d0


	//   ....[87]....
        /*0610*/ 	.word	0x000128e0


	//   ....[88]....
        /*0614*/ 	.word	0x00012950


	//   ....[89]....
        /*0618*/ 	.word	0x00012960


	//   ....[90]....
        /*061c*/ 	.word	0x00012970


	//   ....[91]....
        /*0620*/ 	.word	0x000129b0


	//   ....[92]....
        /*0624*/ 	.word	0x000129d0


	//   ....[93]....
        /*0628*/ 	.word	0x00012a20


	//   ....[94]....
        /*062c*/ 	.word	0x00012ae0


	//   ....[95]....
        /*0630*/ 	.word	0x00012af0


	//   ....[96]....
        /*0634*/ 	.word	0x00012b60


	//   ....[97]....
        /*0638*/ 	.word	0x00012b70


	//   ....[98]....
        /*063c*/ 	.word	0x00012bb0


	//   ....[99]....
        /*0640*/ 	.word	0x00012bd0


	//   ....[100]....
        /*0644*/ 	.word	0x00014b90


	//   ....[101]....
        /*0648*/ 	.word	0x00014ba0


	//   ....[102]....
        /*064c*/ 	.word	0x00014bf0


	//   ....[103]....
        /*0650*/ 	.word	0x00014c30


	//   ....[104]....
        /*0654*/ 	.word	0x00014c60


	//   ....[105]....
        /*0658*/ 	.word	0x00014c90


	//   ....[106]....
        /*065c*/ 	.word	0x00014cc0


	//   ....[107]....
        /*0660*/ 	.word	0x00014cf0


	//   ....[108]....
        /*0664*/ 	.word	0x00014e90


	//   ....[109]....
        /*0668*/ 	.word	0x00014ec0


	//   ....[110]....
        /*066c*/ 	.word	0x00014ef0


	//   ....[111]....
        /*0670*/ 	.word	0x00014f20


	//   ....[112]....
        /*0674*/ 	.word	0x00014f50


	//   ....[113]....
        /*0678*/ 	.word	0x00014f80


	//   ....[114]....
        /*067c*/ 	.word	0x00015040


	//   ....[115]....
        /*0680*/ 	.word	0x00015060


	//   ....[116]....
        /*0684*/ 	.word	0x00015080


	//   ....[117]....
        /*0688*/ 	.word	0x000150e0


	//   ....[118]....
        /*068c*/ 	.word	0x00015b00


	//   ....[119]....
        /*0690*/ 	.word	0x00016160


	//   ....[120]....
        /*0694*/ 	.word	0x00016340


	//   ....[121]....
        /*0698*/ 	.word	0x00016390


	//   ....[122]....
        /*069c*/ 	.word	0x000163f0


	//   ....[123]....
        /*06a0*/ 	.word	0x000164c0


	//   ....[124]....
        /*06a4*/ 	.word	0x00016520


	//   ....[125]....
        /*06a8*/ 	.word	0x00016600


	//   ....[126]....
        /*06ac*/ 	.word	0x00016660


	//   ....[127]....
        /*06b0*/ 	.word	0x00016740


	//   ....[128]....
        /*06b4*/ 	.word	0x000167a0


	//   ....[129]....
        /*06b8*/ 	.word	0x00016880


	//   ....[130]....
        /*06bc*/ 	.word	0x000168e0


	//   ....[131]....
        /*06c0*/ 	.word	0x000169c0


	//   ....[132]....
        /*06c4*/ 	.word	0x00016a20


	//   ....[133]....
        /*06c8*/ 	.word	0x00016b00


	//   ....[134]....
        /*06cc*/ 	.word	0x00016b60


	//   ....[135]....
        /*06d0*/ 	.word	0x00016c50


	//   ....[136]....
        /*06d4*/ 	.word	0x00016cc0


	//   ....[137]....
        /*06d8*/ 	.word	0x00016d90


	//   ....[138]....
        /*06dc*/ 	.word	0x00016df0


	//   ....[139]....
        /*06e0*/ 	.word	0x00016ee0


	//   ....[140]....
        /*06e4*/ 	.word	0x00016f40


	//   ....[141]....
        /*06e8*/ 	.word	0x00017010


	//   ....[142]....
        /*06ec*/ 	.word	0x00017070


	//   ....[143]....
        /*06f0*/ 	.word	0x00017130


	//   ....[144]....
        /*06f4*/ 	.word	0x00017450


	//   ....[145]....
        /*06f8*/ 	.word	0x000174f0


	//   ....[146]....
        /*06fc*/ 	.word	0x00017660


	//   ....[147]....
        /*0700*/ 	.word	0x000176d0


	//   ....[148]....
        /*0704*/ 	.word	0x00017740


	//   ....[149]....
        /*0708*/ 	.word	0x000177b0


	//   ....[150]....
        /*070c*/ 	.word	0x00017820


	//   ....[151]....
        /*0710*/ 	.word	0x000178a0


	//   ....[152]....
        /*0714*/ 	.word	0x00017920


	//   ....[153]....
        /*0718*/ 	.word	0x000179b0


	//   ....[154]....
        /*071c*/ 	.word	0x00017a20


	//   ....[155]....
        /*0720*/ 	.word	0x00017a90


	//   ....[156]....
        /*0724*/ 	.word	0x00017b00


	//   ....[157]....
        /*0728*/ 	.word	0x00017b80


	//   ....[158]....
        /*072c*/ 	.word	0x00017bf0


	//   ....[159]....
        /*0730*/ 	.word	0x00017c80


	//   ....[160]....
        /*0734*/ 	.word	0x00017ce0


	//   ....[161]....
        /*0738*/ 	.word	0x00017d70


	//   ....[162]....
        /*073c*/ 	.word	0x00017ea0


	//----- nvinfo : EIATTR_REG_RECONFIG
	.align		4
.L_205:
        /*0740*/ 	.byte	0x01, 0x54
	.zero		2


	//----- nvinfo : EIATTR_SYSCALL_OFFSETS
	.align		4
        /*0744*/ 	.byte	0x04, 0x46
        /*0746*/ 	.short	(.L_207 - .L_206)


	//   ....[0]....
.L_206:
        /*0748*/ 	.word	0x00001eb0


	//   ....[1]....
        /*074c*/ 	.word	0x000116e0


	//   ....[2]....
        /*0750*/ 	.word	0x00011830


	//   ....[3]....
        /*0754*/ 	.word	0x00011920


	//   ....[4]....
        /*0758*/ 	.word	0x00012120


	//----- nvinfo : EIATTR_MBARRIER_INSTR_OFFSETS
	.align		4
.L_207:
        /*075c*/ 	.byte	0x04, 0x39
        /*075e*/ 	.short	(.L_209 - .L_208)


	//   ....[0]....
.L_208:
        /*0760*/ 	.word	0x00000270
        /*0764*/ 	.word	0x000000ff
        /*0768*/ 	.word	0x00016800
        /*076c*/ 	.short	0x0100
        /*076e*/ 	.byte	0x08
	.zero		1


	//   ....[1]....
        /*0770*/ 	.word	0x00000280
        /*0774*/ 	.word	0x000000ff
        /*0778*/ 	.word	0x00016820
        /*077c*/ 	.short	0x0100
        /*077e*/ 	.byte	0x08
	.zero		1


	//   ....[2]....
        /*0780*/ 	.word	0x00000370
        /*0784*/ 	.word	0x000000ff
        /*0788*/ 	.word	0x00016830
        /*078c*/ 	.short	0x0100
        /*078e*/ 	.byte	0x08
	.zero		1


	//   ....[3]....
        /*0790*/ 	.word	0x00000380
        /*0794*/ 	.word	0x000000ff
        /*0798*/ 	.word	0x00016840
        /*079c*/ 	.short	0x0100
        /*079e*/ 	.byte	0x08
	.zero		1


	//   ....[4]....
        /*07a0*/ 	.word	0x00000390
        /*07a4*/ 	.word	0x000000ff
        /*07a8*/ 	.word	0x00016838
        /*07ac*/ 	.short	0x0100
        /*07ae*/ 	.byte	0x08
	.zero		1


	//   ....[5]....
        /*07b0*/ 	.word	0x000003a0
        /*07b4*/ 	.word	0x000000ff
        /*07b8*/ 	.word	0x00016848
        /*07bc*/ 	.short	0x0100
        /*07be*/ 	.byte	0x08
	.zero		1


	//   ....[6]....
        /*07c0*/ 	.word	0x000004d0
        /*07c4*/ 	.word	0x000000ff
        /*07c8*/ 	.word	0x00016850
        /*07cc*/ 	.short	0x0100
        /*07ce*/ 	.byte	0x08
	.zero		1


	//   ....[7]....
        /*07d0*/ 	.word	0x000004e0
        /*07d4*/ 	.word	0x000000ff
        /*07d8*/ 	.word	0x00016860
        /*07dc*/ 	.short	0x0100
        /*07de*/ 	.byte	0x08
	.zero		1


	//   ....[8]....
        /*07e0*/ 	.word	0x000004f0
        /*07e4*/ 	.word	0x000000ff
        /*07e8*/ 	.word	0x00016858
        /*07ec*/ 	.short	0x0100
        /*07ee*/ 	.byte	0x08
	.zero		1


	//   ....[9]....
        /*07f0*/ 	.word	0x00000500
        /*07f4*/ 	.word	0x000000ff
        /*07f8*/ 	.word	0x00016868
        /*07fc*/ 	.short	0x0100
        /*07fe*/ 	.byte	0x08
	.zero		1


	//   ....[10]....
        /*0800*/ 	.word	0x000005f0
        /*0804*/ 	.word	0x000000ff
        /*0808*/ 	.word	0x00016870
        /*080c*/ 	.short	0x0100
        /*080e*/ 	.byte	0x06
	.zero		1


	//   ....[11]....
        /*0810*/ 	.word	0x00000600
        /*0814*/ 	.word	0x000000ff
        /*0818*/ 	.word	0x00016880
        /*081c*/ 	.short	0x0100
        /*081e*/ 	.byte	0x06
	.zero		1


	//   ....[12]....
        /*0820*/ 	.word	0x00000610
        /*0824*/ 	.word	0x000000ff
        /*0828*/ 	.word	0x00016878
        /*082c*/ 	.short	0x0100
        /*082e*/ 	.byte	0x06
	.zero		1


	//   ....[13]....
        /*0830*/ 	.word	0x00000620
        /*0834*/ 	.word	0x000000ff
        /*0838*/ 	.word	0x00016888
        /*083c*/ 	.short	0x0100
        /*083e*/ 	.byte	0x06
	.zero		1


	//   ....[14]....
        /*0840*/ 	.word	0x00000750
        /*0844*/ 	.word	0x000000ff
        /*0848*/ 	.word	0x00016890
        /*084c*/ 	.short	0x0100
        /*084e*/ 	.byte	0x08
	.zero		1


	//   ....[15]....
        /*0850*/ 	.word	0x00000760
        /*0854*/ 	.word	0x000000ff
        /*0858*/ 	.word	0x000168a0
        /*085c*/ 	.short	0x0100
        /*085e*/ 	.byte	0x08
	.zero		1


	//   ....[16]....
        /*0860*/ 	.word	0x00000770
        /*0864*/ 	.word	0x000000ff
        /*0868*/ 	.word	0x00016898
        /*086c*/ 	.short	0x0100
        /*086e*/ 	.byte	0x08
	.zero		1


	//   ....[17]....
        /*0870*/ 	.word	0x00000780
        /*0874*/ 	.word	0x000000ff
        /*0878*/ 	.word	0x000168a8
        /*087c*/ 	.short	0x0100
        /*087e*/ 	.byte	0x08
	.zero		1


	//   ....[18]....
        /*0880*/ 	.word	0x000008b0
        /*0884*/ 	.word	0x000000ff
        /*0888*/ 	.word	0x000168b0
        /*088c*/ 	.short	0x0100
        /*088e*/ 	.byte	0x08
	.zero		1


	//   ....[19]....
        /*0890*/ 	.word	0x000008c0
        /*0894*/ 	.word	0x000000ff
        /*0898*/ 	.word	0x000168c0
        /*089c*/ 	.short	0x0100
        /*089e*/ 	.byte	0x08
	.zero		1


	//   ....[20]....
        /*08a0*/ 	.word	0x000008d0
        /*08a4*/ 	.word	0x000000ff
        /*08a8*/ 	.word	0x000168b8
        /*08ac*/ 	.short	0x0100
        /*08ae*/ 	.byte	0x08
	.zero		1


	//   ....[21]....
        /*08b0*/ 	.word	0x000008e0
        /*08b4*/ 	.word	0x000000ff
        /*08b8*/ 	.word	0x000168c8
        /*08bc*/ 	.short	0x0100
        /*08be*/ 	.byte	0x08
	.zero		1


	//   ....[22]....
        /*08c0*/ 	.word	0x00001f30
        /*08c4*/ 	.word	0x000000ff
        /*08c8*/ 	.word	0x00016800
        /*08cc*/ 	.short	0x010a
        /*08ce*/ 	.byte	0x2d
	.zero		1


	//   ....[23]....
        /*08d0*/ 	.word	0x00001fb0
        /*08d4*/ 	.word	0x00000003
        /*08d8*/ 	.word	0x00016830
        /*08dc*/ 	.short	0x010a
        /*08de*/ 	.byte	0x3f
	.zero		1


	//   ....[24]....
        /*08e0*/ 	.word	0x00002010
        /*08e4*/ 	.word	0x00000003
        /*08e8*/ 	.word	0x00016830
        /*08ec*/ 	.short	0x010a
        /*08ee*/ 	.byte	0x3f
	.zero		1


	//   ....[25]....
        /*08f0*/ 	.word	0x000023b0
        /*08f4*/ 	.word	0x00000000
        /*08f8*/ 	.word	0x00000000
        /*08fc*/ 	.short	0x0101
        /*08fe*/ 	.byte	0x3f
	.zero		1


	//   ....[26]....
        /*0900*/ 	.word	0x000051c0
        /*0904*/ 	.word	0x000000ff
        /*0908*/ 	.word	0x00016830
        /*090c*/ 	.short	0x010a
        /*090e*/ 	.byte	0x06
	.zero		1


	//   ....[27]....
        /*0910*/ 	.word	0x00005200
        /*0914*/ 	.word	0x000000ff
        /*0918*/ 	.word	0x00016830
        /*091c*/ 	.short	0x010a
        /*091e*/ 	.byte	0x06
	.zero		1


	//   ....[28]....
        /*0920*/ 	.word	0x00005400
        /*0924*/ 	.word	0x000000ff
        /*0928*/ 	.word	0x00016850
        /*092c*/ 	.short	0x010a
        /*092e*/ 	.byte	0x06
	.zero		1


	//   ....[29]....
        /*0930*/ 	.word	0x00005440
        /*0934*/ 	.word	0x000000ff
        /*0938*/ 	.word	0x00016850
        /*093c*/ 	.short	0x010a
        /*093e*/ 	.byte	0x06
	.zero		1


	//   ....[30]....
        /*0940*/ 	.word	0x00005880
        /*0944*/ 	.word	0x00000007
        /*0948*/ 	.word	0x00000000
        /*094c*/ 	.short	0x0101
        /*094e*/ 	.byte	0x3f
	.zero		1


	//   ....[31]....
        /*0950*/ 	.word	0x00007400
        /*0954*/ 	.word	0x00000005
        /*0958*/ 	.word	0x00000000
        /*095c*/ 	.short	0x0101
        /*095e*/ 	.byte	0x3f
	.zero		1


	//   ....[32]....
        /*0960*/ 	.word	0x00008220
        /*0964*/ 	.word	0x000000ff
        /*0968*/ 	.word	0x00016830
        /*096c*/ 	.short	0x010a
        /*096e*/ 	.byte	0x06
	.zero		1


	//   ....[33]....
        /*0970*/ 	.word	0x00008260
        /*0974*/ 	.word	0x000000ff
        /*0978*/ 	.word	0x00016830
        /*097c*/ 	.short	0x010a
        /*097e*/ 	.byte	0x06
	.zero		1


	//   ....[34]....
        /*0980*/ 	.word	0x00008460
        /*0984*/ 	.word	0x000000ff
        /*0988*/ 	.word	0x00016850
        /*098c*/ 	.short	0x010a
        /*098e*/ 	.byte	0x06
	.zero		1


	//   ....[35]....
        /*0990*/ 	.word	0x000084a0
        /*0994*/ 	.word	0x000000ff
        /*0998*/ 	.word	0x00016850
        /*099c*/ 	.short	0x010a
        /*099e*/ 	.byte	0x06
	.zero		1


	//   ....[36]....
        /*09a0*/ 	.word	0x00009500
        /*09a4*/ 	.word	0x0000001b
        /*09a8*/ 	.word	0x00000000
        /*09ac*/ 	.short	0x0101
        /*09ae*/ 	.byte	0x3f
	.zero		1


	//   ....[37]....
        /*09b0*/ 	.word	0x000097c0
        /*09b4*/ 	.word	0x0000001f
        /*09b8*/ 	.word	0x00000000
        /*09bc*/ 	.short	0x0101
        /*09be*/ 	.byte	0x3f
	.zero		1


	//   ....[38]....
        /*09c0*/ 	.word	0x00009f50
        /*09c4*/ 	.word	0x000000ff
        /*09c8*/ 	.word	0x00016830
        /*09cc*/ 	.short	0x010a
        /*09ce*/ 	.byte	0x06
	.zero		1


	//   ....[39]....
        /*09d0*/ 	.word	0x00009f90
        /*09d4*/ 	.word	0x000000ff
        /*09d8*/ 	.word	0x00016830
        /*09dc*/ 	.short	0x010a
        /*09de*/ 	.byte	0x06
	.zero		1


	//   ....[40]....
        /*09e0*/ 	.word	0x0000a190
        /*09e4*/ 	.word	0x000000ff
        /*09e8*/ 	.word	0x00016850
        /*09ec*/ 	.short	0x010a
        /*09ee*/ 	.byte	0x06
	.zero		1


	//   ....[41]....
        /*09f0*/ 	.word	0x0000a1d0
        /*09f4*/ 	.word	0x000000ff
        /*09f8*/ 	.word	0x00016850
        /*09fc*/ 	.short	0x010a
        /*09fe*/ 	.byte	0x06
	.zero		1


	//   ....[42]....
        /*0a00*/ 	.word	0x0000a640
        /*0a04*/ 	.word	0x00000002
        /*0a08*/ 	.word	0x00000000
        /*0a0c*/ 	.short	0x0101
        /*0a0e*/ 	.byte	0x3f
	.zero		1


	//   ....[43]....
        /*0a10*/ 	.word	0x0000c400
        /*0a14*/ 	.word	0x0000001b
        /*0a18*/ 	.word	0x00000000
        /*0a1c*/ 	.short	0x0101
        /*0a1e*/ 	.byte	0x3f
	.zero		1


	//   ....[44]....
        /*0a20*/ 	.word	0x0000cc20
        /*0a24*/ 	.word	0x000000ff
        /*0a28*/ 	.word	0x00016850
        /*0a2c*/ 	.short	0x010a
        /*0a2e*/ 	.byte	0x05
	.zero		1


	//   ....[45]....
        /*0a30*/ 	.word	0x0000cc60
        /*0a34*/ 	.word	0x000000ff
        /*0a38*/ 	.word	0x00016850
        /*0a3c*/ 	.short	0x010a
        /*0a3e*/ 	.byte	0x05
	.zero		1


	//   ....[46]....
        /*0a40*/ 	.word	0x0000d190
        /*0a44*/ 	.word	0x00000009
        /*0a48*/ 	.word	0x00000000
        /*0a4c*/ 	.short	0x0101
        /*0a4e*/ 	.byte	0x3f
	.zero		1


	//   ....[47]....
        /*0a50*/ 	.word	0x0000e160
        /*0a54*/ 	.word	0x00000000
        /*0a58*/ 	.word	0x00000000
        /*0a5c*/ 	.short	0x0101
        /*0a5e*/ 	.byte	0x3f
	.zero		1


	//   ....[48]....
        /*0a60*/ 	.word	0x0000e7f0
        /*0a64*/ 	.word	0x00000006
        /*0a68*/ 	.word	0x00000000
        /*0a6c*/ 	.short	0x0101
        /*0a6e*/ 	.byte	0x3f
	.zero		1


	//   ....[49]....
        /*0a70*/ 	.word	0x00011c90
        /*0a74*/ 	.word	0x00000000
        /*0a78*/ 	.word	0x00016840
        /*0a7c*/ 	.short	0x010a
        /*0a7e*/ 	.byte	0x3f
	.zero		1


	//   ....[50]....
        /*0a80*/ 	.word	0x00012c80
        /*0a84*/ 	.word	0x00000011
        /*0a88*/ 	.word	0x00016800
        /*0a8c*/ 	.short	0x0107
        /*0a8e*/ 	.byte	0x3f
	.zero		1


	//   ....[51]....
        /*0a90*/ 	.word	0x00012d70
        /*0a94*/ 	.word	0x00000011
        /*0a98*/ 	.word	0x00016800
        /*0a9c*/ 	.short	0x0101
        /*0a9e*/ 	.byte	0x3f
	.zero		1


	//   ....[52]....
        /*0aa0*/ 	.word	0x00012d90
        /*0aa4*/ 	.word	0x00000011
        /*0aa8*/ 	.word	0x00016820
        /*0aac*/ 	.short	0x010a
        /*0aae*/ 	.byte	0x3f
	.zero		1


	//   ....[53]....
        /*0ab0*/ 	.word	0x00013170
        /*0ab4*/ 	.word	0x00000002
        /*0ab8*/ 	.word	0x00016840
        /*0abc*/ 	.short	0x010a
        /*0abe*/ 	.byte	0x3f
	.zero		1


	//   ....[54]....
        /*0ac0*/ 	.word	0x000133f0
        /*0ac4*/ 	.word	0x00000003
        /*0ac8*/ 	.word	0x00000060
        /*0acc*/ 	.short	0x010a
        /*0ace*/ 	.byte	0x3f
	.zero		1


	//   ....[55]....
        /*0ad0*/ 	.word	0x00013930
        /*0ad4*/ 	.word	0x00000002
        /*0ad8*/ 	.word	0x00016840
        /*0adc*/ 	.short	0x010a
        /*0ade*/ 	.byte	0x3f
	.zero		1


	//   ....[56]....
        /*0ae0*/ 	.word	0x00013bb0
        /*0ae4*/ 	.word	0x0000000a
        /*0ae8*/ 	.word	0x00000060
        /*0aec*/ 	.short	0x010a
        /*0aee*/ 	.byte	0x3f
	.zero		1


	//   ....[57]....
        /*0af0*/ 	.word	0x00014040
        /*0af4*/ 	.word	0x00000002
        /*0af8*/ 	.word	0x00016840
        /*0afc*/ 	.short	0x010a
        /*0afe*/ 	.byte	0x3f
	.zero		1


	//   ....[58]....
        /*0b00*/ 	.word	0x000142d0
        /*0b04*/ 	.word	0x00000007
        /*0b08*/ 	.word	0x00000060
        /*0b0c*/ 	.short	0x010a
        /*0b0e*/ 	.byte	0x3f
	.zero		1


	//   ....[59]....
        /*0b10*/ 	.word	0x00014710
        /*0b14*/ 	.word	0x00000003
        /*0b18*/ 	.word	0x00016860
        /*0b1c*/ 	.short	0x010a
        /*0b1e*/ 	.byte	0x3f
	.zero		1


	//   ....[60]....
        /*0b20*/ 	.word	0x00015a80
        /*0b24*/ 	.word	0x00000009
        /*0b28*/ 	.word	0x00016820
        /*0b2c*/ 	.short	0x010a
        /*0b2e*/ 	.byte	0x3f
	.zero		1


	//   ....[61]....
        /*0b30*/ 	.word	0x00015c20
        /*0b34*/ 	.word	0x00000007
        /*0b38*/ 	.word	0x00000000
        /*0b3c*/ 	.short	0x010a
        /*0b3e*/ 	.byte	0x3f
	.zero		1


	//   ....[62]....
        /*0b40*/ 	.word	0x00015c90
        /*0b44*/ 	.word	0x00000003
        /*0b48*/ 	.word	0x00000000
        /*0b4c*/ 	.short	0x010a
        /*0b4e*/ 	.byte	0x3f
	.zero		1


	//   ....[63]....
        /*0b50*/ 	.word	0x00015cf0
        /*0b54*/ 	.word	0x00000005
        /*0b58*/ 	.word	0x00000000
        /*0b5c*/ 	.short	0x010a
        /*0b5e*/ 	.byte	0x3f
	.zero		1


	//   ....[64]....
        /*0b60*/ 	.word	0x00015d20
        /*0b64*/ 	.word	0x00000003
        /*0b68*/ 	.word	0x00000000
        /*0b6c*/ 	.short	0x010a
        /*0b6e*/ 	.byte	0x3f
	.zero		1


	//   ....[65]....
        /*0b70*/ 	.word	0x00015d90
        /*0b74*/ 	.word	0x00000003
        /*0b78*/ 	.word	0x00016800
        /*0b7c*/ 	.short	0x010a
        /*0b7e*/ 	.byte	0x3f
	.zero		1


	//   ....[66]....
        /*0b80*/ 	.word	0x00015de0
        /*0b84*/ 	.word	0x00000003
        /*0b88*/ 	.word	0x00016830
        /*0b8c*/ 	.short	0x010a
        /*0b8e*/ 	.byte	0x3f
	.zero		1


	//   ....[67]....
        /*0b90*/ 	.word	0x00015e40
        /*0b94*/ 	.word	0x00000007
        /*0b98*/ 	.word	0x00016830
        /*0b9c*/ 	.short	0x010a
        /*0b9e*/ 	.byte	0x3f
	.zero		1


	//   ....[68]....
        /*0ba0*/ 	.word	0x00015ea0
        /*0ba4*/ 	.word	0x00000007
        /*0ba8*/ 	.word	0x00016850
        /*0bac*/ 	.short	0x010a
        /*0bae*/ 	.byte	0x3f
	.zero		1


	//   ....[69]....
        /*0bb0*/ 	.word	0x00015f00
        /*0bb4*/ 	.word	0x00000009
        /*0bb8*/ 	.word	0x00016830
        /*0bbc*/ 	.short	0x010a
        /*0bbe*/ 	.byte	0x3f
	.zero		1


	//   ....[70]....
        /*0bc0*/ 	.word	0x00015f60
        /*0bc4*/ 	.word	0x00000002
        /*0bc8*/ 	.word	0x00016850
        /*0bcc*/ 	.short	0x010a
        /*0bce*/ 	.byte	0x3f
	.zero		1


	//   ....[71]....
        /*0bd0*/ 	.word	0x00015fc0
        /*0bd4*/ 	.word	0x00000009
        /*0bd8*/ 	.word	0x00016830
        /*0bdc*/ 	.short	0x010a
        /*0bde*/ 	.byte	0x3f
	.zero		1


	//   ....[72]....
        /*0be0*/ 	.word	0x00016020
        /*0be4*/ 	.word	0x00000002
        /*0be8*/ 	.word	0x00016850
        /*0bec*/ 	.short	0x010a
        /*0bee*/ 	.byte	0x3f
	.zero		1


	//   ....[73]....
        /*0bf0*/ 	.word	0x00016080
        /*0bf4*/ 	.word	0x00000006
        /*0bf8*/ 	.word	0x00016850
        /*0bfc*/ 	.short	0x010a
        /*0bfe*/ 	.byte	0x3f
	.zero		1


	//   ....[74]....
        /*0c00*/ 	.word	0x00016220
        /*0c04*/ 	.word	0x00000000
        /*0c08*/ 	.word	0x00016840
        /*0c0c*/ 	.short	0x010a
        /*0c0e*/ 	.byte	0x3f
	.zero		1


	//   ....[75]....
        /*0c10*/ 	.word	0x00017170
        /*0c14*/ 	.word	0x00000011
        /*0c18*/ 	.word	0x00016820
        /*0c1c*/ 	.short	0x010a
        /*0c1e*/ 	.byte	0x3f
	.zero		1


	//   ....[76]....
        /*0c20*/ 	.word	0x000171c0
        /*0c24*/ 	.word	0x00000002
        /*0c28*/ 	.word	0x00016840
        /*0c2c*/ 	.short	0x010a
        /*0c2e*/ 	.byte	0x3f
	.zero		1


	//   ....[77]....
        /*0c30*/ 	.word	0x00017210
        /*0c34*/ 	.word	0x00000003
        /*0c38*/ 	.word	0x00000060
        /*0c3c*/ 	.short	0x010a
        /*0c3e*/ 	.byte	0x3f
	.zero		1


	//   ....[78]....
        /*0c40*/ 	.word	0x00017260
        /*0c44*/ 	.word	0x00000002
        /*0c48*/ 	.word	0x00016840
        /*0c4c*/ 	.short	0x010a
        /*0c4e*/ 	.byte	0x3f
	.zero		1


	//   ....[79]....
        /*0c50*/ 	.word	0x000172b0
        /*0c54*/ 	.word	0x0000000a
        /*0c58*/ 	.word	0x00000060
        /*0c5c*/ 	.short	0x010a
        /*0c5e*/ 	.byte	0x3f
	.zero		1


	//   ....[80]....
        /*0c60*/ 	.word	0x00017300
        /*0c64*/ 	.word	0x00000002
        /*0c68*/ 	.word	0x00016840
        /*0c6c*/ 	.short	0x010a
        /*0c6e*/ 	.byte	0x3f
	.zero		1


	//   ....[81]....
        /*0c70*/ 	.word	0x00017350
        /*0c74*/ 	.word	0x00000007
        /*0c78*/ 	.word	0x00000060
        /*0c7c*/ 	.short	0x010a
        /*0c7e*/ 	.byte	0x3f
	.zero		1


	//   ....[82]....
        /*0c80*/ 	.word	0x000173a0
        /*0c84*/ 	.word	0x00000003
        /*0c88*/ 	.word	0x00016860
        /*0c8c*/ 	.short	0x010a
        /*0c8e*/ 	.byte	0x3f
	.zero		1


	//   ....[83]....
        /*0c90*/ 	.word	0x00017dc0
        /*0c94*/ 	.word	0x00000009
        /*0c98*/ 	.word	0x00016820
        /*0c9c*/ 	.short	0x010a
        /*0c9e*/ 	.byte	0x3f
	.zero		1


	//   ....[84]....
        /*0ca0*/ 	.word	0x00017f60
        /*0ca4*/ 	.word	0x00000007
        /*0ca8*/ 	.word	0x00000000
        /*0cac*/ 	.short	0x010a
        /*0cae*/ 	.byte	0x3f
	.zero		1


	//   ....[85]....
        /*0cb0*/ 	.word	0x00017fb0
        /*0cb4*/ 	.word	0x00000003
        /*0cb8*/ 	.word	0x00000000
        /*0cbc*/ 	.short	0x010a
        /*0cbe*/ 	.byte	0x3f
	.zero		1


	//   ....[86]....
        /*0cc0*/ 	.word	0x00018000
        /*0cc4*/ 	.word	0x00000005
        /*0cc8*/ 	.word	0x00000000
        /*0ccc*/ 	.short	0x010a
        /*0cce*/ 	.byte	0x3f
	.zero		1


	//----- nvinfo : EIATTR_NUM_MBARRIERS
	.align		4
.L_209:
        /*0cd0*/ 	.byte	0x03, 0x38
        /*0cd2*/ 	.short	0x0016


	//----- nvinfo : EIATTR_EXIT_INSTR_OFFSETS
	.align		4
        /*0cd4*/ 	.byte	0x04, 0x1c
        /*0cd6*/ 	.short	(.L_211 - .L_210)


	//   ....[0]....
.L_210:
        /*0cd8*/ 	.word	0x00000a80


	//   ....[1]....
        /*0cdc*/ 	.word	0x0000f790


	//   ....[2]....
        /*0ce0*/ 	.word	0x00015d70


	//----- nvinfo : EIATTR_MAX_THREADS
	.align		4
.L_211:
        /*0ce4*/ 	.byte	0x04, 0x05
        /*0ce6*/ 	.short	(.L_213 - .L_212)
.L_212:
        /*0ce8*/ 	.word	0x00000200
        /*0cec*/ 	.word	0x00000001
        /*0cf0*/ 	.word	0x00000001


	//----- nvinfo : EIATTR_CRS_STACK_SIZE
	.align		4
.L_213:
        /*0cf4*/ 	.byte	0x04, 0x1e
        /*0cf6*/ 	.short	(.L_215 - .L_214)
.L_214:
        /*0cf8*/ 	.word	0x00000000


	//----- nvinfo : EIATTR_CBANK_PARAM_SIZE
	.align		4
.L_215:
        /*0cfc*/ 	.byte	0x03, 0x19
        /*0cfe*/ 	.short	0x0af0


	//----- nvinfo : EIATTR_PARAM_CBANK
	.align		4
        /*0d00*/ 	.byte	0x04, 0x0a
        /*0d02*/ 	.short	(.L_217 - .L_216)
	.align		4
.L_216:
        /*0d04*/ 	.word	index@(.nv.constant0._ZN7cutlass13device_kernelIN5flash11enable_sm90INS1_16FlashAttnFwdSm90INS1_25CollectiveMainloopFwdSm90ILi2EN4cute5tupleIJNS5_1CILi1EEES8_S8_EEENS6_IJNS7_ILi192EEENS7_ILi128EEENS7_ILi64EEEEEELi64ENS_6half_tEfNS_4arch4Sm90ELb0ELb1ELb0ELb1ELb0ELb0ELb0ELb1ELb1ELb1ELb1ELb0EEENS1_21CollectiveEpilogueFwdINS6_IJSA_SC_SB_EEES9_SE_SG_Li384ELb1ELb1ELb1ELb0EEENS1_36VarlenDynamicPersistentTileSchedulerILi192ELi128ELi384ELi128ELb1ELb1ELb1ELb1ELb0ELb1EEEEEEEEEvNT_6ParamsE)
        /*0d08*/ 	.short	0x0210
        /*0d0a*/ 	.short	0x0af0


	//----- nvinfo : EIATTR_SW_WAR
	.align		4
.L_217:
        /*0d0c*/ 	.byte	0x04, 0x36
        /*0d0e*/ 	.short	(.L_219 - .L_218)
.L_218:
        /*0d10*/ 	.word	0x00000008
.L_219:


//--------------------- .nv.info._ZN7cutlass13device_kernelIN5flash11enable_sm90INS1_16FlashAttnFwdSm90INS1_25CollectiveMainloopFwdSm90ILi2EN4cute5tupleIJNS5_1CILi1EEES8_S8_EEENS6_IJNS7_ILi192EEENS7_ILi128EEENS7_ILi64EEEEEELi64ENS_6half_tEfNS_4arch4Sm90ELb0ELb1ELb0ELb1ELb0ELb1ELb0ELb1ELb1ELb1ELb1ELb0EEENS1_21CollectiveEpilogueFwdINS6_IJSA_SC_SB_EEES9_SE_SG_Li384ELb1ELb1ELb1ELb0EEENS1_36VarlenDynamicPersistentTileSchedulerILi192ELi128ELi384ELi128ELb1ELb1ELb1ELb1ELb0ELb1EEEEEEEEEvNT_6ParamsE --------------------------
	.section	.nv.info._ZN7cutlass13device_kernelIN5flash11enable_sm90INS1_16FlashAttnFwdSm90INS1_25CollectiveMainloopFwdSm90ILi2EN4cute5tupleIJNS5_1CILi1EEES8_S8_EEENS6_IJNS7_ILi192EEENS7_ILi128EEENS7_ILi64EEEEEELi64ENS_6half_tEfNS_4arch4Sm90ELb0ELb1ELb0ELb1ELb0ELb1ELb0ELb1ELb1ELb1ELb1ELb0EEENS1_21CollectiveEpilogueFwdINS6_IJSA_SC_SB_EEES9_SE_SG_Li384ELb1ELb1ELb1ELb0EEENS1_36VarlenDynamicPersistentTileSchedulerILi192ELi128ELi384ELi128ELb1ELb1ELb1ELb1ELb0ELb1EEEEEEEEEvNT_6ParamsE,"",@"SHT_CUDA_INFO"
	.sectionflags	@""
	.align	4


	//----- nvinfo : EIATTR_CUDA_API_VERSION
	.align		4
        /*0000*/ 	.byte	0x04, 0x37
        /*0002*/ 	.short	(.L_221 - .L_220)
.L_220:
        /*0004*/ 	.word	0x00000082


	//----- nvinfo : EIATTR_KPARAM_INFO
	.align		4
.L_221:
        /*0008*/ 	.byte	0x04, 0x17
        /*000a*/ 	.short	(.L_223 - .L_222)
.L_222:
        /*000c*/ 	.word	0x00000000
        /*0010*/ 	.short	0x0000
        /*0012*/ 	.short	0x0070
        /*0014*/ 	.byte	0x00, 0xf0, 0x01, 0x2a


	//----- nvinfo : EIATTR_SPARSE_MMA_MASK
	.align		4
.L_223:
        /*0018*/ 	.byte	0x03, 0x50
        /*001a*/ 	.short	0x0000


	//----- nvinfo : EIATTR_MAXREG_COUNT
	.align		4
        /*001c*/ 	.byte	0x03, 0x1b
        /*001e*/ 	.short	0x0080


	//----- nvinfo : EIATTR_NUM_BARRIERS
	.align		4
        /*0020*/ 	.byte	0x02, 0x4c
        /*0022*/ 	.byte	0x10
	.zero		1


	//----- nvinfo : EIATTR_EXTERNS
	.align		4
        /*0024*/ 	.byte	0x04, 0x0f
        /*0026*/ 	.short	(.L_225 - .L_224)


	//   ....[0]....
	.align		4
.L_224:
        /*0028*/ 	.word	index@(__assertfail)


	//----- nvinfo : EIATTR_ANNOTATIONS
	.align		4
.L_225:
        /*002c*/ 	.byte	0x04, 0x55
        /*002e*/ 	.short	(.L_227 - .L_226)


	//   ....[0]....
.L_226:
        /* <DEDUP_REMOVED lines=81> */


	//----- nvinfo : EIATTR_MERCURY_ISA_VERSION
	.align		4
.L_227:
        /*0530*/ 	.byte	0x03, 0x5f
        /*0532*/ 	.short	0x0101


	//----- nvinfo : EIATTR_UNUSED_LOAD_BYTE_OFFSET
	.align		4
        /*0534*/ 	.byte	0x04, 0x44
        /*0536*/ 	.short	(.L_229 - .L_228)


	//   ....[0]....
.L_228:
        /*0538*/ 	.word	0x00000ae0
        /*053c*/ 	.word	0x0000fff0


	//   ....[1]....
        /*0540*/ 	.word	0x00015290
        /*0544*/ 	.word	0x0000fff0


	//----- nvinfo : EIATTR_INT_WARP_WIDE_INSTR_OFFSETS
	.align		4
.L_229:
        /*0548*/ 	.byte	0x04, 0x31
        /*054a*/ 	.short	(.L_231 - .L_230)


	//   ....[0]....
.L_230:
        /*054c*/ 	.word	0x00000180


	//   ....[1]....
        /*0550*/ 	.word	0x00000220


	//   ....[2]....
        /*0554*/ 	.word	0x00000290


	//   ....[3]....
        /*0558*/ 	.word	0x0001a910


	//   ....[4]....
        /*055c*/ 	.word	0x0001a9a0


	//   ....[5]....
        /*0560*/ 	.word	0x0001da00


	//   ....[6]....
        /*0564*/ 	.word	0x0001da90


	//----- nvinfo : EIATTR_COOP_GROUP_MASK_REGIDS
	.align		4
.L_231:
        /*0568*/ 	.byte	0x04, 0x29
        /*056a*/ 	.short	(.L_233 - .L_232)


	//   ....[0]....
.L_232:
        /*056c*/ 	.word	0xffffffff


	//   ....[1]....
        /*0570*/ 	.word	0xffffffff


	//   ....[2]....
        /*0574*/ 	.word	0xffffffff


	//   ....[3]....
        /*0578*/ 	.word	0xffffffff


	//   ....[4]....
        /*057c*/ 	.word	0xffffffff


	//   ....[5]....
        /*0580*/ 	.word	0xffffffff


	//   ....[6]....
        /*0584*/ 	.word	0xffffffff


	//   ....[7]....
        /*0588*/ 	.word	0xffffffff


	//   ....[8]....
        /*058c*/ 	.word	0xffffffff


	//   ....[9]....
        /*0590*/ 	.word	0xffffffff


	//   ....[10]....
        /*0594*/ 	.word	0xffffffff


	//   ....[11]....
        /*0598*/ 	.word	0xffffffff


	//   ....[12]....
        /*059c*/ 	.word	0xffffffff


	//   ....[13]....
        /*05a0*/ 	.word	0xffffffff


	//   ....[14]....
        /*05a4*/ 	.word	0xffffffff


	//   ....[15]....
        /*05a8*/ 	.word	0xffffffff


	//   ....[16]....
        /*05ac*/ 	.word	0xffffffff


	//   ....[17]....
        /*05b0*/ 	.word	0xffffffff


	//   ....[18]....
        /*05b4*/ 	.word	0xffffffff


	//   ....[19]....
        /*05b8*/ 	.word	0xffffffff


	//   ....[20]....
        /*05bc*/ 	.word	0xffffffff


	//   ....[21]....
        /*05c0*/ 	.word	0xffffffff


	//   ....[22]....
        /*05c4*/ 	.word	0xffffffff


	//   ....[23]....
        /*05c8*/ 	.word	0xffffffff


	//   ....[24]....
        /*05cc*/ 	.word	0xffffffff


	//   ....[25]....
        /*05d0*/ 	.word	0xffffffff


	//   ....[26]....
        /*05d4*/ 	.word	0xffffffff


	//   ....[27]....
        /*05d8*/ 	.word	0xffffffff


	//   ....[28]....
        /*05dc*/ 	.word	0xffffffff


	//   ....[29]....
        /*05e0*/ 	.word	0xffffffff


	//   ....[30]....
        /*05e4*/ 	.word	0xffffffff


	//   ....[31]....
        /*05e8*/ 	.word	0xffffffff


	//   ....[32]....
        /*05ec*/ 	.word	0xffffffff


	//   ....[33]....
        /*05f0*/ 	.word	0xffffffff


	//   ....[34]....
        /*05f4*/ 	.word	0xffffffff


	//   ....[35]....
        /*05f8*/ 	.word	0xffffffff


	//   ....[36]....
        /*05fc*/ 	.word	0xffffffff


	//   ....[37]....
        /*0600*/ 	.word	0xffffffff


	//   ....[38]....
        /*0604*/ 	.word	0xffffffff


	//   ....[39]....
        /*0608*/ 	.word	0xffffffff


	//   ....[40]....
        /*060c*/ 	.word	0xffffffff


	//   ....[41]....
        /*0610*/ 	.word	0xffffffff


	//   ....[42]....
        /*0614*/ 	.word	0xffffffff


	//   ....[43]....
        /*0618*/ 	.word	0xffffffff


	//   ....[44]....
        /*061c*/ 	.word	0xffffffff


	//   ....[45]....
        /*0620*/ 	.word	0xffffffff


	//   ....[46]....
        /*0624*/ 	.word	0xffffffff


	//   ....[47]....
        /*0628*/ 	.word	0xffffffff


	//   ....[48]....
        /*062c*/ 	.word	0xffffffff


	//   ....[49]....
        /*0630*/ 	.word	0xffffffff


	//   ....[50]....
        /*0634*/ 	.word	0xffffffff


	//   ....[51]....
        /*0638*/ 	.word	0xffffffff


	//   ....[52]....
        /*063c*/ 	.word	0xffffffff


	//   ....[53]....
        /*0640*/ 	.word	0xffffffff


	//   ....[54]....
        /*0644*/ 	.word	0xffffffff


	//   ....[55]....
        /*0648*/ 	.word	0xffffffff


	//   ....[56]....
        /*064c*/ 	.word	0xffffffff


	//   ....[57]....
        /*0650*/ 	.word	0xffffffff


	//   ....[58]....
        /*0654*/ 	.word	0xffffffff


	//   ....[59]....
        /*0658*/ 	.word	0xffffffff


	//   ....[60]....
        /*065c*/ 	.word	0xffffffff


	//   ....[61]....
        /*0660*/ 	.word	0xffffffff


	//   ....[62]....
        /*0664*/ 	.word	0xffffffff


	//   ....[63]....
        /*0668*/ 	.word	0xffffffff


	//   ....[64]....
        /*066c*/ 	.word	0xffffffff


	//   ....[65]....
        /*0670*/ 	.word	0xffffffff


	//   ....[66]....
        /*0674*/ 	.word	0xffffffff


	//   ....[67]....
        /*0678*/ 	.word	0xffffffff


	//   ....[68]....
        /*067c*/ 	.word	0xffffffff


	//   ....[69]....
        /*0680*/ 	.word	0xffffffff


	//   ....[70]....
        /*0684*/ 	.word	0xffffffff


	//   ....[71]....
        /*0688*/ 	.word	0xffffffff


	//   ....[72]....
        /*068c*/ 	.word	0xffffffff


	//   ....[73]....
        /*0690*/ 	.word	0xffffffff


	//   ....[74]....
        /*0694*/ 	.word	0xffffffff


	//   ....[75]....
        /*0698*/ 	.word	0xffffffff


	//   ....[76]....
        /*069c*/ 	.word	0xffffffff


	//   ....[77]....
        /*06a0*/ 	.word	0xffffffff


	//   ....[78]....
        /*06a4*/ 	.word	0xffffffff


	//   ....[79]....
        /*06a8*/ 	.word	0xffffffff


	//   ....[80]....
        /*06ac*/ 	.word	0xffffffff


	//   ....[81]....
        /*06b0*/ 	.word	0xffffffff


	//   ....[82]....
        /*06b4*/ 	.word	0xffffffff


	//   ....[83]....
        /*06b8*/ 	.word	0xffffffff


	//   ....[84]....
        /*06bc*/ 	.word	0xffffffff


	//   ....[85]....
        /*06c0*/ 	.word	0xffffffff


	//   ....[86]....
        /*06c4*/ 	.word	0xffffffff


	//   ....[87]....
        /*06c8*/ 	.word	0xffffffff


	//   ....[88]....
        /*06cc*/ 	.word	0xffffffff


	//   ....[89]....
        /*06d0*/ 	.word	0xffffffff


	//   ....[90]....
        /*06d4*/ 	.word	0xffffffff


	//   ....[91]....
        /*06d8*/ 	.word	0xffffffff


	//   ....[92]....
        /*06dc*/ 	.word	0xffffffff


	//   ....[93]....
        /*06e0*/ 	.word	0xffffffff


	//   ....[94]....
        /*06e4*/ 	.word	0xffffffff


	//   ....[95]....
        /*06e8*/ 	.word	0xffffffff


	//   ....[96]....
        /*06ec*/ 	.word	0xffffffff


	//   ....[97]....
        /*06f0*/ 	.word	0xffffffff


	//   ....[98]....
        /*06f4*/ 	.word	0xffffffff


	//   ....[99]....
        /*06f8*/ 	.word	0xffffffff


	//   ....[100]....
        /*06fc*/ 	.word	0xffffffff


	//   ....[101]....
        /*0700*/ 	.word	0xffffffff


	//   ....[102]....
        /*0704*/ 	.word	0xffffffff


	//   ....[103]....
        /*0708*/ 	.word	0xffffffff


	//   ....[104]....
        /*070c*/ 	.word	0xffffffff


	//   ....[105]....
        /*0710*/ 	.word	0xffffffff


	//   ....[106]....
        /*0714*/ 	.word	0xffffffff


	//   ....[107]....
        /*0718*/ 	.word	0xffffffff


	//   ....[108]....
        /*071c*/ 	.word	0xffffffff


	//   ....[109]....
        /*0720*/ 	.word	0xffffffff


	//   ....[110]....
        /*0724*/ 	.word	0xffffffff


	//   ....[111]....
        /*0728*/ 	.word	0xffffffff


	//   ....[112]....
        /*072c*/ 	.word	0xffffffff


	//   ....[113]....
        /*0730*/ 	.word	0xffffffff


	//   ....[114]....
        /*0734*/ 	.word	0xffffffff


	//   ....[115]....
        /*0738*/ 	.word	0xffffffff


	//   ....[116]....
        /*073c*/ 	.word	0xffffffff


	//   ....[117]....
        /*0740*/ 	.word	0xffffffff


	//   ....[118]....
        /*0744*/ 	.word	0xffffffff


	//   ....[119]....
        /*0748*/ 	.word	0xffffffff


	//   ....[120]....
        /*074c*/ 	.word	0xffffffff


	//   ....[121]....
        /*0750*/ 	.word	0xffffffff


	//   ....[122]....
        /*0754*/ 	.word	0xffffffff


	//   ....[123]....
        /*0758*/ 	.word	0xffffffff


	//   ....[124]....
        /*075c*/ 	.word	0xffffffff


	//   ....[125]....
        /*0760*/ 	.word	0xffffffff


	//   ....[126]....
        /*0764*/ 	.word	0xffffffff


	//   ....[127]....
        /*0768*/ 	.word	0xffffffff


	//   ....[128]....
        /*076c*/ 	.word	0xffffffff


	//   ....[129]....
        /*0770*/ 	.word	0xffffffff


	//   ....[130]....
        /*0774*/ 	.word	0xffffffff


	//   ....[131]....
        /*0778*/ 	.word	0xffffffff


	//   ....[132]....
        /*077c*/ 	.word	0xffffffff


	//   ....[133]....
        /*0780*/ 	.word	0xffffffff


	//   ....[134]....
        /*0784*/ 	.word	0xffffffff


	//   ....[135]....
        /*0788*/ 	.word	0xffffffff


	//   ....[136]....
        /*078c*/ 	.word	0x0500000f


	//   ....[137]....
        /*0790*/ 	.word	0x0500000f


	//   ....[138]....
        /*0794*/ 	.word	0x0500000f


	//   ....[139]....
        /*0798*/ 	.word	0x0500000f


	//   ....[140]....
        /*079c*/ 	.word	0x0500000f


	//   ....[141]....
        /*07a0*/ 	.word	0x0500000f


	//   ....[142]....
        /*07a4*/ 	.word	0x0500000f


	//   ....[143]....
        /*07a8*/ 	.word	0x0500000f


	//   ....[144]....
        /*07ac*/ 	.word	0x0500000f


	//   ....[145]....
        /*07b0*/ 	.word	0x0500000f


	//   ....[146]....
        /*07b4*/ 	.word	0x0500000f


	//   ....[147]....
        /*07b8*/ 	.word	0x0500000f


	//   ....[148]....
        /*07bc*/ 	.word	0x0500000f


	//   ....[149]....
        /*07c0*/ 	.word	0x0500000f


	//   ....[150]....
        /*07c4*/ 	.word	0x0500000f


	//   ....[151]....
        /*07c8*/ 	.word	0x0500000f


	//   ....[152]....
        /*07cc*/ 	.word	0x0500000f


	//   ....[153]....
        /*07d0*/ 	.word	0x0500000f


	//   ....[154]....
        /*07d4*/ 	.word	0x0500000f


	//   ....[155]....
        /*07d8*/ 	.word	0x0500000f


	//   ....[156]....
        /*07dc*/ 	.word	0x0500000f


	//   ....[157]....
        /*07e0*/ 	.word	0x0500000f


	//   ....[158]....
        /*07e4*/ 	.word	0x0500000f


	//   ....[159]....
        /*07e8*/ 	.word	0x0500000f


	//   ....[160]....
        /*07ec*/ 	.word	0x0500000f


	//   ....[161]....
        /*07f0*/ 	.word	0x0500000f


	//   ....[162]....
        /*07f4*/ 	.word	0x0500000f


	//   ....[163]....
        /*07f8*/ 	.word	0x0500000f


	//   ....[164]....
        /*07fc*/ 	.word	0x0500000f


	//   ....[165]....
        /*0800*/ 	.word	0x0500000f


	//   ....[166]....
        /*0804*/ 	.word	0x0500000f


	//   ....[167]....
        /*0808*/ 	.word	0x0500000f


	//   ....[168]....
        /*080c*/ 	.word	0x0500000f


	//   ....[169]....
        /*0810*/ 	.word	0x0500000f


	//   ....[170]....
        /*0814*/ 	.word	0x0500000f


	//   ....[171]....
        /*0818*/ 	.word	0x0500000f


	//   ....[172]....
        /*081c*/ 	.word	0x0500000f


	//   ....[173]....
        /*0820*/ 	.word	0x0500000f


	//   ....[174]....
        /*0824*/ 	.word	0x0500000f


	//   ....[175]....
        /*0828*/ 	.word	0x0500000f


	//   ....[176]....
        /*082c*/ 	.word	0x0500000f


	//   ....[177]....
        /*0830*/ 	.word	0x0500000f


	//   ....[178]....
        /*0834*/ 	.word	0x0500000f


	//   ....[179]....
        /*0838*/ 	.word	0x0500000f


	//   ....[180]....
        /*083c*/ 	.word	0x0500000f


	//   ....[181]....
        /*0840*/ 	.word	0x0500000f


	//   ....[182]....
        /*0844*/ 	.word	0x0500000f


	//   ....[183]....
        /*0848*/ 	.word	0x0500000f


	//   ....[184]....
        /*084c*/ 	.word	0x0500000f


	//   ....[185]....
        /*0850*/ 	.word	0x0500000f


	//   ....[186]....
        /*0854*/ 	.word	0x0500000f


	//   ....[187]....
        /*0858*/ 	.word	0x0500000f


	//   ....[188]....
        /*085c*/ 	.word	0x0500000f


	//   ....[189]....
        /*0860*/ 	.word	0x0500000f


	//   ....[190]....
        /*0864*/ 	.word	0x0500000f


	//   ....[191]....
        /*0868*/ 	.word	0x0500000f


	//   ....[192]....
        /*086c*/ 	.word	0x0500000f


	//   ....[193]....
        /*0870*/ 	.word	0x0500000f


	//   ....[194]....
        /*0874*/ 	.word	0x0500000f


	//   ....[195]....
        /*0878*/ 	.word	0x0500000f


	//   ....[196]....
        /*087c*/ 	.word	0x0500000f


	//   ....[197]....
        /*0880*/ 	.word	0x0500000f


	//   ....[198]....
        /*0884*/ 	.word	0x0500000f


	//   ....[199]....
        /*0888*/ 	.word	0x0500000f


	//   ....[200]....
        /*088c*/ 	.word	0x0500000f


	//   ....[201]....
        /*0890*/ 	.word	0x0500000f


	//   ....[202]....
        /*0894*/ 	.word	0x0500000f


	//   ....[203]....
        /*0898*/ 	.word	0x0500000f


	//   ....[204]....
        /*089c*/ 	.word	0x0500000f


	//   ....[205]....
        /*08a0*/ 	.word	0x0500000f


	//   ....[206]....
        /*08a4*/ 	.word	0x0500000f


	//   ....[207]....
        /*08a8*/ 	.word	0x0500000f


	//   ....[208]....
        /*08ac*/ 	.word	0x0500000f


	//   ....[209]....
        /*08b0*/ 	.word	0x0500000f


	//   ....[210]....
        /*08b4*/ 	.word	0x0500000f


	//   ....[211]....
        /*08b8*/ 	.word	0x0500000f


	//   ....[212]....
        /*08bc*/ 	.word	0x0500000f


	//   ....[213]....
        /*08c0*/ 	.word	0x0500000f


	//   ....[214]....
        /*08c4*/ 	.word	0x0500000f


	//   ....[215]....
        /*08c8*/ 	.word	0x0500000f


	//   ....[216]....
        /*08cc*/ 	.word	0x0500000f


	//   ....[217]....
        /*08d0*/ 	.word	0x0500000f


	//----- nvinfo : EIATTR_COOP_GROUP_INSTR_OFFSETS
	.align		4
.L_233:
        /*08d4*/ 	.byte	0x04, 0x28
        /*08d6*/ 	.short	(.L_235 - .L_234)


	//   ....[0]....
.L_234:
        /*08d8*/ 	.word	0x00000060


	//   ....[1]....
        /*08dc*/ 	.word	0x00000190


	//   ....[2]....
        /*08e0*/ 	.word	0x00000240


	//   ....[3]....
        /*08e4*/ 	.word	0x00000400


	//   ....[4]....
        /*08e8*/ 	.word	0x00000560


	//   ....[5]....
        /*08ec*/ 	.word	0x00000680


	//   ....[6]....
        /*08f0*/ 	.word	0x000007e0


	//   ....[7]....
        /*08f4*/ 	.word	0x000063e0


	//   ....[8]....
        /*08f8*/ 	.word	0x00006bb0


	//   ....[9]....
        /*08fc*/ 	.word	0x00006bc0


	//   ....[10]....
        /*0900*/ 	.word	0x00006bd0


	//   ....[11]....
        /*0904*/ 	.word	0x00006be0


	//   ....[12]....
        /*0908*/ 	.word	0x00006ee0


	//   ....[13]....
        /*090c*/ 	.word	0x00006ef0


	//   ....[14]....
        /*0910*/ 	.word	0x00006f00


	//   ....[15]....
        /*0914*/ 	.word	0x00006f10


	//   ....[16]....
        /*0918*/ 	.word	0x000081e0


	//   ....[17]....
        /*091c*/ 	.word	0x00008200


	//   ....[18]....
        /*0920*/ 	.word	0x00008210


	//   ....[19]....
        /*0924*/ 	.word	0x00008220


	//   ....[20]....
        /*0928*/ 	.word	0x00008330


	//   ....[21]....
        /*092c*/ 	.word	0x00008340


	//   ....[22]....
        /*0930*/ 	.word	0x00008350


	//   ....[23]....
        /*0934*/ 	.word	0x000083d0


	//   ....[24]....
        /*0938*/ 	.word	0x00009a10


	//   ....[25]....
        /*093c*/ 	.word	0x00009c80


	//   ....[26]....
        /*0940*/ 	.word	0x0000aec0


	//   ....[27]....
        /*0944*/ 	.word	0x0000af70


	//   ....[28]....
        /*0948*/ 	.word	0x0000b8e0


	//   ....[29]....
        /*094c*/ 	.word	0x0000b940


	//   ....[30]....
        /*0950*/ 	.word	0x0000d130


	//   ....[31]....
        /*0954*/ 	.word	0x0000d390


	//   ....[32]....
        /*0958*/ 	.word	0x0000dd80


	//   ....[33]....
        /*095c*/ 	.word	0x0000dda0


	//   ....[34]....
        /*0960*/ 	.word	0x0000ed00


	//   ....[35]....
        /*0964*/ 	.word	0x0000ed20


	//   ....[36]....
        /*0968*/ 	.word	0x00010290


	//   ....[37]....
        /*096c*/ 	.word	0x000102c0


	//   ....[38]....
        /*0970*/ 	.word	0x00010790


	//   ....[39]....
        /*0974*/ 	.word	0x000108d0


	//   ....[40]....
        /*0978*/ 	.word	0x00012330


	//   ....[41]....
        /*097c*/ 	.word	0x00012550


	//   ....[42]....
        /*0980*/ 	.word	0x00012f30


	//   ....[43]....
        /*0984*/ 	.word	0x00012f60


	//   ....[44]....
        /*0988*/ 	.word	0x00013d00


	//   ....[45]....
        /*098c*/ 	.word	0x00013d70


	//   ....[46]....
        /*0990*/ 	.word	0x00014a90


	//   ....[47]....
        /*0994*/ 	.word	0x00014ac0


	//   ....[48]....
        /*0998*/ 	.word	0x00014e40


	//   ....[49]....
        /*099c*/ 	.word	0x00014e50


	//   ....[50]....
        /*09a0*/ 	.word	0x00015b80


	//   ....[51]....
        /*09a4*/ 	.word	0x00015ba0


	//   ....[52]....
        /*09a8*/ 	.word	0x00015bb0


	//   ....[53]....
        /*09ac*/ 	.word	0x00015bc0


	//   ....[54]....
        /*09b0*/ 	.word	0x00016100


	//   ....[55]....
        /*09b4*/ 	.word	0x00016140


	//   ....[56]....
        /*09b8*/ 	.word	0x00016170


	//   ....[57]....
        /*09bc*/ 	.word	0x000161a0


	//   ....[58]....
        /*09c0*/ 	.word	0x000161c0


	//   ....[59]....
        /*09c4*/ 	.word	0x000161d0


	//   ....[60]....
        /*09c8*/ 	.word	0x00016220


	//   ....[61]....
        /*09cc*/ 	.word	0x00016270


	//   ....[62]....
        /*09d0*/ 	.word	0x000166f0


	//   ....[63]....
        /*09d4*/ 	.word	0x00016700


	//   ....[64]....
        /*09d8*/ 	.word	0x00016980


	//   ....[65]....
        /*09dc*/ 	.word	0x00016990


	//   ....[66]....
        /*09e0*/ 	.word	0x00017470


	//   ....[67]....
        /*09e4*/ 	.word	0x000174a0


	//   ....[68]....
        /*09e8*/ 	.word	0x000174c0


	//   ....[69]....
        /*09ec*/ 	.word	0x000174f0


	//   ....[70]....
        /*09f0*/ 	.word	0x00017520


	//   ....[71]....
        /*09f4*/ 	.word	0x00017530


	//   ....[72]....
        /*09f8*/ 	.word	0x00017570


	//   ....[73]....
        /*09fc*/ 	.word	0x000175b0


	//   ....[74]....
        /*0a00*/ 	.word	0x00017720


	//   ....[75]....
        /*0a04*/ 	.word	0x00017920


	//   ....[76]....
        /*0a08*/ 	.word	0x00017950


	//   ....[77]....
        /*0a0c*/ 	.word	0x00017980


	//   ....[78]....
        /*0a10*/ 	.word	0x000179b0


	//   ....[79]....
        /*0a14*/ 	.word	0x000179e0


	//   ....[80]....
        /*0a18*/ 	.word	0x00017a10


	//   ....[81]....
        /*0a1c*/ 	.word	0x00017ba0


	//   ....[82]....
        /*0a20*/ 	.word	0x00017bd0


	//   ....[83]....
        /*0a24*/ 	.word	0x00017c00


	//   ....[84]....
        /*0a28*/ 	.word	0x00017c30


	//   ....[85]....
        /*0a2c*/ 	.word	0x00017c60


	//   ....[86]....
        /*0a30*/ 	.word	0x00017c90


	//   ....[87]....
        /*0a34*/ 	.word	0x00017d20


	//   ....[88]....
        /*0a38*/ 	.word	0x00017d50


	//   ....[89]....
        /*0a3c*/ 	.word	0x00017d60


	//   ....[90]....
        /*0a40*/ 	.word	0x00017da0


	//   ....[91]....
        /*0a44*/ 	.word	0x00019530


	//   ....[92]....
        /*0a48*/ 	.word	0x0001aea0


	//   ....[93]....
        /*0a4c*/ 	.word	0x0001ba10


	//   ....[94]....
        /*0a50*/ 	.word	0x0001ba30


	//   ....[95]....
        /*0a54*/ 	.word	0x0001ba50


	//   ....[96]....
        /*0a58*/ 	.word	0x0001bae0


	//   ....[97]....
        /*0a5c*/ 	.word	0x0001baf0


	//   ....[98]....
        /*0a60*/ 	.word	0x0001bb60


	//   ....[99]....
        /*0a64*/ 	.word	0x0001bb70


	//   ....[100]....
        /*0a68*/ 	.word	0x0001bbe0


	//   ....[101]....
        /*0a6c*/ 	.word	0x0001bbf0


	//   ....[102]....
        /*0a70*/ 	.word	0x0001bc60


	//   ....[103]....
        /*0a74*/ 	.word	0x0001bc70


	//   ....[104]....
        /*0a78*/ 	.word	0x0001bce0


	//   ....[105]....
        /*0a7c*/ 	.word	0x0001bcf0


	//   ....[106]....
        /*0a80*/ 	.word	0x0001bd60


	//   ....[107]....
        /*0a84*/ 	.word	0x0001bd70


	//   ....[108]....
        /*0a88*/ 	.word	0x0001bd80


	//   ....[109]....
        /*0a8c*/ 	.word	0x0001bdc0


	//   ....[110]....
        /*0a90*/ 	.word	0x0001be20


	//   ....[111]....
        /*0a94*/ 	.word	0x0001bef0


	//   ....[112]....
        /*0a98*/ 	.word	0x0001bf00


	//   ....[113]....
        /*0a9c*/ 	.word	0x0001bf70


	//   ....[114]....
        /*0aa0*/ 	.word	0x0001bf80


	//   ....[115]....
        /*0aa4*/ 	.word	0x0001bfc0


	//   ....[116]....
        /*0aa8*/ 	.word	0x0001bfe0


	//   ....[117]....
        /*0aac*/ 	.word	0x0001df80


	//   ....[118]....
        /*0ab0*/ 	.word	0x0001dfb0


	//   ....[119]....
        /*0ab4*/ 	.word	0x0001e010


	//   ....[120]....
        /*0ab8*/ 	.word	0x0001e040


	//   ....[121]....
        /*0abc*/ 	.word	0x0001e070


	//   ....[122]....
        /*0ac0*/ 	.word	0x0001e0a0


	//   ....[123]....
        /*0ac4*/ 	.word	0x0001e0d0


	//   ....[124]....
        /*0ac8*/ 	.word	0x0001e100


	//   ....[125]....
        /*0acc*/ 	.word	0x0001e2a0


	//   ....[126]....
        /*0ad0*/ 	.word	0x0001e2d0


	//   ....[127]....
        /*0ad4*/ 	.word	0x0001e300


	//   ....[128]....
        /*0ad8*/ 	.word	0x0001e330


	//   ....[129]....
        /*0adc*/ 	.word	0x0001e360


	//   ....[130]....
        /*0ae0*/ 	.word	0x0001e390


	//   ....[131]....
        /*0ae4*/ 	.word	0x0001e450


	//   ....[132]....
        /*0ae8*/ 	.word	0x0001e470


	//   ....[133]....
        /*0aec*/ 	.word	0x0001e490


	//   ....[134]....
        /*0af0*/ 	.word	0x0001e4f0


	//   ....[135]....
        /*0af4*/ 	.word	0x0001ef10


	//   ....[136]....
        /*0af8*/ 	.word	0x0001f370


	//   ....[137]....
        /*0afc*/ 	.word	0x0001f420


	//   ....[138]....
        /*0b00*/ 	.word	0x0001f4b0


	//   ....[139]....
        /*0b04*/ 	.word	0x0001f500


	//   ....[140]....
        /*0b08*/ 	.word	0x0001f550


	//   ....[141]....
        /*0b0c*/ 	.word	0x0001f5e0


	//   ....[142]....
        /*0b10*/ 	.word	0x0001f670


	//   ....[143]....
        /*0b14*/ 	.word	0x0001f6c0


	//   ....[144]....
        /*0b18*/ 	.word	0x0001f710


	//   ....[145]....
        /*0b1c*/ 	.word	0x0001f800


	//   ....[146]....
        /*0b20*/ 	.word	0x0001f8b0


	//   ....[147]....
        /*0b24*/ 	.word	0x0001f930


	//   ....[148]....
        /*0b28*/ 	.word	0x0001f9c0


	//   ....[149]....
        /*0b2c*/ 	.word	0x0001fae0


	//   ....[150]....
        /*0b30*/ 	.word	0x0001fc00


	//   ....[151]....
        /*0b34*/ 	.word	0x0001fcd0


	//   ....[152]....
        /*0b38*/ 	.word	0x0001fd20


	//   ....[153]....
        /*0b3c*/ 	.word	0x00020080


	//   ....[154]....
        /*0b40*/ 	.word	0x000200e0


	//   ....[155]....
        /*0b44*/ 	.word	0x000201a0


	//   ....[156]....
        /*0b48*/ 	.word	0x00020230


	//   ....[157]....
        /*0b4c*/ 	.word	0x00020290


	//   ....[158]....
        /*0b50*/ 	.word	0x00020300


	//   ....[159]....
        /*0b54*/ 	.word	0x00020360


	//   ....[160]....
        /*0b58*/ 	.word	0x00020410


	//   ....[161]....
        /*0b5c*/ 	.word	0x00020490


	//   ....[162]....
        /*0b60*/ 	.word	0x000204e0


	//   ....[163]....
        /*0b64*/ 	.word	0x00020570


	//   ....[164]....
        /*0b68*/ 	.word	0x00020600


	//   ....[165]....
        /*0b6c*/ 	.word	0x000206a0


	//   ....[166]....
        /*0b70*/ 	.word	0x00020740


	//   ....[167]....
        /*0b74*/ 	.word	0x000207a0


	//   ....[168]....
        /*0b78*/ 	.word	0x00020830


	//   ....[169]....
        /*0b7c*/ 	.word	0x00020890


	//   ....[170]....
        /*0b80*/ 	.word	0x00020900


	//   ....[171]....
        /*0b84*/ 	.word	0x00020960


	//   ....[172]....
        /*0b88*/ 	.word	0x00020a10


	//   ....[173]....
        /*0b8c*/ 	.word	0x00020ad0


	//   ....[174]....
        /*0b90*/ 	.word	0x00020db0


	//   ....[175]....
        /*0b94*/ 	.word	0x00020f90


	//   ....[176]....
        /*0b98*/ 	.word	0x00020fe0


	//   ....[177]....
        /*0b9c*/ 	.word	0x00021040


	//   ....[178]....
        /*0ba0*/ 	.word	0x00021120


	//   ....[179]....
        /*0ba4*/ 	.word	0x00021180


	//   ....[180]....
        /*0ba8*/ 	.word	0x00021260


	//   ....[181]....
        /*0bac*/ 	.word	0x000212c0


	//   ....[182]....
        /*0bb0*/ 	.word	0x000213a0


	//   ....[183]....
        /*0bb4*/ 	.word	0x00021400


	//   ....[184]....
        /*0bb8*/ 	.word	0x000214e0


	//   ....[185]....
        /*0bbc*/ 	.word	0x00021540


	//   ....[186]....
        /*0bc0*/ 	.word	0x00021620


	//   ....[187]....
        /*0bc4*/ 	.word	0x00021680


	//   ....[188]....
        /*0bc8*/ 	.word	0x00021760


	//   ....[189]....
        /*0bcc*/ 	.word	0x000217c0


	//   ....[190]....
        /*0bd0*/ 	.word	0x000218b0


	//   ....[191]....
        /*0bd4*/ 	.word	0x00021920


	//   ....[192]....
        /*0bd8*/ 	.word	0x00021a00


	//   ....[193]....
        /*0bdc*/ 	.word	0x00021a60


	//   ....[194]....
        /*0be0*/ 	.word	0x00021b50


	//   ....[195]....
        /*0be4*/ 	.word	0x00021bb0


	//   ....[196]....
        /*0be8*/ 	.word	0x00021c80


	//   ....[197]....
        /*0bec*/ 	.word	0x00021ce0


	//   ....[198]....
        /*0bf0*/ 	.word	0x00021da0


	//   ....[199]....
        /*0bf4*/ 	.word	0x000220c0


	//   ....[200]....
        /*0bf8*/ 	.word	0x00022160


	//   ....[201]....
        /*0bfc*/ 	.word	0x000222d0


	//   ....[202]....
        /*0c00*/ 	.word	0x00022340


	//   ....[203]....
        /*0c04*/ 	.word	0x000223b0


	//   ....[204]....
        /*0c08*/ 	.word	0x00022420


	//   ....[205]....
        /*0c0c*/ 	.word	0x00022490


	//   ....[206]....
        /*0c10*/ 	.word	0x00022510


	//   ....[207]....
        /*0c14*/ 	.word	0x00022590


	//   ....[208]....
        /*0c18*/ 	.word	0x00022620


	//   ....[209]....
        /*0c1c*/ 	.word	0x00022690


	//   ....[210]....
        /*0c20*/ 	.word	0x00022700


	//   ....[211]....
        /*0c24*/ 	.word	0x00022770


	//   ....[212]....
        /*0c28*/ 	.word	0x000227f0


	//   ....[213]....
        /*0c2c*/ 	.word	0x00022860


	//   ....[214]....
        /*0c30*/ 	.word	0x00022910


	//   ....[215]....
        /*0c34*/ 	.word	0x00022960


	//   ....[216]....
        /*0c38*/ 	.word	0x000229f0


	//   ....[217]....
        /*0c3c*/ 	.word	0x00022b20


	//----- nvinfo : EIATTR_REG_RECONFIG
	.align		4
.L_235:
        /*0c40*/ 	.byte	0x01, 0x54
	.zero		2


	//----- nvinfo : EIATTR_SYSCALL_OFFSETS
	.align		4
        /*0c44*/ 	.byte	0x04, 0x46
        /*0c46*/ 	.short	(.L_237 - .L_236)


	//   ....[0]....
.L_236:
        /*0c48*/ 	.word	0x00001e80


	//   ....[1]....
        /*0c4c*/ 	.word	0x00001fd0


	//   ....[2]....
        /*0c50*/ 	.word	0x000065b0


	//   ....[3]....
        /*0c54*/ 	.word	0x000068d0


	//   ....[4]....
        /*0c58*/ 	.word	0x0001ab00


	//   ....[5]....
        /*0c5c*/ 	.word	0x0001ac50


	//   ....[6]....
        /*0c60*/ 	.word	0x0001ad40


	//   ....[7]....
        /*0c64*/ 	.word	0x0001b520


	//----- nvinfo : EIATTR_MBARRIER_INSTR_OFFSETS
	.align		4
.L_237:
        /*0c68*/ 	.byte	0x04, 0x39
        /*0c6a*/ 	.short	(.L_239 - .L_238)


	//   ....[0]....
.L_238:
        /*0c6c*/ 	.word	0x000002b0
        /*0c70*/ 	.word	0x000000ff
        /*0c74*/ 	.word	0x00016800
        /*0c78*/ 	.short	0x0100
        /*0c7a*/ 	.byte	0x08
	.zero		1


	//   ....[1]....
        /*0c7c*/ 	.word	0x000002c0
        /*0c80*/ 	.word	0x000000ff
        /*0c84*/ 	.word	0x00016820
        /*0c88*/ 	.short	0x0100
        /*0c8a*/ 	.byte	0x08
	.zero		1


	//   ....[2]....
        /*0c8c*/ 	.word	0x000003b0
        /*0c90*/ 	.word	0x000000ff
        /*0c94*/ 	.word	0x00016830
        /*0c98*/ 	.short	0x0100
        /*0c9a*/ 	.byte	0x08
	.zero		1


	//   ....[3]....
        /*0c9c*/ 	.word	0x000003c0
        /*0ca0*/ 	.word	0x000000ff
        /*0ca4*/ 	.word	0x00016840
        /*0ca8*/ 	.short	0x0100
        /*0caa*/ 	.byte	0x08
	.zero		1


	//   ....[4]....
        /*0cac*/ 	.word	0x000003d0
        /*0cb0*/ 	.word	0x000000ff
        /*0cb4*/ 	.word	0x00016838
        /*0cb8*/ 	.short	0x0100
        /*0cba*/ 	.byte	0x08
	.zero		1


	//   ....[5]....
        /*0cbc*/ 	.word	0x000003e0
        /*0cc0*/ 	.word	0x000000ff
        /*0cc4*/ 	.word	0x00016848
        /*0cc8*/ 	.short	0x0100
        /*0cca*/ 	.byte	0x08
	.zero		1


	//   ....[6]....
        /*0ccc*/ 	.word	0x00000510
        /*0cd0*/ 	.word	0x000000ff
        /*0cd4*/ 	.word	0x00016850
        /*0cd8*/ 	.short	0x0100
        /*0cda*/ 	.byte	0x08
	.zero		1


	//   ....[7]....
        /*0cdc*/ 	.word	0x00000520
        /*0ce0*/ 	.word	0x000000ff
        /*0ce4*/ 	.word	0x00016860
        /*0ce8*/ 	.short	0x0100
        /*0cea*/ 	.byte	0x08
	.zero		1


	//   ....[8]....
        /*0cec*/ 	.word	0x00000530
        /*0cf0*/ 	.word	0x000000ff
        /*0cf4*/ 	.word	0x00016858
        /*0cf8*/ 	.short	0x0100
        /*0cfa*/ 	.byte	0x08
	.zero		1


	//   ....[9]....
        /*0cfc*/ 	.word	0x00000540
        /*0d00*/ 	.word	0x000000ff
        /*0d04*/ 	.word	0x00016868
        /*0d08*/ 	.short	0x0100
        /*0d0a*/ 	.byte	0x08
	.zero		1


	//   ....[10]....
        /*0d0c*/ 	.word	0x00000630
        /*0d10*/ 	.word	0x000000ff
        /*0d14*/ 	.word	0x00016870
        /*0d18*/ 	.short	0x0100
        /*0d1a*/ 	.byte	0x06
	.zero		1


	//   ....[11]....
        /*0d1c*/ 	.word	0x00000640
        /*0d20*/ 	.word	0x000000ff
        /*0d24*/ 	.word	0x00016880
        /*0d28*/ 	.short	0x0100
        /*0d2a*/ 	.byte	0x06
	.zero		1


	//   ....[12]....
        /*0d2c*/ 	.word	0x00000650
        /*0d30*/ 	.word	0x000000ff
        /*0d34*/ 	.word	0x00016878
        /*0d38*/ 	.short	0x0100
        /*0d3a*/ 	.byte	0x06
	.zero		1


	//   ....[13]....
        /*0d3c*/ 	.word	0x00000660
        /*0d40*/ 	.word	0x000000ff
        /*0d44*/ 	.word	0x00016888
        /*0d48*/ 	.short	0x0100
        /*0d4a*/ 	.byte	0x06
	.zero		1


	//   ....[14]....
        /*0d4c*/ 	.word	0x00000790
        /*0d50*/ 	.word	0x000000ff
        /*0d54*/ 	.word	0x00016890
        /*0d58*/ 	.short	0x0100
        /*0d5a*/ 	.byte	0x08
	.zero		1


	//   ....[15]....
        /*0d5c*/ 	.word	0x000007a0
        /*0d60*/ 	.word	0x000000ff
        /*0d64*/ 	.word	0x000168a0
        /*0d68*/ 	.short	0x0100
        /*0d6a*/ 	.byte	0x08
	.zero		1


	//   ....[16]....
        /*0d6c*/ 	.word	0x000007b0
        /*0d70*/ 	.word	0x000000ff
        /*0d74*/ 	.word	0x00016898
        /*0d78*/ 	.short	0x0100
        /*0d7a*/ 	.byte	0x08
	.zero		1


	//   ....[17]....
        /*0d7c*/ 	.word	0x000007c0
        /*0d80*/ 	.word	0x000000ff
        /*0d84*/ 	.word	0x000168a8
        /*0d88*/ 	.short	0x0100
        /*0d8a*/ 	.byte	0x08
	.zero		1


	//   ....[18]....
        /*0d8c*/ 	.word	0x000008f0
        /*0d90*/ 	.word	0x000000ff
        /*0d94*/ 	.word	0x000168b0
        /*0d98*/ 	.short	0x0100
        /*0d9a*/ 	.byte	0x08
	.zero		1


	//   ....[19]....
        /*0d9c*/ 	.word	0x00000900
        /*0da0*/ 	.word	0x000000ff
        /*0da4*/ 	.word	0x000168c0
        /*0da8*/ 	.short	0x0100
        /*0daa*/ 	.byte	0x08
	.zero		1


	//   ....[20]....
        /*0dac*/ 	.word	0x00000910
        /*0db0*/ 	.word	0x000000ff
        /*0db4*/ 	.word	0x000168b8
        /*0db8*/ 	.short	0x0100
        /*0dba*/ 	.byte	0x08
	.zero		1


	//   ....[21]....
        /*0dbc*/ 	.word	0x00000920
        /*0dc0*/ 	.word	0x000000ff
        /*0dc4*/ 	.word	0x000168c8
        /*0dc8*/ 	.short	0x0100
        /*0dca*/ 	.byte	0x08
	.zero		1


	//   ....[22]....
        /*0dcc*/ 	.word	0x00003130
        /*0dd0*/ 	.word	0x0000004d
        /*0dd4*/ 	.word	0x00016890
        /*0dd8*/ 	.short	0x010a
        /*0dda*/ 	.byte	0x3f
	.zero		1


	//   ....[23]....
        /*0ddc*/ 	.word	0x00004380
        /*0de0*/ 	.word	0x0000004d
        /*0de4*/ 	.word	0x00016890
        /*0de8*/ 	.short	0x010a
        /*0dea*/ 	.byte	0x3f
	.zero		1


	//   ....[24]....
        /*0dec*/ 	.word	0x00005480
        /*0df0*/ 	.word	0x0000004d
        /*0df4*/ 	.word	0x00016890
        /*0df8*/ 	.short	0x010a
        /*0dfa*/ 	.byte	0x3f
	.zero		1


	//   ....[25]....
        /*0dfc*/ 	.word	0x00005690
        /*0e00*/ 	.word	0x0000000c
        /*0e04*/ 	.word	0x00000000
        /*0e08*/ 	.short	0x0101
        /*0e0a*/ 	.byte	0x3f
	.zero		1


	//   ....[26]....
        /*0e0c*/ 	.word	0x000056d0
        /*0e10*/ 	.word	0x0000004d
        /*0e14*/ 	.word	0x000168b0
        /*0e18*/ 	.short	0x010a
        /*0e1a*/ 	.byte	0x3f
	.zero		1


	//   ....[27]....
        /*0e1c*/ 	.word	0x00005ab0
        /*0e20*/ 	.word	0x0000004d
        /*0e24*/ 	.word	0x00000000
        /*0e28*/ 	.short	0x0101
        /*0e2a*/ 	.byte	0x3f
	.zero		1


	//   ....[28]....
        /*0e2c*/ 	.word	0x00006650
        /*0e30*/ 	.word	0x00000010
        /*0e34*/ 	.word	0x00016800
        /*0e38*/ 	.short	0x010a
        /*0e3a*/ 	.byte	0x3f
	.zero		1


	//   ....[29]....
        /*0e3c*/ 	.word	0x000066a0
        /*0e40*/ 	.word	0x00000010
        /*0e44*/ 	.word	0x00016800
        /*0e48*/ 	.short	0x010a
        /*0e4a*/ 	.byte	0x3f
	.zero		1


	//   ....[30]....
        /*0e4c*/ 	.word	0x00007160
        /*0e50*/ 	.word	0x00000010
        /*0e54*/ 	.word	0x00016800
        /*0e58*/ 	.short	0x010a
        /*0e5a*/ 	.byte	0x3f
	.zero		1


	//   ....[31]....
        /*0e5c*/ 	.word	0x00008680
        /*0e60*/ 	.word	0x00000010
        /*0e64*/ 	.word	0x00016800
        /*0e68*/ 	.short	0x010a
        /*0e6a*/ 	.byte	0x3f
	.zero		1


	//   ....[32]....
        /*0e6c*/ 	.word	0x00009580
        /*0e70*/ 	.word	0x00000007
        /*0e74*/ 	.word	0x00016830
        /*0e78*/ 	.short	0x010a
        /*0e7a*/ 	.byte	0x3f
	.zero		1


	//   ....[33]....
        /*0e7c*/ 	.word	0x000095f0
        /*0e80*/ 	.word	0x00000007
        /*0e84*/ 	.word	0x00016830
        /*0e88*/ 	.short	0x010a
        /*0e8a*/ 	.byte	0x3f
	.zero		1


	//   ....[34]....
        /*0e8c*/ 	.word	0x00009aa0
        /*0e90*/ 	.word	0x00000000
        /*0e94*/ 	.word	0x00000000
        /*0e98*/ 	.short	0x0101
        /*0e9a*/ 	.byte	0x3f
	.zero		1


	//   ....[35]....
        /*0e9c*/ 	.word	0x0000c8b0
        /*0ea0*/ 	.word	0x00000009
        /*0ea4*/ 	.word	0x00016830
        /*0ea8*/ 	.short	0x010a
        /*0eaa*/ 	.byte	0x3f
	.zero		1


	//   ....[36]....
        /*0eac*/ 	.word	0x0000c900
        /*0eb0*/ 	.word	0x00000009
        /*0eb4*/ 	.word	0x00016830
        /*0eb8*/ 	.short	0x010a
        /*0eba*/ 	.byte	0x3f
	.zero		1


	//   ....[37]....
        /*0ebc*/ 	.word	0x0000cc30
        /*0ec0*/ 	.word	0x00000008
        /*0ec4*/ 	.word	0x00016850
        /*0ec8*/ 	.short	0x010a
        /*0eca*/ 	.byte	0x3f
	.zero		1


	//   ....[38]....
        /*0ecc*/ 	.word	0x0000cc70
        /*0ed0*/ 	.word	0x00000008
        /*0ed4*/ 	.word	0x00016850
        /*0ed8*/ 	.short	0x010a
        /*0eda*/ 	.byte	0x3f
	.zero		1


	//   ....[39]....
        /*0edc*/ 	.word	0x0000d170
        /*0ee0*/ 	.word	0x00000008
        /*0ee4*/ 	.word	0x00000000
        /*0ee8*/ 	.short	0x0101
        /*0eea*/ 	.byte	0x3f
	.zero		1


	//   ....[40]....
        /*0eec*/ 	.word	0x0000db70
        /*0ef0*/ 	.word	0x00000000
        /*0ef4*/ 	.word	0x00000000
        /*0ef8*/ 	.short	0x0101
        /*0efa*/ 	.byte	0x3f
	.zero		1


	//   ....[41]....
        /*0efc*/ 	.word	0x0000fb30
        /*0f00*/ 	.word	0x00000000
        /*0f04*/ 	.word	0x00016830
        /*0f08*/ 	.short	0x010a
        /*0f0a*/ 	.byte	0x3f
	.zero		1


	//   ....[42]....
        /*0f0c*/ 	.word	0x0000fb80
        /*0f10*/ 	.word	0x00000000
        /*0f14*/ 	.word	0x00016830
        /*0f18*/ 	.short	0x010a
        /*0f1a*/ 	.byte	0x3f
	.zero		1


	//   ....[43]....
        /*0f1c*/ 	.word	0x0000feb0
        /*0f20*/ 	.word	0x00000002
        /*0f24*/ 	.word	0x00016850
        /*0f28*/ 	.short	0x010a
        /*0f2a*/ 	.byte	0x3f
	.zero		1


	//   ....[44]....
        /*0f2c*/ 	.word	0x0000fef0
        /*0f30*/ 	.word	0x00000002
        /*0f34*/ 	.word	0x00016850
        /*0f38*/ 	.short	0x010a
        /*0f3a*/ 	.byte	0x3f
	.zero		1


	//   ....[45]....
        /*0f3c*/ 	.word	0x00010f30
        /*0f40*/ 	.word	0x0000002f
        /*0f44*/ 	.word	0x00000000
        /*0f48*/ 	.short	0x0101
        /*0f4a*/ 	.byte	0x3f
	.zero		1


	//   ....[46]....
        /*0f4c*/ 	.word	0x00010f60
        /*0f50*/ 	.word	0x0000000d
        /*0f54*/ 	.word	0x00000000
        /*0f58*/ 	.short	0x0101
        /*0f5a*/ 	.byte	0x3f
	.zero		1


	//   ....[47]....
        /*0f5c*/ 	.word	0x00011a80
        /*0f60*/ 	.word	0x00000000
        /*0f64*/ 	.word	0x00016830
        /*0f68*/ 	.short	0x010a
        /*0f6a*/ 	.byte	0x3f
	.zero		1


	//   ....[48]....
        /*0f6c*/ 	.word	0x00011ad0
        /*0f70*/ 	.word	0x00000000
        /*0f74*/ 	.word	0x00016830
        /*0f78*/ 	.short	0x010a
        /*0f7a*/ 	.byte	0x3f
	.zero		1


	//   ....[49]....
        /*0f7c*/ 	.word	0x00011e00
        /*0f80*/ 	.word	0x00000002
        /*0f84*/ 	.word	0x00016850
        /*0f88*/ 	.short	0x010a
        /*0f8a*/ 	.byte	0x3f
	.zero		1


	//   ....[50]....
        /*0f8c*/ 	.word	0x00011e40
        /*0f90*/ 	.word	0x00000002
        /*0f94*/ 	.word	0x00016850
        /*0f98*/ 	.short	0x010a
        /*0f9a*/ 	.byte	0x3f
	.zero		1


	//   ....[51]....
        /*0f9c*/ 	.word	0x00012360
        /*0fa0*/ 	.word	0x00000003
        /*0fa4*/ 	.word	0x00000000
        /*0fa8*/ 	.short	0x0101
        /*0faa*/ 	.byte	0x3f
	.zero		1


	//   ....[52]....
        /*0fac*/ 	.word	0x00012d20
        /*0fb0*/ 	.word	0x00000000
        /*0fb4*/ 	.word	0x00000000
        /*0fb8*/ 	.short	0x0101
        /*0fba*/ 	.byte	0x3f
	.zero		1


	//   ....[53]....
        /*0fbc*/ 	.word	0x00014980
        /*0fc0*/ 	.word	0x0000000b
        /*0fc4*/ 	.word	0x00016850
        /*0fc8*/ 	.short	0x010a
        /*0fca*/ 	.byte	0x3f
	.zero		1


	//   ....[54]....
        /*0fcc*/ 	.word	0x000149f0
        /*0fd0*/ 	.word	0x0000000b
        /*0fd4*/ 	.word	0x00016850
        /*0fd8*/ 	.short	0x010a
        /*0fda*/ 	.byte	0x3f
	.zero		1


	//   ....[55]....
        /*0fdc*/ 	.word	0x00014fd0
        /*0fe0*/ 	.word	0x00000008
        /*0fe4*/ 	.word	0x00000000
        /*0fe8*/ 	.short	0x0101
        /*0fea*/ 	.byte	0x3f
	.zero		1


	//   ....[56]....
        /*0fec*/ 	.word	0x00016020
        /*0ff0*/ 	.word	0x00000000
        /*0ff4*/ 	.word	0x00000000
        /*0ff8*/ 	.short	0x0101
        /*0ffa*/ 	.byte	0x3f
	.zero		1


	//   ....[57]....
        /*0ffc*/ 	.word	0x00016670
        /*1000*/ 	.word	0x00000008
        /*1004*/ 	.word	0x00000000
        /*1008*/ 	.short	0x0101
        /*100a*/ 	.byte	0x3f
	.zero		1


	//   ....[58]....
        /*100c*/ 	.word	0x00019610
        /*1010*/ 	.word	0x00000011
        /*1014*/ 	.word	0x00016820
        /*1018*/ 	.short	0x010a
        /*101a*/ 	.byte	0x3f
	.zero		1


	//   ....[59]....
        /*101c*/ 	.word	0x000196d0
        /*1020*/ 	.word	0x00000005
        /*1024*/ 	.word	0x000168a0
        /*1028*/ 	.short	0x010a
        /*102a*/ 	.byte	0x3f
	.zero		1


	//   ....[60]....
        /*102c*/ 	.word	0x00019910
        /*1030*/ 	.word	0x00000005
        /*1034*/ 	.word	0x000168c0
        /*1038*/ 	.short	0x010a
        /*103a*/ 	.byte	0x3f
	.zero		1


	//   ....[61]....
        /*103c*/ 	.word	0x00019ca0
        /*1040*/ 	.word	0x00000005
        /*1044*/ 	.word	0x000168a0
        /*1048*/ 	.short	0x010a
        /*104a*/ 	.byte	0x3f
	.zero		1


	//   ....[62]....
        /*104c*/ 	.word	0x00019ec0
        /*1050*/ 	.word	0x00000005
        /*1054*/ 	.word	0x000168c0
        /*1058*/ 	.short	0x010a
        /*105a*/ 	.byte	0x3f
	.zero		1


	//   ....[63]....
        /*105c*/ 	.word	0x0001b0b0
        /*1060*/ 	.word	0x00000000
        /*1064*/ 	.word	0x00016840
        /*1068*/ 	.short	0x010a
        /*106a*/ 	.byte	0x3f
	.zero		1


	//   ....[64]....
        /*106c*/ 	.word	0x0001c090
        /*1070*/ 	.word	0x00000011
        /*1074*/ 	.word	0x00016800
        /*1078*/ 	.short	0x0107
        /*107a*/ 	.byte	0x3f
	.zero		1


	//   ....[65]....
        /*107c*/ 	.word	0x0001c180
        /*1080*/ 	.word	0x00000011
        /*1084*/ 	.word	0x00016800
        /*1088*/ 	.short	0x0101
        /*108a*/ 	.byte	0x3f
	.zero		1


	//   ....[66]....
        /*108c*/ 	.word	0x0001c1a0
        /*1090*/ 	.word	0x00000011
        /*1094*/ 	.word	0x00016820
        /*1098*/ 	.short	0x010a
        /*109a*/ 	.byte	0x3f
	.zero		1


	//   ....[67]....
        /*109c*/ 	.word	0x0001c590
        /*10a0*/ 	.word	0x00000002
        /*10a4*/ 	.word	0x00016840
        /*10a8*/ 	.short	0x010a
        /*10aa*/ 	.byte	0x3f
	.zero		1


	//   ....[68]....
        /*10ac*/ 	.word	0x0001c810
        /*10b0*/ 	.word	0x00000003
        /*10b4*/ 	.word	0x00000060
        /*10b8*/ 	.short	0x010a
        /*10ba*/ 	.byte	0x3f
	.zero		1


	//   ....[69]....
        /*10bc*/ 	.word	0x0001cd50
        /*10c0*/ 	.word	0x00000002
        /*10c4*/ 	.word	0x00016840
        /*10c8*/ 	.short	0x010a
        /*10ca*/ 	.byte	0x3f
	.zero		1


	//   ....[70]....
        /*10cc*/ 	.word	0x0001cfd0
        /*10d0*/ 	.word	0x0000000a
        /*10d4*/ 	.word	0x00000060
        /*10d8*/ 	.short	0x010a
        /*10da*/ 	.byte	0x3f
	.zero		1


	//   ....[71]....
        /*10dc*/ 	.word	0x0001d460
        /*10e0*/ 	.word	0x00000002
        /*10e4*/ 	.word	0x00016840
        /*10e8*/ 	.short	0x010a
        /*10ea*/ 	.byte	0x3f
	.zero		1


	//   ....[72]....
        /*10ec*/ 	.word	0x0001d6f0
        /*10f0*/ 	.word	0x00000003
        /*10f4*/ 	.word	0x00000060
        /*10f8*/ 	.short	0x010a
        /*10fa*/ 	.byte	0x3f
	.zero		1


	//   ....[73]....
        /*10fc*/ 	.word	0x0001db30
        /*1100*/ 	.word	0x00000003
        /*1104*/ 	.word	0x00016860
        /*1108*/ 	.short	0x010a
        /*110a*/ 	.byte	0x3f
	.zero		1


	//   ....[74]....
        /*110c*/ 	.word	0x0001ee90
        /*1110*/ 	.word	0x00000009
        /*1114*/ 	.word	0x00016820
        /*1118*/ 	.short	0x010a
        /*111a*/ 	.byte	0x3f
	.zero		1


	//   ....[75]....
        /*111c*/ 	.word	0x0001f020
        /*1120*/ 	.word	0x00000007
        /*1124*/ 	.word	0x00000000
        /*1128*/ 	.short	0x010a
        /*112a*/ 	.byte	0x3f
	.zero		1


	//   ....[76]....
        /*112c*/ 	.word	0x0001f090
        /*1130*/ 	.word	0x00000003
        /*1134*/ 	.word	0x00000000
        /*1138*/ 	.short	0x010a
        /*113a*/ 	.byte	0x3f
	.zero		1


	//   ....[77]....
        /*113c*/ 	.word	0x0001f0f0
        /*1140*/ 	.word	0x00000005
        /*1144*/ 	.word	0x00000000
        /*1148*/ 	.short	0x010a
        /*114a*/ 	.byte	0x3f
	.zero		1


	//   ....[78]....
        /*114c*/ 	.word	0x0001f120
        /*1150*/ 	.word	0x00000003
        /*1154*/ 	.word	0x00000000
        /*1158*/ 	.short	0x010a
        /*115a*/ 	.byte	0x3f
	.zero		1


	//   ....[79]....
        /*115c*/ 	.word	0x0001f180
        /*1160*/ 	.word	0x0000004d
        /*1164*/ 	.word	0x00016890
        /*1168*/ 	.short	0x010a
        /*116a*/ 	.byte	0x3f
	.zero		1


	//   ....[80]....
        /*116c*/ 	.word	0x0001f1d0
        /*1170*/ 	.word	0x0000004d
        /*1174*/ 	.word	0x00016890
        /*1178*/ 	.short	0x010a
        /*117a*/ 	.byte	0x3f
	.zero		1


	//   ....[81]....
        /*117c*/ 	.word	0x0001f220
        /*1180*/ 	.word	0x0000004d
        /*1184*/ 	.word	0x00016890
        /*1188*/ 	.short	0x010a
        /*118a*/ 	.byte	0x3f
	.zero		1


	//   ....[82]....
        /*118c*/ 	.word	0x0001f270
        /*1190*/ 	.word	0x0000004d
        /*1194*/ 	.word	0x000168b0
        /*1198*/ 	.short	0x010a
        /*119a*/ 	.byte	0x3f
	.zero		1


	//   ....[83]....
        /*119c*/ 	.word	0x0001f740
        /*11a0*/ 	.word	0x00000010
        /*11a4*/ 	.word	0x00016800
        /*11a8*/ 	.short	0x010a
        /*11aa*/ 	.byte	0x3f
	.zero		1


	//   ....[84]....
        /*11ac*/ 	.word	0x0001fd50
        /*11b0*/ 	.word	0x00000010
        /*11b4*/ 	.word	0x00016800
        /*11b8*/ 	.short	0x010a
        /*11ba*/ 	.byte	0x3f
	.zero		1


	//   ....[85]....
        /*11bc*/ 	.word	0x0001fda0
        /*11c0*/ 	.word	0x00000007
        /*11c4*/ 	.word	0x00016830
        /*11c8*/ 	.short	0x010a
        /*11ca*/ 	.byte	0x3f
	.zero		1


	//   ....[86]....
        /*11cc*/ 	.word	0x0001fdf0
        /*11d0*/ 	.word	0x00000009
        /*11d4*/ 	.word	0x00016830
        /*11d8*/ 	.short	0x010a
        /*11da*/ 	.byte	0x3f
	.zero		1


	//   ....[87]....
        /*11dc*/ 	.word	0x0001fe40
        /*11e0*/ 	.word	0x00000008
        /*11e4*/ 	.word	0x00016850
        /*11e8*/ 	.short	0x010a
        /*11ea*/ 	.byte	0x3f
	.zero		1


	//   ....[88]....
        /*11ec*/ 	.word	0x0001fe90
        /*11f0*/ 	.word	0x00000000
        /*11f4*/ 	.word	0x00016830
        /*11f8*/ 	.short	0x010a
        /*11fa*/ 	.byte	0x3f
	.zero		1


	//   ....[89]....
        /*11fc*/ 	.word	0x0001fee0
        /*1200*/ 	.word	0x00000002
        /*1204*/ 	.word	0x00016850
        /*1208*/ 	.short	0x010a
        /*120a*/ 	.byte	0x3f
	.zero		1


	//   ....[90]....
        /*120c*/ 	.word	0x0001ff30
        /*1210*/ 	.word	0x00000000
        /*1214*/ 	.word	0x00016830
        /*1218*/ 	.short	0x010a
        /*121a*/ 	.byte	0x3f
	.zero		1


	//   ....[91]....
        /*121c*/ 	.word	0x0001ff80
        /*1220*/ 	.word	0x00000002
        /*1224*/ 	.word	0x00016850
        /*1228*/ 	.short	0x010a
        /*122a*/ 	.byte	0x3f
	.zero		1


	//   ....[92]....
        /*122c*/ 	.word	0x0001ffd0
        /*1230*/ 	.word	0x0000000b
        /*1234*/ 	.word	0x00016850
        /*1238*/ 	.short	0x010a
        /*123a*/ 	.byte	0x3f
	.zero		1


	//   ....[93]....
        /*123c*/ 	.word	0x00020b90
        /*1240*/ 	.word	0x00000011
        /*1244*/ 	.word	0x00016820
        /*1248*/ 	.short	0x010a
        /*124a*/ 	.byte	0x3f
	.zero		1


	//   ....[94]....
        /*124c*/ 	.word	0x00020be0
        /*1250*/ 	.word	0x00000005
        /*1254*/ 	.word	0x000168a0
        /*1258*/ 	.short	0x010a
        /*125a*/ 	.byte	0x3f
	.zero		1


	//   ....[95]....
        /*125c*/ 	.word	0x00020c30
        /*1260*/ 	.word	0x00000005
        /*1264*/ 	.word	0x000168c0
        /*1268*/ 	.short	0x010a
        /*126a*/ 	.byte	0x3f
	.zero		1


	//   ....[96]....
        /*126c*/ 	.word	0x00020c80
        /*1270*/ 	.word	0x00000005
        /*1274*/ 	.word	0x000168a0
        /*1278*/ 	.short	0x010a
        /*127a*/ 	.byte	0x3f
	.zero		1


	//   ....[97]....
        /*127c*/ 	.word	0x00020cd0
        /*1280*/ 	.word	0x00000005
        /*1284*/ 	.word	0x000168c0
        /*1288*/ 	.short	0x010a
        /*128a*/ 	.byte	0x3f
	.zero		1


	//   ....[98]....
        /*128c*/ 	.word	0x00020e70
        /*1290*/ 	.word	0x00000000
        /*1294*/ 	.word	0x00016840
        /*1298*/ 	.short	0x010a
        /*129a*/ 	.byte	0x3f
	.zero		1


	//   ....[99]....
        /*129c*/ 	.word	0x00021de0
        /*12a0*/ 	.word	0x00000011
        /*12a4*/ 	.word	0x00016820
        /*12a8*/ 	.short	0x010a
        /*12aa*/ 	.byte	0x3f
	.zero		1


	//   ....[100]....
        /*12ac*/ 	.word	0x00021e30
        /*12b0*/ 	.word	0x00000002
        /*12b4*/ 	.word	0x00016840
        /*12b8*/ 	.short	0x010a
        /*12ba*/ 	.byte	0x3f
	.zero		1


	//   ....[101]....
        /*12bc*/ 	.word	0x00021e80
        /*12c0*/ 	.word	0x00000003
        /*12c4*/ 	.word	0x00000060
        /*12c8*/ 	.short	0x010a
        /*12ca*/ 	.byte	0x3f
	.zero		1


	//   ....[102]....
        /*12cc*/ 	.word	0x00021ed0
        /*12d0*/ 	.word	0x00000002
        /*12d4*/ 	.word	0x00016840
        /*12d8*/ 	.short	0x010a
        /*12da*/ 	.byte	0x3f
	.zero		1


	//   ....[103]....
        /*12dc*/ 	.word	0x00021f20
        /*12e0*/ 	.word	0x0000000a
        /*12e4*/ 	.word	0x00000060
        /*12e8*/ 	.short	0x010a
        /*12ea*/ 	.byte	0x3f
	.zero		1


	//   ....[104]....
        /*12ec*/ 	.word	0x00021f70
        /*12f0*/ 	.word	0x00000002
        /*12f4*/ 	.word	0x00016840
        /*12f8*/ 	.short	0x010a
        /*12fa*/ 	.byte	0x3f
	.zero		1


	//   ....[105]....
        /*12fc*/ 	.word	0x00021fc0
        /*1300*/ 	.word	0x00000003
        /*1304*/ 	.word	0x00000060
        /*1308*/ 	.short	0x010a
        /*130a*/ 	.byte	0x3f
	.zero		1


	//   ....[106]....
        /*130c*/ 	.word	0x00022010
        /*1310*/ 	.word	0x00000003
        /*1314*/ 	.word	0x00016860
        /*1318*/ 	.short	0x010a
        /*131a*/ 	.byte	0x3f
	.zero		1


	//   ....[107]....
        /*131c*/ 	.word	0x00022a40
        /*1320*/ 	.word	0x00000009
        /*1324*/ 	.word	0x00016820
        /*1328*/ 	.short	0x010a
        /*132a*/ 	.byte	0x3f
	.zero		1


	//   ....[108]....
        /*132c*/ 	.word	0x00022be0
        /*1330*/ 	.word	0x00000007
        /*1334*/ 	.word	0x00000000
        /*1338*/ 	.short	0x010a
        /*133a*/ 	.byte	0x3f
	.zero		1


	//   ....[109]....
        /*133c*/ 	.word	0x00022c30
        /*1340*/ 	.word	0x00000003
        /*1344*/ 	.word	0x00000000
        /*1348*/ 	.short	0x010a
        /*134a*/ 	.byte	0x3f
	.zero		1


	//   ....[110]....
        /*134c*/ 	.word	0x00022c80
        /*1350*/ 	.word	0x00000005
        /*1354*/ 	.word	0x00000000
        /*1358*/ 	.short	0x010a
        /*135a*/ 	.byte	0x3f
	.zero		1


	//----- nvinfo : EIATTR_NUM_MBARRIERS
	.align		4
.L_239:
        /*135c*/ 	.byte	0x03, 0x38
        /*135e*/ 	.short	0x0016


	//----- nvinfo : EIATTR_EXIT_INSTR_OFFSETS
	.align		4
        /*1360*/ 	.byte	0x04, 0x1c
        /*1362*/ 	.short	(.L_241 - .L_240)


	//   ....[0]....
.L_240:
        /*1364*/ 	.word	0x0001f170


	//----- nvinfo : EIATTR_MAX_THREADS
	.align		4
.L_241:
        /*1368*/ 	.byte	0x04, 0x05
        /*136a*/ 	.short	(.L_243 - .L_242)
.L_242:
        /*136c*/ 	.word	0x00000200
        /*1370*/ 	.word	0x00000001
        /*1374*/ 	.word	0x00000001


	//----- nvinfo : EIATTR_CRS_STACK_SIZE
	.align		4
.L_243:
        /*1378*/ 	.byte	0x04, 0x1e
        /*137a*/ 	.short	(.L_245 - .L_244)
.L_244:
        /*137c*/ 	.word	0x00000000


	//----- nvinfo : EIATTR_CBANK_PARAM_SIZE
	.align		4
.L_245:
        /*1380*/ 	.byte	0x03, 0x19
        /*1382*/ 	.short	0x0af0


	//----- nvinfo : EIATTR_PARAM_CBANK
	.align		4
        /*1384*/ 	.byte	0x04, 0x0a
        /*1386*/ 	.short	(.L_247 - .L_246)
	.align		4
.L_246:
        /*1388*/ 	.word	index@(.nv.constant0._ZN7cutlass13device_kernelIN5flash11enable_sm90INS1_16FlashAttnFwdSm90INS1_25CollectiveMainloopFwdSm90ILi2EN4cute5tupleIJNS5_1CILi1EEES8_S8_EEENS6_IJNS7_ILi192EEENS7_ILi128EEENS7_ILi64EEEEEELi64ENS_6half_tEfNS_4arch4Sm90ELb0ELb1ELb0ELb1ELb0ELb1ELb0ELb1ELb1ELb1ELb1ELb0EEENS1_21CollectiveEpilogueFwdINS6_IJSA_SC_SB_EEES9_SE_SG_Li384ELb1ELb1ELb1ELb0EEENS1_36VarlenDynamicPersistentTileSchedulerILi192ELi128ELi384ELi128ELb1ELb1ELb1ELb1ELb0ELb1EEEEEEEEEvNT_6ParamsE)
        /*138c*/ 	.short	0x0210
        /*138e*/ 	.short	0x0af0


	//----- nvinfo : EIATTR_SW_WAR
	.align		4
.L_247:
        /*1390*/ 	.byte	0x04, 0x36
        /*1392*/ 	.short	(.L_249 - .L_248)
.L_248:
        /*1394*/ 	.word	0x00000008
.L_249:


//--------------------- .nv.info._ZN7cutlass13device_kernelIN5flash11enable_sm90INS1_16FlashAttnFwdSm90INS1_25CollectiveMainloopFwdSm90ILi2EN4cute5tupleIJNS5_1CILi1EEES8_S8_EEENS6_IJNS7_ILi192EEENS7_ILi128EEENS7_ILi64EEEEEELi64ENS_6half_tEfNS_4arch4Sm90ELb1ELb0ELb0ELb0ELb0ELb0ELb0ELb1ELb1ELb1ELb1ELb0EEENS1_21CollectiveEpilogueFwdINS6_IJSA_SC_SB_EEES9_SE_SG_Li384ELb0ELb1ELb1ELb0EEENS1_19SingleTileSchedulerILb0ELb1ELb1ELi192EEEEEEEEEvNT_6ParamsE --------------------------
	.section	.nv.info._ZN7cutlass13device_kernelIN5flash11enable_sm90INS1_16FlashAttnFwdSm90INS1_25CollectiveMainloopFwdSm90ILi2EN4cute5tupleIJNS5_1CILi1EEES8_S8_EEENS6_IJNS7_ILi192EEENS7_ILi128EEENS7_ILi64EEEEEELi64ENS_6half_tEfNS_4arch4Sm90ELb1ELb0ELb0ELb0ELb0ELb0ELb0ELb1ELb1ELb1ELb1ELb0EEENS1_21CollectiveEpilogueFwdINS6_IJSA_SC_SB_EEES9_SE_SG_Li384ELb0ELb1ELb1ELb0EEENS1_19SingleTileSchedulerILb0ELb1ELb1ELi192EEEEEEEEEvNT_6ParamsE,"",@"SHT_CUDA_INFO"
	.sectionflags	@""
	.align	4


	//----- nvinfo : EIATTR_CUDA_API_VERSION
	.align		4
        /*0000*/ 	.byte	0x04, 0x37
        /*0002*/ 	.short	(.L_251 - .L_250)
.L_250:
        /*0004*/ 	.word	0x00000082


	//----- nvinfo : EIATTR_KPARAM_INFO
	.align		4
.L_251:
        /*0008*/ 	.byte	0x04, 0x17
        /*000a*/ 	.short	(.L_253 - .L_252)
.L_252:
        /*000c*/ 	.word	0x00000000
        /*0010*/ 	.short	0x0000
        /*0012*/ 	.short	0x0070
        /*0014*/ 	.byte	0x00, 0xf0, 0x01, 0x28


	//----- nvinfo : EIATTR_SPARSE_MMA_MASK
	.align		4
.L_253:
        /*0018*/ 	.byte	0x03, 0x50
        /*001a*/ 	.short	0x0000


	//----- nvinfo : EIATTR_MAXREG_COUNT
	.align		4
        /*001c*/ 	.byte	0x03, 0x1b
        /*001e*/ 	.short	0x0080


	//----- nvinfo : EIATTR_NUM_BARRIERS
	.align		4
        /*0020*/ 	.byte	0x02, 0x4c
        /*0022*/ 	.byte	0x10
	.zero		1


	//----- nvinfo : EIATTR_EXTERNS
	.align		4
        /*0024*/ 	.byte	0x04, 0x0f
        /*0026*/ 	.short	(.L_255 - .L_254)


	//   ....[0]....
	.align		4
.L_254:
        /*0028*/ 	.word	index@(__assertfail)


	//----- nvinfo : EIATTR_MERCURY_ISA_VERSION
	.align		4
.L_255:
        /*002c*/ 	.byte	0x03, 0x5f
        /*002e*/ 	.short	0x0101


	//----- nvinfo : EIATTR_INT_WARP_WIDE_INSTR_OFFSETS
	.align		4
        /*0030*/ 	.byte	0x04, 0x31
        /*0032*/ 	.short	(.L_257 - .L_256)


	//   ....[0]....
.L_256:
        /*0034*/ 	.word	0x00000120


	//   ....[1]....
        /*0038*/ 	.word	0x00000160


	//   ....[2]....
        /*003c*/ 	.word	0x000001d0


	//----- nvinfo : EIATTR_COOP_GROUP_MASK_REGIDS
	.align		4
.L_257:
        /*0040*/ 	.byte	0x04, 0x29
        /*0042*/ 	.short	(.L_259 - .L_258)


	//   ....[0]....
.L_258:
        /*0044*/ 	.word	0xffffffff


	//   ....[1]....
        /*0048*/ 	.word	0xffffffff


	//   ....[2]....
        /*004c*/ 	.word	0xffffffff


	//   ....[3]....
        /*0050*/ 	.word	0xffffffff


	//   ....[4]....
        /*0054*/ 	.word	0xffffffff


	//   ....[5]....
        /*0058*/ 	.word	0xffffffff


	//   ....[6]....
        /*005c*/ 	.word	0xffffffff


	//   ....[7]....
        /*0060*/ 	.word	0xffffffff


	//   ....[8]....
        /*0064*/ 	.word	0xffffffff


	//   ....[9]....
        /*0068*/ 	.word	0xffffffff


	//   ....[10]....
        /*006c*/ 	.word	0xffffffff


	//   ....[11]....
        /*0070*/ 	.word	0xffffffff


	//   ....[12]....
        /*0074*/ 	.word	0xffffffff


	//   ....[13]....
        /*0078*/ 	.word	0xffffffff


	//   ....[14]....
        /*007c*/ 	.word	0xffffffff


	//   ....[15]....
        /*0080*/ 	.word	0xffffffff


	//   ....[16]....
        /*0084*/ 	.word	0xffffffff


	//   ....[17]....
        /*0088*/ 	.word	0xffffffff


	//   ....[18]....
        /*008c*/ 	.word	0xffffffff


	//   ....[19]....
        /*0090*/ 	.word	0xffffffff


	//   ....[20]....
        /*0094*/ 	.word	0xffffffff


	//   ....[21]....
        /*0098*/ 	.word	0xffffffff


	//   ....[22]....
        /*009c*/ 	.word	0xffffffff


	//   ....[23]....
        /*00a0*/ 	.word	0xffffffff


	//   ....[24]....
        /*00a4*/ 	.word	0xffffffff


	//   ....[25]....
        /*00a8*/ 	.word	0xffffffff


	//   ....[26]....
        /*00ac*/ 	.word	0xffffffff


	//   ....[27]....
        /*00b0*/ 	.word	0xffffffff


	//   ....[28]....
        /*00b4*/ 	.word	0xffffffff


	//   ....[29]....
        /*00b8*/ 	.word	0xffffffff


	//   ....[30]....
        /*00bc*/ 	.word	0xffffffff


	//   ....[31]....
        /*00c0*/ 	.word	0xffffffff


	//   ....[32]....
        /*00c4*/ 	.word	0xffffffff


	//   ....[33]....
        /*00c8*/ 	.word	0xffffffff


	//   ....[34]....
        /*00cc*/ 	.word	0xffffffff


	//   ....[35]....
        /*00d0*/ 	.word	0xffffffff


	//   ....[36]....
        /*00d4*/ 	.word	0xffffffff


	//   ....[37]....
        /*00d8*/ 	.word	0xffffffff


	//   ....[38]....
        /*00dc*/ 	.word	0xffffffff


	//   ....[39]....
        /*00e0*/ 	.word	0xffffffff


	//   ....[40]....
        /*00e4*/ 	.word	0xffffffff


	//   ....[41]....
        /*00e8*/ 	.word	0xffffffff


	//   ....[42]....
        /*00ec*/ 	.word	0xffffffff


	//   ....[43]....
        /*00f0*/ 	.word	0xffffffff


	//   ....[44]....
        /*00f4*/ 	.word	0xffffffff


	//   ....[45]....
        /*00f8*/ 	.word	0xffffffff


	//   ....[46]....
        /*00fc*/ 	.word	0xffffffff


	//   ....[47]....
        /*0100*/ 	.word	0xffffffff


	//   ....[48]....
        /*0104*/ 	.word	0xffffffff


	//   ....[49]....
        /*0108*/ 	.word	0xffffffff


	//   ....[50]....
        /*010c*/ 	.word	0xffffffff


	//   ....[51]....
        /*0110*/ 	.word	0xffffffff


	//   ....[52]....
        /*0114*/ 	.word	0xffffffff


	//   ....[53]....
        /*0118*/ 	.word	0xffffffff


	//   ....[54]....
        /*011c*/ 	.word	0xffffffff


	//   ....[55]....
        /*0120*/ 	.word	0xffffffff


	//   ....[56]....
        /*0124*/ 	.word	0xffffffff


	//   ....[57]....
        /*0128*/ 	.word	0xffffffff


	//   ....[58]....
        /*012c*/ 	.word	0xffffffff


	//   ....[59]....
        /*0130*/ 	.word	0xffffffff


	//   ....[60]....
        /*0134*/ 	.word	0xffffffff


	//   ....[61]....
        /*0138*/ 	.word	0xffffffff


	//   ....[62]....
        /*013c*/ 	.word	0xffffffff


	//   ....[63]....
        /*0140*/ 	.word	0x0500000f


	//   ....[64]....
        /*0144*/ 	.word	0x0500000f


	//   ....[65]....
        /*0148*/ 	.word	0x0500000f


	//   ....[66]....
        /*014c*/ 	.word	0x0500000f


	//   ....[67]....
        /*0150*/ 	.word	0x0500000f


	//   ....[68]....
        /*0154*/ 	.word	0x0500000f


	//   ....[69]....
        /*0158*/ 	.word	0x0500000f


	//   ....[70]....
        /*015c*/ 	.word	0x0500000f


	//   ....[71]....
        /*0160*/ 	.word	0x0500000f


	//   ....[72]....
        /*0164*/ 	.word	0x0500000f


	//   ....[73]....
        /*0168*/ 	.word	0x0500000f


	//   ....[74]....
        /*016c*/ 	.word	0x0500000f


	//   ....[75]....
        /*0170*/ 	.word	0x0500000f


	//   ....[76]....
        /*0174*/ 	.word	0x0500000f


	//   ....[77]....
        /*0178*/ 	.word	0x0500000f


	//   ....[78]....
        /*017c*/ 	.word	0x0500000f


	//   ....[79]....
        /*0180*/ 	.word	0x0500000f


	//   ....[80]....
        /*0184*/ 	.word	0x0500000f


	//   ....[81]....
        /*0188*/ 	.word	0x0500000f


	//   ....[82]....
        /*018c*/ 	.word	0x0500000f


	//   ....[83]....
        /*0190*/ 	.word	0x0500000f


	//   ....[84]....
        /*0194*/ 	.word	0x0500000f


	//   ....[85]....
        /*0198*/ 	.word	0x0500000f


	//   ....[86]....
        /*019c*/ 	.word	0x0500000f


	//   ....[87]....
        /*01a0*/ 	.word	0x0500000f


	//   ....[88]....
        /*01a4*/ 	.word	0x0500000f


	//----- nvinfo : EIATTR_COOP_GROUP_INSTR_OFFSETS
	.align		4
.L_259:
        /*01a8*/ 	.byte	0x04, 0x28
        /*01aa*/ 	.short	(.L_261 - .L_260)


	//   ....[0]....
.L_260:
        /*01ac*/ 	.word	0x00000060


	//   ....[1]....
        /*01b0*/ 	.word	0x00000130


	//   ....[2]....
        /*01b4*/ 	.word	0x00000180


	//   ....[3]....
        /*01b8*/ 	.word	0x000003b0


	//   ....[4]....
        /*01bc*/ 	.word	0x00000510


	//   ....[5]....
        /*01c0*/ 	.word	0x00000630


	//   ....[6]....
        /*01c4*/ 	.word	0x00000790


	//   ....[7]....
        /*01c8*/ 	.word	0x00001140


	//   ....[8]....
        /*01cc*/ 	.word	0x00001890


	//   ....[9]....
        /*01d0*/ 	.word	0x000018c0


	//   ....[10]....
        /*01d4*/ 	.word	0x00002060


	//   ....[11]....
        /*01d8*/ 	.word	0x000021a0


	//   ....[12]....
        /*01dc*/ 	.word	0x00002a50


	//   ....[13]....
        /*01e0*/ 	.word	0x00002ac0


	//   ....[14]....
        /*01e4*/ 	.word	0x00003b80


	//   ....[15]....
        /*01e8*/ 	.word	0x00003bc0


	//   ....[16]....
        /*01ec*/ 	.word	0x00004350


	//   ....[17]....
        /*01f0*/ 	.word	0x00004450


	//   ....[18]....
        /*01f4*/ 	.word	0x00004d40


	//   ....[19]....
        /*01f8*/ 	.word	0x00004dc0


	//   ....[20]....
        /*01fc*/ 	.word	0x00006410


	//   ....[21]....
        /*0200*/ 	.word	0x00006440


	//   ....[22]....
        /*0204*/ 	.word	0x00006a00


	//   ....[23]....
        /*0208*/ 	.word	0x00006ad0


	//   ....[24]....
        /*020c*/ 	.word	0x00007ac0


	//   ....[25]....
        /*0210*/ 	.word	0x00007af0


	//   ....[26]....
        /*0214*/ 	.word	0x00007bf0


	//   ....[27]....
        /*0218*/ 	.word	0x00007c00


	//   ....[28]....
        /*021c*/ 	.word	0x00008970


	//   ....[29]....
        /*0220*/ 	.word	0x000089b0


	//   ....[30]....
        /*0224*/ 	.word	0x000089f0


	//   ....[31]....
        /*0228*/ 	.word	0x00008a10


	//   ....[32]....
        /*022c*/ 	.word	0x00008a40


	//   ....[33]....
        /*0230*/ 	.word	0x00008a50


	//   ....[34]....
        /*0234*/ 	.word	0x00008d90


	//   ....[35]....
        /*0238*/ 	.word	0x00008da0


	//   ....[36]....
        /*023c*/ 	.word	0x000094c0


	//   ....[37]....
        /*0240*/ 	.word	0x0000a020


	//   ....[38]....
        /*0244*/ 	.word	0x0000a990


	//   ....[39]....
        /*0248*/ 	.word	0x0000a9c0


	//   ....[40]....
        /*024c*/ 	.word	0x0000a9f0


	//   ....[41]....
        /*0250*/ 	.word	0x0000aa10


	//   ....[42]....
        /*0254*/ 	.word	0x0000aa20


	//   ....[43]....
        /*0258*/ 	.word	0x0000aa70


	//   ....[44]....
        /*025c*/ 	.word	0x0000aad0


	//   ....[45]....
        /*0260*/ 	.word	0x0000aaf0


	//   ....[46]....
        /*0264*/ 	.word	0x0000ab50


	//   ....[47]....
        /*0268*/ 	.word	0x0000ab80


	//   ....[48]....
        /*026c*/ 	.word	0x0000abf0


	//   ....[49]....
        /*0270*/ 	.word	0x0000ac20


	//   ....[50]....
        /*0274*/ 	.word	0x0000ac50


	//   ....[51]....
        /*0278*/ 	.word	0x0000ac80


	//   ....[52]....
        /*027c*/ 	.word	0x0000acd0


	//   ....[53]....
        /*0280*/ 	.word	0x0000acf0


	//   ....[54]....
        /*0284*/ 	.word	0x0000ad30


	//   ....[55]....
        /*0288*/ 	.word	0x0000ad60


	//   ....[56]....
        /*028c*/ 	.word	0x0000ad90


	//   ....[57]....
        /*0290*/ 	.word	0x0000ae00


	//   ....[58]....
        /*0294*/ 	.word	0x0000ae80


	//   ....[59]....
        /*0298*/ 	.word	0x0000ae90


	//   ....[60]....
        /*029c*/ 	.word	0x0000aed0


	//   ....[61]....
        /*02a0*/ 	.word	0x0000aef0


	//   ....[62]....
        /*02a4*/ 	.word	0x0000c7d0


	//   ....[63]....
        /*02a8*/ 	.word	0x0000cd30


	//   ....[64]....
        /*02ac*/ 	.word	0x0000ceb0


	//   ....[65]....
        /*02b0*/ 	.word	0x0000cf00


	//   ....[66]....
        /*02b4*/ 	.word	0x0000cfc0


	//   ....[67]....
        /*02b8*/ 	.word	0x0000d090


	//   ....[68]....
        /*02bc*/ 	.word	0x0000d100


	//   ....[69]....
        /*02c0*/ 	.word	0x0000d1b0


	//   ....[70]....
        /*02c4*/ 	.word	0x0000d210


	//   ....[71]....
        /*02c8*/ 	.word	0x0000d2e0


	//   ....[72]....
        /*02cc*/ 	.word	0x0000d340


	//   ....[73]....
        /*02d0*/ 	.word	0x0000d430


	//   ....[74]....
        /*02d4*/ 	.word	0x0000d490


	//   ....[75]....
        /*02d8*/ 	.word	0x0000d560


	//   ....[76]....
        /*02dc*/ 	.word	0x0000d5d0


	//   ....[77]....
        /*02e0*/ 	.word	0x0000d680


	//   ....[78]....
        /*02e4*/ 	.word	0x0000d6e0


	//   ....[79]....
        /*02e8*/ 	.word	0x0000d790


	//   ....[80]....
        /*02ec*/ 	.word	0x0000d820


	//   ....[81]....
        /*02f0*/ 	.word	0x0000d900


	//   ....[82]....
        /*02f4*/ 	.word	0x0000d960


	//   ....[83]....
        /*02f8*/ 	.word	0x0000da30


	//   ....[84]....
        /*02fc*/ 	.word	0x0000da90


	//   ....[85]....
        /*0300*/ 	.word	0x0000db50


	//   ....[86]....
        /*0304*/ 	.word	0x0000dbb0


	//   ....[87]....
        /*0308*/ 	.word	0x0000dc70


	//   ....[88]....
        /*030c*/ 	.word	0x0000e040


	//----- nvinfo : EIATTR_REG_RECONFIG
	.align		4
.L_261:
        /*0310*/ 	.byte	0x01, 0x54
	.zero		2


	//----- nvinfo : EIATTR_SYSCALL_OFFSETS
	.align		4
        /*0314*/ 	.byte	0x04, 0x46
        /*0316*/ 	.short	(.L_263 - .L_262)


	//   ....[0]....
.L_262:
        /*0318*/ 	.word	0x00001300


	//   ....[1]....
        /*031c*/ 	.word	0x00009cd0


	//   ....[2]....
        /*0320*/ 	.word	0x00009e10


	//   ....[3]....
        /*0324*/ 	.word	0x00009f00


	//   ....[4]....
        /*0328*/ 	.word	0x0000a560


	//----- nvinfo : EIATTR_MBARRIER_INSTR_OFFSETS
	.align		4
.L_263:
        /*032c*/ 	.byte	0x04, 0x39
        /*032e*/ 	.short	(.L_265 - .L_264)


	//   ....[0]....
.L_264:
        /*0330*/ 	.word	0x00000260
        /*0334*/ 	.word	0x000000ff
        /*0338*/ 	.word	0x00016800
        /*033c*/ 	.short	0x0100
        /*033e*/ 	.byte	0x08
	.zero		1


	//   ....[1]....
        /*0340*/ 	.word	0x00000270
        /*0344*/ 	.word	0x000000ff
        /*0348*/ 	.word	0x00016820
        /*034c*/ 	.short	0x0100
        /*034e*/ 	.byte	0x08
	.zero		1


	//   ....[2]....
        /*0350*/ 	.word	0x00000360
        /*0354*/ 	.word	0x000000ff
        /*0358*/ 	.word	0x00016830
        /*035c*/ 	.short	0x0100
        /*035e*/ 	.byte	0x08
	.zero		1


	//   ....[3]....
        /*0360*/ 	.word	0x00000370
        /*0364*/ 	.word	0x000000ff
        /*0368*/ 	.word	0x00016840
        /*036c*/ 	.short	0x0100
        /*036e*/ 	.byte	0x08
	.zero		1


	//   ....[4]....
        /*0370*/ 	.word	0x00000380
        /*0374*/ 	.word	0x000000ff
        /*0378*/ 	.word	0x00016838
        /*037c*/ 	.short	0x0100
        /*037e*/ 	.byte	0x08
	.zero		1


	//   ....[5]....
        /*0380*/ 	.word	0x00000390
        /*0384*/ 	.word	0x000000ff
        /*0388*/ 	.word	0x00016848
        /*038c*/ 	.short	0x0100
        /*038e*/ 	.byte	0x08
	.zero		1


	//   ....[6]....
        /*0390*/ 	.word	0x000004c0
        /*0394*/ 	.word	0x000000ff
        /*0398*/ 	.word	0x00016850
        /*039c*/ 	.short	0x0100
        /*039e*/ 	.byte	0x08
	.zero		1


	//   ....[7]....
        /*03a0*/ 	.word	0x000004d0
        /*03a4*/ 	.word	0x000000ff
        /*03a8*/ 	.word	0x00016860
        /*03ac*/ 	.short	0x0100
        /*03ae*/ 	.byte	0x08
	.zero		1


	//   ....[8]....
        /*03b0*/ 	.word	0x000004e0
        /*03b4*/ 	.word	0x000000ff
        /*03b8*/ 	.word	0x00016858
        /*03bc*/ 	.short	0x0100
        /*03be*/ 	.byte	0x08
	.zero		1


	//   ....[9]....
        /*03c0*/ 	.word	0x000004f0
        /*03c4*/ 	.word	0x000000ff
        /*03c8*/ 	.word	0x00016868
        /*03cc*/ 	.short	0x0100
        /*03ce*/ 	.byte	0x08
	.zero		1


	//   ....[10]....
        /*03d0*/ 	.word	0x000005e0
        /*03d4*/ 	.word	0x000000ff
        /*03d8*/ 	.word	0x00016870
        /*03dc*/ 	.short	0x0100
        /*03de*/ 	.byte	0x06
	.zero		1


	//   ....[11]....
        /*03e0*/ 	.word	0x000005f0
        /*03e4*/ 	.word	0x000000ff
        /*03e8*/ 	.word	0x00016880
        /*03ec*/ 	.short	0x0100
        /*03ee*/ 	.byte	0x06
	.zero		1


	//   ....[12]....
        /*03f0*/ 	.word	0x00000600
        /*03f4*/ 	.word	0x000000ff
        /*03f8*/ 	.word	0x00016878
        /*03fc*/ 	.short	0x0100
        /*03fe*/ 	.byte	0x06
	.zero		1


	//   ....[13]....
        /*0400*/ 	.word	0x00000610
        /*0404*/ 	.word	0x000000ff
        /*0408*/ 	.word	0x00016888
        /*040c*/ 	.short	0x0100
        /*040e*/ 	.byte	0x06
	.zero		1


	//   ....[14]....
        /*0410*/ 	.word	0x00000740
        /*0414*/ 	.word	0x000000ff
        /*0418*/ 	.word	0x00016890
        /*041c*/ 	.short	0x0100
        /*041e*/ 	.byte	0x08
	.zero		1


	//   ....[15]....
        /*0420*/ 	.word	0x00000750
        /*0424*/ 	.word	0x000000ff
        /*0428*/ 	.word	0x000168a0
        /*042c*/ 	.short	0x0100
        /*042e*/ 	.byte	0x08
	.zero		1


	//   ....[16]....
        /*0430*/ 	.word	0x00000760
        /*0434*/ 	.word	0x000000ff
        /*0438*/ 	.word	0x00016898
        /*043c*/ 	.short	0x0100
        /*043e*/ 	.byte	0x08
	.zero		1


	//   ....[17]....
        /*0440*/ 	.word	0x00000770
        /*0444*/ 	.word	0x000000ff
        /*0448*/ 	.word	0x000168a8
        /*044c*/ 	.short	0x0100
        /*044e*/ 	.byte	0x08
	.zero		1


	//   ....[18]....
        /*0450*/ 	.word	0x000008a0
        /*0454*/ 	.word	0x000000ff
        /*0458*/ 	.word	0x000168b0
        /*045c*/ 	.short	0x0100
        /*045e*/ 	.byte	0x08
	.zero		1


	//   ....[19]....
        /*0460*/ 	.word	0x000008b0
        /*0464*/ 	.word	0x000000ff
        /*0468*/ 	.word	0x000168c0
        /*046c*/ 	.short	0x0100
        /*046e*/ 	.byte	0x08
	.zero		1


	//   ....[20]....
        /*0470*/ 	.word	0x000008c0
        /*0474*/ 	.word	0x000000ff
        /*0478*/ 	.word	0x000168b8
        /*047c*/ 	.short	0x0100
        /*047e*/ 	.byte	0x08
	.zero		1


	//   ....[21]....
        /*0480*/ 	.word	0x000008d0
        /*0484*/ 	.word	0x000000ff
        /*0488*/ 	.word	0x000168c8
        /*048c*/ 	.short	0x0100
        /*048e*/ 	.byte	0x08
	.zero		1


	//   ....[22]....
        /*0490*/ 	.word	0x00001320
        /*0494*/ 	.word	0x000000ff
        /*0498*/ 	.word	0x00016800
        /*049c*/ 	.short	0x010a
        /*049e*/ 	.byte	0x27
	.zero		1


	//   ....[23]....
        /*04a0*/ 	.word	0x00001390
        /*04a4*/ 	.word	0x000000ff
        /*04a8*/ 	.word	0x00016830
        /*04ac*/ 	.short	0x010a
        /*04ae*/ 	.byte	0x27
	.zero		1


	//   ....[24]....
        /*04b0*/ 	.word	0x00001400
        /*04b4*/ 	.word	0x000000ff
        /*04b8*/ 	.word	0x00016830
        /*04bc*/ 	.short	0x010a
        /*04be*/ 	.byte	0x27
	.zero		1


	//   ....[25]....
        /*04c0*/ 	.word	0x00003000
        /*04c4*/ 	.word	0x0000001b
        /*04c8*/ 	.word	0x00000000
        /*04cc*/ 	.short	0x0101
        /*04ce*/ 	.byte	0x3f
	.zero		1


	//   ....[26]....
        /*04d0*/ 	.word	0x000037c0
        /*04d4*/ 	.word	0x000000ff
        /*04d8*/ 	.word	0x00016830
        /*04dc*/ 	.short	0x010a
        /*04de*/ 	.byte	0x0a
	.zero		1


	//   ....[27]....
        /*04e0*/ 	.word	0x00003800
        /*04e4*/ 	.word	0x000000ff
        /*04e8*/ 	.word	0x00016830
        /*04ec*/ 	.short	0x010a
        /*04ee*/ 	.byte	0x0a
	.zero		1


	//   ....[28]....
        /*04f0*/ 	.word	0x00003a00
        /*04f4*/ 	.word	0x000000ff
        /*04f8*/ 	.word	0x00016850
        /*04fc*/ 	.short	0x010a
        /*04fe*/ 	.byte	0x0a
	.zero		1


	//   ....[29]....
        /*0500*/ 	.word	0x00003a40
        /*0504*/ 	.word	0x000000ff
        /*0508*/ 	.word	0x00016850
        /*050c*/ 	.short	0x010a
        /*050e*/ 	.byte	0x0a
	.zero		1


	//   ....[30]....
        /*0510*/ 	.word	0x000052b0
        /*0514*/ 	.word	0x00000022
        /*0518*/ 	.word	0x00000000
        /*051c*/ 	.short	0x0101
        /*051e*/ 	.byte	0x3f
	.zero		1


	//   ....[31]....
        /*0520*/ 	.word	0x00005350
        /*0524*/ 	.word	0x00000024
        /*0528*/ 	.word	0x00000000
        /*052c*/ 	.short	0x0101
        /*052e*/ 	.byte	0x3f
	.zero		1


	//   ....[32]....
        /*0530*/ 	.word	0x00005e50
        /*0534*/ 	.word	0x000000ff
        /*0538*/ 	.word	0x00016830
        /*053c*/ 	.short	0x010a
        /*053e*/ 	.byte	0x0a
	.zero		1


	//   ....[33]....
        /*0540*/ 	.word	0x00005e90
        /*0544*/ 	.word	0x000000ff
        /*0548*/ 	.word	0x00016830
        /*054c*/ 	.short	0x010a
        /*054e*/ 	.byte	0x0a
	.zero		1


	//   ....[34]....
        /*0550*/ 	.word	0x00006080
        /*0554*/ 	.word	0x000000ff
        /*0558*/ 	.word	0x00016850
        /*055c*/ 	.short	0x010a
        /*055e*/ 	.byte	0x0a
	.zero		1


	//   ....[35]....
        /*0560*/ 	.word	0x000060c0
        /*0564*/ 	.word	0x000000ff
        /*0568*/ 	.word	0x00016850
        /*056c*/ 	.short	0x010a
        /*056e*/ 	.byte	0x0a
	.zero		1


	//   ....[36]....
        /*0570*/ 	.word	0x00007350
        /*0574*/ 	.word	0x0000001b
        /*0578*/ 	.word	0x00000000
        /*057c*/ 	.short	0x0101
        /*057e*/ 	.byte	0x3f
	.zero		1


	//   ....[37]....
        /*0580*/ 	.word	0x00007500
        /*0584*/ 	.word	0x0000001f
        /*0588*/ 	.word	0x00000000
        /*058c*/ 	.short	0x0101
        /*058e*/ 	.byte	0x3f
	.zero		1


	//   ....[38]....
        /*0590*/ 	.word	0x00007a30
        /*0594*/ 	.word	0x000000ff
        /*0598*/ 	.word	0x00016850
        /*059c*/ 	.short	0x010a
        /*059e*/ 	.byte	0x07
	.zero		1


	//   ....[39]....
        /*05a0*/ 	.word	0x00007a70
        /*05a4*/ 	.word	0x000000ff
        /*05a8*/ 	.word	0x00016850
        /*05ac*/ 	.short	0x010a
        /*05ae*/ 	.byte	0x07
	.zero		1


	//   ....[40]....
        /*05b0*/ 	.word	0x00007f80
        /*05b4*/ 	.word	0x0000000d
        /*05b8*/ 	.word	0x00000000
        /*05bc*/ 	.short	0x0101
        /*05be*/ 	.byte	0x3f
	.zero		1


	//   ....[41]....
        /*05c0*/ 	.word	0x00008a30
        /*05c4*/ 	.word	0x000000ff
        /*05c8*/ 	.word	0x00000000
        /*05cc*/ 	.short	0x0101
        /*05ce*/ 	.byte	0x04
	.zero		1


	//   ....[42]....
        /*05d0*/ 	.word	0x0000a210
        /*05d4*/ 	.word	0x000000ff
        /*05d8*/ 	.word	0x00016840
        /*05dc*/ 	.short	0x010a
        /*05de*/ 	.byte	0x26
	.zero		1


	//   ....[43]....
        /*05e0*/ 	.word	0x0000b010
        /*05e4*/ 	.word	0x000000ff
        /*05e8*/ 	.word	0x00016800
        /*05ec*/ 	.short	0x0107
        /*05ee*/ 	.byte	0x26
	.zero		1


	//   ....[44]....
        /*05f0*/ 	.word	0x0000b050
        /*05f4*/ 	.word	0x000000ff
        /*05f8*/ 	.word	0x00016800
        /*05fc*/ 	.short	0x0101
        /*05fe*/ 	.byte	0x26
	.zero		1


	//   ....[45]....
        /*0600*/ 	.word	0x0000b060
        /*0604*/ 	.word	0x000000ff
        /*0608*/ 	.word	0x00016820
        /*060c*/ 	.short	0x010a
        /*060e*/ 	.byte	0x26
	.zero		1


	//   ....[46]....
        /*0610*/ 	.word	0x0000b430
        /*0614*/ 	.word	0x000000ff
        /*0618*/ 	.word	0x00016848
        /*061c*/ 	.short	0x010a
        /*061e*/ 	.byte	0x26
	.zero		1


	//   ....[47]....
        /*0620*/ 	.word	0x0000b620
        /*0624*/ 	.word	0x000000ff
        /*0628*/ 	.word	0x00016860
        /*062c*/ 	.short	0x010a
        /*062e*/ 	.byte	0x26
	.zero		1


	//   ....[48]....
        /*0630*/ 	.word	0x0000ba00
        /*0634*/ 	.word	0x000000ff
        /*0638*/ 	.word	0x00016840
        /*063c*/ 	.short	0x010a
        /*063e*/ 	.byte	0x26
	.zero		1


	//   ....[49]....
        /*0640*/ 	.word	0x0000bc20
        /*0644*/ 	.word	0x000000ff
        /*0648*/ 	.word	0x00016868
        /*064c*/ 	.short	0x010a
        /*064e*/ 	.byte	0x26
	.zero		1


	//   ....[50]....
        /*0650*/ 	.word	0x0000c040
        /*0654*/ 	.word	0x000000ff
        /*0658*/ 	.word	0x00016848
        /*065c*/ 	.short	0x010a
        /*065e*/ 	.byte	0x26
	.zero		1


	//   ....[51]....
        /*0660*/ 	.word	0x0000c240
        /*0664*/ 	.word	0x000000ff
        /*0668*/ 	.word	0x00016860
        /*066c*/ 	.short	0x010a
        /*066e*/ 	.byte	0x26
	.zero		1


	//   ....[52]....
        /*0670*/ 	.word	0x0000c4e0
        /*0674*/ 	.word	0x00000004
        /*0678*/ 	.word	0x00016860
        /*067c*/ 	.short	0x010a
        /*067e*/ 	.byte	0x3f
	.zero		1


	//   ....[53]....
        /*0680*/ 	.word	0x0000c790
        /*0684*/ 	.word	0x00000011
        /*0688*/ 	.word	0x00016820
        /*068c*/ 	.short	0x010a
        /*068e*/ 	.byte	0x3f
	.zero		1


	//   ....[54]....
        /*0690*/ 	.word	0x0000c8e0
        /*0694*/ 	.word	0x00000007
        /*0698*/ 	.word	0x00000000
        /*069c*/ 	.short	0x010a
        /*069e*/ 	.byte	0x3f
	.zero		1


	//   ....[55]....
        /*06a0*/ 	.word	0x0000c950
        /*06a4*/ 	.word	0x00000005
        /*06a8*/ 	.word	0x00000000
        /*06ac*/ 	.short	0x010a
        /*06ae*/ 	.byte	0x3f
	.zero		1


	//   ....[56]....
        /*06b0*/ 	.word	0x0000c9b0
        /*06b4*/ 	.word	0x00000003
        /*06b8*/ 	.word	0x00000000
        /*06bc*/ 	.short	0x010a
        /*06be*/ 	.byte	0x3f
	.zero		1


	//   ....[57]....
        /*06c0*/ 	.word	0x0000c9e0
        /*06c4*/ 	.word	0x00000009
        /*06c8*/ 	.word	0x00000000
        /*06cc*/ 	.short	0x010a
        /*06ce*/ 	.byte	0x3f
	.zero		1


	//   ....[58]....
        /*06d0*/ 	.word	0x0000ca50
        /*06d4*/ 	.word	0x00000003
        /*06d8*/ 	.word	0x00016800
        /*06dc*/ 	.short	0x010a
        /*06de*/ 	.byte	0x3f
	.zero		1


	//   ....[59]....
        /*06e0*/ 	.word	0x0000cab0
        /*06e4*/ 	.word	0x00000003
        /*06e8*/ 	.word	0x00016830
        /*06ec*/ 	.short	0x010a
        /*06ee*/ 	.byte	0x3f
	.zero		1


	//   ....[60]....
        /*06f0*/ 	.word	0x0000cb10
        /*06f4*/ 	.word	0x00000008
        /*06f8*/ 	.word	0x00016830
        /*06fc*/ 	.short	0x010a
        /*06fe*/ 	.byte	0x3f
	.zero		1


	//   ....[61]....
        /*0700*/ 	.word	0x0000cb70
        /*0704*/ 	.word	0x00000008
        /*0708*/ 	.word	0x00016850
        /*070c*/ 	.short	0x010a
        /*070e*/ 	.byte	0x3f
	.zero		1


	//   ....[62]....
        /*0710*/ 	.word	0x0000cbd0
        /*0714*/ 	.word	0x00000006
        /*0718*/ 	.word	0x00016830
        /*071c*/ 	.short	0x010a
        /*071e*/ 	.byte	0x3f
	.zero		1


	//   ....[63]....
        /*0720*/ 	.word	0x0000cc30
        /*0724*/ 	.word	0x00000006
        /*0728*/ 	.word	0x00016850
        /*072c*/ 	.short	0x010a
        /*072e*/ 	.byte	0x3f
	.zero		1


	//   ....[64]....
        /*0730*/ 	.word	0x0000cc90
        /*0734*/ 	.word	0x00000007
        /*0738*/ 	.word	0x00016850
        /*073c*/ 	.short	0x010a
        /*073e*/ 	.byte	0x3f
	.zero		1


	//   ....[65]....
        /*0740*/ 	.word	0x0000cdf0
        /*0744*/ 	.word	0x00000003
        /*0748*/ 	.word	0x00016840
        /*074c*/ 	.short	0x010a
        /*074e*/ 	.byte	0x3f
	.zero		1


	//   ....[66]....
        /*0750*/ 	.word	0x0000dcb0
        /*0754*/ 	.word	0x00000003
        /*0758*/ 	.word	0x00016820
        /*075c*/ 	.short	0x010a
        /*075e*/ 	.byte	0x3f
	.zero		1


	//   ....[67]....
        /*0760*/ 	.word	0x0000dd10
        /*0764*/ 	.word	0x00000005
        /*0768*/ 	.word	0x00016848
        /*076c*/ 	.short	0x010a
        /*076e*/ 	.byte	0x3f
	.zero		1


	//   ....[68]....
        /*0770*/ 	.word	0x0000dd70
        /*0774*/ 	.word	0x00000005
        /*0778*/ 	.word	0x00016860
        /*077c*/ 	.short	0x010a
        /*077e*/ 	.byte	0x3f
	.zero		1


	//   ....[69]....
        /*0780*/ 	.word	0x0000ddd0
        /*0784*/ 	.word	0x00000005
        /*0788*/ 	.word	0x00016840
        /*078c*/ 	.short	0x010a
        /*078e*/ 	.byte	0x3f
	.zero		1


	//   ....[70]....
        /*0790*/ 	.word	0x0000de30
        /*0794*/ 	.word	0x00000005
        /*0798*/ 	.word	0x00016868
        /*079c*/ 	.short	0x010a
        /*079e*/ 	.byte	0x3f
	.zero		1


	//   ....[71]....
        /*07a0*/ 	.word	0x0000de90
        /*07a4*/ 	.word	0x00000004
        /*07a8*/ 	.word	0x00016848
        /*07ac*/ 	.short	0x010a
        /*07ae*/ 	.byte	0x3f
	.zero		1


	//   ....[72]....
        /*07b0*/ 	.word	0x0000def0
        /*07b4*/ 	.word	0x00000004
        /*07b8*/ 	.word	0x00016860
        /*07bc*/ 	.short	0x010a
        /*07be*/ 	.byte	0x3f
	.zero		1


	//   ....[73]....
        /*07c0*/ 	.word	0x0000df40
        /*07c4*/ 	.word	0x00000004
        /*07c8*/ 	.word	0x00016860
        /*07cc*/ 	.short	0x010a
        /*07ce*/ 	.byte	0x3f
	.zero		1


	//   ....[74]....
        /*07d0*/ 	.word	0x0000df90
        /*07d4*/ 	.word	0x00000011
        /*07d8*/ 	.word	0x00016820
        /*07dc*/ 	.short	0x010a
        /*07de*/ 	.byte	0x3f
	.zero		1


	//   ....[75]....
        /*07e0*/ 	.word	0x0000e100
        /*07e4*/ 	.word	0x00000007
        /*07e8*/ 	.word	0x00000000
        /*07ec*/ 	.short	0x010a
        /*07ee*/ 	.byte	0x3f
	.zero		1


	//   ....[76]....
        /*07f0*/ 	.word	0x0000e150
        /*07f4*/ 	.word	0x00000005
        /*07f8*/ 	.word	0x00000000
        /*07fc*/ 	.short	0x010a
        /*07fe*/ 	.byte	0x3f
	.zero		1


	//   ....[77]....
        /*0800*/ 	.word	0x0000e1a0
        /*0804*/ 	.word	0x00000003
        /*0808*/ 	.word	0x00000000
        /*080c*/ 	.short	0x010a
        /*080e*/ 	.byte	0x3f
	.zero		1


	//----- nvinfo : EIATTR_NUM_MBARRIERS
	.align		4
.L_265:
        /*0810*/ 	.byte	0x03, 0x38
        /*0812*/ 	.short	0x0016


	//----- nvinfo : EIATTR_EXIT_INSTR_OFFSETS
	.align		4
        /*0814*/ 	.byte	0x04, 0x1c
        /*0816*/ 	.short	(.L_267 - .L_266)


	//   ....[0]....
.L_266:
        /*0818*/ 	.word	0x0000ca30


	//----- nvinfo : EIATTR_MAX_THREADS
	.align		4
.L_267:
        /*081c*/ 	.byte	0x04, 0x05
        /*081e*/ 	.short	(.L_269 - .L_268)
.L_268:
        /*0820*/ 	.word	0x00000200
        /*0824*/ 	.word	0x00000001
        /*0828*/ 	.word	0x00000001


	//----- nvinfo : EIATTR_CRS_STACK_SIZE
	.align		4
.L_269:
        /*082c*/ 	.byte	0x04, 0x1e
        /*082e*/ 	.short	(.L_271 - .L_270)
.L_270:
        /*0830*/ 	.word	0x00000000


	//----- nvinfo : EIATTR_CBANK_PARAM_SIZE
	.align		4
.L_271:
        /*0834*/ 	.byte	0x03, 0x19
        /*0836*/ 	.short	0x0a70


	//----- nvinfo : EIATTR_PARAM_CBANK
	.align		4
        /*0838*/ 	.byte	0x04, 0x0a
        /*083a*/ 	.short	(.L_273 - .L_272)
	.align		4
.L_272:
        /*083c*/ 	.word	index@(.nv.constant0._ZN7cutlass13device_kernelIN5flash11enable_sm90INS1_16FlashAttnFwdSm90INS1_25CollectiveMainloopFwdSm90ILi2EN4cute5tupleIJNS5_1CILi1EEES8_S8_EEENS6_IJNS7_ILi192EEENS7_ILi128EEENS7_ILi64EEEEEELi64ENS_6half_tEfNS_4arch4Sm90ELb1ELb0ELb0ELb0ELb0ELb0ELb0ELb1ELb1ELb1ELb1ELb0EEENS1_21CollectiveEpilogueFwdINS6_IJSA_SC_SB_EEES9_SE_SG_Li384ELb0ELb1ELb1ELb0EEENS1_19SingleTileSchedulerILb0ELb1ELb1ELi192EEEEEEEEEvNT_6ParamsE)
        /*0840*/ 	.short	0x0210
        /*0842*/ 	.short	0x0a70


	//----- nvinfo : EIATTR_SW_WAR
	.align		4
.L_273:
        /*0844*/ 	.byte	0x04, 0x36
        /*0846*/ 	.short	(.L_275 - .L_274)
.L_274:
        /*0848*/ 	.word	0x00000008
.L_275:


//--------------------- .nv.info._ZN7cutlass13device_kernelIN5flash11enable_sm90INS1_16FlashAttnFwdSm90INS1_25CollectiveMainloopFwdSm90ILi2EN4cute5tupleIJNS5_1CILi1EEES8_S8_EEENS6_IJNS7_ILi192EEENS7_ILi128EEENS7_ILi64EEEEEELi64ENS_6half_tEfNS_4arch4Sm90ELb1ELb0ELb0ELb1ELb0ELb0ELb0ELb1ELb1ELb1ELb1ELb0EEENS1_21CollectiveEpilogueFwdINS6_IJSA_SC_SB_EEES9_SE_SG_Li384ELb1ELb1ELb1ELb0EEENS1_36VarlenDynamicPersistentTileSchedulerILi192ELi128ELi384ELi128ELb1ELb1ELb1ELb1ELb1ELb1EEEEEEEEEvNT_6ParamsE --------------------------
	.section	.nv.info._ZN7cutlass13device_kernelIN5flash11enable_sm90INS1_16FlashAttnFwdSm90INS1_25CollectiveMainloopFwdSm90ILi2EN4cute5tupleIJNS5_1CILi1EEES8_S8_EEENS6_IJNS7_ILi192EEENS7_ILi128EEENS7_ILi64EEEEEELi64ENS_6half_tEfNS_4arch4Sm90ELb1ELb0ELb0ELb1ELb0ELb0ELb0ELb1ELb1ELb1ELb1ELb0EEENS1_21CollectiveEpilogueFwdINS6_IJSA_SC_SB_EEES9_SE_SG_Li384ELb1ELb1ELb1ELb0EEENS1_36VarlenDynamicPersistentTileSchedulerILi192ELi128ELi384ELi128ELb1ELb1ELb1ELb1ELb1ELb1EEEEEEEEEvNT_6ParamsE,"",@"SHT_CUDA_INFO"
	.sectionflags	@""
	.align	4


	//----- nvinfo : EIATTR_CUDA_API_VERSION
	.align		4
        /*0000*/ 	.byte	0x04, 0x37
        /*0002*/ 	.short	(.L_277 - .L_276)
.L_276:
        /*0004*/ 	.word	0x00000082


	//----- nvinfo : EIATTR_KPARAM_INFO
	.align		4
.L_277:
        /*0008*/ 	.byte	0x04, 0x17
        /*000a*/ 	.short	(.L_279 - .L_278)
.L_278:
        /*000c*/ 	.word	0x00000000
        /*0010*/ 	.short	0x0000
        /*0012*/ 	.short	0x0070
        /*0014*/ 	.byte	0x00, 0xf0, 0x01, 0x2a


	//----- nvinfo : EIATTR_SPARSE_MMA_MASK
	.align		4
.L_279:
        /*0018*/ 	.byte	0x03, 0x50
        /*001a*/ 	.short	0x0000


	//----- nvinfo : EIATTR_MAXREG_COUNT
	.align		4
        /*001c*/ 	.byte	0x03, 0x1b
        /*001e*/ 	.short	0x0080


	//----- nvinfo : EIATTR_NUM_BARRIERS
	.align		4
        /*0020*/ 	.byte	0x02, 0x4c
        /*0022*/ 	.byte	0x10
	.zero		1


	//----- nvinfo : EIATTR_EXTERNS
	.align		4
        /*0024*/ 	.byte	0x04, 0x0f
        /*0026*/ 	.short	(.L_281 - .L_280)


	//   ....[0]....
	.align		4
.L_280:
        /*0028*/ 	.word	index@(__assertfail)


	//----- nvinfo : EIATTR_ANNOTATIONS
	.align		4
.L_281:
        /*002c*/ 	.byte	0x04, 0x55
        /*002e*/ 	.short	(.L_283 - .L_282)


	//   ....[0]....
.L_282:
        /* <DEDUP_REMOVED lines=33> */


	//----- nvinfo : EIATTR_MERCURY_ISA_VERSION
	.align		4
.L_283:
        /*0230*/ 	.byte	0x03, 0x5f
        /*0232*/ 	.short	0x0101


	//----- nvinfo : EIATTR_UNUSED_LOAD_BYTE_OFFSET
	.align		4
        /*0234*/ 	.byte	0x04, 0x44
        /*0236*/ 	.short	(.L_285 - .L_284)


	//   ....[0]....
.L_284:
        /*0238*/ 	.word	0x00000a30
        /*023c*/ 	.word	0x0000fff0


	//   ....[1]....
        /*0240*/ 	.word	0x00008640
        /*0244*/ 	.word	0x0000fff0


	//----- nvinfo : EIATTR_INT_WARP_WIDE_INSTR_OFFSETS
	.align		4
.L_285:
        /*0248*/ 	.byte	0x04, 0x31
        /*024a*/ 	.short	(.L_287 - .L_286)


	//   ....[0]....
.L_286:
        /*024c*/ 	.word	0x00000120


	//   ....[1]....
        /*0250*/ 	.word	0x000001c0


	//   ....[2]....
        /*0254*/ 	.word	0x00000230


	//   ....[3]....
        /*0258*/ 	.word	0x0000c330


	//   ....[4]....
        /*025c*/ 	.word	0x0000c3c0


	//   ....[5]....
        /*0260*/ 	.word	0x0000f440


	//   ....[6]....
        /*0264*/ 	.word	0x0000f4d0


	//----- nvinfo : EIATTR_COOP_GROUP_MASK_REGIDS
	.align		4
.L_287:
        /*0268*/ 	.byte	0x04, 0x29
        /*026a*/ 	.short	(.L_289 - .L_288)


	//   ....[0]....
.L_288:
        /*026c*/ 	.word	0xffffffff


	//   ....[1]....
        /*0270*/ 	.word	0xffffffff


	//   ....[2]....
        /*0274*/ 	.word	0xffffffff


	//   ....[3]....
        /*0278*/ 	.word	0xffffffff


	//   ....[4]....
        /*027c*/ 	.word	0xffffffff


	//   ....[5]....
        /*0280*/ 	.word	0xffffffff


	//   ....[6]....
        /*0284*/ 	.word	0xffffffff


	//   ....[7]....
        /*0288*/ 	.word	0xffffffff


	//   ....[8]....
        /*028c*/ 	.word	0xffffffff


	//   ....[9]....
        /*0290*/ 	.word	0xffffffff


	//   ....[10]....
        /*0294*/ 	.word	0xffffffff


	//   ....[11]....
        /*0298*/ 	.word	0xffffffff


	//   ....[12]....
        /*029c*/ 	.word	0xffffffff


	//   ....[13]....
        /*02a0*/ 	.word	0xffffffff


	//   ....[14]....
        /*02a4*/ 	.word	0xffffffff


	//   ....[15]....
        /*02a8*/ 	.word	0xffffffff


	//   ....[16]....
        /*02ac*/ 	.word	0xffffffff


	//   ....[17]....
        /*02b0*/ 	.word	0xffffffff


	//   ....[18]....
        /*02b4*/ 	.word	0xffffffff


	//   ....[19]....
        /*02b8*/ 	.word	0xffffffff


	//   ....[20]....
        /*02bc*/ 	.word	0xffffffff


	//   ....[21]....
        /*02c0*/ 	.word	0xffffffff


	//   ....[22]....
        /*02c4*/ 	.word	0xffffffff


	//   ....[23]....
        /*02c8*/ 	.word	0xffffffff


	//   ....[24]....
        /*02cc*/ 	.word	0xffffffff


	//   ....[25]....
        /*02d0*/ 	.word	0xffffffff


	//   ....[26]....
        /*02d4*/ 	.word	0xffffffff


	//   ....[27]....
        /*02d8*/ 	.word	0xffffffff


	//   ....[28]....
        /*02dc*/ 	.word	0xffffffff


	//   ....[29]....
        /*02e0*/ 	.word	0xffffffff


	//   ....[30]....
        /*02e4*/ 	.word	0xffffffff


	//   ....[31]....
        /*02e8*/ 	.word	0xffffffff


	//   ....[32]....
        /*02ec*/ 	.word	0xffffffff


	//   ....[33]....
        /*02f0*/ 	.word	0xffffffff


	//   ....[34]....
        /*02f4*/ 	.word	0xffffffff


	//   ....[35]....
        /*02f8*/ 	.word	0xffffffff


	//   ....[36]....
        /*02fc*/ 	.word	0xffffffff


	//   ....[37]....
        /*0300*/ 	.word	0xffffffff


	//   ....[38]....
        /*0304*/ 	.word	0xffffffff


	//   ....[39]....
        /*0308*/ 	.word	0xffffffff


	//   ....[40]....
        /*030c*/ 	.word	0xffffffff


	//   ....[41]....
        /*0310*/ 	.word	0xffffffff


	//   ....[42]....
        /*0314*/ 	.word	0xffffffff


	//   ....[43]....
        /*0318*/ 	.word	0xffffffff


	//   ....[44]....
        /*031c*/ 	.word	0xffffffff


	//   ....[45]....
        /*0320*/ 	.word	0xffffffff


	//   ....[46]....
        /*0324*/ 	.word	0xffffffff


	//   ....[47]....
        /*0328*/ 	.word	0xffffffff


	//   ....[48]....
        /*032c*/ 	.word	0xffffffff


	//   ....[49]....
        /*0330*/ 	.word	0xffffffff


	//   ....[50]....
        /*0334*/ 	.word	0xffffffff


	//   ....[51]....
        /*0338*/ 	.word	0xffffffff


	//   ....[52]....
        /*033c*/ 	.word	0xffffffff


	//   ....[53]....
        /*0340*/ 	.word	0xffffffff


	//   ....[54]....
        /*0344*/ 	.word	0xffffffff


	//   ....[55]....
        /*0348*/ 	.word	0xffffffff


	//   ....[56]....
        /*034c*/ 	.word	0xffffffff


	//   ....[57]....
        /*0350*/ 	.word	0xffffffff


	//   ....[58]....
        /*0354*/ 	.word	0xffffffff


	//   ....[59]....
        /*0358*/ 	.word	0xffffffff


	//   ....[60]....
        /*035c*/ 	.word	0xffffffff


	//   ....[61]....
        /*0360*/ 	.word	0xffffffff


	//   ....[62]....
        /*0364*/ 	.word	0xffffffff


	//   ....[63]....
        /*0368*/ 	.word	0xffffffff


	//   ....[64]....
        /*036c*/ 	.word	0xffffffff


	//   ....[65]....
        /*0370*/ 	.word	0xffffffff


	//   ....[66]....
        /*0374*/ 	.word	0xffffffff


	//   ....[67]....
        /*0378*/ 	.word	0xffffffff


	//   ....[68]....
        /*037c*/ 	.word	0xffffffff


	//   ....[69]....
        /*0380*/ 	.word	0xffffffff


	//   ....[70]....
        /*0384*/ 	.word	0xffffffff


	//   ....[71]....
        /*0388*/ 	.word	0xffffffff


	//   ....[72]....
        /*038c*/ 	.word	0xffffffff


	//   ....[73]....
        /*0390*/ 	.word	0xffffffff


	//   ....[74]....
        /*0394*/ 	.word	0xffffffff


	//   ....[75]....
        /*0398*/ 	.word	0xffffffff


	//   ....[76]....
        /*039c*/ 	.word	0xffffffff


	//   ....[77]....
        /*03a0*/ 	.word	0xffffffff


	//   ....[78]....
        /*03a4*/ 	.word	0xffffffff


	//   ....[79]....
        /*03a8*/ 	.word	0xffffffff


	//   ....[80]....
        /*03ac*/ 	.word	0xffffffff


	//   ....[81]....
        /*03b0*/ 	.word	0xffffffff


	//   ....[82]....
        /*03b4*/ 	.word	0xffffffff


	//   ....[83]....
        /*03b8*/ 	.word	0xffffffff


	//   ....[84]....
        /*03bc*/ 	.word	0xffffffff


	//   ....[85]....
        /*03c0*/ 	.word	0xffffffff


	//   ....[86]....
        /*03c4*/ 	.word	0xffffffff


	//   ....[87]....
        /*03c8*/ 	.word	0xffffffff


	//   ....[88]....
        /*03cc*/ 	.word	0xffffffff


	//   ....[89]....
        /*03d0*/ 	.word	0xffffffff


	//   ....[90]....
        /*03d4*/ 	.word	0xffffffff


	//   ....[91]....
        /*03d8*/ 	.word	0xffffffff


	//   ....[92]....
        /*03dc*/ 	.word	0xffffffff


	//   ....[93]....
        /*03e0*/ 	.word	0xffffffff


	//   ....[94]....
        /*03e4*/ 	.word	0xffffffff


	//   ....[95]....
        /*03e8*/ 	.word	0xffffffff


	//   ....[96]....
        /*03ec*/ 	.word	0xffffffff


	//   ....[97]....
        /*03f0*/ 	.word	0xffffffff


	//   ....[98]....
        /*03f4*/ 	.word	0xffffffff


	//   ....[99]....
        /*03f8*/ 	.word	0xffffffff


	//   ....[100]....
        /*03fc*/ 	.word	0xffffffff


	//   ....[101]....
        /*0400*/ 	.word	0xffffffff


	//   ....[102]....
        /*0404*/ 	.word	0xffffffff


	//   ....[103]....
        /*0408*/ 	.word	0xffffffff


	//   ....[104]....
        /*040c*/ 	.word	0xffffffff


	//   ....[105]....
        /*0410*/ 	.word	0xffffffff


	//   ....[106]....
        /*0414*/ 	.word	0xffffffff


	//   ....[107]....
        /*0418*/ 	.word	0xffffffff


	//   ....[108]....
        /*041c*/ 	.word	0xffffffff


	//   ....[109]....
        /*0420*/ 	.word	0xffffffff


	//   ....[110]....
        /*0424*/ 	.word	0xffffffff


	//   ....[111]....
        /*0428*/ 	.word	0xffffffff


	//   ....[112]....
        /*042c*/ 	.word	0xffffffff


	//   ....[113]....
        /*0430*/ 	.word	0x0500000f


	//   ....[114]....
        /*0434*/ 	.word	0x0500000f


	//   ....[115]....
        /*0438*/ 	.word	0x0500000f


	//   ....[116]....
        /*043c*/ 	.word	0x0500000f


	//   ....[117]....
        /*0440*/ 	.word	0x0500000f


	//   ....[118]....
        /*0444*/ 	.word	0x0500000f


	//   ....[119]....
        /*0448*/ 	.word	0x0500000f


	//   ....[120]....
        /*044c*/ 	.word	0x0500000f


	//   ....[121]....
        /*0450*/ 	.word	0x0500000f


	//   ....[122]....
        /*0454*/ 	.word	0x0500000f


	//   ....[123]....
        /*0458*/ 	.word	0x0500000f


	//   ....[124]....
        /*045c*/ 	.word	0x0500000f


	//   ....[125]....
        /*0460*/ 	.word	0x0500000f


	//   ....[126]....
        /*0464*/ 	.word	0x0500000f


	//   ....[127]....
        /*0468*/ 	.word	0x0500000f


	//   ....[128]....
        /*046c*/ 	.word	0x0500000f


	//   ....[129]....
        /*0470*/ 	.word	0x0500000f


	//   ....[130]....
        /*0474*/ 	.word	0x0500000f


	//   ....[131]....
        /*0478*/ 	.word	0x0500000f


	//   ....[132]....
        /*047c*/ 	.word	0x0500000f


	//   ....[133]....
        /*0480*/ 	.word	0x0500000f


	//   ....[134]....
        /*0484*/ 	.word	0x0500000f


	//   ....[135]....
        /*0488*/ 	.word	0x0500000f


	//   ....[136]....
        /*048c*/ 	.word	0x0500000f


	//   ....[137]....
        /*0490*/ 	.word	0x0500000f


	//   ....[138]....
        /*0494*/ 	.word	0x0500000f


	//   ....[139]....
        /*0498*/ 	.word	0x0500000f


	//   ....[140]....
        /*049c*/ 	.word	0x0500000f


	//   ....[141]....
        /*04a0*/ 	.word	0x0500000f


	//   ....[142]....
        /*04a4*/ 	.word	0x0500000f


	//   ....[143]....
        /*04a8*/ 	.word	0x0500000f


	//   ....[144]....
        /*04ac*/ 	.word	0x0500000f


	//   ....[145]....
        /*04b0*/ 	.word	0x0500000f


	//   ....[146]....
        /*04b4*/ 	.word	0x0500000f


	//   ....[147]....
        /*04b8*/ 	.word	0x0500000f


	//   ....[148]....
        /*04bc*/ 	.word	0x0500000f


	//   ....[149]....
        /*04c0*/ 	.word	0x0500000f


	//   ....[150]....
        /*04c4*/ 	.word	0x0500000f


	//   ....[151]....
        /*04c8*/ 	.word	0x0500000f


	//   ....[152]....
        /*04cc*/ 	.word	0x0500000f


	//   ....[153]....
        /*04d0*/ 	.word	0x0500000f


	//   ....[154]....
        /*04d4*/ 	.word	0x0500000f


	//   ....[155]....
        /*04d8*/ 	.word	0x0500000f


	//   ....[156]....
        /*04dc*/ 	.word	0x0500000f


	//----- nvinfo : EIATTR_COOP_GROUP_INSTR_OFFSETS
	.align		4
.L_289:
        /*04e0*/ 	.byte	0x04, 0x28
        /*04e2*/ 	.short	(.L_291 - .L_290)


	//   ....[0]....
.L_290:
        /*04e4*/ 	.word	0x00000060


	//   ....[1]....
        /*04e8*/ 	.word	0x00000130


	//   ....[2]....
        /*04ec*/ 	.word	0x000001e0


	//   ....[3]....
        /*04f0*/ 	.word	0x000003a0


	//   ....[4]....
        /*04f4*/ 	.word	0x00000500


	//   ....[5]....
        /*04f8*/ 	.word	0x00000620


	//   ....[6]....
        /*04fc*/ 	.word	0x00000780


	//   ....[7]....
        /*0500*/ 	.word	0x000017f0


	//   ....[8]....
        /*0504*/ 	.word	0x00001d80


	//   ....[9]....
        /*0508*/ 	.word	0x00001db0


	//   ....[10]....
        /*050c*/ 	.word	0x000024f0


	//   ....[11]....
        /*0510*/ 	.word	0x00002530


	//   ....[12]....
        /*0514*/ 	.word	0x00002ee0


	//   ....[13]....
        /*0518*/ 	.word	0x00002f30


	//   ....[14]....
        /*051c*/ 	.word	0x00003fc0


	//   ....[15]....
        /*0520*/ 	.word	0x000046d0


	//   ....[16]....
        /*0524*/ 	.word	0x000046f0


	//   ....[17]....
        /*0528*/ 	.word	0x00004760


	//   ....[18]....
        /*052c*/ 	.word	0x00005160


	//   ....[19]....
        /*0530*/ 	.word	0x000051f0


	//   ....[20]....
        /*0534*/ 	.word	0x000067f0


	//   ....[21]....
        /*0538*/ 	.word	0x00006820


	//   ....[22]....
        /*053c*/ 	.word	0x00006d70


	//   ....[23]....
        /*0540*/ 	.word	0x00006dd0


	//   ....[24]....
        /*0544*/ 	.word	0x00007f30


	//   ....[25]....
        /*0548*/ 	.word	0x00007f60


	//   ....[26]....
        /*054c*/ 	.word	0x00008020


	//   ....[27]....
        /*0550*/ 	.word	0x00008030


	//   ....[28]....
        /*0554*/ 	.word	0x00008e50


	//   ....[29]....
        /*0558*/ 	.word	0x00008e60


	//   ....[30]....
        /*055c*/ 	.word	0x00008e70


	//   ....[31]....
        /*0560*/ 	.word	0x00008eb0


	//   ....[32]....
        /*0564*/ 	.word	0x00009440


	//   ....[33]....
        /*0568*/ 	.word	0x00009480


	//   ....[34]....
        /*056c*/ 	.word	0x000094b0


	//   ....[35]....
        /*0570*/ 	.word	0x000094f0


	//   ....[36]....
        /*0574*/ 	.word	0x00009520


	//   ....[37]....
        /*0578*/ 	.word	0x00009540


	//   ....[38]....
        /*057c*/ 	.word	0x00009560


	//   ....[39]....
        /*0580*/ 	.word	0x00009580


	//   ....[40]....
        /*0584*/ 	.word	0x000099b0


	//   ....[41]....
        /*0588*/ 	.word	0x000099f0


	//   ....[42]....
        /*058c*/ 	.word	0x00009cb0


	//   ....[43]....
        /*0590*/ 	.word	0x00009cc0


	//   ....[44]....
        /*0594*/ 	.word	0x0000a710


	//   ....[45]....
        /*0598*/ 	.word	0x0000a750


	//   ....[46]....
        /*059c*/ 	.word	0x0000a780


	//   ....[47]....
        /*05a0*/ 	.word	0x0000a7b0


	//   ....[48]....
        /*05a4*/ 	.word	0x0000a7d0


	//   ....[49]....
        /*05a8*/ 	.word	0x0000a7e0


	//   ....[50]....
        /*05ac*/ 	.word	0x0000a7f0


	//   ....[51]....
        /*05b0*/ 	.word	0x0000a810


	//   ....[52]....
        /*05b4*/ 	.word	0x0000a960


	//   ....[53]....
        /*05b8*/ 	.word	0x0000ab70


	//   ....[54]....
        /*05bc*/ 	.word	0x0000aba0


	//   ....[55]....
        /*05c0*/ 	.word	0x0000abd0


	//   ....[56]....
        /*05c4*/ 	.word	0x0000ac00


	//   ....[57]....
        /*05c8*/ 	.word	0x0000ac30


	//   ....[58]....
        /*05cc*/ 	.word	0x0000ac60


	//   ....[59]....
        /*05d0*/ 	.word	0x0000adf0


	//   ....[60]....
        /*05d4*/ 	.word	0x0000ae20


	//   ....[61]....
        /*05d8*/ 	.word	0x0000ae50


	//   ....[62]....
        /*05dc*/ 	.word	0x0000ae80


	//   ....[63]....
        /*05e0*/ 	.word	0x0000aeb0


	//   ....[64]....
        /*05e4*/ 	.word	0x0000aee0


	//   ....[65]....
        /*05e8*/ 	.word	0x0000af70


	//   ....[66]....
        /*05ec*/ 	.word	0x0000afa0


	//   ....[67]....
        /*05f0*/ 	.word	0x0000afb0


	//   ....[68]....
        /*05f4*/ 	.word	0x0000aff0


	//   ....[69]....
        /*05f8*/ 	.word	0x0000c8b0


	//   ....[70]....
        /*05fc*/ 	.word	0x0000d400


	//   ....[71]....
        /*0600*/ 	.word	0x0000d410


	//   ....[72]....
        /*0604*/ 	.word	0x0000d430


	//   ....[73]....
        /*0608*/ 	.word	0x0000d4c0


	//   ....[74]....
        /*060c*/ 	.word	0x0000d4e0


	//   ....[75]....
        /*0610*/ 	.word	0x0000d560


	//   ....[76]....
        /*0614*/ 	.word	0x0000d580


	//   ....[77]....
        /*0618*/ 	.word	0x0000d600


	//   ....[78]....
        /*061c*/ 	.word	0x0000d620


	//   ....[79]....
        /*0620*/ 	.word	0x0000d6a0


	//   ....[80]....
        /*0624*/ 	.word	0x0000d6c0


	//   ....[81]....
        /*0628*/ 	.word	0x0000d740


	//   ....[82]....
        /*062c*/ 	.word	0x0000d760


	//   ....[83]....
        /*0630*/ 	.word	0x0000d7e0


	//   ....[84]....
        /*0634*/ 	.word	0x0000d800


	//   ....[85]....
        /*0638*/ 	.word	0x0000d810


	//   ....[86]....
        /*063c*/ 	.word	0x0000d880


	//   ....[87]....
        /*0640*/ 	.word	0x0000d8d0


	//   ....[88]....
        /*0644*/ 	.word	0x0000d980


	//   ....[89]....
        /*0648*/ 	.word	0x0000d990


	//   ....[90]....
        /*064c*/ 	.word	0x0000da00


	//   ....[91]....
        /*0650*/ 	.word	0x0000da10


	//   ....[92]....
        /*0654*/ 	.word	0x0000da50


	//   ....[93]....
        /*0658*/ 	.word	0x0000da70


	//   ....[94]....
        /*065c*/ 	.word	0x0000f9e0


	//   ....[95]....
        /*0660*/ 	.word	0x0000fa10


	//   ....[96]....
        /*0664*/ 	.word	0x0000fa70


	//   ....[97]....
        /*0668*/ 	.word	0x0000faa0


	//   ....[98]....
        /*066c*/ 	.word	0x0000fad0


	//   ....[99]....
        /*0670*/ 	.word	0x0000fb00


	//   ....[100]....
        /*0674*/ 	.word	0x0000fb30


	//   ....[101]....
        /*0678*/ 	.word	0x0000fb60


	//   ....[102]....
        /*067c*/ 	.word	0x0000fd00


	//   ....[103]....
        /*0680*/ 	.word	0x0000fd30


	//   ....[104]....
        /*0684*/ 	.word	0x0000fd60


	//   ....[105]....
        /*0688*/ 	.word	0x0000fd90


	//   ....[106]....
        /*068c*/ 	.word	0x0000fdc0


	//   ....[107]....
        /*0690*/ 	.word	0x0000fdf0


	//   ....[108]....
        /*0694*/ 	.word	0x0000feb0


	//   ....[109]....
        /*0698*/ 	.word	0x0000fed0


	//   ....[110]....
        /*069c*/ 	.word	0x0000fef0


	//   ....[111]....
        /*06a0*/ 	.word	0x0000ff50


	//   ....[112]....
        /*06a4*/ 	.word	0x00010970


	//   ....[113]....
        /*06a8*/ 	.word	0x00010f10


	//   ....[114]....
        /*06ac*/ 	.word	0x000110c0


	//   ....[115]....
        /*06b0*/ 	.word	0x00011110


	//   ....[116]....
        /*06b4*/ 	.word	0x00011170


	//   ....[117]....
        /*06b8*/ 	.word	0x00011260


	//   ....[118]....
        /*06bc*/ 	.word	0x000112c0


	//   ....[119]....
        /*06c0*/ 	.word	0x000113c0


	//   ....[120]....
        /*06c4*/ 	.word	0x00011420


	//   ....[121]....
        /*06c8*/ 	.word	0x00011520


	//   ....[122]....
        /*06cc*/ 	.word	0x00011580


	//   ....[123]....
        /*06d0*/ 	.word	0x00011680


	//   ....[124]....
        /*06d4*/ 	.word	0x000116e0


	//   ....[125]....
        /*06d8*/ 	.word	0x000117e0


	//   ....[126]....
        /*06dc*/ 	.word	0x00011840


	//   ....[127]....
        /*06e0*/ 	.word	0x00011940


	//   ....[128]....
        /*06e4*/ 	.word	0x000119a0


	//   ....[129]....
        /*06e8*/ 	.word	0x00011a50


	//   ....[130]....
        /*06ec*/ 	.word	0x00011b20


	//   ....[131]....
        /*06f0*/ 	.word	0x00011bf0


	//   ....[132]....
        /*06f4*/ 	.word	0x00011c50


	//   ....[133]....
        /*06f8*/ 	.word	0x00011d30


	//   ....[134]....
        /*06fc*/ 	.word	0x00011d90


	//   ....[135]....
        /*0700*/ 	.word	0x00011e60


	//   ....[136]....
        /*0704*/ 	.word	0x00011ec0


	//   ....[137]....
        /*0708*/ 	.word	0x00011f80


	//   ....[138]....
        /*070c*/ 	.word	0x000122a0


	//   ....[139]....
        /*0710*/ 	.word	0x00012340


	//   ....[140]....
        /*0714*/ 	.word	0x000124b0


	//   ....[141]....
        /*0718*/ 	.word	0x00012520


	//   ....[142]....
        /*071c*/ 	.word	0x00012590


	//   ....[143]....
        /*0720*/ 	.word	0x00012600


	//   ....[144]....
        /*0724*/ 	.word	0x00012670


	//   ....[145]....
        /*0728*/ 	.word	0x000126f0


	//   ....[146]....
        /*072c*/ 	.word	0x00012770


	//   ....[147]....
        /*0730*/ 	.word	0x00012800


	//   ....[148]....
        /*0734*/ 	.word	0x00012870


	//   ....[149]....
        /*0738*/ 	.word	0x000128e0


	//   ....[150]....
        /*073c*/ 	.word	0x00012950


	//   ....[151]....
        /*0740*/ 	.word	0x000129d0


	//   ....[152]....
        /*0744*/ 	.word	0x00012a40


	//   ....[153]....
        /*0748*/ 	.word	0x00012ad0


	//   ....[154]....
        /*074c*/ 	.word	0x00012b30


	//   ....[155]....
        /*0750*/ 	.word	0x00012bc0


	//   ....[156]....
        /*0754*/ 	.word	0x00012cf0


	//----- nvinfo : EIATTR_REG_RECONFIG
	.align		4
.L_291:
        /*0758*/ 	.byte	0x01, 0x54
	.zero		2


	//----- nvinfo : EIATTR_SYSCALL_OFFSETS
	.align		4
        /*075c*/ 	.byte	0x04, 0x46
        /*075e*/ 	.short	(.L_293 - .L_292)


	//   ....[0]....
.L_292:
        /*0760*/ 	.word	0x000019a0


	//   ....[1]....
        /*0764*/ 	.word	0x0000c520


	//   ....[2]....
        /*0768*/ 	.word	0x0000c670


	//   ....[3]....
        /*076c*/ 	.word	0x0000c760


	//   ....[4]....
        /*0770*/ 	.word	0x0000cf30


	//----- nvinfo : EIATTR_MBARRIER_INSTR_OFFSETS
	.align		4
.L_293:
        /*0774*/ 	.byte	0x04, 0x39
        /*0776*/ 	.short	(.L_295 - .L_294)


	//   ....[0]....
.L_294:
        /*0778*/ 	.word	0x00000250
        /*077c*/ 	.word	0x000000ff
        /*0780*/ 	.word	0x00016800
        /*0784*/ 	.short	0x0100
        /*0786*/ 	.byte	0x08
	.zero		1


	//   ....[1]....
        /*0788*/ 	.word	0x00000260
        /*078c*/ 	.word	0x000000ff
        /*0790*/ 	.word	0x00016820
        /*0794*/ 	.short	0x0100
        /*0796*/ 	.byte	0x08
	.zero		1


	//   ....[2]....
        /*0798*/ 	.word	0x00000350
        /*079c*/ 	.word	0x000000ff
        /*07a0*/ 	.word	0x00016830
        /*07a4*/ 	.short	0x0100
        /*07a6*/ 	.byte	0x08
	.zero		1


	//   ....[3]....
        /*07a8*/ 	.word	0x00000360
        /*07ac*/ 	.word	0x000000ff
        /*07b0*/ 	.word	0x00016840
        /*07b4*/ 	.short	0x0100
        /*07b6*/ 	.byte	0x08
	.zero		1


	//   ....[4]....
        /*07b8*/ 	.word	0x00000370
        /*07bc*/ 	.word	0x000000ff
        /*07c0*/ 	.word	0x00016838
        /*07c4*/ 	.short	0x0100
        /*07c6*/ 	.byte	0x08
	.zero		1


	//   ....[5]....
        /*07c8*/ 	.word	0x00000380
        /*07cc*/ 	.word	0x000000ff
        /*07d0*/ 	.word	0x00016848
        /*07d4*/ 	.short	0x0100
        /*07d6*/ 	.byte	0x08
	.zero		1


	//   ....[6]....
        /*07d8*/ 	.word	0x000004b0
        /*07dc*/ 	.word	0x000000ff
        /*07e0*/ 	.word	0x00016850
        /*07e4*/ 	.short	0x0100
        /*07e6*/ 	.byte	0x08
	.zero		1


	//   ....[7]....
        /*07e8*/ 	.word	0x000004c0
        /*07ec*/ 	.word	0x000000ff
        /*07f0*/ 	.word	0x00016860
        /*07f4*/ 	.short	0x0100
        /*07f6*/ 	.byte	0x08
	.zero		1


	//   ....[8]....
        /*07f8*/ 	.word	0x000004d0
        /*07fc*/ 	.word	0x000000ff
        /*0800*/ 	.word	0x00016858
        /*0804*/ 	.short	0x0100
        /*0806*/ 	.byte	0x08
	.zero		1


	//   ....[9]....
        /*0808*/ 	.word	0x000004e0
        /*080c*/ 	.word	0x000000ff
        /*0810*/ 	.word	0x00016868
        /*0814*/ 	.short	0x0100
        /*0816*/ 	.byte	0x08
	.zero		1


	//   ....[10]....
        /*0818*/ 	.word	0x000005d0
        /*081c*/ 	.word	0x000000ff
        /*0820*/ 	.word	0x00016870
        /*0824*/ 	.short	0x0100
        /*0826*/ 	.byte	0x06
	.zero		1


	//   ....[11]....
        /*0828*/ 	.word	0x000005e0
        /*082c*/ 	.word	0x000000ff
        /*0830*/ 	.word	0x00016880
        /*0834*/ 	.short	0x0100
        /*0836*/ 	.byte	0x06
	.zero		1


	//   ....[12]....
        /*0838*/ 	.word	0x000005f0
        /*083c*/ 	.word	0x000000ff
        /*0840*/ 	.word	0x00016878
        /*0844*/ 	.short	0x0100
        /*0846*/ 	.byte	0x06
	.zero		1


	//   ....[13]....
        /*0848*/ 	.word	0x00000600
        /*084c*/ 	.word	0x000000ff
        /*0850*/ 	.word	0x00016888
        /*0854*/ 	.short	0x0100
        /*0856*/ 	.byte	0x06
	.zero		1


	//   ....[14]....
        /*0858*/ 	.word	0x00000730
        /*085c*/ 	.word	0x000000ff
        /*0860*/ 	.word	0x00016890
        /*0864*/ 	.short	0x0100
        /*0866*/ 	.byte	0x08
	.zero		1


	//   ....[15]....
        /*0868*/ 	.word	0x00000740
        /*086c*/ 	.word	0x000000ff
        /*0870*/ 	.word	0x000168a0
        /*0874*/ 	.short	0x0100
        /*0876*/ 	.byte	0x08
	.zero		1


	//   ....[16]....
        /*0878*/ 	.word	0x00000750
        /*087c*/ 	.word	0x000000ff
        /*0880*/ 	.word	0x00016898
        /*0884*/ 	.short	0x0100
        /*0886*/ 	.byte	0x08
	.zero		1


	//   ....[17]....
        /*0888*/ 	.word	0x00000760
        /*088c*/ 	.word	0x000000ff
        /*0890*/ 	.word	0x000168a8
        /*0894*/ 	.short	0x0100
        /*0896*/ 	.byte	0x08
	.zero		1


	//   ....[18]....
        /*0898*/ 	.word	0x00000890
        /*089c*/ 	.word	0x000000ff
        /*08a0*/ 	.word	0x000168b0
        /*08a4*/ 	.short	0x0100
        /*08a6*/ 	.byte	0x08
	.zero		1


	//   ....[19]....
        /*08a8*/ 	.word	0x000008a0
        /*08ac*/ 	.word	0x000000ff
        /*08b0*/ 	.word	0x000168c0
        /*08b4*/ 	.short	0x0100
        /*08b6*/ 	.byte	0x08
	.zero		1


	//   ....[20]....
        /*08b8*/ 	.word	0x000008b0
        /*08bc*/ 	.word	0x000000ff
        /*08c0*/ 	.word	0x000168b8
        /*08c4*/ 	.short	0x0100
        /*08c6*/ 	.byte	0x08
	.zero		1


	//   ....[21]....
        /*08c8*/ 	.word	0x000008c0
        /*08cc*/ 	.word	0x000000ff
        /*08d0*/ 	.word	0x000168c8
        /*08d4*/ 	.short	0x0100
        /*08d6*/ 	.byte	0x08
	.zero		1


	//   ....[22]....
        /*08d8*/ 	.word	0x00001a10
        /*08dc*/ 	.word	0x000000ff
        /*08e0*/ 	.word	0x00016800
        /*08e4*/ 	.short	0x010a
        /*08e6*/ 	.byte	0x26
	.zero		1


	//   ....[23]....
        /*08e8*/ 	.word	0x00001a90
        /*08ec*/ 	.word	0x00000003
        /*08f0*/ 	.word	0x00016830
        /*08f4*/ 	.short	0x010a
        /*08f6*/ 	.byte	0x3f
	.zero		1


	//   ....[24]....
        /*08f8*/ 	.word	0x00001af0
        /*08fc*/ 	.word	0x00000003
        /*0900*/ 	.word	0x00016830
        /*0904*/ 	.short	0x010a
        /*0906*/ 	.byte	0x3f
	.zero		1


	//   ....[25]....
        /*0908*/ 	.word	0x00001ee0
        /*090c*/ 	.word	0x00000003
        /*0910*/ 	.word	0x00000000
        /*0914*/ 	.short	0x0101
        /*0916*/ 	.byte	0x3f
	.zero		1


	//   ....[26]....
        /*0918*/ 	.word	0x00003bf0
        /*091c*/ 	.word	0x000000ff
        /*0920*/ 	.word	0x00016830
        /*0924*/ 	.short	0x010a
        /*0926*/ 	.byte	0x0a
	.zero		1


	//   ....[27]....
        /*0928*/ 	.word	0x00003c30
        /*092c*/ 	.word	0x000000ff
        /*0930*/ 	.word	0x00016830
        /*0934*/ 	.short	0x010a
        /*0936*/ 	.byte	0x0a
	.zero		1


	//   ....[28]....
        /*0938*/ 	.word	0x00003e50
        /*093c*/ 	.word	0x000000ff
        /*0940*/ 	.word	0x00016850
        /*0944*/ 	.short	0x010a
        /*0946*/ 	.byte	0x0a
	.zero		1


	//   ....[29]....
        /*0948*/ 	.word	0x00003e90
        /*094c*/ 	.word	0x000000ff
        /*0950*/ 	.word	0x00016850
        /*0954*/ 	.short	0x010a
        /*0956*/ 	.byte	0x0a
	.zero		1


	//   ....[30]....
        /*0958*/ 	.word	0x00005760
        /*095c*/ 	.word	0x0000002c
        /*0960*/ 	.word	0x00000000
        /*0964*/ 	.short	0x0101
        /*0966*/ 	.byte	0x3f
	.zero		1


	//   ....[31]....
        /*0968*/ 	.word	0x000057f0
        /*096c*/ 	.word	0x00000030
        /*0970*/ 	.word	0x00000000
        /*0974*/ 	.short	0x0101
        /*0976*/ 	.byte	0x3f
	.zero		1


	//   ....[32]....
        /*0978*/ 	.word	0x00006230
        /*097c*/ 	.word	0x000000ff
        /*0980*/ 	.word	0x00016830
        /*0984*/ 	.short	0x010a
        /*0986*/ 	.byte	0x0a
	.zero		1


	//   ....[33]....
        /*0988*/ 	.word	0x00006270
        /*098c*/ 	.word	0x000000ff
        /*0990*/ 	.word	0x00016830
        /*0994*/ 	.short	0x010a
        /*0996*/ 	.byte	0x0a
	.zero		1


	//   ....[34]....
        /*0998*/ 	.word	0x00006490
        /*099c*/ 	.word	0x000000ff
        /*09a0*/ 	.word	0x00016850
        /*09a4*/ 	.short	0x010a
        /*09a6*/ 	.byte	0x0a
	.zero		1


	//   ....[35]....
        /*09a8*/ 	.word	0x000064d0
        /*09ac*/ 	.word	0x000000ff
        /*09b0*/ 	.word	0x00016850
        /*09b4*/ 	.short	0x010a
        /*09b6*/ 	.byte	0x0a
	.zero		1


	//   ....[36]....
        /*09b8*/ 	.word	0x00007570
        /*09bc*/ 	.word	0x0000002b
        /*09c0*/ 	.word	0x00000000
        /*09c4*/ 	.short	0x0101
        /*09c6*/ 	.byte	0x3f
	.zero		1


	//   ....[37]....
        /*09c8*/ 	.word	0x00007610
        /*09cc*/ 	.word	0x0000002f
        /*09d0*/ 	.word	0x00000000
        /*09d4*/ 	.short	0x0101
        /*09d6*/ 	.byte	0x3f
	.zero		1


	//   ....[38]....
        /*09d8*/ 	.word	0x00007e80
        /*09dc*/ 	.word	0x000000ff
        /*09e0*/ 	.word	0x00016850
        /*09e4*/ 	.short	0x010a
        /*09e6*/ 	.byte	0x05
	.zero		1


	//   ....[39]....
        /*09e8*/ 	.word	0x00007ec0
        /*09ec*/ 	.word	0x000000ff
        /*09f0*/ 	.word	0x00016850
        /*09f4*/ 	.short	0x010a
        /*09f6*/ 	.byte	0x05
	.zero		1


	//   ....[40]....
        /*09f8*/ 	.word	0x000083e0
        /*09fc*/ 	.word	0x00000007
        /*0a00*/ 	.word	0x00000000
        /*0a04*/ 	.short	0x0101
        /*0a06*/ 	.byte	0x3f
	.zero		1


	//   ....[41]....
        /*0a08*/ 	.word	0x00009530
        /*0a0c*/ 	.word	0x00000000
        /*0a10*/ 	.word	0x00000000
        /*0a14*/ 	.short	0x0101
        /*0a16*/ 	.byte	0x3f
	.zero		1


	//   ....[42]....
        /*0a18*/ 	.word	0x00009970
        /*0a1c*/ 	.word	0x0000000a
        /*0a20*/ 	.word	0x00000000
        /*0a24*/ 	.short	0x0101
        /*0a26*/ 	.byte	0x3f
	.zero		1


	//   ....[43]....
        /*0a28*/ 	.word	0x0000cab0
        /*0a2c*/ 	.word	0x00000000
        /*0a30*/ 	.word	0x00016840
        /*0a34*/ 	.short	0x010a
        /*0a36*/ 	.byte	0x3f
	.zero		1


	//   ....[44]....
        /*0a38*/ 	.word	0x0000db20
        /*0a3c*/ 	.word	0x00000011
        /*0a40*/ 	.word	0x00016800
        /*0a44*/ 	.short	0x0107
        /*0a46*/ 	.byte	0x3f
	.zero		1


	//   ....[45]....
        /*0a48*/ 	.word	0x0000dc10
        /*0a4c*/ 	.word	0x00000011
        /*0a50*/ 	.word	0x00016800
        /*0a54*/ 	.short	0x0101
        /*0a56*/ 	.byte	0x3f
	.zero		1


	//   ....[46]....
        /*0a58*/ 	.word	0x0000dc30
        /*0a5c*/ 	.word	0x00000011
        /*0a60*/ 	.word	0x00016820
        /*0a64*/ 	.short	0x010a
        /*0a66*/ 	.byte	0x3f
	.zero		1


	//   ....[47]....
        /*0a68*/ 	.word	0x0000dfc0
        /*0a6c*/ 	.word	0x00000004
        /*0a70*/ 	.word	0x00016840
        /*0a74*/ 	.short	0x010a
        /*0a76*/ 	.byte	0x3f
	.zero		1


	//   ....[48]....
        /*0a78*/ 	.word	0x0000e240
        /*0a7c*/ 	.word	0x00000003
        /*0a80*/ 	.word	0x00000060
        /*0a84*/ 	.short	0x010a
        /*0a86*/ 	.byte	0x3f
	.zero		1


	//   ....[49]....
        /*0a88*/ 	.word	0x0000e790
        /*0a8c*/ 	.word	0x00000002
        /*0a90*/ 	.word	0x00016840
        /*0a94*/ 	.short	0x010a
        /*0a96*/ 	.byte	0x3f
	.zero		1


	//   ....[50]....
        /*0a98*/ 	.word	0x0000ea10
        /*0a9c*/ 	.word	0x0000000a
        /*0aa0*/ 	.word	0x00000060
        /*0aa4*/ 	.short	0x010a
        /*0aa6*/ 	.byte	0x3f
	.zero		1


	//   ....[51]....
        /*0aa8*/ 	.word	0x0000eea0
        /*0aac*/ 	.word	0x00000002
        /*0ab0*/ 	.word	0x00016840
        /*0ab4*/ 	.short	0x010a
        /*0ab6*/ 	.byte	0x3f
	.zero		1


	//   ....[52]....
        /*0ab8*/ 	.word	0x0000f130
        /*0abc*/ 	.word	0x00000007
        /*0ac0*/ 	.word	0x00000060
        /*0ac4*/ 	.short	0x010a
        /*0ac6*/ 	.byte	0x3f
	.zero		1


	//   ....[53]....
        /*0ac8*/ 	.word	0x0000f580
        /*0acc*/ 	.word	0x00000003
        /*0ad0*/ 	.word	0x00016860
        /*0ad4*/ 	.short	0x010a
        /*0ad6*/ 	.byte	0x3f
	.zero		1


	//   ....[54]....
        /*0ad8*/ 	.word	0x000108f0
        /*0adc*/ 	.word	0x00000009
        /*0ae0*/ 	.word	0x00016820
        /*0ae4*/ 	.short	0x010a
        /*0ae6*/ 	.byte	0x3f
	.zero		1


	//   ....[55]....
        /*0ae8*/ 	.word	0x00010a90
        /*0aec*/ 	.word	0x00000007
        /*0af0*/ 	.word	0x00000000
        /*0af4*/ 	.short	0x010a
        /*0af6*/ 	.byte	0x3f
	.zero		1


	//   ....[56]....
        /*0af8*/ 	.word	0x00010b00
        /*0afc*/ 	.word	0x00000003
        /*0b00*/ 	.word	0x00000000
        /*0b04*/ 	.short	0x010a
        /*0b06*/ 	.byte	0x3f
	.zero		1


	//   ....[57]....
        /*0b08*/ 	.word	0x00010b60
        /*0b0c*/ 	.word	0x00000005
        /*0b10*/ 	.word	0x00000000
        /*0b14*/ 	.short	0x010a
        /*0b16*/ 	.byte	0x3f
	.zero		1


	//   ....[58]....
        /*0b18*/ 	.word	0x00010b90
        /*0b1c*/ 	.word	0x00000003
        /*0b20*/ 	.word	0x00000000
        /*0b24*/ 	.short	0x010a
        /*0b26*/ 	.byte	0x3f
	.zero		1


	//   ....[59]....
        /*0b28*/ 	.word	0x00010c00
        /*0b2c*/ 	.word	0x00000003
        /*0b30*/ 	.word	0x00016800
        /*0b34*/ 	.short	0x010a
        /*0b36*/ 	.byte	0x3f
	.zero		1


	//   ....[60]....
        /*0b38*/ 	.word	0x00010c50
        /*0b3c*/ 	.word	0x00000003
        /*0b40*/ 	.word	0x00016830
        /*0b44*/ 	.short	0x010a
        /*0b46*/ 	.byte	0x3f
	.zero		1


	//   ....[61]....
        /*0b48*/ 	.word	0x00010cb0
        /*0b4c*/ 	.word	0x0000000b
        /*0b50*/ 	.word	0x00016830
        /*0b54*/ 	.short	0x010a
        /*0b56*/ 	.byte	0x3f
	.zero		1


	//   ....[62]....
        /*0b58*/ 	.word	0x00010d10
        /*0b5c*/ 	.word	0x00000002
        /*0b60*/ 	.word	0x00016850
        /*0b64*/ 	.short	0x010a
        /*0b66*/ 	.byte	0x3f
	.zero		1


	//   ....[63]....
        /*0b68*/ 	.word	0x00010d70
        /*0b6c*/ 	.word	0x00000007
        /*0b70*/ 	.word	0x00016830
        /*0b74*/ 	.short	0x010a
        /*0b76*/ 	.byte	0x3f
	.zero		1


	//   ....[64]....
        /*0b78*/ 	.word	0x00010dd0
        /*0b7c*/ 	.word	0x00000002
        /*0b80*/ 	.word	0x00016850
        /*0b84*/ 	.short	0x010a
        /*0b86*/ 	.byte	0x3f
	.zero		1


	//   ....[65]....
        /*0b88*/ 	.word	0x00010e30
        /*0b8c*/ 	.word	0x00000006
        /*0b90*/ 	.word	0x00016850
        /*0b94*/ 	.short	0x010a
        /*0b96*/ 	.byte	0x3f
	.zero		1


	//   ....[66]....
        /*0b98*/ 	.word	0x00010fd0
        /*0b9c*/ 	.word	0x00000000
        /*0ba0*/ 	.word	0x00016840
        /*0ba4*/ 	.short	0x010a
        /*0ba6*/ 	.byte	0x3f
	.zero		1


	//   ....[67]....
        /*0ba8*/ 	.word	0x00011fc0
        /*0bac*/ 	.word	0x00000011
        /*0bb0*/ 	.word	0x00016820
        /*0bb4*/ 	.short	0x010a
        /*0bb6*/ 	.byte	0x3f
	.zero		1


	//   ....[68]....
        /*0bb8*/ 	.word	0x00012010
        /*0bbc*/ 	.word	0x00000004
        /*0bc0*/ 	.word	0x00016840
        /*0bc4*/ 	.short	0x010a
        /*0bc6*/ 	.byte	0x3f
	.zero		1


	//   ....[69]....
        /*0bc8*/ 	.word	0x00012060
        /*0bcc*/ 	.word	0x00000003
        /*0bd0*/ 	.word	0x00000060
        /*0bd4*/ 	.short	0x010a
        /*0bd6*/ 	.byte	0x3f
	.zero		1


	//   ....[70]....
        /*0bd8*/ 	.word	0x000120b0
        /*0bdc*/ 	.word	0x00000002
        /*0be0*/ 	.word	0x00016840
        /*0be4*/ 	.short	0x010a
        /*0be6*/ 	.byte	0x3f
	.zero		1


	//   ....[71]....
        /*0be8*/ 	.word	0x00012100
        /*0bec*/ 	.word	0x0000000a
        /*0bf0*/ 	.word	0x00000060
        /*0bf4*/ 	.short	0x010a
        /*0bf6*/ 	.byte	0x3f
	.zero		1


	//   ....[72]....
        /*0bf8*/ 	.word	0x00012150
        /*0bfc*/ 	.word	0x00000002
        /*0c00*/ 	.word	0x00016840
        /*0c04*/ 	.short	0x010a
        /*0c06*/ 	.byte	0x3f
	.zero		1


	//   ....[73]....
        /*0c08*/ 	.word	0x000121a0
        /*0c0c*/ 	.word	0x00000007
        /*0c10*/ 	.word	0x00000060
        /*0c14*/ 	.short	0x010a
        /*0c16*/ 	.byte	0x3f
	.zero		1


	//   ....[74]....
        /*0c18*/ 	.word	0x000121f0
        /*0c1c*/ 	.word	0x00000003
        /*0c20*/ 	.word	0x00016860
        /*0c24*/ 	.short	0x010a
        /*0c26*/ 	.byte	0x3f
	.zero		1


	//   ....[75]....
        /*0c28*/ 	.word	0x00012c10
        /*0c2c*/ 	.word	0x00000009
        /*0c30*/ 	.word	0x00016820
        /*0c34*/ 	.short	0x010a
        /*0c36*/ 	.byte	0x3f
	.zero		1


	//   ....[76]....
        /*0c38*/ 	.word	0x00012db0
        /*0c3c*/ 	.word	0x00000007
        /*0c40*/ 	.word	0x00000000
        /*0c44*/ 	.short	0x010a
        /*0c46*/ 	.byte	0x3f
	.zero		1


	//   ....[77]....
        /*0c48*/ 	.word	0x00012e00
        /*0c4c*/ 	.word	0x00000003
        /*0c50*/ 	.word	0x00000000
        /*0c54*/ 	.short	0x010a
        /*0c56*/ 	.byte	0x3f
	.zero		1


	//   ....[78]....
        /*0c58*/ 	.word	0x00012e50
        /*0c5c*/ 	.word	0x00000005
        /*0c60*/ 	.word	0x00000000
        /*0c64*/ 	.short	0x010a
        /*0c66*/ 	.byte	0x3f
	.zero		1


	//----- nvinfo : EIATTR_NUM_MBARRIERS
	.align		4
.L_295:
        /*0c68*/ 	.byte	0x03, 0x38
        /*0c6a*/ 	.short	0x0016


	//----- nvinfo : EIATTR_EXIT_INSTR_OFFSETS
	.align		4
        /*0c6c*/ 	.byte	0x04, 0x1c
        /*0c6e*/ 	.short	(.L_297 - .L_296)


	//   ....[0]....
.L_296:
        /*0c70*/ 	.word	0x00000a70


	//   ....[1]....
        /*0c74*/ 	.word	0x0000a910


	//   ....[2]....
        /*0c78*/ 	.word	0x00010be0


	//----- nvinfo : EIATTR_MAX_THREADS
	.align		4
.L_297:
        /*0c7c*/ 	.byte	0x04, 0x05
        /*0c7e*/ 	.short	(.L_299 - .L_298)
.L_298:
        /*0c80*/ 	.word	0x00000200
        /*0c84*/ 	.word	0x00000001
        /*0c88*/ 	.word	0x00000001


	//----- nvinfo : EIATTR_CRS_STACK_SIZE
	.align		4
.L_299:
        /*0c8c*/ 	.byte	0x04, 0x1e
        /*0c8e*/ 	.short	(.L_301 - .L_300)
.L_300:
        /*0c90*/ 	.word	0x00000000


	//----- nvinfo : EIATTR_CBANK_PARAM_SIZE
	.align		4
.L_301:
        /*0c94*/ 	.byte	0x03, 0x19
        /*0c96*/ 	.short	0x0af0


	//----- nvinfo : EIATTR_PARAM_CBANK
	.align		4
        /*0c98*/ 	.byte	0x04, 0x0a
        /*0c9a*/ 	.short	(.L_303 - .L_302)
	.align		4
.L_302:
        /*0c9c*/ 	.word	index@(.nv.constant0._ZN7cutlass13device_kernelIN5flash11enable_sm90INS1_16FlashAttnFwdSm90INS1_25CollectiveMainloopFwdSm90ILi2EN4cute5tupleIJNS5_1CILi1EEES8_S8_EEENS6_IJNS7_ILi192EEENS7_ILi128EEENS7_ILi64EEEEEELi64ENS_6half_tEfNS_4arch4Sm90ELb1ELb0ELb0ELb1ELb0ELb0ELb0ELb1ELb1ELb1ELb1ELb0EEENS1_21CollectiveEpilogueFwdINS6_IJSA_SC_SB_EEES9_SE_SG_Li384ELb1ELb1ELb1ELb0EEENS1_36VarlenDynamicPersistentTileSchedulerILi192ELi128ELi384ELi128ELb1ELb1ELb1ELb1ELb1ELb1EEEEEEEEEvNT_6ParamsE)
        /*0ca0*/ 	.short	0x0210
        /*0ca2*/ 	.short	0x0af0


	//----- nvinfo : EIATTR_SW_WAR
	.align		4
.L_303:
        /*0ca4*/ 	.byte	0x04, 0x36
        /*0ca6*/ 	.short	(.L_305 - .L_304)
.L_304:
        /*0ca8*/ 	.word	0x00000008
.L_305:


//--------------------- .nv.info._ZN7cutlass13device_kernelIN5flash11enable_sm90INS1_16FlashAttnFwdSm90INS1_25CollectiveMainloopFwdSm90ILi2EN4cute5tupleIJNS5_1CILi1EEES8_S8_EEENS6_IJNS7_ILi192EEENS7_ILi128EEENS7_ILi64EEEEEELi64ENS_6half_tEfNS_4arch4Sm90ELb1ELb0ELb0ELb1ELb0ELb1ELb0ELb1ELb1ELb1ELb1ELb0EEENS1_21CollectiveEpilogueFwdINS6_IJSA_SC_SB_EEES9_SE_SG_Li384ELb1ELb1ELb1ELb0EEENS1_36VarlenDynamicPersistentTileSchedulerILi192ELi128ELi384ELi128ELb1ELb1ELb1ELb1ELb1ELb1EEEEEEEEEvNT_6ParamsE --------------------------
	.section	.nv.info._ZN7cutlass13device_kernelIN5flash11enable_sm90INS1_16FlashAttnFwdSm90INS1_25CollectiveMainloopFwdSm90ILi2EN4cute5tupleIJNS5_1CILi1EEES8_S8_EEENS6_IJNS7_ILi192EEENS7_ILi128EEENS7_ILi64EEEEEELi64ENS_6half_tEfNS_4arch4Sm90ELb1ELb0ELb0ELb1ELb0ELb1ELb0ELb1ELb1ELb1ELb1ELb0EEENS1_21CollectiveEpilogueFwdINS6_IJSA_SC_SB_EEES9_SE_SG_Li384ELb1ELb1ELb1ELb0EEENS1_36VarlenDynamicPersistentTileSchedulerILi192ELi128ELi384ELi128ELb1ELb1ELb1ELb1ELb1ELb1EEEEEEEEEvNT_6ParamsE,"",@"SHT_CUDA_INFO"
	.sectionflags	@""
	.align	4


	//----- nvinfo : EIATTR_CUDA_API_VERSION
	.align		4
        /*0000*/ 	.byte	0x04, 0x37
        /*0002*/ 	.short	(.L_307 - .L_306)
.L_306:
        /*0004*/ 	.word	0x00000082


	//----- nvinfo : EIATTR_KPARAM_INFO
	.align		4
.L_307:
        /*0008*/ 	.byte	0x04, 0x17
        /*000a*/ 	.short	(.L_309 - .L_308)
.L_308:
        /*000c*/ 	.word	0x00000000
        /*0010*/ 	.short	0x0000
        /*0012*/ 	.short	0x0070
        /*0014*/ 	.byte	0x00, 0xf0, 0x01, 0x2a


	//----- nvinfo : EIATTR_SPARSE_MMA_MASK
	.align		4
.L_309:
        /*0018*/ 	.byte	0x03, 0x50
        /*001a*/ 	.short	0x0000


	//----- nvinfo : EIATTR_MAXREG_COUNT
	.align		4
        /*001c*/ 	.byte	0x03, 0x1b
        /*001e*/ 	.short	0x0080


	//----- nvinfo : EIATTR_NUM_BARRIERS
	.align		4
        /*0020*/ 	.byte	0x02, 0x4c
        /*0022*/ 	.byte	0x10
	.zero		1


	//----- nvinfo : EIATTR_EXTERNS
	.align		4
        /*0024*/ 	.byte	0x04, 0x0f
        /*0026*/ 	.short	(.L_311 - .L_310)


	//   ....[0]....
	.align		4
.L_310:
        /*0028*/ 	.word	index@(__assertfail)


	//----- nvinfo : EIATTR_ANNOTATIONS
	.align		4
.L_311:
        /*002c*/ 	.byte	0x04, 0x55
        /*002e*/ 	.short	(.L_313 - .L_312)


	//   ....[0]....
.L_312:
        /* <DEDUP_REMOVED lines=80> */


	//----- nvinfo : EIATTR_MERCURY_ISA_VERSION
	.align		4
.L_313:
        /*0520*/ 	.byte	0x03, 0x5f
        /*0522*/ 	.short	0x0101


	//----- nvinfo : EIATTR_UNUSED_LOAD_BYTE_OFFSET
	.align		4
        /*0524*/ 	.byte	0x04, 0x44
        /*0526*/ 	.short	(.L_315 - .L_314)


	//   ....[0]....
.L_314:
        /*0528*/ 	.word	0x00000ad0
        /*052c*/ 	.word	0x0000fff0


	//   ....[1]....
        /*0530*/ 	.word	0x00010320
        /*0534*/ 	.word	0x0000fff0


	//----- nvinfo : EIATTR_INT_WARP_WIDE_INSTR_OFFSETS
	.align		4
.L_315:
        /*0538*/ 	.byte	0x04, 0x31
        /*053a*/ 	.short	(.L_317 - .L_316)


	//   ....[0]....
.L_316:
        /*053c*/ 	.word	0x00000180


	//   ....[1]....
        /*0540*/ 	.word	0x00000220


	//   ....[2]....
        /*0544*/ 	.word	0x00000290


	//   ....[3]....
        /*0548*/ 	.word	0x000152a0


	//   ....[4]....
        /*054c*/ 	.word	0x00015330


	//   ....[5]....
        /*0550*/ 	.word	0x00018430


	//   ....[6]....
        /*0554*/ 	.word	0x000184c0


	//----- nvinfo : EIATTR_COOP_GROUP_MASK_REGIDS
	.align		4
.L_317:
        /*0558*/ 	.byte	0x04, 0x29
        /*055a*/ 	.short	(.L_319 - .L_318)


	//   ....[0]....
.L_318:
        /*055c*/ 	.word	0xffffffff


	//   ....[1]....
        /*0560*/ 	.word	0xffffffff


	//   ....[2]....
        /*0564*/ 	.word	0xffffffff


	//   ....[3]....
        /*0568*/ 	.word	0xffffffff


	//   ....[4]....
        /*056c*/ 	.word	0xffffffff


	//   ....[5]....
        /*0570*/ 	.word	0xffffffff


	//   ....[6]....
        /*0574*/ 	.word	0xffffffff


	//   ....[7]....
        /*0578*/ 	.word	0xffffffff


	//   ....[8]....
        /*057c*/ 	.word	0xffffffff


	//   ....[9]....
        /*0580*/ 	.word	0xffffffff


	//   ....[10]....
        /*0584*/ 	.word	0xffffffff


	//   ....[11]....
        /*0588*/ 	.word	0xffffffff


	//   ....[12]....
        /*058c*/ 	.word	0xffffffff


	//   ....[13]....
        /*0590*/ 	.word	0xffffffff


	//   ....[14]....
        /*0594*/ 	.word	0xffffffff


	//   ....[15]....
        /*0598*/ 	.word	0xffffffff


	//   ....[16]....
        /*059c*/ 	.word	0xffffffff


	//   ....[17]....
        /*05a0*/ 	.word	0xffffffff


	//   ....[18]....
        /*05a4*/ 	.word	0xffffffff


	//   ....[19]....
        /*05a8*/ 	.word	0xffffffff


	//   ....[20]....
        /*05ac*/ 	.word	0xffffffff


	//   ....[21]....
        /*05b0*/ 	.word	0xffffffff


	//   ....[22]....
        /*05b4*/ 	.word	0xffffffff


	//   ....[23]....
        /*05b8*/ 	.word	0xffffffff


	//   ....[24]....
        /*05bc*/ 	.word	0xffffffff


	//   ....[25]....
        /*05c0*/ 	.word	0xffffffff


	//   ....[26]....
        /*05c4*/ 	.word	0xffffffff


	//   ....[27]....
        /*05c8*/ 	.word	0xffffffff


	//   ....[28]....
        /*05cc*/ 	.word	0xffffffff


	//   ....[29]....
        /*05d0*/ 	.word	0xffffffff


	//   ....[30]....
        /*05d4*/ 	.word	0xffffffff


	//   ....[31]....
        /*05d8*/ 	.word	0xffffffff


	//   ....[32]....
        /*05dc*/ 	.word	0xffffffff


	//   ....[33]....
        /*05e0*/ 	.word	0xffffffff


	//   ....[34]....
        /*05e4*/ 	.word	0xffffffff


	//   ....[35]....
        /*05e8*/ 	.word	0xffffffff


	//   ....[36]....
        /*05ec*/ 	.word	0xffffffff


	//   ....[37]....
        /*05f0*/ 	.word	0xffffffff


	//   ....[38]....
        /*05f4*/ 	.word	0xffffffff


	//   ....[39]....
        /*05f8*/ 	.word	0xffffffff


	//   ....[40]....
        /*05fc*/ 	.word	0xffffffff


	//   ....[41]....
        /*0600*/ 	.word	0xffffffff


	//   ....[42]....
        /*0604*/ 	.word	0xffffffff


	//   ....[43]....
        /*0608*/ 	.word	0xffffffff


	//   ....[44]....
        /*060c*/ 	.word	0xffffffff


	//   ....[45]....
        /*0610*/ 	.word	0xffffffff


	//   ....[46]....
        /*0614*/ 	.word	0xffffffff


	//   ....[47]....
        /*0618*/ 	.word	0xffffffff


	//   ....[48]....
        /*061c*/ 	.word	0xffffffff


	//   ....[49]....
        /*0620*/ 	.word	0xffffffff


	//   ....[50]....
        /*0624*/ 	.word	0xffffffff


	//   ....[51]....
        /*0628*/ 	.word	0xffffffff


	//   ....[52]....
        /*062c*/ 	.word	0xffffffff


	//   ....[53]....
        /*0630*/ 	.word	0xffffffff


	//   ....[54]....
        /*0634*/ 	.word	0xffffffff


	//   ....[55]....
        /*0638*/ 	.word	0xffffffff


	//   ....[56]....
        /*063c*/ 	.word	0xffffffff


	//   ....[57]....
        /*0640*/ 	.word	0xffffffff


	//   ....[58]....
        /*0644*/ 	.word	0xffffffff


	//   ....[59]....
        /*0648*/ 	.word	0xffffffff


	//   ....[60]....
        /*064c*/ 	.word	0xffffffff


	//   ....[61]....
        /*0650*/ 	.word	0xffffffff


	//   ....[62]....
        /*0654*/ 	.word	0xffffffff


	//   ....[63]....
        /*0658*/ 	.word	0xffffffff


	//   ....[64]....
        /*065c*/ 	.word	0xffffffff


	//   ....[65]....
        /*0660*/ 	.word	0xffffffff


	//   ....[66]....
        /*0664*/ 	.word	0xffffffff


	//   ....[67]....
        /*0668*/ 	.word	0xffffffff


	//   ....[68]....
        /*066c*/ 	.word	0xffffffff


	//   ....[69]....
        /*0670*/ 	.word	0xffffffff


	//   ....[70]....
        /*0674*/ 	.word	0xffffffff


	//   ....[71]....
        /*0678*/ 	.word	0xffffffff


	//   ....[72]....
        /*067c*/ 	.word	0xffffffff


	//   ....[73]....
        /*0680*/ 	.word	0xffffffff


	//   ....[74]....
        /*0684*/ 	.word	0xffffffff


	//   ....[75]....
        /*0688*/ 	.word	0xffffffff


	//   ....[76]....
        /*068c*/ 	.word	0xffffffff


	//   ....[77]....
        /*0690*/ 	.word	0xffffffff


	//   ....[78]....
        /*0694*/ 	.word	0xffffffff


	//   ....[79]....
        /*0698*/ 	.word	0xffffffff


	//   ....[80]....
        /*069c*/ 	.word	0xffffffff


	//   ....[81]....
        /*06a0*/ 	.word	0xffffffff


	//   ....[82]....
        /*06a4*/ 	.word	0xffffffff


	//   ....[83]....
        /*06a8*/ 	.word	0xffffffff


	//   ....[84]....
        /*06ac*/ 	.word	0xffffffff


	//   ....[85]....
        /*06b0*/ 	.word	0xffffffff


	//   ....[86]....
        /*06b4*/ 	.word	0xffffffff


	//   ....[87]....
        /*06b8*/ 	.word	0xffffffff


	//   ....[88]....
        /*06bc*/ 	.word	0xffffffff


	//   ....[89]....
        /*06c0*/ 	.word	0xffffffff


	//   ....[90]....
        /*06c4*/ 	.word	0xffffffff


	//   ....[91]....
        /*06c8*/ 	.word	0xffffffff


	//   ....[92]....
        /*06cc*/ 	.word	0xffffffff


	//   ....[93]....
        /*06d0*/ 	.word	0xffffffff


	//   ....[94]....
        /*06d4*/ 	.word	0xffffffff


	//   ....[95]....
        /*06d8*/ 	.word	0xffffffff


	//   ....[96]....
        /*06dc*/ 	.word	0xffffffff


	//   ....[97]....
        /*06e0*/ 	.word	0xffffffff


	//   ....[98]....
        /*06e4*/ 	.word	0xffffffff


	//   ....[99]....
        /*06e8*/ 	.word	0xffffffff


	//   ....[100]....
        /*06ec*/ 	.word	0xffffffff


	//   ....[101]....
        /*06f0*/ 	.word	0xffffffff


	//   ....[102]....
        /*06f4*/ 	.word	0xffffffff


	//   ....[103]....
        /*06f8*/ 	.word	0xffffffff


	//   ....[104]....
        /*06fc*/ 	.word	0xffffffff


	//   ....[105]....
        /*0700*/ 	.word	0xffffffff


	//   ....[106]....
        /*0704*/ 	.word	0xffffffff


	//   ....[107]....
        /*0708*/ 	.word	0xffffffff


	//   ....[108]....
        /*070c*/ 	.word	0xffffffff


	//   ....[109]....
        /*0710*/ 	.word	0xffffffff


	//   ....[110]....
        /*0714*/ 	.word	0xffffffff


	//   ....[111]....
        /*0718*/ 	.word	0xffffffff


	//   ....[112]....
        /*071c*/ 	.word	0xffffffff


	//   ....[113]....
        /*0720*/ 	.word	0xffffffff


	//   ....[114]....
        /*0724*/ 	.word	0xffffffff


	//   ....[115]....
        /*0728*/ 	.word	0xffffffff


	//   ....[116]....
        /*072c*/ 	.word	0xffffffff


	//   ....[117]....
        /*0730*/ 	.word	0xffffffff


	//   ....[118]....
        /*0734*/ 	.word	0xffffffff


	//   ....[119]....
        /*0738*/ 	.word	0xffffffff


	//   ....[120]....
        /*073c*/ 	.word	0xffffffff


	//   ....[121]....
        /*0740*/ 	.word	0xffffffff


	//   ....[122]....
        /*0744*/ 	.word	0xffffffff


	//   ....[123]....
        /*0748*/ 	.word	0xffffffff


	//   ....[124]....
        /*074c*/ 	.word	0xffffffff


	//   ....[125]....
        /*0750*/ 	.word	0xffffffff


	//   ....[126]....
        /*0754*/ 	.word	0xffffffff


	//   ....[127]....
        /*0758*/ 	.word	0xffffffff


	//   ....[128]....
        /*075c*/ 	.word	0xffffffff


	//   ....[129]....
        /*0760*/ 	.word	0xffffffff


	//   ....[130]....
        /*0764*/ 	.word	0x0500000f


	//   ....[131]....
        /*0768*/ 	.word	0x0500000f


	//   ....[132]....
        /*076c*/ 	.word	0x0500000f


	//   ....[133]....
        /*0770*/ 	.word	0x0500000f


	//   ....[134]....
        /*0774*/ 	.word	0x0500000f


	//   ....[135]....
        /*0778*/ 	.word	0x0500000f


	//   ....[136]....
        /*077c*/ 	.word	0x0500000f


	//   ....[137]....
        /*0780*/ 	.word	0x0500000f


	//   ....[138]....
        /*0784*/ 	.word	0x0500000f


	//   ....[139]....
        /*0788*/ 	.word	0x0500000f


	//   ....[140]....
        /*078c*/ 	.word	0x0500000f


	//   ....[141]....
        /*0790*/ 	.word	0x0500000f


	//   ....[142]....
        /*0794*/ 	.word	0x0500000f


	//   ....[143]....
        /*0798*/ 	.word	0x0500000f


	//   ....[144]....
        /*079c*/ 	.word	0x0500000f


	//   ....[145]....
        /*07a0*/ 	.word	0x0500000f


	//   ....[146]....
        /*07a4*/ 	.word	0x0500000f


	//   ....[147]....
        /*07a8*/ 	.word	0x0500000f


	//   ....[148]....
        /*07ac*/ 	.word	0x0500000f


	//   ....[149]....
        /*07b0*/ 	.word	0x0500000f


	//   ....[150]....
        /*07b4*/ 	.word	0x0500000f


	//   ....[151]....
        /*07b8*/ 	.word	0x0500000f


	//   ....[152]....
        /*07bc*/ 	.word	0x0500000f


	//   ....[153]....
        /*07c0*/ 	.word	0x0500000f


	//   ....[154]....
        /*07c4*/ 	.word	0x0500000f


	//   ....[155]....
        /*07c8*/ 	.word	0x0500000f


	//   ....[156]....
        /*07cc*/ 	.word	0x0500000f


	//   ....[157]....
        /*07d0*/ 	.word	0x0500000f


	//   ....[158]....
        /*07d4*/ 	.word	0x0500000f


	//   ....[159]....
        /*07d8*/ 	.word	0x0500000f


	//   ....[160]....
        /*07dc*/ 	.word	0x0500000f


	//   ....[161]....
        /*07e0*/ 	.word	0x0500000f


	//   ....[162]....
        /*07e4*/ 	.word	0x0500000f


	//   ....[163]....
        /*07e8*/ 	.word	0x0500000f


	//   ....[164]....
        /*07ec*/ 	.word	0x0500000f


	//   ....[165]....
        /*07f0*/ 	.word	0x0500000f


	//   ....[166]....
        /*07f4*/ 	.word	0x0500000f


	//   ....[167]....
        /*07f8*/ 	.word	0x0500000f


	//   ....[168]....
        /*07fc*/ 	.word	0x0500000f


	//   ....[169]....
        /*0800*/ 	.word	0x0500000f


	//   ....[170]....
        /*0804*/ 	.word	0x0500000f


	//   ....[171]....
        /*0808*/ 	.word	0x0500000f


	//   ....[172]....
        /*080c*/ 	.word	0x0500000f


	//   ....[173]....
        /*0810*/ 	.word	0x0500000f


	//   ....[174]....
        /*0814*/ 	.word	0x0500000f


	//   ....[175]....
        /*0818*/ 	.word	0x0500000f


	//   ....[176]....
        /*081c*/ 	.word	0x0500000f


	//   ....[177]....
        /*0820*/ 	.word	0x0500000f


	//   ....[178]....
        /*0824*/ 	.word	0x0500000f


	//   ....[179]....
        /*0828*/ 	.word	0x0500000f


	//   ....[180]....
        /*082c*/ 	.word	0x0500000f


	//   ....[181]....
        /*0830*/ 	.word	0x0500000f


	//   ....[182]....
        /*0834*/ 	.word	0x0500000f


	//   ....[183]....
        /*0838*/ 	.word	0x0500000f


	//   ....[184]....
        /*083c*/ 	.word	0x0500000f


	//   ....[185]....
        /*0840*/ 	.word	0x0500000f


	//   ....[186]....
        /*0844*/ 	.word	0x0500000f


	//   ....[187]....
        /*0848*/ 	.word	0x0500000f


	//   ....[188]....
        /*084c*/ 	.word	0x0500000f


	//   ....[189]....
        /*0850*/ 	.word	0x0500000f


	//   ....[190]....
        /*0854*/ 	.word	0x0500000f


	//   ....[191]....
        /*0858*/ 	.word	0x0500000f


	//   ....[192]....
        /*085c*/ 	.word	0x0500000f


	//   ....[193]....
        /*0860*/ 	.word	0x0500000f


	//   ....[194]....
        /*0864*/ 	.word	0x0500000f


	//   ....[195]....
        /*0868*/ 	.word	0x0500000f


	//   ....[196]....
        /*086c*/ 	.word	0x0500000f


	//   ....[197]....
        /*0870*/ 	.word	0x0500000f


	//   ....[198]....
        /*0874*/ 	.word	0x0500000f


	//   ....[199]....
        /*0878*/ 	.word	0x0500000f


	//   ....[200]....
        /*087c*/ 	.word	0x0500000f


	//   ....[201]....
        /*0880*/ 	.word	0x0500000f


	//   ....[202]....
        /*0884*/ 	.word	0x0500000f


	//   ....[203]....
        /*0888*/ 	.word	0x0500000f


	//   ....[204]....
        /*088c*/ 	.word	0x0500000f


	//   ....[205]....
        /*0890*/ 	.word	0x0500000f


	//   ....[206]....
        /*0894*/ 	.word	0x0500000f


	//   ....[207]....
        /*0898*/ 	.word	0x0500000f


	//   ....[208]....
        /*089c*/ 	.word	0x0500000f


	//   ....[209]....
        /*08a0*/ 	.word	0x0500000f


	//   ....[210]....
        /*08a4*/ 	.word	0x0500000f


	//   ....[211]....
        /*08a8*/ 	.word	0x0500000f


	//----- nvinfo : EIATTR_COOP_GROUP_INSTR_OFFSETS
	.align		4
.L_319:
        /*08ac*/ 	.byte	0x04, 0x28
        /*08ae*/ 	.short	(.L_321 - .L_320)


	//   ....[0]....
.L_320:
        /*08b0*/ 	.word	0x00000060


	//   ....[1]....
        /*08b4*/ 	.word	0x00000190


	//   ....[2]....
        /*08b8*/ 	.word	0x00000240


	//   ....[3]....
        /*08bc*/ 	.word	0x00000400


	//   ....[4]....
        /*08c0*/ 	.word	0x00000560


	//   ....[5]....
        /*08c4*/ 	.word	0x00000680


	//   ....[6]....
        /*08c8*/ 	.word	0x000007e0


	//   ....[7]....
        /*08cc*/ 	.word	0x00005d30


	//   ....[8]....
        /*08d0*/ 	.word	0x000064d0


	//   ....[9]....
        /*08d4*/ 	.word	0x000064e0


	//   ....[10]....
        /*08d8*/ 	.word	0x000064f0


	//   ....[11]....
        /*08dc*/ 	.word	0x00006500


	//   ....[12]....
        /*08e0*/ 	.word	0x00006840


	//   ....[13]....
        /*08e4*/ 	.word	0x00006850


	//   ....[14]....
        /*08e8*/ 	.word	0x00006860


	//   ....[15]....
        /*08ec*/ 	.word	0x00006870


	//   ....[16]....
        /*08f0*/ 	.word	0x00007b50


	//   ....[17]....
        /*08f4*/ 	.word	0x00007b60


	//   ....[18]....
        /*08f8*/ 	.word	0x00007b70


	//   ....[19]....
        /*08fc*/ 	.word	0x00007b80


	//   ....[20]....
        /*0900*/ 	.word	0x00007c80


	//   ....[21]....
        /*0904*/ 	.word	0x00007ca0


	//   ....[22]....
        /*0908*/ 	.word	0x00007d40


	//   ....[23]....
        /*090c*/ 	.word	0x00007d70


	//   ....[24]....
        /*0910*/ 	.word	0x00009350


	//   ....[25]....
        /*0914*/ 	.word	0x000099f0


	//   ....[26]....
        /*0918*/ 	.word	0x00009a00


	//   ....[27]....
        /*091c*/ 	.word	0x00009a20


	//   ....[28]....
        /*0920*/ 	.word	0x0000a2d0


	//   ....[29]....
        /*0924*/ 	.word	0x0000a2f0


	//   ....[30]....
        /*0928*/ 	.word	0x0000b8b0


	//   ....[31]....
        /*092c*/ 	.word	0x0000bf50


	//   ....[32]....
        /*0930*/ 	.word	0x0000bf80


	//   ....[33]....
        /*0934*/ 	.word	0x0000bfa0


	//   ....[34]....
        /*0938*/ 	.word	0x0000c9c0


	//   ....[35]....
        /*093c*/ 	.word	0x0000ca40


	//   ....[36]....
        /*0940*/ 	.word	0x0000e2a0


	//   ....[37]....
        /*0944*/ 	.word	0x0000e2c0


	//   ....[38]....
        /*0948*/ 	.word	0x0000ea10


	//   ....[39]....
        /*094c*/ 	.word	0x0000eaa0


	//   ....[40]....
        /*0950*/ 	.word	0x0000fad0


	//   ....[41]....
        /*0954*/ 	.word	0x0000fdf0


	//   ....[42]....
        /*0958*/ 	.word	0x0000fe80


	//   ....[43]....
        /*095c*/ 	.word	0x0000fe90


	//   ....[44]....
        /*0960*/ 	.word	0x00010bf0


	//   ....[45]....
        /*0964*/ 	.word	0x00010c10


	//   ....[46]....
        /*0968*/ 	.word	0x00010c20


	//   ....[47]....
        /*096c*/ 	.word	0x00010c30


	//   ....[48]....
        /*0970*/ 	.word	0x00011150


	//   ....[49]....
        /*0974*/ 	.word	0x00011190


	//   ....[50]....
        /*0978*/ 	.word	0x000111c0


	//   ....[51]....
        /*097c*/ 	.word	0x000111f0


	//   ....[52]....
        /*0980*/ 	.word	0x00011210


	//   ....[53]....
        /*0984*/ 	.word	0x00011220


	//   ....[54]....
        /*0988*/ 	.word	0x00011260


	//   ....[55]....
        /*098c*/ 	.word	0x00011290


	//   ....[56]....
        /*0990*/ 	.word	0x00011740


	//   ....[57]....
        /*0994*/ 	.word	0x00011750


	//   ....[58]....
        /*0998*/ 	.word	0x000119d0


	//   ....[59]....
        /*099c*/ 	.word	0x000119e0


	//   ....[60]....
        /*09a0*/ 	.word	0x00012470


	//   ....[61]....
        /*09a4*/ 	.word	0x000124a0


	//   ....[62]....
        /*09a8*/ 	.word	0x000124c0


	//   ....[63]....
        /*09ac*/ 	.word	0x000124f0


	//   ....[64]....
        /*09b0*/ 	.word	0x00012520


	//   ....[65]....
        /*09b4*/ 	.word	0x00012530


	//   ....[66]....
        /*09b8*/ 	.word	0x00012560


	//   ....[67]....
        /*09bc*/ 	.word	0x000125a0


	//   ....[68]....
        /*09c0*/ 	.word	0x00012700


	//   ....[69]....
        /*09c4*/ 	.word	0x00012920


	//   ....[70]....
        /*09c8*/ 	.word	0x00012950


	//   ....[71]....
        /*09cc*/ 	.word	0x00012980


	//   ....[72]....
        /*09d0*/ 	.word	0x000129b0


	//   ....[73]....
        /*09d4*/ 	.word	0x000129e0


	//   ....[74]....
        /*09d8*/ 	.word	0x00012a10


	//   ....[75]....
        /*09dc*/ 	.word	0x00012ba0


	//   ....[76]....
        /*09e0*/ 	.word	0x00012bd0


	//   ....[77]....
        /*09e4*/ 	.word	0x00012c00


	//   ....[78]....
        /*09e8*/ 	.word	0x00012c30


	//   ....[79]....
        /*09ec*/ 	.word	0x00012c60


	//   ....[80]....
        /*09f0*/ 	.word	0x00012c90


	//   ....[81]....
        /*09f4*/ 	.word	0x00012d20


	//   ....[82]....
        /*09f8*/ 	.word	0x00012d50


	//   ....[83]....
        /*09fc*/ 	.word	0x00012d60


	//   ....[84]....
        /*0a00*/ 	.word	0x00012da0


	//   ....[85]....
        /*0a04*/ 	.word	0x00014240


	//   ....[86]....
        /*0a08*/ 	.word	0x00015840


	//   ....[87]....
        /*0a0c*/ 	.word	0x000163e0


	//   ....[88]....
        /*0a10*/ 	.word	0x000163f0


	//   ....[89]....
        /*0a14*/ 	.word	0x00016410


	//   ....[90]....
        /*0a18*/ 	.word	0x00016470


	//   ....[91]....
        /*0a1c*/ 	.word	0x00016490


	//   ....[92]....
        /*0a20*/ 	.word	0x00016510


	//   ....[93]....
        /*0a24*/ 	.word	0x00016530


	//   ....[94]....
        /*0a28*/ 	.word	0x000165b0


	//   ....[95]....
        /*0a2c*/ 	.word	0x000165d0


	//   ....[96]....
        /*0a30*/ 	.word	0x00016650


	//   ....[97]....
        /*0a34*/ 	.word	0x00016670


	//   ....[98]....
        /*0a38*/ 	.word	0x000166f0


	//   ....[99]....
        /*0a3c*/ 	.word	0x00016710


	//   ....[100]....
        /*0a40*/ 	.word	0x00016790


	//   ....[101]....
        /*0a44*/ 	.word	0x000167b0


	//   ....[102]....
        /*0a48*/ 	.word	0x000167c0


	//   ....[103]....
        /*0a4c*/ 	.word	0x00016830


	//   ....[104]....
        /*0a50*/ 	.word	0x00016880


	//   ....[105]....
        /*0a54*/ 	.word	0x00016940


	//   ....[106]....
        /*0a58*/ 	.word	0x00016950


	//   ....[107]....
        /*0a5c*/ 	.word	0x000169c0


	//   ....[108]....
        /*0a60*/ 	.word	0x000169d0


	//   ....[109]....
        /*0a64*/ 	.word	0x00016a10


	//   ....[110]....
        /*0a68*/ 	.word	0x00016a30


	//   ....[111]....
        /*0a6c*/ 	.word	0x000189d0


	//   ....[112]....
        /*0a70*/ 	.word	0x00018a00


	//   ....[113]....
        /*0a74*/ 	.word	0x00018a60


	//   ....[114]....
        /*0a78*/ 	.word	0x00018a90


	//   ....[115]....
        /*0a7c*/ 	.word	0x00018ac0


	//   ....[116]....
        /*0a80*/ 	.word	0x00018af0


	//   ....[117]....
        /*0a84*/ 	.word	0x00018b20


	//   ....[118]....
        /*0a88*/ 	.word	0x00018b50


	//   ....[119]....
        /*0a8c*/ 	.word	0x00018cf0


	//   ....[120]....
        /*0a90*/ 	.word	0x00018d20


	//   ....[121]....
        /*0a94*/ 	.word	0x00018d50


	//   ....[122]....
        /*0a98*/ 	.word	0x00018d80


	//   ....[123]....
        /*0a9c*/ 	.word	0x00018db0


	//   ....[124]....
        /*0aa0*/ 	.word	0x00018de0


	//   ....[125]....
        /*0aa4*/ 	.word	0x00018ea0


	//   ....[126]....
        /*0aa8*/ 	.word	0x00018ec0


	//   ....[127]....
        /*0aac*/ 	.word	0x00018ee0


	//   ....[128]....
        /*0ab0*/ 	.word	0x00018f40


	//   ....[129]....
        /*0ab4*/ 	.word	0x00019960


	//   ....[130]....
        /*0ab8*/ 	.word	0x00019dc0


	//   ....[131]....
        /*0abc*/ 	.word	0x00019e70


	//   ....[132]....
        /*0ac0*/ 	.word	0x00019f00


	//   ....[133]....
        /*0ac4*/ 	.word	0x00019f50


	//   ....[134]....
        /*0ac8*/ 	.word	0x00019fa0


	//   ....[135]....
        /*0acc*/ 	.word	0x0001a030


	//   ....[136]....
        /*0ad0*/ 	.word	0x0001a0c0


	//   ....[137]....
        /*0ad4*/ 	.word	0x0001a110


	//   ....[138]....
        /*0ad8*/ 	.word	0x0001a160


	//   ....[139]....
        /*0adc*/ 	.word	0x0001a250


	//   ....[140]....
        /*0ae0*/ 	.word	0x0001a300


	//   ....[141]....
        /*0ae4*/ 	.word	0x0001a350


	//   ....[142]....
        /*0ae8*/ 	.word	0x0001a3a0


	//   ....[143]....
        /*0aec*/ 	.word	0x0001a530


	//   ....[144]....
        /*0af0*/ 	.word	0x0001a6a0


	//   ....[145]....
        /*0af4*/ 	.word	0x0001a710


	//   ....[146]....
        /*0af8*/ 	.word	0x0001a760


	//   ....[147]....
        /*0afc*/ 	.word	0x0001aa30


	//   ....[148]....
        /*0b00*/ 	.word	0x0001aa80


	//   ....[149]....
        /*0b04*/ 	.word	0x0001ab40


	//   ....[150]....
        /*0b08*/ 	.word	0x0001abb0


	//   ....[151]....
        /*0b0c*/ 	.word	0x0001ac10


	//   ....[152]....
        /*0b10*/ 	.word	0x0001acc0


	//   ....[153]....
        /*0b14*/ 	.word	0x0001ad20


	//   ....[154]....
        /*0b18*/ 	.word	0x0001adb0


	//   ....[155]....
        /*0b1c*/ 	.word	0x0001ae30


	//   ....[156]....
        /*0b20*/ 	.word	0x0001ae80


	//   ....[157]....
        /*0b24*/ 	.word	0x0001af10


	//   ....[158]....
        /*0b28*/ 	.word	0x0001afa0


	//   ....[159]....
        /*0b2c*/ 	.word	0x0001b040


	//   ....[160]....
        /*0b30*/ 	.word	0x0001b0e0


	//   ....[161]....
        /*0b34*/ 	.word	0x0001b140


	//   ....[162]....
        /*0b38*/ 	.word	0x0001b1b0


	//   ....[163]....
        /*0b3c*/ 	.word	0x0001b210


	//   ....[164]....
        /*0b40*/ 	.word	0x0001b280


	//   ....[165]....
        /*0b44*/ 	.word	0x0001b340


	//   ....[166]....
        /*0b48*/ 	.word	0x0001b3a0


	//   ....[167]....
        /*0b4c*/ 	.word	0x0001b460


	//   ....[168]....
        /*0b50*/ 	.word	0x0001b740


	//   ....[169]....
        /*0b54*/ 	.word	0x0001b8f0


	//   ....[170]....
        /*0b58*/ 	.word	0x0001b940


	//   ....[171]....
        /*0b5c*/ 	.word	0x0001b9a0


	//   ....[172]....
        /*0b60*/ 	.word	0x0001ba60


	//   ....[173]....
        /*0b64*/ 	.word	0x0001bac0


	//   ....[174]....
        /*0b68*/ 	.word	0x0001bbc0


	//   ....[175]....
        /*0b6c*/ 	.word	0x0001bc20


	//   ....[176]....
        /*0b70*/ 	.word	0x0001bd20


	//   ....[177]....
        /*0b74*/ 	.word	0x0001bd80


	//   ....[178]....
        /*0b78*/ 	.word	0x0001be80


	//   ....[179]....
        /*0b7c*/ 	.word	0x0001bee0


	//   ....[180]....
        /*0b80*/ 	.word	0x0001bfe0


	//   ....[181]....
        /*0b84*/ 	.word	0x0001c040


	//   ....[182]....
        /*0b88*/ 	.word	0x0001c140


	//   ....[183]....
        /*0b8c*/ 	.word	0x0001c1a0


	//   ....[184]....
        /*0b90*/ 	.word	0x0001c250


	//   ....[185]....
        /*0b94*/ 	.word	0x0001c320


	//   ....[186]....
        /*0b98*/ 	.word	0x0001c3f0


	//   ....[187]....
        /*0b9c*/ 	.word	0x0001c450


	//   ....[188]....
        /*0ba0*/ 	.word	0x0001c540


	//   ....[189]....
        /*0ba4*/ 	.word	0x0001c5a0


	//   ....[190]....
        /*0ba8*/ 	.word	0x0001c670


	//   ....[191]....
        /*0bac*/ 	.word	0x0001c6d0


	//   ....[192]....
        /*0bb0*/ 	.word	0x0001c790


	//   ....[193]....
        /*0bb4*/ 	.word	0x0001cab0


	//   ....[194]....
        /*0bb8*/ 	.word	0x0001cb50


	//   ....[195]....
        /*0bbc*/ 	.word	0x0001ccc0


	//   ....[196]....
        /*0bc0*/ 	.word	0x0001cd30


	//   ....[197]....
        /*0bc4*/ 	.word	0x0001cda0


	//   ....[198]....
        /*0bc8*/ 	.word	0x0001ce10


	//   ....[199]....
        /*0bcc*/ 	.word	0x0001ce80


	//   ....[200]....
        /*0bd0*/ 	.word	0x0001cf00


	//   ....[201]....
        /*0bd4*/ 	.word	0x0001cf80


	//   ....[202]....
        /*0bd8*/ 	.word	0x0001d010


	//   ....[203]....
        /*0bdc*/ 	.word	0x0001d080


	//   ....[204]....
        /*0be0*/ 	.word	0x0001d0f0


	//   ....[205]....
        /*0be4*/ 	.word	0x0001d160


	//   ....[206]....
        /*0be8*/ 	.word	0x0001d1e0


	//   ....[207]....
        /*0bec*/ 	.word	0x0001d250


	//   ....[208]....
        /*0bf0*/ 	.word	0x0001d300


	//   ....[209]....
        /*0bf4*/ 	.word	0x0001d350


	//   ....[210]....
        /*0bf8*/ 	.word	0x0001d3e0


	//   ....[211]....
        /*0bfc*/ 	.word	0x0001d510


	//----- nvinfo : EIATTR_REG_RECONFIG
	.align		4
.L_321:
        /*0c00*/ 	.byte	0x01, 0x54
	.zero		2


	//----- nvinfo : EIATTR_SYSCALL_OFFSETS
	.align		4
        /*0c04*/ 	.byte	0x04, 0x46
        /*0c06*/ 	.short	(.L_323 - .L_322)


	//   ....[0]....
.L_322:
        /*0c08*/ 	.word	0x00001b80


	//   ....[1]....
        /*0c0c*/ 	.word	0x00001cd0


	//   ....[2]....
        /*0c10*/ 	.word	0x00005ee0


	//   ....[3]....
        /*0c14*/ 	.word	0x00006200


	//   ....[4]....
        /*0c18*/ 	.word	0x00015490


	//   ....[5]....
        /*0c1c*/ 	.word	0x000155e0


	//   ....[6]....
        /*0c20*/ 	.word	0x000156e0


	//   ....[7]....
        /*0c24*/ 	.word	0x00015f10


	//----- nvinfo : EIATTR_MBARRIER_INSTR_OFFSETS
	.align		4
.L_323:
        /*0c28*/ 	.byte	0x04, 0x39
        /*0c2a*/ 	.short	(.L_325 - .L_324)


	//   ....[0]....
.L_324:
        /*0c2c*/ 	.word	0x000002b0
        /*0c30*/ 	.word	0x000000ff
        /*0c34*/ 	.word	0x00016800
        /*0c38*/ 	.short	0x0100
        /*0c3a*/ 	.byte	0x08
	.zero		1


	//   ....[1]....
        /*0c3c*/ 	.word	0x000002c0
        /*0c40*/ 	.word	0x000000ff
        /*0c44*/ 	.word	0x00016820
        /*0c48*/ 	.short	0x0100
        /*0c4a*/ 	.byte	0x08
	.zero		1


	//   ....[2]....
        /*0c4c*/ 	.word	0x000003b0
        /*0c50*/ 	.word	0x000000ff
        /*0c54*/ 	.word	0x00016830
        /*0c58*/ 	.short	0x0100
        /*0c5a*/ 	.byte	0x08
	.zero		1


	//   ....[3]....
        /*0c5c*/ 	.word	0x000003c0
        /*0c60*/ 	.word	0x000000ff
        /*0c64*/ 	.word	0x00016840
        /*0c68*/ 	.short	0x0100
        /*0c6a*/ 	.byte	0x08
	.zero		1


	//   ....[4]....
        /*0c6c*/ 	.word	0x000003d0
        /*0c70*/ 	.word	0x000000ff
        /*0c74*/ 	.word	0x00016838
        /*0c78*/ 	.short	0x0100
        /*0c7a*/ 	.byte	0x08
	.zero		1


	//   ....[5]....
        /*0c7c*/ 	.word	0x000003e0
        /*0c80*/ 	.word	0x000000ff
        /*0c84*/ 	.word	0x00016848
        /*0c88*/ 	.short	0x0100
        /*0c8a*/ 	.byte	0x08
	.zero		1


	//   ....[6]....
        /*0c8c*/ 	.word	0x00000510
        /*0c90*/ 	.word	0x000000ff
        /*0c94*/ 	.word	0x00016850
        /*0c98*/ 	.short	0x0100
        /*0c9a*/ 	.byte	0x08
	.zero		1


	//   ....[7]....
        /*0c9c*/ 	.word	0x00000520
        /*0ca0*/ 	.word	0x000000ff
        /*0ca4*/ 	.word	0x00016860
        /*0ca8*/ 	.short	0x0100
        /*0caa*/ 	.byte	0x08
	.zero		1


	//   ....[8]....
        /*0cac*/ 	.word	0x00000530
        /*0cb0*/ 	.word	0x000000ff
        /*0cb4*/ 	.word	0x00016858
        /*0cb8*/ 	.short	0x0100
        /*0cba*/ 	.byte	0x08
	.zero		1


	//   ....[9]....
        /*0cbc*/ 	.word	0x00000540
        /*0cc0*/ 	.word	0x000000ff
        /*0cc4*/ 	.word	0x00016868
        /*0cc8*/ 	.short	0x0100
        /*0cca*/ 	.byte	0x08
	.zero		1


	//   ....[10]....
        /*0ccc*/ 	.word	0x00000630
        /*0cd0*/ 	.word	0x000000ff
        /*0cd4*/ 	.word	0x00016870
        /*0cd8*/ 	.short	0x0100
        /*0cda*/ 	.byte	0x06
	.zero		1


	//   ....[11]....
        /*0cdc*/ 	.word	0x00000640
        /*0ce0*/ 	.word	0x000000ff
        /*0ce4*/ 	.word	0x00016880
        /*0ce8*/ 	.short	0x0100
        /*0cea*/ 	.byte	0x06
	.zero		1


	//   ....[12]....
        /*0cec*/ 	.word	0x00000650
        /*0cf0*/ 	.word	0x000000ff
        /*0cf4*/ 	.word	0x00016878
        /*0cf8*/ 	.short	0x0100
        /*0cfa*/ 	.byte	0x06
	.zero		1


	//   ....[13]....
        /*0cfc*/ 	.word	0x00000660
        /*0d00*/ 	.word	0x000000ff
        /*0d04*/ 	.word	0x00016888
        /*0d08*/ 	.short	0x0100
        /*0d0a*/ 	.byte	0x06
	.zero		1


	//   ....[14]....
        /*0d0c*/ 	.word	0x00000790
        /*0d10*/ 	.word	0x000000ff
        /*0d14*/ 	.word	0x00016890
        /*0d18*/ 	.short	0x0100
        /*0d1a*/ 	.byte	0x08
	.zero		1


	//   ....[15]....
        /*0d1c*/ 	.word	0x000007a0
        /*0d20*/ 	.word	0x000000ff
        /*0d24*/ 	.word	0x000168a0
        /*0d28*/ 	.short	0x0100
        /*0d2a*/ 	.byte	0x08
	.zero		1


	//   ....[16]....
        /*0d2c*/ 	.word	0x000007b0
        /*0d30*/ 	.word	0x000000ff
        /*0d34*/ 	.word	0x00016898
        /*0d38*/ 	.short	0x0100
        /*0d3a*/ 	.byte	0x08
	.zero		1


	//   ....[17]....
        /*0d3c*/ 	.word	0x000007c0
        /*0d40*/ 	.word	0x000000ff
        /*0d44*/ 	.word	0x000168a8
        /*0d48*/ 	.short	0x0100
        /*0d4a*/ 	.byte	0x08
	.zero		1


	//   ....[18]....
        /*0d4c*/ 	.word	0x000008f0
        /*0d50*/ 	.word	0x000000ff
        /*0d54*/ 	.word	0x000168b0
        /*0d58*/ 	.short	0x0100
        /*0d5a*/ 	.byte	0x08
	.zero		1


	//   ....[19]....
        /*0d5c*/ 	.word	0x00000900
        /*0d60*/ 	.word	0x000000ff
        /*0d64*/ 	.word	0x000168c0
        /*0d68*/ 	.short	0x0100
        /*0d6a*/ 	.byte	0x08
	.zero		1


	//   ....[20]....
        /*0d6c*/ 	.word	0x00000910
        /*0d70*/ 	.word	0x000000ff
        /*0d74*/ 	.word	0x000168b8
        /*0d78*/ 	.short	0x0100
        /*0d7a*/ 	.byte	0x08
	.zero		1


	//   ....[21]....
        /*0d7c*/ 	.word	0x00000920
        /*0d80*/ 	.word	0x000000ff
        /*0d84*/ 	.word	0x000168c8
        /*0d88*/ 	.short	0x0100
        /*0d8a*/ 	.byte	0x08
	.zero		1


	//   ....[22]....
        /*0d8c*/ 	.word	0x00002e50
        /*0d90*/ 	.word	0x0000004d
        /*0d94*/ 	.word	0x00016890
        /*0d98*/ 	.short	0x010a
        /*0d9a*/ 	.byte	0x3f
	.zero		1


	//   ....[23]....
        /*0d9c*/ 	.word	0x00004050
        /*0da0*/ 	.word	0x0000004d
        /*0da4*/ 	.word	0x00016890
        /*0da8*/ 	.short	0x010a
        /*0daa*/ 	.byte	0x3f
	.zero		1


	//   ....[24]....
        /*0dac*/ 	.word	0x00005140
        /*0db0*/ 	.word	0x0000004d
        /*0db4*/ 	.word	0x00016890
        /*0db8*/ 	.short	0x010a
        /*0dba*/ 	.byte	0x3f
	.zero		1


	//   ....[25]....
        /*0dbc*/ 	.word	0x00005360
        /*0dc0*/ 	.word	0x00000008
        /*0dc4*/ 	.word	0x00000000
        /*0dc8*/ 	.short	0x0101
        /*0dca*/ 	.byte	0x3f
	.zero		1


	//   ....[26]....
        /*0dcc*/ 	.word	0x000053a0
        /*0dd0*/ 	.word	0x0000004d
        /*0dd4*/ 	.word	0x000168b0
        /*0dd8*/ 	.short	0x010a
        /*0dda*/ 	.byte	0x3f
	.zero		1


	//   ....[27]....
        /*0ddc*/ 	.word	0x00005780
        /*0de0*/ 	.word	0x0000004d
        /*0de4*/ 	.word	0x00000000
        /*0de8*/ 	.short	0x0101
        /*0dea*/ 	.byte	0x3f
	.zero		1


	//   ....[28]....
        /*0dec*/ 	.word	0x00005f80
        /*0df0*/ 	.word	0x00000002
        /*0df4*/ 	.word	0x00016800
        /*0df8*/ 	.short	0x010a
        /*0dfa*/ 	.byte	0x3f
	.zero		1


	//   ....[29]....
        /*0dfc*/ 	.word	0x00005fd0
        /*0e00*/ 	.word	0x00000002
        /*0e04*/ 	.word	0x00016800
        /*0e08*/ 	.short	0x010a
        /*0e0a*/ 	.byte	0x3f
	.zero		1


	//   ....[30]....
        /*0e0c*/ 	.word	0x00006ae0
        /*0e10*/ 	.word	0x00000002
        /*0e14*/ 	.word	0x00016800
        /*0e18*/ 	.short	0x010a
        /*0e1a*/ 	.byte	0x3f
	.zero		1


	//   ....[31]....
        /*0e1c*/ 	.word	0x00007fd0
        /*0e20*/ 	.word	0x00000002
        /*0e24*/ 	.word	0x00016800
        /*0e28*/ 	.short	0x010a
        /*0e2a*/ 	.byte	0x3f
	.zero		1


	//   ....[32]....
        /*0e2c*/ 	.word	0x00008ec0
        /*0e30*/ 	.word	0x0000000a
        /*0e34*/ 	.word	0x00016830
        /*0e38*/ 	.short	0x010a
        /*0e3a*/ 	.byte	0x3f
	.zero		1


	//   ....[33]....
        /*0e3c*/ 	.word	0x00008f30
        /*0e40*/ 	.word	0x0000000a
        /*0e44*/ 	.word	0x00016830
        /*0e48*/ 	.short	0x010a
        /*0e4a*/ 	.byte	0x3f
	.zero		1


	//   ....[34]....
        /*0e4c*/ 	.word	0x0000a650
        /*0e50*/ 	.word	0x0000000a
        /*0e54*/ 	.word	0x00000000
        /*0e58*/ 	.short	0x0101
        /*0e5a*/ 	.byte	0x3f
	.zero		1


	//   ....[35]....
        /*0e5c*/ 	.word	0x0000b200
        /*0e60*/ 	.word	0x00000000
        /*0e64*/ 	.word	0x00016830
        /*0e68*/ 	.short	0x010a
        /*0e6a*/ 	.byte	0x3f
	.zero		1


	//   ....[36]....
        /*0e6c*/ 	.word	0x0000b250
        /*0e70*/ 	.word	0x00000000
        /*0e74*/ 	.word	0x00016830
        /*0e78*/ 	.short	0x010a
        /*0e7a*/ 	.byte	0x3f
	.zero		1


	//   ....[37]....
        /*0e7c*/ 	.word	0x0000b5b0
        /*0e80*/ 	.word	0x00000003
        /*0e84*/ 	.word	0x00016850
        /*0e88*/ 	.short	0x010a
        /*0e8a*/ 	.byte	0x3f
	.zero		1


	//   ....[38]....
        /*0e8c*/ 	.word	0x0000b5f0
        /*0e90*/ 	.word	0x00000003
        /*0e94*/ 	.word	0x00016850
        /*0e98*/ 	.short	0x010a
        /*0e9a*/ 	.byte	0x3f
	.zero		1


	//   ....[39]....
        /*0e9c*/ 	.word	0x0000d030
        /*0ea0*/ 	.word	0x0000001a
        /*0ea4*/ 	.word	0x00000000
        /*0ea8*/ 	.short	0x0101
        /*0eaa*/ 	.byte	0x3f
	.zero		1


	//   ....[40]....
        /*0eac*/ 	.word	0x0000d050
        /*0eb0*/ 	.word	0x0000000f
        /*0eb4*/ 	.word	0x00000000
        /*0eb8*/ 	.short	0x0101
        /*0eba*/ 	.byte	0x3f
	.zero		1


	//   ....[41]....
        /*0ebc*/ 	.word	0x0000db00
        /*0ec0*/ 	.word	0x00000000
        /*0ec4*/ 	.word	0x00016830
        /*0ec8*/ 	.short	0x010a
        /*0eca*/ 	.byte	0x3f
	.zero		1


	//   ....[42]....
        /*0ecc*/ 	.word	0x0000db50
        /*0ed0*/ 	.word	0x00000000
        /*0ed4*/ 	.word	0x00016830
        /*0ed8*/ 	.short	0x010a
        /*0eda*/ 	.byte	0x3f
	.zero		1


	//   ....[43]....
        /*0edc*/ 	.word	0x0000deb0
        /*0ee0*/ 	.word	0x00000003
        /*0ee4*/ 	.word	0x00016850
        /*0ee8*/ 	.short	0x010a
        /*0eea*/ 	.byte	0x3f
	.zero		1


	//   ....[44]....
        /*0eec*/ 	.word	0x0000def0
        /*0ef0*/ 	.word	0x00000003
        /*0ef4*/ 	.word	0x00016850
        /*0ef8*/ 	.short	0x010a
        /*0efa*/ 	.byte	0x3f
	.zero		1


	//   ....[45]....
        /*0efc*/ 	.word	0x0000ef10
        /*0f00*/ 	.word	0x0000002e
        /*0f04*/ 	.word	0x00000000
        /*0f08*/ 	.short	0x0101
        /*0f0a*/ 	.byte	0x3f
	.zero		1


	//   ....[46]....
        /*0f0c*/ 	.word	0x0000ef90
        /*0f10*/ 	.word	0x0000002e
        /*0f14*/ 	.word	0x00000000
        /*0f18*/ 	.short	0x0101
        /*0f1a*/ 	.byte	0x3f
	.zero		1


	//   ....[47]....
        /*0f1c*/ 	.word	0x0000f9a0
        /*0f20*/ 	.word	0x0000000d
        /*0f24*/ 	.word	0x00016850
        /*0f28*/ 	.short	0x010a
        /*0f2a*/ 	.byte	0x3f
	.zero		1


	//   ....[48]....
        /*0f2c*/ 	.word	0x0000fa10
        /*0f30*/ 	.word	0x0000000d
        /*0f34*/ 	.word	0x00016850
        /*0f38*/ 	.short	0x010a
        /*0f3a*/ 	.byte	0x3f
	.zero		1


	//   ....[49]....
        /*0f3c*/ 	.word	0x0000fff0
        /*0f40*/ 	.word	0x00000008
        /*0f44*/ 	.word	0x00000000
        /*0f48*/ 	.short	0x0101
        /*0f4a*/ 	.byte	0x3f
	.zero		1


	//   ....[50]....
        /*0f4c*/ 	.word	0x00011120
        /*0f50*/ 	.word	0x00000003
        /*0f54*/ 	.word	0x00000000
        /*0f58*/ 	.short	0x0101
        /*0f5a*/ 	.byte	0x3f
	.zero		1


	//   ....[51]....
        /*0f5c*/ 	.word	0x00011600
        /*0f60*/ 	.word	0x00000008
        /*0f64*/ 	.word	0x00000000
        /*0f68*/ 	.short	0x0101
        /*0f6a*/ 	.byte	0x3f
	.zero		1


	//   ....[52]....
        /*0f6c*/ 	.word	0x00014320
        /*0f70*/ 	.word	0x00000010
        /*0f74*/ 	.word	0x00016820
        /*0f78*/ 	.short	0x010a
        /*0f7a*/ 	.byte	0x3f
	.zero		1


	//   ....[53]....
        /*0f7c*/ 	.word	0x000143e0
        /*0f80*/ 	.word	0x00000006
        /*0f84*/ 	.word	0x000168a0
        /*0f88*/ 	.short	0x010a
        /*0f8a*/ 	.byte	0x3f
	.zero		1


	//   ....[54]....
        /*0f8c*/ 	.word	0x00014620
        /*0f90*/ 	.word	0x00000006
        /*0f94*/ 	.word	0x000168c0
        /*0f98*/ 	.short	0x010a
        /*0f9a*/ 	.byte	0x3f
	.zero		1


	//   ....[55]....
        /*0f9c*/ 	.word	0x000149b0
        /*0fa0*/ 	.word	0x00000006
        /*0fa4*/ 	.word	0x000168a0
        /*0fa8*/ 	.short	0x010a
        /*0faa*/ 	.byte	0x3f
	.zero		1


	//   ....[56]....
        /*0fac*/ 	.word	0x00014bd0
        /*0fb0*/ 	.word	0x00000006
        /*0fb4*/ 	.word	0x000168c0
        /*0fb8*/ 	.short	0x010a
        /*0fba*/ 	.byte	0x3f
	.zero		1


	//   ....[57]....
        /*0fbc*/ 	.word	0x00015a70
        /*0fc0*/ 	.word	0x00000000
        /*0fc4*/ 	.word	0x00016840
        /*0fc8*/ 	.short	0x010a
        /*0fca*/ 	.byte	0x3f
	.zero		1


	//   ....[58]....
        /*0fcc*/ 	.word	0x00016ae0
        /*0fd0*/ 	.word	0x00000010
        /*0fd4*/ 	.word	0x00016800
        /*0fd8*/ 	.short	0x0107
        /*0fda*/ 	.byte	0x3f
	.zero		1


	//   ....[59]....
        /*0fdc*/ 	.word	0x00016bd0
        /*0fe0*/ 	.word	0x00000010
        /*0fe4*/ 	.word	0x00016800
        /*0fe8*/ 	.short	0x0101
        /*0fea*/ 	.byte	0x3f
	.zero		1


	//   ....[60]....
        /*0fec*/ 	.word	0x00016bf0
        /*0ff0*/ 	.word	0x00000010
        /*0ff4*/ 	.word	0x00016820
        /*0ff8*/ 	.short	0x010a
        /*0ffa*/ 	.byte	0x3f
	.zero		1


	//   ....[61]....
        /*0ffc*/ 	.word	0x00016f90
        /*1000*/ 	.word	0x00000002
        /*1004*/ 	.word	0x00016840
        /*1008*/ 	.short	0x010a
        /*100a*/ 	.byte	0x3f
	.zero		1


	//   ....[62]....
        /*100c*/ 	.word	0x00017210
        /*1010*/ 	.word	0x00000003
        /*1014*/ 	.word	0x00000060
        /*1018*/ 	.short	0x010a
        /*101a*/ 	.byte	0x3f
	.zero		1


	//   ....[63]....
        /*101c*/ 	.word	0x00017770
        /*1020*/ 	.word	0x00000002
        /*1024*/ 	.word	0x00016840
        /*1028*/ 	.short	0x010a
        /*102a*/ 	.byte	0x3f
	.zero		1


	//   ....[64]....
        /*102c*/ 	.word	0x000179f0
        /*1030*/ 	.word	0x0000000a
        /*1034*/ 	.word	0x00000060
        /*1038*/ 	.short	0x010a
        /*103a*/ 	.byte	0x3f
	.zero		1


	//   ....[65]....
        /*103c*/ 	.word	0x00017e90
        /*1040*/ 	.word	0x00000002
        /*1044*/ 	.word	0x00016840
        /*1048*/ 	.short	0x010a
        /*104a*/ 	.byte	0x3f
	.zero		1


	//   ....[66]....
        /*104c*/ 	.word	0x00018120
        /*1050*/ 	.word	0x00000003
        /*1054*/ 	.word	0x00000060
        /*1058*/ 	.short	0x010a
        /*105a*/ 	.byte	0x3f
	.zero		1


	//   ....[67]....
        /*105c*/ 	.word	0x00018570
        /*1060*/ 	.word	0x00000003
        /*1064*/ 	.word	0x00016860
        /*1068*/ 	.short	0x010a
        /*106a*/ 	.byte	0x3f
	.zero		1


	//   ....[68]....
        /*106c*/ 	.word	0x000198e0
        /*1070*/ 	.word	0x00000009
        /*1074*/ 	.word	0x00016820
        /*1078*/ 	.short	0x010a
        /*107a*/ 	.byte	0x3f
	.zero		1


	//   ....[69]....
        /*107c*/ 	.word	0x00019a70
        /*1080*/ 	.word	0x00000007
        /*1084*/ 	.word	0x00000000
        /*1088*/ 	.short	0x010a
        /*108a*/ 	.byte	0x3f
	.zero		1


	//   ....[70]....
        /*108c*/ 	.word	0x00019ae0
        /*1090*/ 	.word	0x00000003
        /*1094*/ 	.word	0x00000000
        /*1098*/ 	.short	0x010a
        /*109a*/ 	.byte	0x3f
	.zero		1


	//   ....[71]....
        /*109c*/ 	.word	0x00019b40
        /*10a0*/ 	.word	0x00000005
        /*10a4*/ 	.word	0x00000000
        /*10a8*/ 	.short	0x010a
        /*10aa*/ 	.byte	0x3f
	.zero		1


	//   ....[72]....
        /*10ac*/ 	.word	0x00019b70
        /*10b0*/ 	.word	0x00000003
        /*10b4*/ 	.word	0x00000000
        /*10b8*/ 	.short	0x010a
        /*10ba*/ 	.byte	0x3f
	.zero		1


	//   ....[73]....
        /*10bc*/ 	.word	0x00019bd0
        /*10c0*/ 	.word	0x0000004d
        /*10c4*/ 	.word	0x00016890
        /*10c8*/ 	.short	0x010a
        /*10ca*/ 	.byte	0x3f
	.zero		1


	//   ....[74]....
        /*10cc*/ 	.word	0x00019c20
        /*10d0*/ 	.word	0x0000004d
        /*10d4*/ 	.word	0x00016890
        /*10d8*/ 	.short	0x010a
        /*10da*/ 	.byte	0x3f
	.zero		1


	//   ....[75]....
        /*10dc*/ 	.word	0x00019c70
        /*10e0*/ 	.word	0x0000004d
        /*10e4*/ 	.word	0x00016890
        /*10e8*/ 	.short	0x010a
        /*10ea*/ 	.byte	0x3f
	.zero		1


	//   ....[76]....
        /*10ec*/ 	.word	0x00019cc0
        /*10f0*/ 	.word	0x0000004d
        /*10f4*/ 	.word	0x000168b0
        /*10f8*/ 	.short	0x010a
        /*10fa*/ 	.byte	0x3f
	.zero		1


	//   ....[77]....
        /*10fc*/ 	.word	0x0001a190
        /*1100*/ 	.word	0x00000002
        /*1104*/ 	.word	0x00016800
        /*1108*/ 	.short	0x010a
        /*110a*/ 	.byte	0x3f
	.zero		1


	//   ....[78]....
        /*110c*/ 	.word	0x0001a790
        /*1110*/ 	.word	0x00000002
        /*1114*/ 	.word	0x00016800
        /*1118*/ 	.short	0x010a
        /*111a*/ 	.byte	0x3f
	.zero		1


	//   ....[79]....
        /*111c*/ 	.word	0x0001a7e0
        /*1120*/ 	.word	0x0000000a
        /*1124*/ 	.word	0x00016830
        /*1128*/ 	.short	0x010a
        /*112a*/ 	.byte	0x3f
	.zero		1


	//   ....[80]....
        /*112c*/ 	.word	0x0001a830
        /*1130*/ 	.word	0x00000000
        /*1134*/ 	.word	0x00016830
        /*1138*/ 	.short	0x010a
        /*113a*/ 	.byte	0x3f
	.zero		1


	//   ....[81]....
        /*113c*/ 	.word	0x0001a880
        /*1140*/ 	.word	0x00000003
        /*1144*/ 	.word	0x00016850
        /*1148*/ 	.short	0x010a
        /*114a*/ 	.byte	0x3f
	.zero		1


	//   ....[82]....
        /*114c*/ 	.word	0x0001a8d0
        /*1150*/ 	.word	0x00000000
        /*1154*/ 	.word	0x00016830
        /*1158*/ 	.short	0x010a
        /*115a*/ 	.byte	0x3f
	.zero		1


	//   ....[83]....
        /*115c*/ 	.word	0x0001a920
        /*1160*/ 	.word	0x00000003
        /*1164*/ 	.word	0x00016850
        /*1168*/ 	.short	0x010a
        /*116a*/ 	.byte	0x3f
	.zero		1


	//   ....[84]....
        /*116c*/ 	.word	0x0001a970
        /*1170*/ 	.word	0x0000000d
        /*1174*/ 	.word	0x00016850
        /*1178*/ 	.short	0x010a
        /*117a*/ 	.byte	0x3f
	.zero		1


	//   ....[85]....
        /*117c*/ 	.word	0x0001b520
        /*1180*/ 	.word	0x00000010
        /*1184*/ 	.word	0x00016820
        /*1188*/ 	.short	0x010a
        /*118a*/ 	.byte	0x3f
	.zero		1


	//   ....[86]....
        /*118c*/ 	.word	0x0001b570
        /*1190*/ 	.word	0x00000006
        /*1194*/ 	.word	0x000168a0
        /*1198*/ 	.short	0x010a
        /*119a*/ 	.byte	0x3f
	.zero		1


	//   ....[87]....
        /*119c*/ 	.word	0x0001b5c0
        /*11a0*/ 	.word	0x00000006
        /*11a4*/ 	.word	0x000168c0
        /*11a8*/ 	.short	0x010a
        /*11aa*/ 	.byte	0x3f
	.zero		1


	//   ....[88]....
        /*11ac*/ 	.word	0x0001b610
        /*11b0*/ 	.word	0x00000006
        /*11b4*/ 	.word	0x000168a0
        /*11b8*/ 	.short	0x010a
        /*11ba*/ 	.byte	0x3f
	.zero		1


	//   ....[89]....
        /*11bc*/ 	.word	0x0001b660
        /*11c0*/ 	.word	0x00000006
        /*11c4*/ 	.word	0x000168c0
        /*11c8*/ 	.short	0x010a
        /*11ca*/ 	.byte	0x3f
	.zero		1


	//   ....[90]....
        /*11cc*/ 	.word	0x0001b800
        /*11d0*/ 	.word	0x00000000
        /*11d4*/ 	.word	0x00016840
        /*11d8*/ 	.short	0x010a
        /*11da*/ 	.byte	0x3f
	.zero		1


	//   ....[91]....
        /*11dc*/ 	.word	0x0001c7d0
        /*11e0*/ 	.word	0x00000010
        /*11e4*/ 	.word	0x00016820
        /*11e8*/ 	.short	0x010a
        /*11ea*/ 	.byte	0x3f
	.zero		1


	//   ....[92]....
        /*11ec*/ 	.word	0x0001c820
        /*11f0*/ 	.word	0x00000002
        /*11f4*/ 	.word	0x00016840
        /*11f8*/ 	.short	0x010a
        /*11fa*/ 	.byte	0x3f
	.zero		1


	//   ....[93]....
        /*11fc*/ 	.word	0x0001c870
        /*1200*/ 	.word	0x00000003
        /*1204*/ 	.word	0x00000060
        /*1208*/ 	.short	0x010a
        /*120a*/ 	.byte	0x3f
	.zero		1


	//   ....[94]....
        /*120c*/ 	.word	0x0001c8c0
        /*1210*/ 	.word	0x00000002
        /*1214*/ 	.word	0x00016840
        /*1218*/ 	.short	0x010a
        /*121a*/ 	.byte	0x3f
	.zero		1


	//   ....[95]....
        /*121c*/ 	.word	0x0001c910
        /*1220*/ 	.word	0x0000000a
        /*1224*/ 	.word	0x00000060
        /*1228*/ 	.short	0x010a
        /*122a*/ 	.byte	0x3f
	.zero		1


	//   ....[96]....
        /*122c*/ 	.word	0x0001c960
        /*1230*/ 	.word	0x00000002
        /*1234*/ 	.word	0x00016840
        /*1238*/ 	.short	0x010a
        /*123a*/ 	.byte	0x3f
	.zero		1


	//   ....[97]....
        /*123c*/ 	.word	0x0001c9b0
        /*1240*/ 	.word	0x00000003
        /*1244*/ 	.word	0x00000060
        /*1248*/ 	.short	0x010a
        /*124a*/ 	.byte	0x3f
	.zero		1


	//   ....[98]....
        /*124c*/ 	.word	0x0001ca00
        /*1250*/ 	.word	0x00000003
        /*1254*/ 	.word	0x00016860
        /*1258*/ 	.short	0x010a
        /*125a*/ 	.byte	0x3f
	.zero		1


	//   ....[99]....
        /*125c*/ 	.word	0x0001d430
        /*1260*/ 	.word	0x00000009
        /*1264*/ 	.word	0x00016820
        /*1268*/ 	.short	0x010a
        /*126a*/ 	.byte	0x3f
	.zero		1


	//   ....[100]....
        /*126c*/ 	.word	0x0001d5d0
        /*1270*/ 	.word	0x00000007
        /*1274*/ 	.word	0x00000000
        /*1278*/ 	.short	0x010a
        /*127a*/ 	.byte	0x3f
	.zero		1


	//   ....[101]....
        /*127c*/ 	.word	0x0001d620
        /*1280*/ 	.word	0x00000003
        /*1284*/ 	.word	0x00000000
        /*1288*/ 	.short	0x010a
        /*128a*/ 	.byte	0x3f
	.zero		1


	//   ....[102]....
        /*128c*/ 	.word	0x0001d670
        /*1290*/ 	.word	0x00000005
        /*1294*/ 	.word	0x00000000
        /*1298*/ 	.short	0x010a
        /*129a*/ 	.byte	0x3f
	.zero		1


	//----- nvinfo : EIATTR_NUM_MBARRIERS
	.align		4
.L_325:
        /*129c*/ 	.byte	0x03, 0x38
        /*129e*/ 	.short	0x0016


	//----- nvinfo : EIATTR_EXIT_INSTR_OFFSETS
	.align		4
        /*12a0*/ 	.byte	0x04, 0x1c
        /*12a2*/ 	.short	(.L_327 - .L_326)


	//   ....[0]....
.L_326:
        /*12a4*/ 	.word	0x00019bc0


	//----- nvinfo : EIATTR_MAX_THREADS
	.align		4
.L_327:
        /*12a8*/ 	.byte	0x04, 0x05
        /*12aa*/ 	.short	(.L_329 - .L_328)
.L_328:
        /*12ac*/ 	.word	0x00000200
        /*12b0*/ 	.word	0x00000001
        /*12b4*/ 	.word	0x00000001


	//----- nvinfo : EIATTR_CRS_STACK_SIZE
	.align		4
.L_329:
        /*12b8*/ 	.byte	0x04, 0x1e
        /*12ba*/ 	.short	(.L_331 - .L_330)
.L_330:
        /*12bc*/ 	.word	0x00000000


	//----- nvinfo : EIATTR_CBANK_PARAM_SIZE
	.align		4
.L_331:
        /*12c0*/ 	.byte	0x03, 0x19
        /*12c2*/ 	.short	0x0af0


	//----- nvinfo : EIATTR_PARAM_CBANK
	.align		4
        /*12c4*/ 	.byte	0x04, 0x0a
        /*12c6*/ 	.short	(.L_333 - .L_332)
	.align		4
.L_332:
        /*12c8*/ 	.word	index@(.nv.constant0._ZN7cutlass13device_kernelIN5flash11enable_sm90INS1_16FlashAttnFwdSm90INS1_25CollectiveMainloopFwdSm90ILi2EN4cute5tupleIJNS5_1CILi1EEES8_S8_EEENS6_IJNS7_ILi192EEENS7_ILi128EEENS7_ILi64EEEEEELi64ENS_6half_tEfNS_4arch4Sm90ELb1ELb0ELb0ELb1ELb0ELb1ELb0ELb1ELb1ELb1ELb1ELb0EEENS1_21CollectiveEpilogueFwdINS6_IJSA_SC_SB_EEES9_SE_SG_Li384ELb1ELb1ELb1ELb0EEENS1_36VarlenDynamicPersistentTileSchedulerILi192ELi128ELi384ELi128ELb1ELb1ELb1ELb1ELb1ELb1EEEEEEEEEvNT_6ParamsE)
        /*12cc*/ 	.short	0x0210
        /*12ce*/ 	.short	0x0af0


	//----- nvinfo : EIATTR_SW_WAR
	.align		4
.L_333:
        /*12d0*/ 	.byte	0x04, 0x36
        /*12d2*/ 	.short	(.L_335 - .L_334)
.L_334:
        /*12d4*/ 	.word	0x00000008
.L_335:


//--------------------- .nv.callgraph             --------------------------
	.section	.nv.callgraph,"",@"SHT_CUDA_CALLGRAPH"
	.align	4
	.sectionentsize	8
	.align		4
        /*0000*/ 	.word	0x00000000
	.align		4
        /*0004*/ 	.word	0xffffffff
	.align		4
        /*0008*/ 	.word	index@(_ZN7cutlass13device_kernelIN5flash11enable_sm90INS1_16FlashAttnFwdSm90INS1_25CollectiveMainloopFwdSm90ILi2EN4cute5tupleIJNS5_1CILi1EEES8_S8_EEENS6_IJNS7_ILi192EEESA_NS7_ILi64EEEEEELi64ENS_6half_tEfNS_4arch4Sm90ELb0ELb0ELb0ELb0ELb0ELb0ELb0ELb0ELb1ELb1ELb1ELb0EEENS1_21CollectiveEpilogueFwdINS6_IJSA_SB_SA_EEES9_SD_SF_Li384ELb0ELb1ELb1ELb0EEENS1_19SingleTileSchedulerILb0ELb1ELb1ELi192EEEEEEEEEvNT_6ParamsE)
	.align		4
        /*000c*/ 	.word	index@(__assertfail)
	.align		4
        /*0010*/ 	.word	index@(_ZN7cutlass13device_kernelIN5flash11enable_sm90INS1_16FlashAttnFwdSm90INS1_25CollectiveMainloopFwdSm90ILi2EN4cute5tupleIJNS5_1CILi1EEES8_S8_EEENS6_IJNS7_ILi192EEESA_NS7_ILi64EEEEEELi64ENS_6half_tEfNS_4arch4Sm90ELb0ELb0ELb0ELb1ELb0ELb0ELb0ELb0ELb1ELb1ELb1ELb0EEENS1_21CollectiveEpilogueFwdINS6_IJSA_SB_SA_EEES9_SD_SF_Li384ELb1ELb1ELb1ELb0EEENS1_36VarlenDynamicPersistentTileSchedulerILi192ELi192ELi384ELi128ELb1ELb1ELb1ELb0ELb1ELb1EEEEEEEEEvNT_6ParamsE)
	.align		4
        /*0014*/ 	.word	index@(__assertfail)
	.align		4
        /*0018*/ 	.word	index@(_ZN7cutlass13device_kernelIN5flash11enable_sm90INS1_16FlashAttnFwdSm90INS1_25CollectiveMainloopFwdSm90ILi2EN4cute5tupleIJNS5_1CILi1EEES8_S8_EEENS6_IJNS7_ILi192EEESA_NS7_ILi64EEEEEELi64ENS_6half_tEfNS_4arch4Sm90ELb0ELb0ELb0ELb1ELb0ELb1ELb0ELb0ELb1ELb1ELb1ELb0EEENS1_21CollectiveEpilogueFwdINS6_IJSA_SB_SA_EEES9_SD_SF_Li384ELb1ELb1ELb1ELb0EEENS1_36VarlenDynamicPersistentTileSchedulerILi192ELi192ELi384ELi128ELb1ELb1ELb1ELb0ELb1ELb1EEEEEEEEEvNT_6ParamsE)
	.align		4
        /*001c*/ 	.word	index@(__assertfail)
	.align		4
        /*0020*/ 	.word	index@(_ZN7cutlass13device_kernelIN5flash11enable_sm90INS1_16FlashAttnFwdSm90INS1_25CollectiveMainloopFwdSm90ILi2EN4cute5tupleIJNS5_1CILi1EEES8_S8_EEENS6_IJNS7_ILi192EEENS7_ILi128EEENS7_ILi64EEEEEELi64ENS_6half_tEfNS_4arch4Sm90ELb0ELb1ELb0ELb0ELb0ELb0ELb0ELb1ELb1ELb1ELb1ELb0EEENS1_21CollectiveEpilogueFwdINS6_IJSA_SC_SB_EEES9_SE_SG_Li384ELb0ELb1ELb1ELb0EEENS1_19SingleTileSchedulerILb0ELb1ELb1ELi192EEEEEEEEEvNT_6ParamsE)
	.align		4
        /*0024*/ 	.word	index@(__assertfail)
	.align		4
        /*0028*/ 	.word	index@(_ZN7cutlass13device_kernelIN5flash11enable_sm90INS1_16FlashAttnFwdSm90INS1_25CollectiveMainloopFwdSm90ILi2EN4cute5tupleIJNS5_1CILi1EEES8_S8_EEENS6_IJNS7_ILi192EEENS7_ILi128EEENS7_ILi64EEEEEELi64ENS_6half_tEfNS_4arch4Sm90ELb0ELb1ELb0ELb1ELb0ELb0ELb0ELb1ELb1ELb1ELb1ELb0EEENS1_21CollectiveEpilogueFwdINS6_IJSA_SC_SB_EEES9_SE_SG_Li384ELb1ELb1ELb1ELb0EEENS1_36VarlenDynamicPersistentTileSchedulerILi192ELi128ELi384ELi128ELb1ELb1ELb1ELb1ELb0ELb1EEEEEEEEEvNT_6ParamsE)
	.align		4
        /*002c*/ 	.word	index@(__assertfail)
	.align		4
        /*0030*/ 	.word	index@(_ZN7cutlass13device_kernelIN5flash11enable_sm90INS1_16FlashAttnFwdSm90INS1_25CollectiveMainloopFwdSm90ILi2EN4cute5tupleIJNS5_1CILi1EEES8_S8_EEENS6_IJNS7_ILi192EEENS7_ILi128EEENS7_ILi64EEEEEELi64ENS_6half_tEfNS_4arch4Sm90ELb0ELb1ELb0ELb1ELb0ELb1ELb0ELb1ELb1ELb1ELb1ELb0EEENS1_21CollectiveEpilogueFwdINS6_IJSA_SC_SB_EEES9_SE_SG_Li384ELb1ELb1ELb1ELb0EEENS1_36VarlenDynamicPersistentTileSchedulerILi192ELi128ELi384ELi128ELb1ELb1ELb1ELb1ELb0ELb1EEEEEEEEEvNT_6ParamsE)
	.align		4
        /*0034*/ 	.word	index@(__assertfail)
	.align		4
        /*0038*/ 	.word	index@(_ZN7cutlass13device_kernelIN5flash11enable_sm90INS1_16FlashAttnFwdSm90INS1_25CollectiveMainloopFwdSm90ILi2EN4cute5tupleIJNS5_1CILi1EEES8_S8_EEENS6_IJNS7_ILi192EEENS7_ILi128EEENS7_ILi64EEEEEELi64ENS_6half_tEfNS_4arch4Sm90ELb1ELb0ELb0ELb0ELb0ELb0ELb0ELb1ELb1ELb1ELb1ELb0EEENS1_21CollectiveEpilogueFwdINS6_IJSA_SC_SB_EEES9_SE_SG_Li384ELb0ELb1ELb1ELb0EEENS1_19SingleTileSchedulerILb0ELb1ELb1ELi192EEEEEEEEEvNT_6ParamsE)
	.align		4
        /*003c*/ 	.word	index@(__assertfail)
	.align		4
        /*0040*/ 	.word	index@(_ZN7cutlass13device_kernelIN5flash11enable_sm90INS1_16FlashAttnFwdSm90INS1_25CollectiveMainloopFwdSm90ILi2EN4cute5tupleIJNS5_1CILi1EEES8_S8_EEENS6_IJNS7_ILi192EEENS7_ILi128EEENS7_ILi64EEEEEELi64ENS_6half_tEfNS_4arch4Sm90ELb1ELb0ELb0ELb1ELb0ELb0ELb0ELb1ELb1ELb1ELb1ELb0EEENS1_21CollectiveEpilogueFwdINS6_IJSA_SC_SB_EEES9_SE_SG_Li384ELb1ELb1ELb1ELb0EEENS1_36VarlenDynamicPersistentTileSchedulerILi192ELi128ELi384ELi128ELb1ELb1ELb1ELb1ELb1ELb1EEEEEEEEEvNT_6ParamsE)
	.align		4
        /*0044*/ 	.word	index@(__assertfail)
	.align		4
        /*0048*/ 	.word	index@(_ZN7cutlass13device_kernelIN5flash11enable_sm90INS1_16FlashAttnFwdSm90INS1_25CollectiveMainloopFwdSm90ILi2EN4cute5tupleIJNS5_1CILi1EEES8_S8_EEENS6_IJNS7_ILi192EEENS7_ILi128EEENS7_ILi64EEEEEELi64ENS_6half_tEfNS_4arch4Sm90ELb1ELb0ELb0ELb1ELb0ELb1ELb0ELb1ELb1ELb1ELb1ELb0EEENS1_21CollectiveEpilogueFwdINS6_IJSA_SC_SB_EEES9_SE_SG_Li384ELb1ELb1ELb1ELb0EEENS1_36VarlenDynamicPersistentTileSchedulerILi192ELi128ELi384ELi128ELb1ELb1ELb1ELb1ELb1ELb1EEEEEEEEEvNT_6ParamsE)
	.align		4
        /*004c*/ 	.word	index@(__assertfail)
	.align		4
        /*0050*/ 	.word	0x00000000
	.align		4
        /*0054*/ 	.word	0xfffffffe
	.align		4
        /*0058*/ 	.word	0x00000000
	.align		4
        /*005c*/ 	.word	0xfffffffd
	.align		4
        /*0060*/ 	.word	0x00000000
	.align		4
        /*0064*/ 	.word	0xfffffffc


//--------------------- .nv.constant4             --------------------------
	.section	.nv.constant4,"a",@progbits
	.align	8
	.align		8
.nv.constant4:
        /*0000*/ 	.dword	__assertfail
	.align		8
        /*0008*/ 	.dword	__unnamed_1
	.align		8
        /*0010*/ 	.dword	__unnamed_2
	.align		8
        /*0018*/ 	.dword	__unnamed_3
	.align		8
        /*0020*/ 	.dword	__unnamed_4
	.align		8
        /*0028*/ 	.dword	__unnamed_5
	.align		8
        /*0030*/ 	.dword	__unnamed_6
	.align		8
        /*0038*/ 	.dword	__unnamed_7
	.align		8
        /*0040*/ 	.dword	__unnamed_8
	.align		8
        /*0048*/ 	.dword	__unnamed_9
	.align		8
        /*0050*/ 	.dword	_ZN71_INTERNAL_e7c80e6b_35_flash_fwd_hdim64_fp16_split_sm90_cu_677d2eb9_32794cuda3std3__45__cpo5beginE
	.align		8
        /*0058*/ 	.dword	_ZN71_INTERNAL_e7c80e6b_35_flash_fwd_hdim64_fp16_split_sm90_cu_677d2eb9_32794cuda3std3__45__cpo3endE
	.align		8
        /*0060*/ 	.dword	_ZN71_INTERNAL_e7c80e6b_35_flash_fwd_hdim64_fp16_split_sm90_cu_677d2eb9_32794cuda3std3__45__cpo6cbeginE
	.align		8
        /*0068*/ 	.dword	_ZN71_INTERNAL_e7c80e6b_35_flash_fwd_hdim64_fp16_split_sm90_cu_677d2eb9_32794cuda3std3__45__cpo4cendE
	.align		8
        /*0070*/ 	.dword	_ZN71_INTERNAL_e7c80e6b_35_flash_fwd_hdim64_fp16_split_sm90_cu_677d2eb9_32794cuda3std3__473_GLOBAL__N__e7c80e6b_35_flash_fwd_hdim64_fp16_split_sm90_cu_677d2eb9_32796ignoreE
	.align		8
        /*0078*/ 	.dword	_ZN71_INTERNAL_e7c80e6b_35_flash_fwd_hdim64_fp16_split_sm90_cu_677d2eb9_32794cuda3std3__419piecewise_constructE
	.align		8
        /*0080*/ 	.dword	_ZN71_INTERNAL_e7c80e6b_35_flash_fwd_hdim64_fp16_split_sm90_cu_677d2eb9_32794cuda3std3__48in_placeE
	.align		8
        /*0088*/ 	.dword	_ZN71_INTERNAL_e7c80e6b_35_flash_fwd_hdim64_fp16_split_sm90_cu_677d2eb9_32794cuda3std6ranges3__45__cpo4swapE
	.align		8
        /*0090*/ 	.dword	_ZN71_INTERNAL_e7c80e6b_35_flash_fwd_hdim64_fp16_split_sm90_cu_677d2eb9_32794cuda3std6ranges3__45__cpo9iter_moveE
	.align		8
        /*0098*/ 	.dword	_ZN71_INTERNAL_e7c80e6b_35_flash_fwd_hdim64_fp16_split_sm90_cu_677d2eb9_32794cute7productE
	.align		8
        /*00a0*/ 	.dword	_ZN71_INTERNAL_e7c80e6b_35_flash_fwd_hdim64_fp16_split_sm90_cu_677d2eb9_32794cute1_E
	.align		8
        /*00a8*/ 	.dword	$str$20
	.align		8
        /*00b0*/ 	.dword	$str$21


//--------------------- .text._ZN7cutlass13device_kernelIN5flash11enable_sm90INS1_16FlashAttnFwdSm90INS1_25CollectiveMainloopFwdSm90ILi2EN4cute5tupleIJNS5_1CILi1EEES8_S8_EEENS6_IJNS7_ILi192EEESA_NS7_ILi64EEEEEELi64ENS_6half_tEfNS_4arch4Sm90ELb0ELb0ELb0ELb0ELb0ELb0ELb0ELb0ELb1ELb1ELb1ELb0EEENS1_21CollectiveEpilogueFwdINS6_IJSA_SB_SA_EEES9_SD_SF_Li384ELb0ELb1ELb1ELb0EEENS1_19SingleTileSchedulerILb0ELb1ELb1ELi192EEEEEEEEEvNT_6ParamsE --------------------------
	.section	.text._ZN7cutlass13device_kernelIN5flash11enable_sm90INS1_16FlashAttnFwdSm90INS1_25CollectiveMainloopFwdSm90ILi2EN4cute5tupleIJNS5_1CILi1EEES8_S8_EEENS6_IJNS7_ILi192EEESA_NS7_ILi64EEEEEELi64ENS_6half_tEfNS_4arch4Sm90ELb0ELb0ELb0ELb0ELb0ELb0ELb0ELb0ELb1ELb1ELb1ELb0EEENS1_21CollectiveEpilogueFwdINS6_IJSA_SB_SA_EEES9_SD_SF_Li384ELb0ELb1ELb1ELb0EEENS1_19SingleTileSchedulerILb0ELb1ELb1ELi192EEEEEEEEEvNT_6ParamsE,"ax",@progbits
	.align	128
.text._ZN7cutlass13device_kernelIN5flash11enable_sm90INS1_16FlashAttnFwdSm90INS1_25CollectiveMainloopFwdSm90ILi2EN4cute5tupleIJNS5_1CILi1EEES8_S8_EEENS6_IJNS7_ILi192EEESA_NS7_ILi64EEEEEELi64ENS_6half_tEfNS_4arch4Sm90ELb0ELb0ELb0ELb0ELb0ELb0ELb0ELb0ELb1ELb1ELb1ELb0EEENS1_21CollectiveEpilogueFwdINS6_IJSA_SB_SA_EEES9_SD_SF_Li384ELb0ELb1ELb1ELb0EEENS1_19SingleTileSchedulerILb0ELb1ELb1ELi192EEEEEEEEEvNT_6ParamsE:
        .type           _ZN7cutlass13device_kernelIN5flash11enable_sm90INS1_16FlashAttnFwdSm90INS1_25CollectiveMainloopFwdSm90ILi2EN4cute5tupleIJNS5_1CILi1EEES8_S8_EEENS6_IJNS7_ILi192EEESA_NS7_ILi64EEEEEELi64ENS_6half_tEfNS_4arch4Sm90ELb0ELb0ELb0ELb0ELb0ELb0ELb0ELb0ELb1ELb1ELb1ELb0EEENS1_21CollectiveEpilogueFwdINS6_IJSA_SB_SA_EEES9_SD_SF_Li384ELb0ELb1ELb1ELb0EEENS1_19SingleTileSchedulerILb0ELb1ELb1ELi192EEEEEEEEEvNT_6ParamsE,@function
        .size           _ZN7cutlass13device_kernelIN5flash11enable_sm90INS1_16FlashAttnFwdSm90INS1_25CollectiveMainloopFwdSm90ILi2EN4cute5tupleIJNS5_1CILi1EEES8_S8_EEENS6_IJNS7_ILi192EEESA_NS7_ILi64EEEEEELi64ENS_6half_tEfNS_4arch4Sm90ELb0ELb0ELb0ELb0ELb0ELb0ELb0ELb0ELb1ELb1ELb1ELb0EEENS1_21CollectiveEpilogueFwdINS6_IJSA_SB_SA_EEES9_SD_SF_Li384ELb0ELb1ELb1ELb0EEENS1_19SingleTileSchedulerILb0ELb1ELb1ELi192EEEEEEEEEvNT_6ParamsE,(.L_x_2702 - _ZN7cutlass13device_kernelIN5flash11enable_sm90INS1_16FlashAttnFwdSm90INS1_25CollectiveMainloopFwdSm90ILi2EN4cute5tupleIJNS5_1CILi1EEES8_S8_EEENS6_IJNS7_ILi192EEESA_NS7_ILi64EEEEEELi64ENS_6half_tEfNS_4arch4Sm90ELb0ELb0ELb0ELb0ELb0ELb0ELb0ELb0ELb1ELb1ELb1ELb0EEENS1_21CollectiveEpilogueFwdINS6_IJSA_SB_SA_EEES9_SD_SF_Li384ELb0ELb1ELb1ELb0EEENS1_19SingleTileSchedulerILb0ELb1ELb1ELi192EEEEEEEEEvNT_6ParamsE)
        .other          _ZN7cutlass13device_kernelIN5flash11enable_sm90INS1_16FlashAttnFwdSm90INS1_25CollectiveMainloopFwdSm90ILi2EN4cute5tupleIJNS5_1CILi1EEES8_S8_EEENS6_IJNS7_ILi192EEESA_NS7_ILi64EEEEEELi64ENS_6half_tEfNS_4arch4Sm90ELb0ELb0ELb0ELb0ELb0ELb0ELb0ELb0ELb1ELb1ELb1ELb0EEENS1_21CollectiveEpilogueFwdINS6_IJSA_SB_SA_EEES9_SD_SF_Li384ELb0ELb1ELb1ELb0EEENS1_19SingleTileSchedulerILb0ELb1ELb1ELi192EEEEEEEEEvNT_6ParamsE,@"STO_CUDA_ENTRY STV_DEFAULT"
_ZN7cutlass13device_kernelIN5flash11enable_sm90INS1_16FlashAttnFwdSm90INS1_25CollectiveMainloopFwdSm90ILi2EN4cute5tupleIJNS5_1CILi1EEES8_S8_EEENS6_IJNS7_ILi192EEESA_NS7_ILi64EEEEEELi64ENS_6half_tEfNS_4arch4Sm90ELb0ELb0ELb0ELb0ELb0ELb0ELb0ELb0ELb1ELb1ELb1ELb0EEENS1_21CollectiveEpilogueFwdINS6_IJSA_SB_SA_EEES9_SD_SF_Li384ELb0ELb1ELb1ELb0EEENS1_19SingleTileSchedulerILb0ELb1ELb1ELi192EEEEEEEEEvNT_6ParamsE:
[----:B------:R-:W0:Y:S02]  /*0000*/  LDC R1, c[0x0][0x28] ;  /* 0x00000a00ff017b82 */ /* 0x000e240000000800 */
[----:B0-----:R-:W-:Y:S01]  /*0010*/  VIADD R1, R1, 0xfffffff0 ;  /* 0xfffffff001017836 */ /* 0x001fe20000000000 */
[----:B------:R-:W0:Y:S01]  /*0020*/  S2R R3, SR_TID.X ;  /* 0x0000000000037919 */ /* 0x000e220000002100 */
[----:B------:R-:W-:Y:S01]  /*0030*/  ELECT P0, URZ, PT ;  /* 0x00000000003f782f */ /* 0x000fe20003800000 */
[----:B------:R-:W-:Y:S01]  /*0040*/  BSSY B0, `(.L_x_0) ;  /* 0x000000d000007945 */ /* 0x000fe20003800000 */
[----:B0-----:R-:W-:-:S05]  /*0050*/  SHF.R.U32.HI R29, RZ, 0x5, R3 ;  /* 0x00000005ff1d7819 */ /* 0x001fca0000011603 */
[----:B------:R-:W0:Y:S02]  /*0060*/  SHFL.IDX PT, R0, R29, RZ, 0x1f ;  /* 0x00001fff1d007589 */ /* 0x000e2400000e0000 */
[----:B0-----:R-:W-:-:S13]  /*0070*/  ISETP.EQ.AND P0, PT, R0, RZ, P0 ;  /* 0x000000ff0000720c */ /* 0x001fda0000702270 */
[----:B------:R-:W-:Y:S05]  /*0080*/  @!P0 BRA `(.L_x_1) ;  /* 0x0000000000208947 */ /* 0x000fea0003800000 */
[----:B------:R-:W-:Y:S02]  /*0090*/  ULDC.64 UR4, c[0x0][0x198] ;  /* 0x0000660000047ab9 */ /* 0x000fe40000000a00 */
[----:B------:R-:W-:Y:S02]  /*00a0*/  UIADD3 UR6, UP0, UR4, 0x370, URZ ;  /* 0x0000037004067890 */ /* 0x000fe4000ff1e03f */
[----:B------:R-:W-:Y:S02]  /*00b0*/  UIADD3 UR4, UP1, UR4, 0x470, URZ ;  /* 0x0000047004047890 */ /* 0x000fe4000ff3e03f */
[----:B------:R-:W-:Y:S02]  /*00c0*/  UIADD3.X UR7, URZ, UR5, URZ, UP0, !UPT ;  /* 0x000000053f077290 */ /* 0x000fe400087fe43f */
[----:B------:R-:W-:-:S07]  /*00d0*/  UIADD3.X UR5, URZ, UR5, URZ, UP1, !UPT ;  /* 0x000000053f057290 */ /* 0x000fce0008ffe43f */
[----:B------:R0:W-:Y:S02]  /*00e0*/  UTMACCTL.PF [UR6] ;  /* 0x00000000060079b9 */ /* 0x0001e40008040000 */
[----:B------:R0:W-:Y:S02]  /*00f0*/  UTMACCTL.PF [UR4] ;  /* 0x00000000040079b9 */ /* 0x0001e40008040000 */
[----:B0-----:R-:W-:Y:S01]  /*0100*/  NOP ;  /* 0x0000000000007918 */ /* 0x001fe20000000000 */
.L_x_1:
[----:B------:R-:W-:Y:S05]  /*0110*/  BSYNC B0 ;  /* 0x0000000000007941 */ /* 0x000fea0003800000 */
.L_x_0:
[----:B------:R-:W-:Y:S01]  /*0120*/  VOTEU.ANY UP0, P0 ;  /* 0x00000000003f7886 */ /* 0x000fe20000000100 */
[----:B------:R-:W0:Y:S01]  /*0130*/  SHFL.IDX PT, R0, R29, RZ, 0x1f ;  /* 0x00001fff1d007589 */ /* 0x000e2200000e0000 */
[----:B------:R-:W-:Y:S01]  /*0140*/  UMOV UR4, 0x80 ;  /* 0x0000008000047882 */ /* 0x000fe20000000000 */
[----:B------:R-:W-:Y:S01]  /*0150*/  UMOV UR7, 0x180 ;  /* 0x0000018000077882 */ /* 0x000fe20000000000 */
[----:B------:R-:W-:Y:S01]  /*0160*/  SHF.R.U32.HI R2, RZ, 0x7, R3 ;  /* 0x00000007ff027819 */ /* 0x000fe20000011603 */
[----:B------:R-:W1:Y:S01]  /*0170*/  @UP0 S2UR UR8, SR_CgaCtaId ;  /* 0x00000000000809c3 */ /* 0x000e620000008800 */
[----:B------:R-:W-:Y:S01]  /*0180*/  @UP0 UMOV UR6, 0x400 ;  /* 0x0000040000060882 */ /* 0x000fe20000000000 */
[----:B------:R-:W-:-:S04]  /*0190*/  @UP0 UIADD3 UR4, -UR4, 0x100000, URZ ;  /* 0x0010000004040890 */ /* 0x000fc8000fffe13f */
[----:B------:R-:W-:Y:S02]  /*01a0*/  @UP0 USHF.L.U32 UR5, UR4, 0xb, URZ ;  /* 0x0000000b04050899 */ /* 0x000fe4000800063f */
[----:B------:R-:W-:Y:S01]  /*01b0*/  @UP0 USHF.L.U32 UR4, UR4, 0x1, URZ ;  /* 0x0000000104040899 */ /* 0x000fe2000800063f */
[----:B------:R-:W-:Y:S01]  /*01c0*/  VOTEU.ANY UP1, P0 ;  /* 0x00000000003f7886 */ /* 0x000fe20000020100 */
[----:B0-----:R-:W-:Y:S02]  /*01d0*/  ISETP.NE.AND P1, PT, R0, RZ, PT ;  /* 0x000000ff0000720c */ /* 0x001fe40003f25270 */
[----:B------:R0:W2:Y:S01]  /*01e0*/  SHFL.IDX PT, R0, R2, RZ, 0x1f ;  /* 0x00001fff02007589 */ /* 0x0000a200000e0000 */
[----:B-1----:R-:W-:Y:S02]  /*01f0*/  @UP0 ULEA UR8, UR8, UR6, 0x18 ;  /* 0x0000000608080291 */ /* 0x002fe4000f8ec03f */
[----:B------:R-:W-:-:S04]  /*0200*/  @UP0 UIADD3 UR6, -UR7, 0x100000, URZ ;  /* 0x0010000007060890 */ /* 0x000fc8000fffe13f */
[----:B------:R-:W-:Y:S02]  /*0210*/  @UP0 USHF.L.U32 UR7, UR6, 0xb, URZ ;  /* 0x0000000b06070899 */ /* 0x000fe4000800063f */
[----:B------:R-:W-:Y:S01]  /*0220*/  @UP0 USHF.L.U32 UR6, UR6, 0x1, URZ ;  /* 0x0000000106060899 */ /* 0x000fe2000800063f */
[----:B------:R-:W-:Y:S01]  /*0230*/  VOTEU.ANY UP0, P0 ;  /* 0x00000000003f7886 */ /* 0x000fe20000000100 */
[----:B------:R-:W1:Y:S04]  /*0240*/  FENCE.VIEW.ASYNC.S ;  /* 0x00000000000073c6 */ /* 0x000e680000000000 */
[----:B-1----:R0:W1:Y:S06]  /*0250*/  @UP0 SYNCS.EXCH.64 URZ, [UR8+0x30800], UR4 ;  /* 0x03080004083f05b2 */ /* 0x00206c0008000100 */
[----:B------:R0:W3:Y:S02]  /*0260*/  @UP1 SYNCS.EXCH.64 URZ, [UR8+0x30820], UR6 ;  /* 0x03082006083f15b2 */ /* 0x0000e40008000100 */
[----:B0-----:R-:W-:Y:S05]  /*0270*/  @P1 BRA `(.L_x_2) ;  /* 0x0000000000481947 */ /* 0x001fea0003800000 */
[----:B------:R-:W0:Y:S01]  /*0280*/  S2UR UR5, SR_CgaCtaId ;  /* 0x00000000000579c3 */ /* 0x000e220000008800 */
[----:B------:R-:W-:Y:S01]  /*0290*/  UMOV UR4, 0x400 ;  /* 0x0000040000047882 */ /* 0x000fe20000000000 */
[----:B------:R-:W-:Y:S01]  /*02a0*/  UMOV UR6, 0x1 ;  /* 0x0000000100067882 */ /* 0x000fe20000000000 */
[----:B------:R-:W-:Y:S01]  /*02b0*/  UMOV UR7, 0x3 ;  /* 0x0000000300077882 */ /* 0x000fe20000000000 */
[----:B------:R-:W-:Y:S01]  /*02c0*/  ELECT P0, URZ, PT ;  /* 0x00000000003f782f */ /* 0x000fe20003800000 */
[----:B0-----:R-:W-:Y:S02]  /*02d0*/  ULEA UR8, UR5, UR4, 0x18 ;  /* 0x0000000405087291 */ /* 0x001fe4000f8ec03f */
[----:B------:R-:W-:-:S04]  /*02e0*/  UIADD3 UR4, -UR6, 0x100000, URZ ;  /* 0x0010000006047890 */ /* 0x000fc8000fffe13f */
[----:B------:R-:W-:Y:S02]  /*02f0*/  USHF.L.U32 UR5, UR4, 0xb, URZ ;  /* 0x0000000b04057899 */ /* 0x000fe4000800063f */
[----:B------:R-:W-:Y:S02]  /*0300*/  USHF.L.U32 UR4, UR4, 0x1, URZ ;  /* 0x0000000104047899 */ /* 0x000fe4000800063f */
[----:B------:R-:W-:-:S04]  /*0310*/  UIADD3 UR6, -UR7, 0x100000, URZ ;  /* 0x0010000007067890 */ /* 0x000fc8000fffe13f */
[----:B------:R-:W-:Y:S02]  /*0320*/  USHF.L.U32 UR7, UR6, 0xb, URZ ;  /* 0x0000000b06077899 */ /* 0x000fe4000800063f */
[----:B------:R-:W-:Y:S01]  /*0330*/  USHF.L.U32 UR6, UR6, 0x1, URZ ;  /* 0x0000000106067899 */ /* 0x000fe2000800063f */
[----:B------:R-:W0:Y:S03]  /*0340*/  FENCE.VIEW.ASYNC.S ;  /* 0x00000000000073c6 */ /* 0x000e260000000000 */
[----:B0-----:R0:W4:Y:S08]  /*0350*/  SYNCS.EXCH.64 URZ, [UR8+0x30830], UR4 ;  /* 0x03083004083f75b2 */ /* 0x0011300008000100 */
[----:B------:R0:W0:Y:S01]  /*0360*/  SYNCS.EXCH.64 URZ, [UR8+0x30840], UR6 ;  /* 0x03084006083f75b2 */ /* 0x0000220008000100 */
[----:B------:R0:W0:Y:S01]  /*0370*/  SYNCS.EXCH.64 URZ, [UR8+0x30838], UR4 ;  /* 0x03083804083f75b2 */ /* 0x0000220008000100 */
[----:B------:R0:W0:Y:S01]  /*0380*/  SYNCS.EXCH.64 URZ, [UR8+0x30848], UR6 ;  /* 0x03084806083f75b2 */ /* 0x0000220008000100 */
[----:B------:R-:W-:Y:S01]  /*0390*/  NOP ;  /* 0x0000000000007918 */ /* 0x000fe20000000000 */
.L_x_2:
[----:B------:R-:W5:Y:S01]  /*03a0*/  SHFL.IDX PT, R2, R29, RZ, 0x1f ;  /* 0x00001fff1d027589 */ /* 0x000f6200000e0000 */
[----:B------:R-:W-:Y:S01]  /*03b0*/  NOP ;  /* 0x0000000000007918 */ /* 0x000fe20000000000 */
[----:B-----5:R-:W-:-:S13]  /*03c0*/  ISETP.NE.AND P0, PT, R2, RZ, PT ;  /* 0x000000ff0200720c */ /* 0x020fda0003f05270 */
[----:B------:R-:W-:Y:S05]  /*03d0*/  @P0 BRA `(.L_x_3) ;  /* 0x0000000000480947 */ /* 0x000fea0003800000 */
[----:B0-----:R-:W0:Y:S01]  /*03e0*/  S2UR UR5, SR_CgaCtaId ;  /* 0x00000000000579c3 */ /* 0x001e220000008800 */
        /* <DEDUP_REMOVED lines=12> */
[----:B0-----:R0:W0:Y:S08]  /*04b0*/  SYNCS.EXCH.64 URZ, [UR8+0x30850], UR4 ;  /* 0x03085004083f75b2 */ /* 0x0010300008000100 */
[----:B------:R0:W0:Y:S01]  /*04c0*/  SYNCS.EXCH.64 URZ, [UR8+0x30860], UR6 ;  /* 0x03086006083f75b2 */ /* 0x0000220008000100 */
[----:B------:R0:W0:Y:S01]  /*04d0*/  SYNCS.EXCH.64 URZ, [UR8+0x30858], UR4 ;  /* 0x03085804083f75b2 */ /* 0x0000220008000100 */
[----:B------:R0:W0:Y:S01]  /*04e0*/  SYNCS.EXCH.64 URZ, [UR8+0x30868], UR6 ;  /* 0x03086806083f75b2 */ /* 0x0000220008000100 */
[----:B------:R-:W-:Y:S01]  /*04f0*/  NOP ;  /* 0x0000000000007918 */ /* 0x000fe20000000000 */
.L_x_3:
[----:B------:R-:W5:Y:S01]  /*0500*/  SHFL.IDX PT, R2, R29, RZ, 0x1f ;  /* 0x00001fff1d027589 */ /* 0x000f6200000e0000 */
[----:B------:R-:W-:Y:S01]  /*0510*/  NOP ;  /* 0x0000000000007918 */ /* 0x000fe20000000000 */
[----:B-----5:R-:W-:-:S13]  /*0520*/  ISETP.NE.AND P0, PT, R2, RZ, PT ;  /* 0x000000ff0200720c */ /* 0x020fda0003f05270 */
[----:B------:R-:W-:Y:S05]  /*0530*/  @P0 BRA `(.L_x_4) ;  /* 0x0000000000380947 */ /* 0x000fea0003800000 */
[----:B0-----:R-:W0:Y:S01]  /*0540*/  S2UR UR5, SR_CgaCtaId ;  /* 0x00000000000579c3 */ /* 0x001e220000008800 */
[----:B------:R-:W-:Y:S01]  /*0550*/  UMOV UR4, 0x400 ;  /* 0x0000040000047882 */ /* 0x000fe20000000000 */
[----:B------:R-:W-:Y:S01]  /*0560*/  UMOV UR7, 0x1 ;  /* 0x0000000100077882 */ /* 0x000fe20000000000 */
[----:B------:R-:W-:Y:S01]  /*0570*/  ELECT P0, URZ, PT ;  /* 0x00000000003f782f */ /* 0x000fe20003800000 */
[----:B0-----:R-:W-:Y:S02]  /*0580*/  ULEA UR6, UR5, UR4, 0x18 ;  /* 0x0000000405067291 */ /* 0x001fe4000f8ec03f */
[----:B------:R-:W-:-:S04]  /*0590*/  UIADD3 UR4, -UR7, 0x100000, URZ ;  /* 0x0010000007047890 */ /* 0x000fc8000fffe13f */
[----:B------:R-:W-:Y:S02]  /*05a0*/  USHF.L.U32 UR5, UR4, 0xb, URZ ;  /* 0x0000000b04057899 */ /* 0x000fe4000800063f */
[----:B------:R-:W-:Y:S01]  /*05b0*/  USHF.L.U32 UR4, UR4, 0x1, URZ ;  /* 0x0000000104047899 */ /* 0x000fe2000800063f */
[----:B------:R-:W0:Y:S11]  /*05c0*/  FENCE.VIEW.ASYNC.S ;  /* 0x00000000000073c6 */ /* 0x000e360000000000 */
[----:B0-----:R0:W0:Y:S01]  /*05d0*/  SYNCS.EXCH.64 URZ, [UR6+0x30870], UR4 ;  /* 0x03087004063f75b2 */ /* 0x0010220008000100 */
[----:B------:R0:W0:Y:S01]  /*05e0*/  SYNCS.EXCH.64 URZ, [UR6+0x30880], UR4 ;  /* 0x03088004063f75b2 */ /* 0x0000220008000100 */
[----:B------:R0:W0:Y:S01]  /*05f0*/  SYNCS.EXCH.64 URZ, [UR6+0x30878], UR4 ;  /* 0x03087804063f75b2 */ /* 0x0000220008000100 */
[----:B------:R0:W0:Y:S01]  /*0600*/  SYNCS.EXCH.64 URZ, [UR6+0x30888], UR4 ;  /* 0x03088804063f75b2 */ /* 0x0000220008000100 */
[----:B------:R-:W-:Y:S01]  /*0610*/  NOP ;  /* 0x0000000000007918 */ /* 0x000fe20000000000 */
.L_x_4:
        /* <DEDUP_REMOVED lines=22> */
.L_x_5:
        /* <DEDUP_REMOVED lines=22> */
.L_x_6:
[----:B--2---:R-:W-:Y:S01]  /*08e0*/  ISETP.NE.AND P0, PT, R0, RZ, PT ;  /* 0x000000ff0000720c */ /* 0x004fe20003f05270 */
[----:B------:R-:W-:Y:S01]  /*08f0*/  IMAD.MOV.U32 R26, RZ, RZ, 0x1 ;  /* 0x00000001ff1a7424 */ /* 0x000fe200078e00ff */
[----:B------:R-:W-:Y:S01]  /*0900*/  NOP ;  /* 0x0000000000007918 */ /* 0x000fe20000000000 */
[----:B------:R-:W-:Y:S01]  /*0910*/  ULDC.64 UR42, c[0x0][0x208] ;  /* 0x00008200002a7ab9 */ /* 0x000fe20000000a00 */
[----:B------:R-:W-:Y:S01]  /*0920*/  BSSY B6, `(.L_x_7) ;  /* 0x0000b3b000067945 */ /* 0x000fe20003800000 */
[----:B------:R-:W-:Y:S02]  /*0930*/  LOP3.LUT R27, R3, 0x7f, RZ, 0xc0, !PT ;  /* 0x0000007f031b7812 */ /* 0x000fe400078ec0ff */
[----:B------:R-:W-:Y:S01]  /*0940*/  SEL R26, R26, 0x2, !P0 ;  /* 0x000000021a1a7807 */ /* 0x000fe20004000000 */
[----:B01-34-:R-:W-:Y:S06]  /*0950*/  BAR.SYNC.DEFER_BLOCKING 0x0 ;  /* 0x0000000000007b1d */ /* 0x01bfec0000010000 */
[----:B------:R-:W-:Y:S05]  /*0960*/  @!P0 BRA `(.L_x_8) ;  /* 0x0000007c00d08947 */ /* 0x000fea0003800000 */
.L_x_9:
[----:B------:R-:W-:-:S08]  /*0970*/  NOP ;  /* 0x0000000000007918 */ /* 0x000fd00000000000 */
[----:B------:R-:W0:Y:S02]  /*0980*/  USETMAXREG.TRY_ALLOC.CTAPOOL UP0, 0xa0 ;  /* 0x000000a0000079c8 */ /* 0x000e240008000600 */
[----:B0-----:R-:W-:-:S13]  /*0990*/  PLOP3.LUT P0, PT, PT, PT, UP0, 0x80, 0x0 ;  /* 0x000000000000781c */ /* 0x001fda0003f0f008 */
[----:B------:R-:W-:Y:S05]  /*09a0*/  @!P0 BRA `(.L_x_9) ;  /* 0xfffffffc00f08947 */ /* 0x000fea000383ffff */
[----:B------:R-:W0:Y:S01]  /*09b0*/  LDC R2, c[0x0][0xc50] ;  /* 0x00031400ff027b82 */ /* 0x000e220000000800 */
[----:B------:R-:W1:Y:S07]  /*09c0*/  S2R R12, SR_TID.X ;  /* 0x00000000000c7919 */ /* 0x000e6e0000002100 */
[----:B------:R-:W2:Y:S08]  /*09d0*/  S2UR UR4, SR_CTAID.Y ;  /* 0x00000000000479c3 */ /* 0x000eb00000002600 */
[----:B------:R-:W3:Y:S08]  /*09e0*/  S2UR UR5, SR_CTAID.Z ;  /* 0x00000000000579c3 */ /* 0x000ef00000002700 */
[----:B------:R-:W-:Y:S06]  /*09f0*/  BAR.ARV 0x8, 0x200 ;  /* 0x0208000000007b1d */ /* 0x000fec0000002000 */
[----:B0-----:R-:W-:Y:S01]  /*0a00*/  ISETP.NE.AND P1, PT, R2, 0x1, PT ;  /* 0x000000010200780c */ /* 0x001fe20003f25270 */
[----:B--2---:R-:W-:Y:S01]  /*0a10*/  IMAD.U32 R5, RZ, RZ, UR4 ;  /* 0x00000004ff057e24 */ /* 0x004fe2000f8e00ff */
[----:B-1----:R-:W-:-:S11]  /*0a20*/  LOP3.LUT R4, R12, 0xffffff80, RZ, 0xc0, !PT ;  /* 0xffffff800c047812 */ /* 0x002fd600078ec0ff */
[----:B------:R-:W0:Y:S01]  /*0a30*/  @P1 LDC R0, c[0x0][0xc54] ;  /* 0x00031500ff001b82 */ /* 0x000e220000000800 */
[----:B------:R-:W-:-:S07]  /*0a40*/  ISETP.NE.AND P0, PT, R4, 0x80, PT ;  /* 0x000000800400780c */ /* 0x000fce0003f05270 */
[----:B------:R-:W1:Y:S08]  /*0a50*/  @P1 LDC R3, c[0x0][0xc58] ;  /* 0x00031600ff031b82 */ /* 0x000e700000000800 */
[----:B------:R-:W-:Y:S06]  /*0a60*/  @!P0 BAR.ARV 0x9, 0x100 ;  /* 0x0244000000008b1d */ /* 0x000fec0000002000 */
[----:B---3--:R-:W-:Y:S01]  /*0a70*/  ISETP.LE.AND P0, PT, RZ, UR5, PT ;  /* 0x00000005ff007c0c */ /* 0x008fe2000bf03270 */
[----:B0-----:R-:W-:-:S05]  /*0a80*/  @P1 IMAD.HI.U32 R0, R0, UR4, RZ ;  /* 0x0000000400001c27 */ /* 0x001fca000f8e00ff */
[----:B-1----:R-:W-:-:S05]  /*0a90*/  @P1 SHF.R.U32.HI R5, RZ, R3, R0 ;  /* 0x00000003ff051219 */ /* 0x002fca0000011600 */
[----:B------:R4:W-:Y:S01]  /*0aa0*/  STL [R1+0xc], R5 ;  /* 0x00000c0501007387 */ /* 0x0009e20000100800 */
[----:B------:R-:W-:-:S04]  /*0ab0*/  IMAD.MOV R3, RZ, RZ, -R5 ;  /* 0x000000ffff037224 */ /* 0x000fc800078e0a05 */
[----:B------:R-:W-:Y:S01]  /*0ac0*/  IMAD R2, R2, R3, UR4 ;  /* 0x0000000402027e24 */ /* 0x000fe2000f8e0203 */
[----:B------:R-:W-:Y:S06]  /*0ad0*/  @!P0 BRA `(.L_x_10) ;  /* 0x000000b0007c8947 */ /* 0x000fec0003800000 */
[----:B----4-:R-:W0:Y:S01]  /*0ae0*/  LDC.64 R4, c[0x0][0x418] ;  /* 0x00010600ff047b82 */ /* 0x010e220000000a00 */
[----:B------:R-:W-:Y:S01]  /*0af0*/  LOP3.LUT R8, R2, 0xffff, RZ, 0xc0, !PT ;  /* 0x0000ffff02087812 */ /* 0x000fe200078ec0ff */
[----:B------:R-:W-:-:S06]  /*0b00*/  IMAD.MOV.U32 R19, RZ, RZ, RZ ;  /* 0x000000ffff137224 */ /* 0x000fcc00078e00ff */
[----:B------:R-:W1:Y:S08]  /*0b10*/  LDC R18, c[0x0][0x424] ;  /* 0x00010900ff127b82 */ /* 0x000e700000000800 */
[----:B------:R-:W2:Y:S01]  /*0b20*/  LDC R3, c[0x0][0x2f0] ;  /* 0x0000bc00ff037b82 */ /* 0x000ea20000000800 */
[----:B0-----:R-:W-:-:S04]  /*0b30*/  ISETP.NE.U32.AND P0, PT, R4, RZ, PT ;  /* 0x000000ff0400720c */ /* 0x001fc80003f05070 */
[----:B------:R-:W-:-:S04]  /*0b40*/  ISETP.NE.AND.EX P0, PT, R5, RZ, PT, P0 ;  /* 0x000000ff0500720c */ /* 0x000fc80003f05300 */
[----:B-1----:R-:W-:-:S05]  /*0b50*/  SEL R18, R18, 0x1, P0 ;  /* 0x0000000112127807 */ /* 0x002fca0000000000 */
[----:B--2---:R-:W-:-:S04]  /*0b60*/  IMAD R18, R18, R3, RZ ;  /* 0x0000000312127224 */ /* 0x004fc800078e02ff */
[C---:B------:R-:W-:Y:S01]  /*0b70*/  VIADD R0, R18.reuse, 0xbf ;  /* 0x000000bf12007836 */ /* 0x040fe20000000000 */
[----:B------:R-:W-:-:S03]  /*0b80*/  ISETP.GE.AND P0, PT, R18, 0x1, PT ;  /* 0x000000011200780c */ /* 0x000fc60003f06270 */
[----:B------:R-:W-:-:S05]  /*0b90*/  IMAD.HI R0, R0, 0x2aaaaaab, RZ ;  /* 0x2aaaaaab00007827 */ /* 0x000fca00078e02ff */
[----:B------:R-:W-:-:S04]  /*0ba0*/  SHF.R.U32.HI R3, RZ, 0x1f, R0 ;  /* 0x0000001fff037819 */ /* 0x000fc80000011600 */
[----:B------:R-:W-:Y:S01]  /*0bb0*/  LEA.HI.SX32 R0, R0, R3, 0x1b ;  /* 0x0000000300007211 */ /* 0x000fe200078fdaff */
[----:B------:R-:W-:Y:S06]  /*0bc0*/  @!P0 BRA `(.L_x_11) ;  /* 0x0000000000788947 */ /* 0x000fec0003800000 */
[----:B------:R-:W-:-:S04]  /*0bd0*/  SHF.R.U32.HI R5, RZ, 0x10, R2 ;  /* 0x00000010ff057819 */ /* 0x000fc80000011602 */
[----:B------:R-:W-:-:S13]  /*0be0*/  ISETP.NE.AND P0, PT, R5, RZ, PT ;  /* 0x000000ff0500720c */ /* 0x000fda0003f05270 */
[----:B------:R-:W0:Y:S02]  /*0bf0*/  @!P0 LDC R5, c[0x0][0x9f0] ;  /* 0x00027c00ff058b82 */ /* 0x000e240000000800 */
[-C--:B0-----:R-:W-:Y:S02]  /*0c00*/  IABS R7, R5.reuse ;  /* 0x0000000500077213 */ /* 0x081fe40000000000 */
[----:B------:R-:W-:Y:S02]  /*0c10*/  IADD3 R4, R0, -0x1, R5 ;  /* 0xffffffff00047810 */ /* 0x000fe40007ffe005 */
[----:B------:R-:W0:Y:S01]  /*0c20*/  I2F.RP R6, R7 ;  /* 0x0000000700067306 */ /* 0x000e220000209400 */
[----:B------:R-:W-:-:S05]  /*0c30*/  IABS R11, R5 ;  /* 0x00000005000b7213 */ /* 0x000fca0000000000 */
[----:B------:R-:W-:Y:S02]  /*0c40*/  IMAD.MOV R11, RZ, RZ, -R11 ;  /* 0x000000ffff0b7224 */ /* 0x000fe400078e0a0b */
[----:B0-----:R-:W0:Y:S02]  /*0c50*/  MUFU.RCP R6, R6 ;  /* 0x0000000600067308 */ /* 0x001e240000001000 */
[----:B0-----:R-:W-:Y:S01]  /*0c60*/  VIADD R2, R6, 0xffffffe ;  /* 0x0ffffffe06027836 */ /* 0x001fe20000000000 */
[----:B------:R-:W-:Y:S02]  /*0c70*/  IABS R6, R4 ;  /* 0x0000000400067213 */ /* 0x000fe40000000000 */
[----:B------:R-:W-:-:S03]  /*0c80*/  LOP3.LUT R4, R4, R5, RZ, 0x3c, !PT ;  /* 0x0000000504047212 */ /* 0x000fc600078e3cff */
[----:B------:R0:W1:Y:S01]  /*0c90*/  F2I.FTZ.U32.TRUNC.NTZ R3, R2 ;  /* 0x0000000200037305 */ /* 0x000062000021f000 */
[----:B------:R-:W-:Y:S01]  /*0ca0*/  ISETP.GE.AND P2, PT, R4, RZ, PT ;  /* 0x000000ff0400720c */ /* 0x000fe20003f46270 */
[----:B0-----:R-:W-:Y:S02]  /*0cb0*/  IMAD.MOV.U32 R2, RZ, RZ, RZ ;  /* 0x000000ffff027224 */ /* 0x001fe400078e00ff */
[----:B-1----:R-:W-:-:S04]  /*0cc0*/  IMAD.MOV R10, RZ, RZ, -R3 ;  /* 0x000000ffff0a7224 */ /* 0x002fc800078e0a03 */
[----:B------:R-:W-:-:S04]  /*0cd0*/  IMAD R9, R10, R7, RZ ;  /* 0x000000070a097224 */ /* 0x000fc800078e02ff */
[----:B------:R-:W-:-:S04]  /*0ce0*/  IMAD.HI.U32 R3, R3, R9, R2 ;  /* 0x0000000903037227 */ /* 0x000fc800078e0002 */
[----:B------:R-:W-:Y:S02]  /*0cf0*/  IMAD.MOV.U32 R2, RZ, RZ, R11 ;  /* 0x000000ffff027224 */ /* 0x000fe400078e000b */
[----:B------:R-:W-:-:S04]  /*0d00*/  IMAD.HI.U32 R3, R3, R6, RZ ;  /* 0x0000000603037227 */ /* 0x000fc800078e00ff */
[----:B------:R-:W-:-:S05]  /*0d10*/  IMAD R2, R3, R2, R6 ;  /* 0x0000000203027224 */ /* 0x000fca00078e0206 */
[----:B------:R-:W-:-:S13]  /*0d20*/  ISETP.GT.U32.AND P1, PT, R7, R2, PT ;  /* 0x000000020700720c */ /* 0x000fda0003f24070 */
[----:B------:R-:W-:Y:S02]  /*0d30*/  @!P1 IMAD.IADD R2, R2, 0x1, -R7 ;  /* 0x0000000102029824 */ /* 0x000fe400078e0a07 */
[----:B------:R-:W-:Y:S01]  /*0d40*/  @!P1 VIADD R3, R3, 0x1 ;  /* 0x0000000103039836 */ /* 0x000fe20000000000 */
[----:B------:R-:W-:Y:S02]  /*0d50*/  ISETP.NE.AND P1, PT, R5, RZ, PT ;  /* 0x000000ff0500720c */ /* 0x000fe40003f25270 */
[----:B------:R-:W-:-:S13]  /*0d60*/  ISETP.GE.U32.AND P0, PT, R2, R7, PT ;  /* 0x000000070200720c */ /* 0x000fda0003f06070 */
[----:B------:R-:W-:-:S05]  /*0d70*/  @P0 VIADD R3, R3, 0x1 ;  /* 0x0000000103030836 */ /* 0x000fca0000000000 */
[----:B------:R-:W-:Y:S02]  /*0d80*/  @!P2 IADD3 R3, -R3, RZ, RZ ;  /* 0x000000ff0303a210 */ /* 0x000fe40007ffe1ff */
[----:B------:R-:W-:-:S05]  /*0d90*/  @!P1 LOP3.LUT R3, RZ, R5, RZ, 0x33, !PT ;  /* 0x00000005ff039212 */ /* 0x000fca00078e33ff */
[----:B------:R-:W-:-:S07]  /*0da0*/  IMAD.MOV.U32 R19, RZ, RZ, R3 ;  /* 0x000000ffff137224 */ /* 0x000fce00078e0003 */
.L_x_11:
[-C--:B------:R-:W-:Y:S01]  /*0db0*/  IMAD R2, R8, R19.reuse, RZ ;  /* 0x0000001308027224 */ /* 0x080fe200078e02ff */
[----:B------:R-:W-:Y:S01]  /*0dc0*/  PLOP3.LUT P0, PT, PT, PT, PT, 0x80, 0x0 ;  /* 0x000000000000781c */ /* 0x000fe20003f0f070 */
[----:B------:R-:W-:Y:S01]  /*0dd0*/  VIADD R17, R12, 0xffffff80 ;  /* 0xffffff800c117836 */ /* 0x000fe20000000000 */
[----:B------:R-:W-:Y:S01]  /*0de0*/  CS2R R150, SRZ ;  /* 0x0000000000967805 */ /* 0x000fe2000001ff00 */
[----:B------:R-:W-:Y:S01]  /*0df0*/  IMAD.MOV.U32 R16, RZ, RZ, RZ ;  /* 0x000000ffff107224 */ /* 0x000fe200078e00ff */
[----:B------:R-:W-:Y:S01]  /*0e00*/  VIADDMNMX R19, R2, R19, R0, PT ;  /* 0x0000001302137246 */ /* 0x000fe20003800100 */
[----:B------:R0:W-:Y:S01]  /*0e10*/  STL [R1+0x8], R2 ;  /* 0x0000080201007387 */ /* 0x0001e20000100800 */
[----:B------:R-:W-:Y:S01]  /*0e20*/  IMAD.MOV.U32 R0, RZ, RZ, RZ ;  /* 0x000000ffff007224 */ /* 0x000fe200078e00ff */
[----:B------:R-:W-:Y:S02]  /*0e30*/  CS2R R30, SRZ ;  /* 0x00000000001e7805 */ /* 0x000fe4000001ff00 */
[----:B------:R-:W-:-:S02]  /*0e40*/  ISETP.GT.AND P1, PT, R19, R2, PT ;  /* 0x000000021300720c */ /* 0x000fc40003f24270 */
[----:B------:R-:W-:Y:S02]  /*0e50*/  CS2R R32, SRZ ;  /* 0x0000000000207805 */ /* 0x000fe4000001ff00 */
[----:B------:R-:W-:Y:S02]  /*0e60*/  CS2R R22, SRZ ;  /* 0x0000000000167805 */ /* 0x000fe4000001ff00 */
[----:B------:R-:W-:Y:S02]  /*0e70*/  CS2R R24, SRZ ;  /* 0x0000000000187805 */ /* 0x000fe4000001ff00 */
[----:B------:R-:W-:Y:S02]  /*0e80*/  CS2R R14, SRZ ;  /* 0x00000000000e7805 */ /* 0x000fe4000001ff00 */
[----:B------:R-:W-:Y:S02]  /*0e90*/  CS2R R20, SRZ ;  /* 0x0000000000147805 */ /* 0x000fe4000001ff00 */
[----:B------:R-:W-:-:S02]  /*0ea0*/  CS2R R10, SRZ ;  /* 0x00000000000a7805 */ /* 0x000fc4000001ff00 */
[----:B------:R-:W-:Y:S02]  /*0eb0*/  CS2R R12, SRZ ;  /* 0x00000000000c7805 */ /* 0x000fe4000001ff00 */
[----:B------:R-:W-:Y:S02]  /*0ec0*/  CS2R R6, SRZ ;  /* 0x0000000000067805 */ /* 0x000fe4000001ff00 */
[----:B------:R-:W-:Y:S02]  /*0ed0*/  CS2R R8, SRZ ;  /* 0x0000000000087805 */ /* 0x000fe4000001ff00 */
[----:B------:R-:W-:Y:S02]  /*0ee0*/  CS2R R4, SRZ ;  /* 0x0000000000047805 */ /* 0x000fe4000001ff00 */
[----:B------:R-:W-:Y:S02]  /*0ef0*/  CS2R R34, SRZ ;  /* 0x0000000000227805 */ /* 0x000fe4000001ff00 */
[----:B0-----:R-:W-:-:S02]  /*0f00*/  CS2R R2, SRZ ;  /* 0x0000000000027805 */ /* 0x001fc4000001ff00 */
[----:B------:R-:W-:Y:S02]  /*0f10*/  CS2R R28, SRZ ;  /* 0x00000000001c7805 */ /* 0x000fe4000001ff00 */
[----:B------:R-:W-:Y:S01]  /*0f20*/  CS2R R36, SRZ ;  /* 0x0000000000247805 */ /* 0x000fe2000001ff00 */
[----:B------:R-:W-:Y:S06]  /*0f30*/  @!P1 BRA `(.L_x_12) ;  /* 0x0000006400b89947 */ /* 0x000fec0003800000 */
[----:B------:R-:W-:Y:S01]  /*0f40*/  SHF.R.S32.HI R16, RZ, 0x1f, R17 ;  /* 0x0000001fff107819 */ /* 0x000fe20000011411 */
[----:B------:R-:W0:Y:S01]  /*0f50*/  S2UR UR4, SR_CgaCtaId ;  /* 0x00000000000479c3 */ /* 0x000e220000008800 */
[----:B------:R-:W-:Y:S02]  /*0f60*/  UMOV UR36, 0x400 ;  /* 0x0000040000247882 */ /* 0x000fe40000000000 */
[----:B------:R-:W-:-:S04]  /*0f70*/  LEA.HI R22, R16, R17, RZ, 0x7 ;  /* 0x0000001110167211 */ /* 0x000fc800078f38ff */
[----:B------:R-:W-:-:S06]  /*0f80*/  SHF.R.S32.HI R0, RZ, 0x7, R22 ;  /* 0x00000007ff007819 */ /* 0x000fcc0000011416 */
[----:B------:R-:W1:Y:S01]  /*0f90*/  SHFL.IDX PT, R0, R0, RZ, 0x1f ;  /* 0x00001fff00007589 */ /* 0x000e6200000e0000 */
[----:B0-----:R-:W-:-:S04]  /*0fa0*/  ULEA UR36, UR4, UR36, 0x18 ;  /* 0x0000002404247291 */ /* 0x001fc8000f8ec03f */
[----:B------:R-:W-:-:S04]  /*0fb0*/  UIADD3 UR4, UR36, 0x1e800, URZ ;  /* 0x0001e80024047890 */ /* 0x000fc8000fffe03f */
[----:B------:R-:W-:Y:S01]  /*0fc0*/  ULOP3.LUT UP0, URZ, UR4, 0x3ff, URZ, 0xc0, !UPT ;  /* 0x000003ff043f7892 */ /* 0x000fe2000f80c03f */
[----:B-1----:R0:W-:Y:S05]  /*0fd0*/  STL [R1+0x4], R0 ;  /* 0x0000040001007387 */ /* 0x0021ea0000100800 */
[----:B------:R-:W-:-:S13]  /*0fe0*/  PLOP3.LUT P0, PT, PT, PT, UP0, 0x80, 0x0 ;  /* 0x000000000000781c */ /* 0x000fda0003f0f008 */
[----:B0-----:R-:W-:Y:S05]  /*0ff0*/  @!P0 BRA `(.L_x_13) ;  /* 0x0000000000408947 */ /* 0x001fea0003800000 */
[----:B------:R-:W-:Y:S01]  /*1000*/  MOV R0, 0x0 ;  /* 0x0000000000007802 */ /* 0x000fe20000000f00 */
[----:B------:R-:W-:Y:S01]  /*1010*/  ULDC.64 UR4, c[0x4][0xa8] ;  /* 0x01002a0000047ab9 */ /* 0x000fe20000000a00 */
[----:B------:R-:W-:Y:S01]  /*1020*/  ULDC.64 UR6, c[0x4][0x48] ;  /* 0x0100120000067ab9 */ /* 0x000fe20000000a00 */
[----:B------:R-:W-:Y:S01]  /*1030*/  IMAD.U32 R4, RZ, RZ, UR4 ;  /* 0x00000004ff047e24 */ /* 0x000fe2000f8e00ff */
[----:B------:R0:W1:Y:S01]  /*1040*/  LDC.64 R2, c[0x4][R0] ;  /* 0x0100000000027b82 */ /* 0x0000620000000a00 */
[----:B------:R-:W-:Y:S01]  /*1050*/  IMAD.U32 R5, RZ, RZ, UR5 ;  /* 0x00000005ff057e24 */ /* 0x000fe2000f8e00ff */
[----:B------:R-:W-:Y:S01]  /*1060*/  ULDC.64 UR4, c[0x4][0xb0] ;  /* 0x01002c0000047ab9 */ /* 0x000fe20000000a00 */
[----:B------:R-:W-:Y:S02]  /*1070*/  IMAD.U32 R10, RZ, RZ, UR6 ;  /* 0x00000006ff0a7e24 */ /* 0x000fe4000f8e00ff */
[----:B------:R-:W-:Y:S02]  /*1080*/  IMAD.U32 R6, RZ, RZ, UR4 ;  /* 0x00000004ff067e24 */ /* 0x000fe4000f8e00ff */
[----:B------:R-:W-:-:S02]  /*1090*/  IMAD.U32 R7, RZ, RZ, UR5 ;  /* 0x00000005ff077e24 */ /* 0x000fc4000f8e00ff */
[----:B------:R-:W-:Y:S02]  /*10a0*/  IMAD.U32 R11, RZ, RZ, UR7 ;  /* 0x00000007ff0b7e24 */ /* 0x000fe4000f8e00ff */
[----:B------:R-:W-:Y:S02]  /*10b0*/  IMAD.MOV.U32 R8, RZ, RZ, 0x70 ;  /* 0x00000070ff087424 */ /* 0x000fe400078e00ff */
[----:B------:R-:W-:Y:S02]  /*10c0*/  IMAD.MOV.U32 R12, RZ, RZ, 0x1 ;  /* 0x00000001ff0c7424 */ /* 0x000fe400078e00ff */
[----:B0-----:R-:W-:-:S07]  /*10d0*/  IMAD.MOV.U32 R13, RZ, RZ, RZ ;  /* 0x000000ffff0d7224 */ /* 0x001fce00078e00ff */
[----:B------:R-:W-:-:S07]  /*10e0*/  LEPC R20, `(.L_x_13) ;  /* 0x000000001014794e */ /* 0x000fce0000000000 */
[----:B-1----:R-:W-:Y:S05]  /*10f0*/  CALL.ABS.NOINC R2 ;  /* 0x0000000002007343 */ /* 0x002fea0003c00000 */
.L_x_13:
[----:B------:R-:W-:Y:S01]  /*1100*/  SHF.L.U32 R2, RZ, 0x1f, RZ ;  /* 0x0000001fff027819 */ /* 0x000fe200000006ff */
[----:B------:R-:W-:Y:S01]  /*1110*/  IMAD.MOV.U32 R5, RZ, RZ, 0x20 ;  /* 0x00000020ff057424 */ /* 0x000fe200078e00ff */
[----:B------:R-:W-:Y:S02]  /*1120*/  LEA.HI R4, R16, R17, RZ, 0x4 ;  /* 0x0000001110047211 */ /* 0x000fe400078f20ff */
[----:B------:R-:W0:Y:S01]  /*1130*/  SYNCS.PHASECHK.TRANS64.TRYWAIT P1, [UR36+0x30800], R2 ;  /* 0x03080002ff0075a7 */ /* 0x000e220008020164 */
[----:B------:R-:W-:Y:S02]  /*1140*/  LOP3.LUT R26, R26, 0x1, RZ, 0xfc, !PT ;  /* 0x000000011a1a7812 */ /* 0x000fe400078efcff */
[----:B------:R-:W-:Y:S02]  /*1150*/  LOP3.LUT R0, R4, 0xfffffff0, RZ, 0xc0, !PT ;  /* 0xfffffff004007812 */ /* 0x000fe400078ec0ff */
[----:B------:R-:W-:Y:S02]  /*1160*/  ISETP.NE.AND P0, PT, R26, 0x3, PT ;  /* 0x000000031a00780c */ /* 0x000fe40003f05270 */
[----:B------:R-:W-:-:S04]  /*1170*/  IADD3 R0, R17, -R0, RZ ;  /* 0x8000000011007210 */ /* 0x000fc80007ffe0ff */
[----:B------:R-:W-:-:S04]  /*1180*/  SHF.R.S32.HI R3, RZ, 0x1f, R0 ;  /* 0x0000001fff037819 */ /* 0x000fc80000011400 */
[----:B------:R-:W-:-:S04]  /*1190*/  LEA.HI R6, R3, R0, RZ, 0x3 ;  /* 0x0000000003067211 */ /* 0x000fc800078f18ff */
[----:B------:R-:W-:-:S05]  /*11a0*/  LOP3.LUT R3, R6, 0xfffffff8, RZ, 0xc0, !PT ;  /* 0xfffffff806037812 */ /* 0x000fca00078ec0ff */
[----:B------:R-:W-:-:S05]  /*11b0*/  IMAD.IADD R8, R0, 0x1, -R3 ;  /* 0x0000000100087824 */ /* 0x000fca00078e0a03 */
[----:B------:R-:W-:Y:S01]  /*11c0*/  LOP3.LUT P2, RZ, R8, 0x4, RZ, 0xc0, !PT ;  /* 0x0000000408ff7812 */ /* 0x000fe2000784c0ff */
[----:B0-----:R-:W-:-:S12]  /*11d0*/  @!P1 BRA `(.L_x_14) ;  /* 0x000000a800c49947 */ /* 0x001fd80003800000 */
.L_x_109:
[----:B------:R-:W-:Y:S01]  /*11e0*/  SEL R7, R5, 0xffffffe0, !P2 ;  /* 0xffffffe005077807 */ /* 0x000fe20005000000 */
[----:B------:R-:W-:Y:S06]  /*11f0*/  @!P0 BRA `(.L_x_15) ;  /* 0x0000000000048947 */ /* 0x000fec0003800000 */
[----:B------:R-:W-:Y:S01]  /*1200*/  BPT.TRAP 0x1 ;  /* 0x000000040000795c */ /* 0x000fe20000300000 */
.L_x_15:
[----:B------:R1:W2:Y:S01]  /*1210*/  SYNCS.PHASECHK.TRANS64.TRYWAIT P2, [UR36+0x30830], R2 ;  /* 0x03083002ff0075a7 */ /* 0x0002a20008040164 */
[----:B------:R-:W-:Y:S05]  /*1220*/  @!P0 BRA `(.L_x_16) ;  /* 0x0000000000048947 */ /* 0x000fea0003800000 */
[----:B------:R-:W-:Y:S01]  /*1230*/  BPT.TRAP 0x1 ;  /* 0x000000040000795c */ /* 0x000fe20000300000 */
.L_x_16:
[----:B0-----:R-:W3:Y:S01]  /*1240*/  LDL R3, [R1+0x4] ;  /* 0x0000040001037983 */ /* 0x001ee20000100800 */
[----:B------:R-:W-:Y:S01]  /*1250*/  ISETP.NE.AND P1, PT, R27, RZ, PT ;  /* 0x000000ff1b00720c */ /* 0x000fe20003f25270 */
[----:B---3--:R-:W-:-:S05]  /*1260*/  IMAD.HI R0, R3, 0x55555556, RZ ;  /* 0x5555555603007827 */ /* 0x008fca00078e02ff */
[----:B------:R-:W-:-:S05]  /*1270*/  LEA.HI R0, R0, R0, RZ, 0x1 ;  /* 0x0000000000007211 */ /* 0x000fca00078f08ff */
[----:B------:R-:W-:-:S05]  /*1280*/  IMAD R0, R0, -0x3, R3 ;  /* 0xfffffffd00007824 */ /* 0x000fca00078e0203 */
[----:B------:R-:W-:-:S05]  /*1290*/  LEA R3, R0, UR36, 0xd ;  /* 0x0000002400037c11 */ /* 0x000fca000f8e68ff */
[----:B------:R0:W-:Y:S01]  /*12a0*/  STL [R1], R3 ;  /* 0x0000000301007387 */ /* 0x0001e20000100800 */
[----:B------:R-:W-:-:S05]  /*12b0*/  VIADD R0, R3, 0xc400 ;  /* 0x0000c40003007836 */ /* 0x000fca0000000000 */
[----:B------:R-:W-:-:S04]  /*12c0*/  SHF.R.U32.HI R0, RZ, 0x4, R0 ;  /* 0x00000004ff007819 */ /* 0x000fc80000011600 */
[----:B------:R-:W-:Y:S01]  /*12d0*/  LOP3.LUT R152, R0, 0x3fff, RZ, 0xc0, !PT ;  /* 0x00003fff00987812 */ /* 0x000fe200078ec0ff */
[----:B0-2---:R-:W-:Y:S06]  /*12e0*/  @P2 BRA `(.L_x_17) ;  /* 0x0000000000082947 */ /* 0x005fec0003800000 */
[----:B------:R-:W0:Y:S02]  /*12f0*/  SYNCS.PHASECHK.TRANS64.TRYWAIT P2, [UR36+0x30830], R2 ;  /* 0x03083002ff0075a7 */ /* 0x000e240008040164 */
[----:B0-----:R-:W-:Y:S05]  /*1300*/  @!P2 BRA `(.L_x_18) ;  /* 0x000000a80090a947 */ /* 0x001fea0003800000 */
.L_x_17:
[----:B------:R-:W-:Y:S05]  /*1310*/  WARPSYNC.ALL ;  /* 0x0000000000007948 */ /* 0x000fea0003800000 */
[----:B------:R-:W-:Y:S01]  /*1320*/  IMAD.MOV.U32 R0, RZ, RZ, RZ ;  /* 0x000000ffff007224 */ /* 0x000fe200078e00ff */
[----:B------:R-:W-:Y:S01]  /*1330*/  LOP3.LUT R152, R152, 0x10000, RZ, 0xfc, !PT ;  /* 0x0001000098987812 */ /* 0x000fe200078efcff */
[----:B------:R-:W-:Y:S02]  /*1340*/  IMAD.MOV.U32 R151, RZ, RZ, RZ ;  /* 0x000000ffff977224 */ /* 0x000fe400078e00ff */
[----:B------:R-:W-:Y:S01]  /*1350*/  IMAD.MOV.U32 R153, RZ, RZ, 0x40000040 ;  /* 0x40000040ff997424 */ /* 0x000fe200078e00ff */
[----:B------:R-:W-:Y:S01]  /*1360*/  UIADD3 UR4, UR36, 0x12400, URZ ;  /* 0x0001240024047890 */ /* 0x000fe2000fffe03f */
[----:B------:R-:W2:Y:S01]  /*1370*/  LDL R121, [R1+0x8] ;  /* 0x0000080001797983 */ /* 0x000ea20000100800 */
[C---:B------:R-:W-:Y:S01]  /*1380*/  R2UR UR8, R152.reuse ;  /* 0x00000000980872ca */ /* 0x040fe200000e0000 */
[----:B------:R-:W-:Y:S01]  /*1390*/  WARPGROUP.ARRIVE ;  /* 0x00000000000079c5 */ /* 0x000fe20000000000 */
[----:B------:R-:W-:Y:S01]  /*13a0*/  USHF.R.U32.HI UR4, URZ, 0x4, UR4 ;  /* 0x000000043f047899 */ /* 0x000fe20008011604 */
[----:B------:R-:W-:Y:S01]  /*13b0*/  R2UR UR9, R153 ;  /* 0x00000000990972ca */ /* 0x000fe200000e0000 */
[----:B------:R-:W-:Y:S01]  /*13c0*/  UMOV UR11, 0x40000040 ;  /* 0x40000040000b7882 */ /* 0x000fe20000000000 */
[----:B------:R-:W-:Y:S01]  /*13d0*/  R2UR UR16, R152 ;  /* 0x00000000981072ca */ /* 0x000fe200000e0000 */
[----:B------:R-:W-:Y:S01]  /*13e0*/  ULOP3.LUT UR4, UR4, 0x3fff, URZ, 0xc0, !UPT ;  /* 0x00003fff04047892 */ /* 0x000fe2000f8ec03f */
[----:B------:R-:W-:Y:S01]  /*13f0*/  LOP3.LUT R22, R22, 0xffffff80, RZ, 0xc0, !PT ;  /* 0xffffff8016167812 */ /* 0x000fe200078ec0ff */
[----:B------:R-:W-:Y:S01]  /*1400*/  UMOV UR13, 0x40000040 ;  /* 0x40000040000d7882 */ /* 0x000fe20000000000 */
[----:B------:R-:W-:Y:S01]  /*1410*/  UMOV UR15, 0x40000040 ;  /* 0x40000040000f7882 */ /* 0x000fe20000000000 */
[----:B------:R-:W-:Y:S01]  /*1420*/  ULOP3.LUT UR6, UR4, 0x10000, URZ, 0xfc, !UPT ;  /* 0x0001000004067892 */ /* 0x000fe2000f8efc3f */
[----:B01----:R-:W-:Y:S01]  /*1430*/  IMAD.MOV.U32 R2, RZ, RZ, -0x2 ;  /* 0xfffffffeff027424 */ /* 0x003fe200078e00ff */
[----:B------:R-:W-:Y:S01]  /*1440*/  UMOV UR17, 0x40000040 ;  /* 0x4000004000117882 */ /* 0x000fe20000000000 */
[----:B------:R-:W-:Y:S01]  /*1450*/  UMOV UR19, 0x40000040 ;  /* 0x4000004000137882 */ /* 0x000fe20000000000 */
[----:B------:R-:W-:Y:S01]  /*1460*/  UIADD3 UR14, UR6, 0x4, URZ ;  /* 0x00000004060e7890 */ /* 0x000fe2000fffe03f */
[----:B------:R-:W-:Y:S01]  /*1470*/  IMAD.IADD R22, R17, 0x1, -R22 ;  /* 0x0000000111167824 */ /* 0x000fe200078e0a16 */
[----:B------:R-:W-:Y:S01]  /*1480*/  UIADD3 UR18, UR6, 0x6, URZ ;  /* 0x0000000606127890 */ /* 0x000fe2000fffe03f */
[----:B------:R-:W-:Y:S01]  /*1490*/  P2R R11, PR, RZ, 0x2 ;  /* 0x00000002ff0b7803 */ /* 0x000fe20000000000 */
[----:B------:R-:W-:Y:S01]  /*14a0*/  UMOV UR10, UR6 ;  /* 0x00000006000a7c82 */ /* 0x000fe20008000000 */
[----:B------:R-:W-:Y:S01]  /*14b0*/  UIADD3 UR12, UR16, 0x4, URZ ;  /* 0x00000004100c7890 */ /* 0x000fe2000fffe03f */
[----:B------:R-:W-:Y:S01]  /*14c0*/  HGMMA.64x192x16.F32 R24, gdesc[UR8], RZ, !UPT, gsb0 ;  /* 0x02e00000081879f0 */ /* 0x000fe2000c0008ff */
[----:B------:R-:W-:Y:S01]  /*14d0*/  UIADD3 UR8, UR16, 0x2, URZ ;  /* 0x0000000210087890 */ /* 0x000fe2000fffe03f */
[----:B------:R-:W-:Y:S01]  /*14e0*/  SHF.R.S32.HI R3, RZ, 0x1f, R22 ;  /* 0x0000001fff037819 */ /* 0x000fe20000011416 */
[----:B------:R-:W-:Y:S01]  /*14f0*/  UIADD3 UR10, UR6, 0x2, URZ ;  /* 0x00000002060a7890 */ /* 0x000fe2000fffe03f */
[----:B------:R-:W-:Y:S01]  /*1500*/  P2R R13, PR, RZ, 0x1 ;  /* 0x00000001ff0d7803 */ /* 0x000fe20000000000 */
[----:B------:R-:W-:Y:S01]  /*1510*/  UMOV UR9, 0x40000040 ;  /* 0x4000004000097882 */ /* 0x000fe20000000000 */
[----:B------:R-:W-:Y:S01]  /*1520*/  UMOV UR11, 0x40000040 ;  /* 0x40000040000b7882 */ /* 0x000fe20000000000 */
[----:B------:R-:W-:Y:S01]  /*1530*/  UIADD3 UR16, UR16, 0x6, URZ ;  /* 0x0000000610107890 */ /* 0x000fe2000fffe03f */
[----:B------:R-:W-:Y:S01]  /*1540*/  LEA.HI R3, R3, R22, RZ, 0x2 ;  /* 0x0000001603037211 */ /* 0x000fe200078f10ff */
[----:B------:R-:W-:Y:S01]  /*1550*/  ULDC UR4, c[0x0][0x988] ;  /* 0x0002620000047ab9 */ /* 0x000fe20000000800 */
[----:B------:R-:W-:Y:S01]  /*1560*/  SHF.L.U32 R6, R6, 0x6, RZ ;  /* 0x0000000606067819 */ /* 0x000fe200000006ff */
[--C-:B------:R-:W-:Y:S01]  /*1570*/  IMAD.MOV.U32 R149, RZ, RZ, R151.reuse ;  /* 0x000000ffff957224 */ /* 0x100fe200078e0097 */
[----:B------:R-:W-:Y:S01]  /*1580*/  LOP3.LUT R3, R3, 0x7ffffffc, RZ, 0xc0, !PT ;  /* 0x7ffffffc03037812 */ /* 0x000fe200078ec0ff */
[--C-:B------:R-:W-:Y:S01]  /*1590*/  IMAD.MOV.U32 R145, RZ, RZ, R151.reuse ;  /* 0x000000ffff917224 */ /* 0x100fe200078e0097 */
[-C--:B------:R-:W-:Y:S01]  /*15a0*/  MOV R147, R151.reuse ;  /* 0x0000009700937202 */ /* 0x080fe20000000f00 */
[----:B------:R-:W-:Y:S01]  /*15b0*/  IMAD.MOV.U32 R143, RZ, RZ, R151 ;  /* 0x000000ffff8f7224 */ /* 0x000fe200078e0097 */
[----:B------:R-:W-:Y:S01]  /*15c0*/  MOV R133, R151 ;  /* 0x0000009700857202 */ /* 0x000fe20000000f00 */
[----:B------:R-:W-:-:S02]  /*15d0*/  IMAD.IADD R3, R22, 0x1, -R3 ;  /* 0x0000000116037824 */ /* 0x000fc400078e0a03 */
[--C-:B------:R-:W-:Y:S02]  /*15e0*/  IMAD.MOV.U32 R141, RZ, RZ, R151.reuse ;  /* 0x000000ffff8d7224 */ /* 0x100fe400078e0097 */
[----:B------:R-:W-:Y:S02]  /*15f0*/  IMAD R3, R3, R2, 0xc0 ;  /* 0x000000c003037424 */ /* 0x000fe400078e0202 */
[----:B------:R-:W-:Y:S02]  /*1600*/  IMAD.MOV.U32 R139, RZ, RZ, R151 ;  /* 0x000000ffff8b7224 */ /* 0x000fe400078e0097 */
[----:B------:R-:W-:Y:S02]  /*1610*/  IMAD.IADD R18, R18, 0x1, R3 ;  /* 0x0000000112127824 */ /* 0x000fe400078e0203 */
[----:B------:R-:W-:Y:S02]  /*1620*/  IMAD.MOV.U32 R137, RZ, RZ, R151 ;  /* 0x000000ffff897224 */ /* 0x000fe400078e0097 */
[----:B------:R-:W-:-:S02]  /*1630*/  IMAD R9, R19, -0xc0, R18 ;  /* 0xffffff4013097824 */ /* 0x000fc400078e0212 */
[--C-:B------:R-:W-:Y:S02]  /*1640*/  IMAD.MOV.U32 R135, RZ, RZ, R151.reuse ;  /* 0x000000ffff877224 */ /* 0x100fe400078e0097 */
[--C-:B------:R-:W-:Y:S01]  /*1650*/  IMAD.MOV.U32 R127, RZ, RZ, R151.reuse ;  /* 0x000000ffff7f7224 */ /* 0x100fe200078e0097 */
[C---:B------:R-:W-:Y:S01]  /*1660*/  ISETP.GT.AND P5, PT, R9.reuse, RZ, PT ;  /* 0x000000ff0900720c */ /* 0x040fe20003fa4270 */
[--C-:B------:R-:W-:Y:S01]  /*1670*/  IMAD.MOV.U32 R125, RZ, RZ, R151.reuse ;  /* 0x000000ffff7d7224 */ /* 0x100fe200078e0097 */
[C---:B------:R-:W-:Y:S01]  /*1680*/  ISETP.GT.AND P4, PT, R9.reuse, 0x1, PT ;  /* 0x000000010900780c */ /* 0x040fe20003f84270 */
[----:B------:R-:W-:Y:S01]  /*1690*/  IMAD.MOV.U32 R123, RZ, RZ, R151 ;  /* 0x000000ffff7b7224 */ /* 0x000fe200078e0097 */
[C---:B------:R-:W-:Y:S02]  /*16a0*/  ISETP.GT.AND P3, PT, R9.reuse, 0x8, PT ;  /* 0x000000080900780c */ /* 0x040fe40003f64270 */
[C---:B------:R-:W-:Y:S02]  /*16b0*/  ISETP.GT.AND P2, PT, R9.reuse, 0x9, PT ;  /* 0x000000090900780c */ /* 0x040fe40003f44270 */
[----:B------:R-:W-:-:S02]  /*16c0*/  ISETP.GT.AND P6, PT, R9, 0x10, PT ;  /* 0x000000100900780c */ /* 0x000fc40003fc4270 */
[C---:B------:R-:W-:Y:S02]  /*16d0*/  ISETP.GT.AND P1, PT, R9.reuse, 0x99, PT ;  /* 0x000000990900780c */ /* 0x040fe40003f24270 */
[----:B------:R-:W-:Y:S01]  /*16e0*/  ISETP.GT.AND P0, PT, R9, 0xa0, PT ;  /* 0x000000a00900780c */ /* 0x000fe20003f04270 */
[----:B------:R-:W-:Y:S02]  /*16f0*/  WARPGROUP.DEPBAR.LE gsb0, 0x0 ;  /* 0x00008000000079c5 */ /* 0x000fe40000010000 */
[----:B------:R-:W-:-:S06]  /*1700*/  WARPGROUP.ARRIVE ;  /* 0x00000000000079c5 */ /* 0x000fcc0000000000 */
[----:B------:R-:W-:Y:S03]  /*1710*/  HGMMA.64x192x16.F32 R24, gdesc[UR8], R24, gsb0 ;  /* 0x02e00000081879f0 */ /* 0x000fe60008000818 */
[----:B------:R-:W-:Y:S02]  /*1720*/  WARPGROUP.DEPBAR.LE gsb0, 0x0 ;  /* 0x00008000000079c5 */ /* 0x000fe40000010000 */
[----:B------:R-:W-:-:S15]  /*1730*/  WARPGROUP.ARRIVE ;  /* 0x00000000000079c5 */ /* 0x000fde0000000000 */
[----:B------:R-:W-:Y:S03]  /*1740*/  HGMMA.64x192x16.F32 R24, gdesc[UR12], R24, gsb0 ;  /* 0x02e000000c1879f0 */ /* 0x000fe60008000818 */
[----:B------:R-:W-:Y:S02]  /*1750*/  WARPGROUP.DEPBAR.LE gsb0, 0x0 ;  /* 0x00008000000079c5 */ /* 0x000fe40000010000 */
[----:B------:R-:W-:-:S15]  /*1760*/  WARPGROUP.ARRIVE ;  /* 0x00000000000079c5 */ /* 0x000fde0000000000 */
[----:B------:R-:W-:Y:S03]  /*1770*/  HGMMA.64x192x16.F32 R24, gdesc[UR16], R24, gsb0 ;  /* 0x02e00000101879f0 */ /* 0x000fe60008000818 */
[----:B------:R-:W-:Y:S02]  /*1780*/  WARPGROUP.DEPBAR.LE gsb0, 0x0 ;  /* 0x00008000000079c5 */ /* 0x000fe40000010000 */
[----:B------:R-:W-:Y:S02]  /*1790*/  FSEL R24, R24, -INF , P5 ;  /* 0xff80000018187808 */ /* 0x000fe40002800000 */
[----:B------:R-:W-:Y:S02]  /*17a0*/  FSEL R25, R25, -INF , P4 ;  /* 0xff80000019197808 */ /* 0x000fe40002000000 */
[----:B------:R-:W-:Y:S02]  /*17b0*/  FSEL R28, R28, -INF , P3 ;  /* 0xff8000001c1c7808 */ /* 0x000fe40001800000 */
[----:B------:R-:W-:-:S02]  /*17c0*/  FMNMX.FTZ R3, R24, R25, !PT ;  /* 0x0000001918037209 */ /* 0x000fc40007810000 */
[----:B------:R-:W-:Y:S02]  /*17d0*/  FSEL R10, R29, -INF , P2 ;  /* 0xff8000001d0a7808 */ /* 0x000fe40001000000 */
[----:B------:R-:W-:Y:S02]  /*17e0*/  FMNMX.FTZ R3, R28, R3, !PT ;  /* 0x000000031c037209 */ /* 0x000fe40007810000 */
[----:B------:R-:W-:Y:S02]  /*17f0*/  FSEL R26, R26, -INF , P5 ;  /* 0xff8000001a1a7808 */ /* 0x000fe40002800000 */
[----:B------:R-:W-:Y:S02]  /*1800*/  ISETP.GT.AND P5, PT, R9, 0x11, PT ;  /* 0x000000110900780c */ /* 0x000fe40003fa4270 */
[----:B------:R-:W-:Y:S02]  /*1810*/  FSEL R32, R32, -INF , P6 ;  /* 0xff80000020207808 */ /* 0x000fe40003000000 */
[----:B------:R-:W-:-:S02]  /*1820*/  FMNMX.FTZ R3, R10, R3, !PT ;  /* 0x000000030a037209 */ /* 0x000fc40007810000 */
[----:B------:R-:W-:Y:S02]  /*1830*/  FSEL R27, R27, -INF , P4 ;  /* 0xff8000001b1b7808 */ /* 0x000fe40002000000 */
[----:B------:R-:W-:Y:S02]  /*1840*/  ISETP.GT.AND P4, PT, R9, 0x18, PT ;  /* 0x000000180900780c */ /* 0x000fe40003f84270 */
[----:B------:R-:W-:Y:S02]  /*1850*/  FSEL R12, R33, -INF , P5 ;  /* 0xff800000210c7808 */ /* 0x000fe40002800000 */
[----:B------:R-:W-:Y:S02]  /*1860*/  FMNMX.FTZ R3, R32, R3, !PT ;  /* 0x0000000320037209 */ /* 0x000fe40007810000 */
[----:B------:R-:W-:Y:S02]  /*1870*/  FSEL R30, R30, -INF , P3 ;  /* 0xff8000001e1e7808 */ /* 0x000fe40001800000 */
[----:B------:R-:W-:-:S02]  /*1880*/  ISETP.GT.AND P3, PT, R9, 0x19, PT ;  /* 0x000000190900780c */ /* 0x000fc40003f64270 */
        /* <DEDUP_REMOVED lines=127> */
[----:B------:R-:W-:Y:S02]  /*2080*/  FMNMX.FTZ R3, R97, R2, !PT ;  /* 0x0000000261037209 */ /* 0x000fe40007810000 */
[----:B------:R-:W-:Y:S02]  /*2090*/  FSEL R101, R101, -INF , P1 ;  /* 0xff80000065657808 */ /* 0x000fe40000800000 */
[----:B------:R-:W-:Y:S02]  /*20a0*/  FMNMX.FTZ R2, R100, R3, !PT ;  /* 0x0000000364027209 */ /* 0x000fe40007810000 */
[----:B------:R-:W-:Y:S02]  /*20b0*/  ISETP.GT.AND P1, PT, R9, 0xa1, PT ;  /* 0x000000a10900780c */ /* 0x000fe40003f24270 */
[----:B------:R-:W-:-:S02]  /*20c0*/  FSEL R37, R104, -INF , P0 ;  /* 0xff80000068257808 */ /* 0x000fc40000000000 */
[----:B------:R-:W-:Y:S02]  /*20d0*/  FMNMX.FTZ R2, R101, R2, !PT ;  /* 0x0000000265027209 */ /* 0x000fe40007810000 */
        /* <DEDUP_REMOVED lines=8> */
[----:B------:R-:W-:Y:S02]  /*2160*/  FSEL R109, R109, -INF , P2 ;  /* 0xff8000006d6d7808 */ /* 0x000fe40001000000 */
[----:B------:R-:W-:Y:S02]  /*2170*/  FMNMX.FTZ R2, R39, R2, !PT ;  /* 0x0000000227027209 */ /* 0x000fe40007810000 */
[----:B------:R-:W-:-:S02]  /*2180*/  ISETP.GT.AND P3, PT, R9, 0xb0, PT ;  /* 0x000000b00900780c */ /* 0x000fc40003f64270 */
[----:B------:R-:W-:Y:S02]  /*2190*/  FSEL R98, R98, -INF , P4 ;  /* 0xff80000062627808 */ /* 0x000fe40002000000 */
[----:B------:R-:W-:Y:S02]  /*21a0*/  FSEL R112, R112, -INF , P3 ;  /* 0xff80000070707808 */ /* 0x000fe40001800000 */
[----:B------:R-:W-:Y:S02]  /*21b0*/  FMNMX.FTZ R3, R109, R2, !PT ;  /* 0x000000026d037209 */ /* 0x000fe40007810000 */
[----:B------:R-:W-:Y:S02]  /*21c0*/  ISETP.GT.AND P4, PT, R9, 0xb1, PT ;  /* 0x000000b10900780c */ /* 0x000fe40003f84270 */
[----:B------:R-:W-:Y:S02]  /*21d0*/  FSEL R92, R95, -INF , P5 ;  /* 0xff8000005f5c7808 */ /* 0x000fe40002800000 */
[----:B------:R-:W-:-:S02]  /*21e0*/  FSEL R113, R113, -INF , P4 ;  /* 0xff80000071717808 */ /* 0x000fc40002000000 */
[----:B------:R-:W-:Y:S02]  /*21f0*/  FMNMX.FTZ R2, R112, R3, !PT ;  /* 0x0000000370027209 */ /* 0x000fe40007810000 */
[----:B------:R-:W-:Y:S02]  /*2200*/  ISETP.GT.AND P5, PT, R9, 0xb8, PT ;  /* 0x000000b80900780c */ /* 0x000fe40003fa4270 */
[----:B------:R-:W-:Y:S02]  /*2210*/  FSEL R94, R94, -INF , P6 ;  /* 0xff8000005e5e7808 */ /* 0x000fe40003000000 */
[----:B------:R-:W-:Y:S02]  /*2220*/  FSEL R116, R116, -INF , P5 ;  /* 0xff80000074747808 */ /* 0x000fe40002800000 */
[----:B------:R-:W-:Y:S02]  /*2230*/  FMNMX.FTZ R3, R113, R2, !PT ;  /* 0x0000000271037209 */ /* 0x000fe40007810000 */
[----:B------:R-:W-:-:S02]  /*2240*/  ISETP.GT.AND P6, PT, R9, 0xb9, PT ;  /* 0x000000b90900780c */ /* 0x000fc40003fc4270 */
[----:B------:R-:W-:Y:S01]  /*2250*/  FMNMX.FTZ R2, R116, R3, !PT ;  /* 0x0000000374027209 */ /* 0x000fe20007810000 */
[----:B------:R-:W-:Y:S01]  /*2260*/  IMAD.U32 R3, RZ, RZ, UR4 ;  /* 0x00000004ff037e24 */ /* 0x000fe2000f8e00ff */
[----:B------:R-:W-:Y:S02]  /*2270*/  FSEL R117, R117, -INF , P6 ;  /* 0xff80000075757808 */ /* 0x000fe40003000000 */
[----:B------:R-:W-:Y:S02]  /*2280*/  P2R R47, PR, RZ, 0x4 ;  /* 0x00000004ff2f7803 */ /* 0x000fe40000000000 */
[----:B------:R-:W-:Y:S02]  /*2290*/  FMNMX.FTZ R41, R117, R2, !PT ;  /* 0x0000000275297209 */ /* 0x000fe40007810000 */
[----:B------:R-:W-:Y:S02]  /*22a0*/  P2R R51, PR, RZ, 0x2 ;  /* 0x00000002ff337803 */ /* 0x000fe40000000000 */
[----:B------:R-:W-:Y:S01]  /*22b0*/  P2R R49, PR, RZ, 0x1 ;  /* 0x00000001ff317803 */ /* 0x000fe20000000000 */
[----:B------:R-:W0:Y:S01]  /*22c0*/  SHFL.BFLY PT, R2, R41, 0x2, 0x1f ;  /* 0x0c401f0029027f89 */ /* 0x000e2200000e0000 */
[----:B------:R-:W-:-:S02]  /*22d0*/  ISETP.GT.AND P0, PT, R9, 0x99, PT ;  /* 0x000000990900780c */ /* 0x000fc40003f04270 */
[----:B------:R-:W-:Y:S02]  /*22e0*/  ISETP.GT.AND P1, PT, R9, 0xa0, PT ;  /* 0x000000a00900780c */ /* 0x000fe40003f24270 */
[----:B------:R-:W-:Y:S02]  /*22f0*/  FSEL R104, R103, -INF , P0 ;  /* 0xff80000067687808 */ /* 0x000fe40000000000 */
[----:B------:R-:W-:Y:S02]  /*2300*/  ISETP.NE.AND P0, PT, R49, RZ, PT ;  /* 0x000000ff3100720c */ /* 0x000fe40003f05270 */
[----:B------:R-:W-:Y:S02]  /*2310*/  FSEL R106, R106, -INF , P1 ;  /* 0xff8000006a6a7808 */ /* 0x000fe40000800000 */
[----:B------:R-:W-:Y:S02]  /*2320*/  FSEL R110, R110, -INF , P0 ;  /* 0xff8000006e6e7808 */ /* 0x000fe40000000000 */
[----:B------:R-:W-:-:S02]  /*2330*/  ISETP.NE.AND P0, PT, R13, RZ, PT ;  /* 0x000000ff0d00720c */ /* 0x000fc40003f05270 */
[----:B------:R-:W-:-:S04]  /*2340*/  ISETP.NE.AND P1, PT, R51, RZ, PT ;  /* 0x000000ff3300720c */ /* 0x000fc80003f25270 */
[----:B------:R-:W-:Y:S02]  /*2350*/  FSEL R108, R107, -INF , P1 ;  /* 0xff8000006b6c7808 */ /* 0x000fe40000800000 */
[----:B------:R-:W-:Y:S02]  /*2360*/  ISETP.NE.AND P1, PT, R11, RZ, PT ;  /* 0x000000ff0b00720c */ /* 0x000fe40003f25270 */
[----:B0-----:R-:W-:Y:S02]  /*2370*/  FMNMX.FTZ R43, R41, R2, !PT ;  /* 0x00000002292b7209 */ /* 0x001fe40007810000 */
[----:B------:R-:W-:-:S03]  /*2380*/  FMNMX.FTZ R41, R26, R27, !PT ;  /* 0x0000001b1a297209 */ /* 0x000fc60007810000 */
[----:B------:R-:W0:Y:S01]  /*2390*/  SHFL.BFLY PT, R2, R43, 0x1, 0x1f ;  /* 0x0c201f002b027f89 */ /* 0x000e2200000e0000 */
[----:B------:R-:W-:-:S04]  /*23a0*/  FMNMX.FTZ R41, R30, R41, !PT ;  /* 0x000000291e297209 */ /* 0x000fc80007810000 */
[----:B------:R-:W-:-:S04]  /*23b0*/  FMNMX.FTZ R41, R14, R41, !PT ;  /* 0x000000290e297209 */ /* 0x000fc80007810000 */
[----:B------:R-:W-:-:S04]  /*23c0*/  FMNMX.FTZ R41, R34, R41, !PT ;  /* 0x0000002922297209 */ /* 0x000fc80007810000 */
[----:B------:R-:W-:-:S04]  /*23d0*/  FMNMX.FTZ R41, R20, R41, !PT ;  /* 0x0000002914297209 */ /* 0x000fc80007810000 */
[----:B------:R-:W-:-:S04]  /*23e0*/  FMNMX.FTZ R41, R38, R41, !PT ;  /* 0x0000002926297209 */ /* 0x000fc80007810000 */
[----:B------:R-:W-:Y:S02]  /*23f0*/  FMNMX.FTZ R41, R120, R41, !PT ;  /* 0x0000002978297209 */ /* 0x000fe40007810000 */
[----:B0-----:R-:W-:Y:S02]  /*2400*/  FMNMX.FTZ R2, R43, R2, !PT ;  /* 0x000000022b027209 */ /* 0x001fe40007810000 */
[----:B------:R-:W-:Y:S02]  /*2410*/  FMNMX.FTZ R41, R42, R41, !PT ;  /* 0x000000292a297209 */ /* 0x000fe40007810000 */
[C---:B------:R-:W-:Y:S01]  /*2420*/  FSETP.NEU.FTZ.AND P2, PT, R2.reuse, -INF , PT ;  /* 0xff8000000200780b */ /* 0x040fe20003f5d000 */
[----:B------:R-:W-:Y:S01]  /*2430*/  FMUL.FTZ R45, R2, R3 ;  /* 0x00000003022d7220 */ /* 0x000fe20000410000 */
[----:B------:R-:W-:-:S04]  /*2440*/  FMNMX.FTZ R41, R48, R41, !PT ;  /* 0x0000002930297209 */ /* 0x000fc80007810000 */
[----:B------:R-:W-:Y:S02]  /*2450*/  FMNMX.FTZ R41, R46, R41, !PT ;  /* 0x000000292e297209 */ /* 0x000fe40007810000 */
[----:B------:R-:W-:Y:S02]  /*2460*/  FSEL R9, R45, RZ, P2 ;  /* 0x000000ff2d097208 */ /* 0x000fe40001000000 */
[----:B------:R-:W-:Y:S02]  /*2470*/  FMNMX.FTZ R41, R52, R41, !PT ;  /* 0x0000002934297209 */ /* 0x000fe40007810000 */
[----:B------:R-:W-:Y:S01]  /*2480*/  ISETP.NE.AND P2, PT, R47, RZ, PT ;  /* 0x000000ff2f00720c */ /* 0x000fe20003f45270 */
[--C-:B------:R-:W-:Y:S01]  /*2490*/  FFMA.FTZ R67, R18, R3, -R9.reuse ;  /* 0x0000000312437223 */ /* 0x100fe20000010809 */
[----:B------:R-:W-:Y:S01]  /*24a0*/  FMNMX.FTZ R41, R50, R41, !PT ;  /* 0x0000002932297209 */ /* 0x000fe20007810000 */
[-CC-:B------:R-:W-:Y:S01]  /*24b0*/  FFMA.FTZ R13, R28, R3.reuse, -R9.reuse ;  /* 0x000000031c0d7223 */ /* 0x180fe20000010809 */
[-CC-:B------:R-:W-:Y:S01]  /*24c0*/  FFMA.FTZ R28, R23, R3.reuse, -R9.reuse ;  /* 0x00000003171c7223 */ /* 0x180fe20000010809 */
[--C-:B------:R-:W-:Y:S01]  /*24d0*/  FFMA.FTZ R59, R132, R3, -R9.reuse ;  /* 0x00000003843b7223 */ /* 0x100fe20000010809 */
[----:B------:R-:W-:Y:S01]  /*24e0*/  FMNMX.FTZ R41, R56, R41, !PT ;  /* 0x0000002938297209 */ /* 0x000fe20007810000 */
[-CC-:B------:R-:W-:Y:S01]  /*24f0*/  FFMA.FTZ R51, R122, R3.reuse, -R9.reuse ;  /* 0x000000037a337223 */ /* 0x180fe20000010809 */
[----:B------:R-:W-:Y:S01]  /*2500*/  FSEL R132, R111, -INF , P2 ;  /* 0xff8000006f847808 */ /* 0x000fe20001000000 */
        /* <DEDUP_REMOVED lines=15> */
[-CC-:B------:R-:W-:Y:S01]  /*2600*/  FFMA.FTZ R57, R25, R3.reuse, -R9.reuse ;  /* 0x0000000319397223 */ /* 0x180fe20000010809 */
        /* <DEDUP_REMOVED lines=15> */
[----:B------:R0:W-:Y:S01]  /*2700*/  MUFU.EX2 R41, R142 ;  /* 0x0000008e00297308 */ /* 0x0001e20000000800 */
        /* <DEDUP_REMOVED lines=8> */
[----:B0-----:R-:W-:Y:S01]  /*2790*/  FSEL R142, R119, -INF , P6 ;  /* 0xff800000778e7808 */ /* 0x001fe20003000000 */
[-CC-:B------:R-:W-:Y:S01]  /*27a0*/  FFMA.FTZ R40, R148, R3.reuse, -R9.reuse ;  /* 0x0000000394287223 */ /* 0x180fe20000010809 */
[----:B------:R-:W-:Y:S01]  /*27b0*/  FMNMX.FTZ R43, R15, R18, !PT ;  /* 0x000000120f2b7209 */ /* 0x000fe20007810000 */
[-CC-:B------:R-:W-:Y:S01]  /*27c0*/  FFMA.FTZ R47, R150, R3.reuse, -R9.reuse ;  /* 0x00000003962f7223 */ /* 0x180fe20000010809 */
[-CC-:B------:R-:W-:Y:S01]  /*27d0*/  FFMA.FTZ R49, R156, R3.reuse, -R9.reuse ;  /* 0x000000039c317223 */ /* 0x180fe20000010809 */
[--C-:B------:R-:W-:Y:S01]  /*27e0*/  FFMA.FTZ R81, R81, R3, -R9.reuse ;  /* 0x0000000351517223 */ /* 0x100fe20000010809 */
[----:B------:R-:W-:Y:S01]  /*27f0*/  FMNMX.FTZ R18, R80, R43, !PT ;  /* 0x0000002b50127209 */ /* 0x000fe20007810000 */
[-CC-:B------:R-:W-:Y:S01]  /*2800*/  FFMA.FTZ R29, R29, R3.reuse, -R9.reuse ;  /* 0x000000031d1d7223 */ /* 0x180fe20000010809 */
[-CC-:B------:R-:W-:Y:S01]  /*2810*/  FFMA.FTZ R64, R85, R3.reuse, -R9.reuse ;  /* 0x0000000355407223 */ /* 0x180fe20000010809 */
        /* <DEDUP_REMOVED lines=14> */
[----:B------:R-:W-:Y:S01]  /*2900*/  FFMA.FTZ R116, R117, R3, -R9 ;  /* 0x0000000375747223 */ /* 0x000fe20000010809 */
[----:B------:R-:W-:Y:S01]  /*2910*/  MUFU.EX2 R11, R11 ;  /* 0x0000000b000b7308 */ /* 0x000fe20000000800 */
[----:B------:R-:W-:Y:S01]  /*2920*/  IMAD.MOV.U32 R150, RZ, RZ, R151 ;  /* 0x000000ffff967224 */ /* 0x000fe200078e0097 */
[----:B------:R-:W-:-:S04]  /*2930*/  FMNMX.FTZ R43, R86, R43, !PT ;  /* 0x0000002b562b7209 */ /* 0x000fc80007810000 */
[----:B------:R-:W-:Y:S02]  /*2940*/  FMNMX.FTZ R43, R84, R43, !PT ;  /* 0x0000002b542b7209 */ /* 0x000fe40007810000 */
[----:B------:R-:W0:Y:S02]  /*2950*/  MUFU.EX2 R57, R57 ;  /* 0x0000003900397308 */ /* 0x000e240000000800 */
[----:B------:R-:W-:-:S04]  /*2960*/  FMNMX.FTZ R43, R90, R43, !PT ;  /* 0x0000002b5a2b7209 */ /* 0x000fc80007810000 */
[----:B------:R-:W-:Y:S02]  /*2970*/  FMNMX.FTZ R43, R88, R43, !PT ;  /* 0x0000002b582b7209 */ /* 0x000fe40007810000 */
[----:B------:R-:W1:Y:S02]  /*2980*/  MUFU.EX2 R13, R13 ;  /* 0x0000000d000d7308 */ /* 0x000e640000000800 */
[----:B------:R-:W-:-:S04]  /*2990*/  FMNMX.FTZ R43, R94, R43, !PT ;  /* 0x0000002b5e2b7209 */ /* 0x000fc80007810000 */
[----:B------:R-:W-:Y:S02]  /*29a0*/  FMNMX.FTZ R43, R92, R43, !PT ;  /* 0x0000002b5c2b7209 */ /* 0x000fe40007810000 */
[----:B------:R-:W3:Y:S02]  /*29b0*/  MUFU.EX2 R10, R10 ;  /* 0x0000000a000a7308 */ /* 0x000ee40000000800 */
[----:B------:R-:W-:-:S04]  /*29c0*/  FMNMX.FTZ R43, R98, R43, !PT ;  /* 0x0000002b622b7209 */ /* 0x000fc80007810000 */
[----:B------:R-:W-:Y:S02]  /*29d0*/  FMNMX.FTZ R23, R96, R43, !PT ;  /* 0x0000002b60177209 */ /* 0x000fe40007810000 */
[----:B------:R-:W4:Y:S02]  /*29e0*/  MUFU.EX2 R61, R61 ;  /* 0x0000003d003d7308 */ /* 0x000f240000000800 */
[----:B------:R-:W-:-:S04]  /*29f0*/  FMNMX.FTZ R23, R102, R23, !PT ;  /* 0x0000001766177209 */ /* 0x000fc80007810000 */
[----:B------:R-:W-:Y:S02]  /*2a00*/  FMNMX.FTZ R23, R104, R23, !PT ;  /* 0x0000001768177209 */ /* 0x000fe40007810000 */
[----:B------:R-:W-:Y:S02]  /*2a10*/  MUFU.EX2 R12, R12 ;  /* 0x0000000c000c7308 */ /* 0x000fe40000000800 */
        /* <DEDUP_REMOVED lines=11> */
[----:B------:R-:W-:Y:S03]  /*2ad0*/  MUFU.EX2 R25, R25 ;  /* 0x0000001900197308 */ /* 0x000fe60000000800 */
[----:B------:R-:W5:Y:S05]  /*2ae0*/  SHFL.BFLY PT, R18, R23, 0x2, 0x1f ;  /* 0x0c401f0017127f89 */ /* 0x000f6a00000e0000 */
[----:B------:R-:W-:Y:S08]  /*2af0*/  MUFU.EX2 R22, R22 ;  /* 0x0000001600167308 */ /* 0x000ff00000000800 */
[----:B------:R-:W-:Y:S08]  /*2b00*/  MUFU.EX2 R51, R51 ;  /* 0x0000003300337308 */ /* 0x000ff00000000800 */
[----:B------:R-:W-:Y:S01]  /*2b10*/  MUFU.EX2 R53, R53 ;  /* 0x0000003500357308 */ /* 0x000fe20000000800 */
[----:B-----5:R-:W-:-:S05]  /*2b20*/  FMNMX.FTZ R33, R23, R18, !PT ;  /* 0x0000001217217209 */ /* 0x020fca0007810000 */
[----:B------:R-:W5:Y:S02]  /*2b30*/  SHFL.BFLY PT, R18, R33, 0x1, 0x1f ;  /* 0x0c201f0021127f89 */ /* 0x000f6400000e0000 */
[----:B------:R-:W-:Y:S08]  /*2b40*/  MUFU.EX2 R122, R122 ;  /* 0x0000007a007a7308 */ /* 0x000ff00000000800 */
[----:B------:R-:W-:Y:S08]  /*2b50*/  MUFU.EX2 R55, R55 ;  /* 0x0000003700377308 */ /* 0x000ff00000000800 */
[----:B------:R-:W-:Y:S01]  /*2b60*/  MUFU.EX2 R124, R124 ;  /* 0x0000007c007c7308 */ /* 0x000fe20000000800 */
[----:B-----5:R-:W-:-:S07]  /*2b70*/  FMNMX.FTZ R18, R33, R18, !PT ;  /* 0x0000001221127209 */ /* 0x020fce0007810000 */
[----:B------:R-:W-:Y:S01]  /*2b80*/  MUFU.EX2 R43, R81 ;  /* 0x00000051002b7308 */ /* 0x000fe20000000800 */
[C---:B------:R-:W-:Y:S01]  /*2b90*/  FSETP.NEU.FTZ.AND P2, PT, R18.reuse, -INF , PT ;  /* 0xff8000001200780b */ /* 0x040fe20003f5d000 */
[----:B------:R-:W-:-:S06]  /*2ba0*/  FMUL.FTZ R23, R18, R3 ;  /* 0x0000000312177220 */ /* 0x000fcc0000410000 */
[----:B------:R-:W-:Y:S01]  /*2bb0*/  MUFU.EX2 R59, R59 ;  /* 0x0000003b003b7308 */ /* 0x000fe20000000800 */
[----:B------:R-:W-:Y:S02]  /*2bc0*/  FSEL R23, R23, RZ, P2 ;  /* 0x000000ff17177208 */ /* 0x000fe40001000000 */
[----:B------:R-:W-:-:S03]  /*2bd0*/  LOP3.LUT P2, RZ, R8, 0x2, RZ, 0xc0, !PT ;  /* 0x0000000208ff7812 */ /* 0x000fc6000784c0ff */
[-CC-:B------:R-:W-:Y:S01]  /*2be0*/  FFMA.FTZ R146, R14, R3.reuse, -R23.reuse ;  /* 0x000000030e927223 */ /* 0x180fe20000010817 */
[----:B------:R-:W-:Y:S01]  /*2bf0*/  SHF.R.S32.HI R14, RZ, 0x4, R4 ;  /* 0x00000004ff0e7819 */ /* 0x000fe20000011404 */
[----:B------:R-:W-:Y:S02]  /*2c00*/  IMAD.SHL.U32 R4, R8, 0x40, RZ ;  /* 0x0000004008047824 */ /* 0x000fe400078e00ff */
[-CC-:B------:R-:W-:Y:S01]  /*2c10*/  FFMA.FTZ R9, R26, R3.reuse, -R23.reuse ;  /* 0x000000031a097223 */ /* 0x180fe20000010817 */
[-CC-:B------:R-:W-:Y:S01]  /*2c20*/  FFMA.FTZ R26, R27, R3.reuse, -R23.reuse ;  /* 0x000000031b1a7223 */ /* 0x180fe20000010817 */
[-CC-:B------:R-:W-:Y:S01]  /*2c30*/  FFMA.FTZ R87, R30, R3.reuse, -R23.reuse ;  /* 0x000000031e577223 */ /* 0x180fe20000010817 */
[----:B------:R-:W-:Y:S01]  /*2c40*/  IMAD.SHL.U32 R93, R14, 0x8, RZ ;  /* 0x000000080e5d7824 */ /* 0x000fe200078e00ff */
[----:B------:R-:W-:Y:S01]  /*2c50*/  LOP3.LUT R4, R4, 0x1c0, RZ, 0xc0, !PT ;  /* 0x000001c004047812 */ /* 0x000fe200078ec0ff */
[-CC-:B------:R-:W-:Y:S01]  /*2c60*/  FFMA.FTZ R89, R34, R3.reuse, -R23.reuse ;  /* 0x0000000322597223 */ /* 0x180fe20000010817 */
[----:B------:R-:W-:Y:S01]  /*2c70*/  MUFU.EX2 R9, R9 ;  /* 0x0000000900097308 */ /* 0x000fe20000000800 */
[-C--:B------:R-:W-:Y:S01]  /*2c80*/  FFMA.FTZ R34, R46, R3.reuse, -R23 ;  /* 0x000000032e227223 */ /* 0x080fe20000010817 */
[----:B------:R-:W-:Y:S01]  /*2c90*/  LOP3.LUT R93, R4, 0x8, R93, 0xf8, !PT ;  /* 0x00000008045d7812 */ /* 0x000fe200078ef85d */
[-CC-:B------:R-:W-:Y:S01]  /*2ca0*/  FFMA.FTZ R46, R54, R3.reuse, -R23.reuse ;  /* 0x00000003362e7223 */ /* 0x180fe20000010817 */
[----:B------:R-:W-:Y:S01]  /*2cb0*/  SHF.R.U32.HI R4, RZ, 0x3, R4 ;  /* 0x00000003ff047819 */ /* 0x000fe20000011604 */
[--C-:B------:R-:W-:Y:S01]  /*2cc0*/  FFMA.FTZ R148, R20, R3, -R23.reuse ;  /* 0x0000000314947223 */ /* 0x100fe20000010817 */
[----:B------:R-:W-:Y:S01]  /*2cd0*/  LEA.HI R14, R16, R17, RZ, 0x5 ;  /* 0x00000011100e7211 */ /* 0x000fe200078f28ff */
[----:B------:R-:W-:Y:S01]  /*2ce0*/  FFMA.FTZ R35, R52, R3, -R23 ;  /* 0x0000000334237223 */ /* 0x000fe20000010817 */
[----:B------:R-:W5:Y:S01]  /*2cf0*/  MUFU.EX2 R26, R26 ;  /* 0x0000001a001a7308 */ /* 0x000f620000000800 */
[----:B------:R-:W-:Y:S01]  /*2d00*/  LOP3.LUT R54, R93, R4, RZ, 0x3c, !PT ;  /* 0x000000045d367212 */ /* 0x000fe200078e3cff */
[----:B------:R-:W-:Y:S01]  /*2d10*/  IMAD.U32 R4, RZ, RZ, UR36 ;  /* 0x00000024ff047e24 */ /* 0x000fe2000f8e00ff */
[----:B------:R-:W-:Y:S01]  /*2d20*/  LOP3.LUT R8, R6, 0x7ffffe00, RZ, 0xc0, !PT ;  /* 0x7ffffe0006087812 */ /* 0x000fe200078ec0ff */
[----:B------:R-:W-:-:S02]  /*2d30*/  IMAD.SHL.U32 R14, R14, 0x20, RZ ;  /* 0x000000200e0e7824 */ /* 0x000fc400078e00ff */
[----:B0-----:R-:W-:Y:S01]  /*2d40*/  FADD.FTZ R6, R11, R57 ;  /* 0x000000390b067221 */ /* 0x001fe20000010000 */
[----:B------:R-:W-:Y:S02]  /*2d50*/  @!P1 VIADD R4, R4, 0x30840 ;  /* 0x0003084004049836 */ /* 0x000fe40000000000 */
[-CC-:B------:R-:W-:Y:S01]  /*2d60*/  FFMA.FTZ R20, R38, R3.reuse, -R23.reuse ;  /* 0x0000000326147223 */ /* 0x180fe20000010817 */
[----:B------:R-:W0:Y:S01]  /*2d70*/  MUFU.EX2 R87, R87 ;  /* 0x0000005700577308 */ /* 0x000e220000000800 */
[-CC-:B------:R-:W-:Y:S01]  /*2d80*/  FFMA.FTZ R52, R15, R3.reuse, -R23.reuse ;  /* 0x000000030f347223 */ /* 0x180fe20000010817 */
[-CC-:B------:R-:W-:Y:S01]  /*2d90*/  FFMA.FTZ R91, R120, R3.reuse, -R23.reuse ;  /* 0x00000003785b7223 */ /* 0x180fe20000010817 */
[----:B------:R-:W-:Y:S01]  /*2da0*/  @!P1 PRMT R4, RZ, 0x654, R4 ;  /* 0x00000654ff049816 */ /* 0x000fe20000000004 */
[----:B-1----:R-:W-:Y:S01]  /*2db0*/  FADD.FTZ R15, R13, R6 ;  /* 0x000000060d0f7221 */ /* 0x002fe20000010000 */
[----:B------:R-:W-:Y:S01]  /*2dc0*/  LOP3.LUT R93, R14, 0x7ffffc00, RZ, 0xc0, !PT ;  /* 0x7ffffc000e5d7812 */ /* 0x000fe200078ec0ff */
[-C--:B------:R-:W-:Y:S01]  /*2dd0*/  FFMA.FTZ R27, R42, R3.reuse, -R23 ;  /* 0x000000032a1b7223 */ /* 0x080fe20000010817 */
[----:B------:R5:W-:Y:S01]  /*2de0*/  @!P1 SYNCS.ARRIVE.TRANS64.RED.A1T0 RZ, [R4+URZ], RZ ;  /* 0x000000ff04ff99a7 */ /* 0x000be2000810043f */
[----:B------:R-:W1:Y:S01]  /*2df0*/  MUFU.EX2 R146, R146 ;  /* 0x0000009200927308 */ /* 0x000e620000000800 */
[----:B---3--:R-:W-:Y:S01]  /*2e00*/  FADD.FTZ R6, R10, R15 ;  /* 0x0000000f0a067221 */ /* 0x008fe20000010000 */
[----:B------:R-:W-:Y:S01]  /*2e10*/  IADD3 R93, R54, R8, R93 ;  /* 0x00000008365d7210 */ /* 0x000fe20007ffe05d */
[----:B------:R-:W-:Y:S01]  /*2e20*/  FFMA.FTZ R30, R48, R3, -R23 ;  /* 0x00000003301e7223 */ /* 0x000fe20000010817 */
[----:B------:R-:W-:Y:S01]  /*2e30*/  F2FP.F16.F32.PACK_AB R8, R57, R11 ;  /* 0x0000000b3908723e */ /* 0x000fe200000000ff */
[----:B----4-:R-:W-:Y:S01]  /*2e40*/  FADD.FTZ R15, R61, R6 ;  /* 0x000000063d0f7221 */ /* 0x010fe20000010000 */
[----:B------:R-:W-:Y:S01]  /*2e50*/  F2FP.F16.F32.PACK_AB R10, R10, R13 ;  /* 0x0000000d0a0a723e */ /* 0x000fe200000000ff */
[----:B-----5:R-:W-:Y:S01]  /*2e60*/  FADD.FTZ R4, R9, R26 ;  /* 0x0000001a09047221 */ /* 0x020fe20000010000 */
[----:B------:R-:W3:Y:S01]  /*2e70*/  MUFU.EX2 R89, R89 ;  /* 0x0000005900597308 */ /* 0x000ee20000000800 */
[----:B------:R-:W-:Y:S01]  /*2e80*/  FADD.FTZ R6, R12, R15 ;  /* 0x0000000f0c067221 */ /* 0x000fe20000010000 */
[--C-:B------:R-:W-:Y:S01]  /*2e90*/  FFMA.FTZ R54, R21, R3, -R23.reuse ;  /* 0x0000000315367223 */ /* 0x100fe20000010817 */
[----:B0-----:R-:W-:Y:S01]  /*2ea0*/  FADD.FTZ R11, R87, R4 ;  /* 0x00000004570b7221 */ /* 0x001fe20000010000 */
[----:B------:R-:W-:Y:S01]  /*2eb0*/  F2FP.F16.F32.PACK_AB R9, R26, R9 ;  /* 0x000000091a09723e */ /* 0x000fe200000000ff */
[----:B------:R-:W-:Y:S01]  /*2ec0*/  FADD.FTZ R6, R65, R6 ;  /* 0x0000000641067221 */ /* 0x000fe20000010000 */
[-CC-:B------:R-:W-:Y:S01]  /*2ed0*/  FFMA.FTZ R42, R50, R3.reuse, -R23.reuse ;  /* 0x00000003322a7223 */ /* 0x180fe20000010817 */
[-C--:B------:R-:W-:Y:S01]  /*2ee0*/  FFMA.FTZ R79, R56, R3.reuse, -R23 ;  /* 0x00000003384f7223 */ /* 0x080fe20000010817 */
[----:B------:R-:W0:Y:S01]  /*2ef0*/  MUFU.EX2 R148, R148 ;  /* 0x0000009400947308 */ /* 0x000e220000000800 */
[----:B-1----:R-:W-:Y:S01]  /*2f00*/  FADD.FTZ R4, R146, R11 ;  /* 0x0000000b92047221 */ /* 0x002fe20000010000 */
[----:B------:R-:W-:Y:S01]  /*2f10*/  FADD.FTZ R21, R67, R6 ;  /* 0x0000000643157221 */ /* 0x000fe20000010000 */
[-CC-:B------:R-:W-:Y:S01]  /*2f20*/  FFMA.FTZ R81, R60, R3.reuse, -R23.reuse ;  /* 0x000000033c517223 */ /* 0x180fe20000010817 */
[-CC-:B------:R-:W-:Y:S01]  /*2f30*/  FFMA.FTZ R48, R58, R3.reuse, -R23.reuse ;  /* 0x000000033a307223 */ /* 0x180fe20000010817 */
[-CC-:B------:R-:W-:Y:S01]  /*2f40*/  FFMA.FTZ R83, R140, R3.reuse, -R23.reuse ;  /* 0x000000038c537223 */ /* 0x180fe20000010817 */
[-CC-:B------:R-:W-:Y:S01]  /*2f50*/  FFMA.FTZ R50, R62, R3.reuse, -R23.reuse ;  /* 0x000000033e327223 */ /* 0x180fe20000010817 */
[--C-:B------:R-:W-:Y:S01]  /*2f60*/  FFMA.FTZ R85, R144, R3, -R23.reuse ;  /* 0x0000000390557223 */ /* 0x100fe20000010817 */
[----:B------:R-:W1:Y:S01]  /*2f70*/  MUFU.EX2 R20, R20 ;  /* 0x0000001400147308 */ /* 0x000e620000000800 */
[----:B---3--:R-:W-:Y:S01]  /*2f80*/  FADD.FTZ R13, R89, R4 ;  /* 0x00000004590d7221 */ /* 0x008fe20000010000 */
[----:B------:R-:W-:Y:S01]  /*2f90*/  F2FP.F16.F32.PACK_AB R12, R12, R61 ;  /* 0x0000003d0c0c723e */ /* 0x000fe200000000ff */
[--C-:B------:R-:W-:Y:S01]  /*2fa0*/  FFMA.FTZ R33, R66, R3, -R23.reuse ;  /* 0x0000000342217223 */ /* 0x100fe20000010817 */
[----:B------:R-:W-:Y:S01]  /*2fb0*/  F2FP.F16.F32.PACK_AB R14, R67, R65 ;  /* 0x00000041430e723e */ /* 0x000fe200000000ff */
[--C-:B------:R-:W-:Y:S01]  /*2fc0*/  FFMA.FTZ R38, R72, R3, -R23.reuse ;  /* 0x0000000348267223 */ /* 0x100fe20000010817 */
[----:B------:R-:W-:Y:S01]  /*2fd0*/  F2FP.F16.F32.PACK_AB R11, R146, R87 ;  /* 0x00000057920b723e */ /* 0x000fe200000000ff */
[----:B------:R-:W-:Y:S01]  /*2fe0*/  FFMA.FTZ R70, R70, R3, -R23 ;  /* 0x0000000346467223 */ /* 0x000fe20000010817 */
[----:B------:R-:W3:Y:S01]  /*2ff0*/  MUFU.EX2 R91, R91 ;  /* 0x0000005b005b7308 */ /* 0x000ee20000000800 */
[C---:B0-----:R-:W-:Y:S01]  /*3000*/  FADD.FTZ R15, R148.reuse, R13 ;  /* 0x0000000d940f7221 */ /* 0x041fe20000010000 */
[----:B------:R-:W-:Y:S01]  /*3010*/  F2FP.F16.F32.PACK_AB R13, R148, R89 ;  /* 0x00000059940d723e */ /* 0x000fe200000000ff */
[-CC-:B------:R-:W-:Y:S01]  /*3020*/  FFMA.FTZ R17, R154, R3.reuse, -R23.reuse ;  /* 0x000000039a117223 */ /* 0x180fe20000010817 */
[-CC-:B------:R-:W-:Y:S01]  /*3030*/  FFMA.FTZ R80, R80, R3.reuse, -R23.reuse ;  /* 0x0000000350507223 */ /* 0x180fe20000010817 */
[-CC-:B------:R-:W-:Y:S01]  /*3040*/  FFMA.FTZ R61, R78, R3.reuse, -R23.reuse ;  /* 0x000000034e3d7223 */ /* 0x180fe20000010817 */
[-CC-:B------:R-:W-:Y:S01]  /*3050*/  FFMA.FTZ R56, R82, R3.reuse, -R23.reuse ;  /* 0x0000000352387223 */ /* 0x180fe20000010817 */
[-C--:B------:R-:W-:Y:S01]  /*3060*/  FFMA.FTZ R65, R74, R3.reuse, -R23 ;  /* 0x000000034a417223 */ /* 0x080fe20000010817 */
[----:B------:R-:W0:Y:S01]  /*3070*/  MUFU.EX2 R27, R27 ;  /* 0x0000001b001b7308 */ /* 0x000e220000000800 */
[----:B-1----:R-:W-:Y:S01]  /*3080*/  FADD.FTZ R26, R20, R15 ;  /* 0x0000000f141a7221 */ /* 0x002fe20000010000 */
[-CC-:B------:R-:W-:Y:S01]  /*3090*/  FFMA.FTZ R58, R86, R3.reuse, -R23.reuse ;  /* 0x00000003563a7223 */ /* 0x180fe20000010817 */
[-CC-:B------:R-:W-:Y:S01]  /*30a0*/  FFMA.FTZ R67, R84, R3.reuse, -R23.reuse ;  /* 0x0000000354437223 */ /* 0x180fe20000010817 */
[-CC-:B------:R-:W-:Y:S01]  /*30b0*/  FFMA.FTZ R60, R90, R3.reuse, -R23.reuse ;  /* 0x000000035a3c7223 */ /* 0x180fe20000010817 */
[-CC-:B------:R-:W-:Y:S01]  /*30c0*/  FFMA.FTZ R87, R88, R3.reuse, -R23.reuse ;  /* 0x0000000358577223 */ /* 0x180fe20000010817 */
[-CC-:B------:R-:W-:Y:S01]  /*30d0*/  FFMA.FTZ R62, R94, R3.reuse, -R23.reuse ;  /* 0x000000035e3e7223 */ /* 0x180fe20000010817 */
[-C--:B------:R-:W-:Y:S01]  /*30e0*/  FFMA.FTZ R92, R92, R3.reuse, -R23 ;  /* 0x000000035c5c7223 */ /* 0x080fe20000010817 */
[----:B------:R-:W1:Y:S01]  /*30f0*/  MUFU.EX2 R30, R30 ;  /* 0x0000001e001e7308 */ /* 0x000e620000000800 */
[C---:B---3--:R-:W-:Y:S01]  /*3100*/  F2FP.F16.F32.PACK_AB R15, R91.reuse, R20 ;  /* 0x000000145b0f723e */ /* 0x048fe200000000ff */
[----:B------:R-:W-:Y:S01]  /*3110*/  FADD.FTZ R20, R24, R21 ;  /* 0x0000001518147221 */ /* 0x000fe20000010000 */
[----:B------:R-:W-:Y:S01]  /*3120*/  FADD.FTZ R26, R91, R26 ;  /* 0x0000001a5b1a7221 */ /* 0x000fe20000010000 */
[-CC-:B------:R-:W-:Y:S01]  /*3130*/  FFMA.FTZ R98, R98, R3.reuse, -R23.reuse ;  /* 0x0000000362627223 */ /* 0x180fe20000010817 */
[-CC-:B------:R-:W-:Y:S01]  /*3140*/  FFMA.FTZ R96, R96, R3.reuse, -R23.reuse ;  /* 0x0000000360607223 */ /* 0x180fe20000010817 */
[----:B------:R-:W-:Y:S01]  /*3150*/  FADD.FTZ R89, R25, R20 ;  /* 0x0000001419597221 */ /* 0x000fe20000010000 */
[-C--:B------:R-:W-:Y:S01]  /*3160*/  FFMA.FTZ R102, R102, R3.reuse, -R23 ;  /* 0x0000000366667223 */ /* 0x080fe20000010817 */
[----:B------:R-:W3:Y:S01]  /*3170*/  MUFU.EX2 R34, R34 ;  /* 0x0000002200227308 */ /* 0x000ee20000000800 */
[----:B0-----:R-:W-:Y:S01]  /*3180*/  FADD.FTZ R21, R27, R26 ;  /* 0x0000001a1b157221 */ /* 0x001fe20000010000 */
[----:B------:R-:W-:Y:S01]  /*3190*/  FADD.FTZ R20, R22, R89 ;  /* 0x0000005916147221 */ /* 0x000fe20000010000 */
[-CC-:B------:R-:W-:Y:S01]  /*31a0*/  FFMA.FTZ R104, R104, R3.reuse, -R23.reuse ;  /* 0x0000000368687223 */ /* 0x180fe20000010817 */
[-CC-:B------:R-:W-:Y:S01]  /*31b0*/  FFMA.FTZ R106, R106, R3.reuse, -R23.reuse ;  /* 0x000000036a6a7223 */ /* 0x180fe20000010817 */
[-CC-:B------:R-:W-:Y:S01]  /*31c0*/  FFMA.FTZ R108, R108, R3.reuse, -R23.reuse ;  /* 0x000000036c6c7223 */ /* 0x180fe20000010817 */
[----:B------:R-:W-:Y:S01]  /*31d0*/  FADD.FTZ R26, R51, R20 ;  /* 0x00000014331a7221 */ /* 0x000fe20000010000 */
[-C--:B------:R-:W-:Y:S01]  /*31e0*/  FFMA.FTZ R110, R110, R3.reuse, -R23 ;  /* 0x000000036e6e7223 */ /* 0x080fe20000010817 */
[----:B------:R-:W0:Y:S01]  /*31f0*/  MUFU.EX2 R35, R35 ;  /* 0x0000002300237308 */ /* 0x000e220000000800 */
[----:B-1----:R-:W-:Y:S01]  /*3200*/  FADD.FTZ R21, R30, R21 ;  /* 0x000000151e157221 */ /* 0x002fe20000010000 */
[----:B------:R-:W-:Y:S01]  /*3210*/  FADD.FTZ R89, R53, R26 ;  /* 0x0000001a35597221 */ /* 0x000fe20000010000 */
[-CC-:B------:R-:W-:Y:S01]  /*3220*/  FFMA.FTZ R132, R132, R3.reuse, -R23.reuse ;  /* 0x0000000384847223 */ /* 0x180fe20000010817 */
[-CC-:B------:R-:W-:Y:S01]  /*3230*/  FFMA.FTZ R134, R134, R3.reuse, -R23.reuse ;  /* 0x0000000386867223 */ /* 0x180fe20000010817 */
[-C--:B------:R-:W-:Y:S01]  /*3240*/  FFMA.FTZ R136, R136, R3.reuse, -R23 ;  /* 0x0000000388887223 */ /* 0x080fe20000010817 */
[----:B------:R-:W-:Y:S01]  /*3250*/  FADD.FTZ R26, R122, R89 ;  /* 0x000000597a1a7221 */ /* 0x000fe20000010000 */
[-C--:B------:R-:W-:Y:S01]  /*3260*/  FFMA.FTZ R138, R138, R3.reuse, -R23 ;  /* 0x000000038a8a7223 */ /* 0x080fe20000010817 */
[----:B------:R-:W1:Y:S01]  /*3270*/  MUFU.EX2 R42, R42 ;  /* 0x0000002a002a7308 */ /* 0x000e620000000800 */
[----:B---3--:R-:W-:Y:S01]  /*3280*/  FADD.FTZ R20, R34, R21 ;  /* 0x0000001522147221 */ /* 0x008fe20000010000 */
[----:B------:R-:W-:Y:S01]  /*3290*/  FADD.FTZ R89, R55, R26 ;  /* 0x0000001a37597221 */ /* 0x000fe20000010000 */
[----:B------:R-:W-:Y:S01]  /*32a0*/  FFMA.FTZ R142, R142, R3, -R23 ;  /* 0x000000038e8e7223 */ /* 0x000fe20000010817 */
[----:B------:R-:W-:Y:S01]  /*32b0*/  LEA R4, R93, UR36, 0x1 ;  /* 0x000000245d047c11 */ /* 0x000fe2000f8e08ff */
[----:B------:R-:W-:-:S02]  /*32c0*/  IMAD.MOV.U32 R148, RZ, RZ, R151 ;  /* 0x000000ffff947224 */ /* 0x000fc400078e0097 */
[----:B------:R-:W-:Y:S01]  /*32d0*/  FADD.FTZ R26, R124, R89 ;  /* 0x000000597c1a7221 */ /* 0x000fe20000010000 */
[----:B------:R-:W-:Y:S01]  /*32e0*/  SEL R5, R5, 0xffffffe0, !P2 ;  /* 0xffffffe005057807 */ /* 0x000fe20005000000 */
[----:B------:R-:W3:Y:S01]  /*32f0*/  MUFU.EX2 R79, R79 ;  /* 0x0000004f004f7308 */ /* 0x000ee20000000800 */
[----:B0-----:R-:W-:Y:S01]  /*3300*/  FADD.FTZ R21, R35, R20 ;  /* 0x0000001423157221 */ /* 0x001fe20000010000 */
[----:B------:R-:W-:Y:S01]  /*3310*/  FADD.FTZ R23, R59, R26 ;  /* 0x0000001a3b177221 */ /* 0x000fe20000010000 */
[----:B------:R-:W-:Y:S01]  /*3320*/  VIADD R6, R4, 0x1e800 ;  /* 0x0001e80004067836 */ /* 0x000fe20000000000 */
[----:B------:R0:W-:Y:S01]  /*3330*/  STSM.16.M88.4 [R4+0x1e800], R8 ;  /* 0x01e8000804007844 */ /* 0x0001e20000000200 */
[----:B------:R-:W-:Y:S01]  /*3340*/  F2FP.F16.F32.PACK_AB R22, R51, R22 ;  /* 0x000000163316723e */ /* 0x000fe200000000ff */
[----:B------:R-:W-:Y:S02]  /*3350*/  IMAD.MOV.U32 R146, RZ, RZ, R151 ;  /* 0x000000ffff927224 */ /* 0x000fe400078e0097 */
[----:B------:R-:W4:Y:S01]  /*3360*/  MUFU.EX2 R46, R46 ;  /* 0x0000002e002e7308 */ /* 0x000f220000000800 */
[----:B-1----:R-:W-:Y:S01]  /*3370*/  FADD.FTZ R20, R42, R21 ;  /* 0x000000152a147221 */ /* 0x002fe20000010000 */
[----:B------:R-:W-:-:S02]  /*3380*/  IMAD.IADD R5, R6, 0x1, R5 ;  /* 0x0000000106057824 */ /* 0x000fc400078e0205 */
[----:B------:R-:W-:Y:S02]  /*3390*/  IMAD R6, R7, 0x2, R6 ;  /* 0x0000000207067824 */ /* 0x000fe400078e0206 */
[--C-:B------:R-:W-:Y:S01]  /*33a0*/  IMAD.MOV.U32 R144, RZ, RZ, R151.reuse ;  /* 0x000000ffff907224 */ /* 0x100fe200078e0097 */
[----:B------:R1:W-:Y:S01]  /*33b0*/  STSM.16.M88.4 [R5], R12 ;  /* 0x0000000c05007844 */ /* 0x0003e20000000200 */
[----:B------:R-:W5:Y:S01]  /*33c0*/  MUFU.EX2 R81, R81 ;  /* 0x0000005100517308 */ /* 0x000f620000000800 */
[----:B---3--:R-:W-:Y:S01]  /*33d0*/  FADD.FTZ R21, R79, R20 ;  /* 0x000000144f157221 */ /* 0x008fe20000010000 */
[--C-:B------:R-:W-:Y:S02]  /*33e0*/  IMAD.MOV.U32 R140, RZ, RZ, R151.reuse ;  /* 0x000000ffff8c7224 */ /* 0x100fe400078e0097 */
[----:B------:R-:W-:-:S04]  /*33f0*/  IMAD.MOV.U32 R120, RZ, RZ, R151 ;  /* 0x000000ffff787224 */ /* 0x000fc800078e0097 */
[----:B------:R-:W3:Y:S01]  /*3400*/  MUFU.EX2 R126, R126 ;  /* 0x0000007e007e7308 */ /* 0x000ee20000000800 */
[----:B----4-:R-:W-:-:S07]  /*3410*/  FADD.FTZ R20, R46, R21 ;  /* 0x000000152e147221 */ /* 0x010fce0000010000 */
[----:B------:R-:W4:Y:S01]  /*3420*/  MUFU.EX2 R48, R48 ;  /* 0x0000003000307308 */ /* 0x000f220000000800 */
[----:B-----5:R-:W-:Y:S01]  /*3430*/  FADD.FTZ R21, R81, R20 ;  /* 0x0000001451157221 */ /* 0x020fe20000010000 */
[----:B------:R-:W-:Y:S02]  /*3440*/  F2FP.F16.F32.PACK_AB R20, R25, R24 ;  /* 0x000000181914723e */ /* 0x000fe400000000ff */
[----:B------:R-:W-:Y:S01]  /*3450*/  F2FP.F16.F32.PACK_AB R25, R79, R42 ;  /* 0x0000002a4f19723e */ /* 0x000fe200000000ff */
[C---:B------:R-:W-:Y:S01]  /*3460*/  IMAD R42, R7.reuse, 0x2, R4 ;  /* 0x00000002072a7824 */ /* 0x040fe200078e0204 */
[----:B------:R-:W-:Y:S01]  /*3470*/  F2FP.F16.F32.PACK_AB R24, R122, R53 ;  /* 0x000000357a18723e */ /* 0x000fe200000000ff */
[----:B------:R-:W-:Y:S01]  /*3480*/  IMAD R7, R7, 0x2, R5 ;  /* 0x0000000207077824 */ /* 0x000fe200078e0205 */
[----:B------:R-:W5:Y:S01]  /*3490*/  MUFU.EX2 R63, R63 ;  /* 0x0000003f003f7308 */ /* 0x000f620000000800 */
[C---:B---3--:R-:W-:Y:S01]  /*34a0*/  FADD.FTZ R66, R126.reuse, R23 ;  /* 0x000000177e427221 */ /* 0x048fe20000010000 */
[----:B0-----:R-:W-:Y:S01]  /*34b0*/  F2FP.F16.F32.PACK_AB R8, R126, R59 ;  /* 0x0000003b7e08723e */ /* 0x001fe200000000ff */
[----:B------:R-:W-:-:S02]  /*34c0*/  IMAD.MOV.U32 R126, RZ, RZ, R151 ;  /* 0x000000ffff7e7224 */ /* 0x000fc400078e0097 */
[----:B------:R-:W-:-:S03]  /*34d0*/  IMAD.MOV.U32 R122, RZ, RZ, R151 ;  /* 0x000000ffff7a7224 */ /* 0x000fc600078e0097 */
[----:B------:R-:W0:Y:S01]  /*34e0*/  MUFU.EX2 R83, R83 ;  /* 0x0000005300537308 */ /* 0x000e220000000800 */
[----:B----4-:R-:W-:-:S07]  /*34f0*/  FADD.FTZ R26, R48, R21 ;  /* 0x00000015301a7221 */ /* 0x010fce0000010000 */
[----:B------:R-:W3:Y:S01]  /*3500*/  MUFU.EX2 R128, R128 ;  /* 0x0000008000807308 */ /* 0x000ee20000000800 */
[----:B-----5:R-:W-:-:S07]  /*3510*/  FADD.FTZ R23, R63, R66 ;  /* 0x000000423f177221 */ /* 0x020fce0000010000 */
[----:B------:R-:W1:Y:S01]  /*3520*/  MUFU.EX2 R50, R50 ;  /* 0x0000003200327308 */ /* 0x000e620000000800 */
[----:B0-----:R-:W-:Y:S01]  /*3530*/  FADD.FTZ R21, R83, R26 ;  /* 0x0000001a53157221 */ /* 0x001fe20000010000 */
[----:B------:R-:W-:Y:S01]  /*3540*/  F2FP.F16.F32.PACK_AB R26, R124, R55 ;  /* 0x000000377c1a723e */ /* 0x000fe200000000ff */
[----:B------:R-:W-:-:S05]  /*3550*/  IMAD.MOV.U32 R124, RZ, RZ, R151 ;  /* 0x000000ffff7c7224 */ /* 0x000fca00078e0097 */
[----:B------:R-:W0:Y:S01]  /*3560*/  MUFU.EX2 R32, R32 ;  /* 0x0000002000207308 */ /* 0x000e220000000800 */
[C---:B---3--:R-:W-:Y:S01]  /*3570*/  FADD.FTZ R23, R128.reuse, R23 ;  /* 0x0000001780177221 */ /* 0x048fe20000010000 */
[----:B------:R-:W-:-:S06]  /*3580*/  F2FP.F16.F32.PACK_AB R10, R128, R63 ;  /* 0x0000003f800a723e */ /* 0x000fcc00000000ff */
[----:B------:R-:W3:Y:S01]  /*3590*/  MUFU.EX2 R85, R85 ;  /* 0x0000005500557308 */ /* 0x000ee20000000800 */
[----:B-1----:R-:W-:Y:S01]  /*35a0*/  FADD.FTZ R12, R50, R21 ;  /* 0x00000015320c7221 */ /* 0x002fe20000010000 */
[----:B------:R-:W-:Y:S02]  /*35b0*/  F2FP.F16.F32.PACK_AB R21, R30, R27 ;  /* 0x0000001b1e15723e */ /* 0x000fe400000000ff */
[----:B------:R-:W-:-:S04]  /*35c0*/  F2FP.F16.F32.PACK_AB R27, R81, R46 ;  /* 0x0000002e511b723e */ /* 0x000fc800000000ff */
[----:B------:R-:W1:Y:S01]  /*35d0*/  MUFU.EX2 R33, R33 ;  /* 0x0000002100217308 */ /* 0x000e620000000800 */
[----:B0-----:R-:W-:Y:S01]  /*35e0*/  FADD.FTZ R14, R32, R23 ;  /* 0x00000017200e7221 */ /* 0x001fe20000010000 */
[----:B------:R-:W-:Y:S02]  /*35f0*/  F2FP.F16.F32.PACK_AB R23, R35, R34 ;  /* 0x000000222317723e */ /* 0x000fe400000000ff */
[C---:B------:R-:W-:Y:S01]  /*3600*/  F2FP.F16.F32.PACK_AB R32, R41.reuse, R32 ;  /* 0x000000202920723e */ /* 0x040fe200000000ff */
[----:B------:R-:W-:Y:S02]  /*3610*/  FADD.FTZ R11, R41, R14 ;  /* 0x0000000e290b7221 */ /* 0x000fe40000010000 */
[----:B------:R0:W-:Y:S01]  /*3620*/  STSM.16.M88.4 [R42+0x1e800], R20 ;  /* 0x01e800142a007844 */ /* 0x0001e20000000200 */
[----:B------:R-:W4:Y:S01]  /*3630*/  MUFU.EX2 R36, R36 ;  /* 0x0000002400247308 */ /* 0x000f220000000800 */
[----:B---3--:R-:W-:Y:S02]  /*3640*/  FADD.FTZ R12, R85, R12 ;  /* 0x0000000c550c7221 */ /* 0x008fe40000010000 */
[----:B------:R-:W-:Y:S05]  /*3650*/  STSM.16.M88.4 [R7], R24 ;  /* 0x0000001807007844 */ /* 0x000fea0000000200 */
[----:B------:R-:W3:Y:S01]  /*3660*/  MUFU.EX2 R38, R38 ;  /* 0x0000002600267308 */ /* 0x000ee20000000800 */
[----:B-1----:R-:W-:-:S07]  /*3670*/  FADD.FTZ R9, R33, R12 ;  /* 0x0000000c21097221 */ /* 0x002fce0000010000 */
[----:B------:R-:W1:Y:S01]  /*3680*/  MUFU.EX2 R45, R45 ;  /* 0x0000002d002d7308 */ /* 0x000e620000000800 */
[----:B----4-:R-:W-:-:S07]  /*3690*/  FADD.FTZ R12, R36, R11 ;  /* 0x0000000b240c7221 */ /* 0x010fce0000010000 */
[----:B------:R-:W4:Y:S01]  /*36a0*/  MUFU.EX2 R16, R70 ;  /* 0x0000004600107308 */ /* 0x000f220000000800 */
[C---:B---3--:R-:W-:Y:S01]  /*36b0*/  FADD.FTZ R9, R38.reuse, R9 ;  /* 0x0000000926097221 */ /* 0x048fe20000010000 */
[----:B------:R-:W-:-:S06]  /*36c0*/  F2FP.F16.F32.PACK_AB R33, R38, R33 ;  /* 0x000000212621723e */ /* 0x000fcc00000000ff */
[----:B------:R-:W3:Y:S01]  /*36d0*/  MUFU.EX2 R40, R40 ;  /* 0x0000002800287308 */ /* 0x000ee20000000800 */
[C---:B-1----:R-:W-:Y:S01]  /*36e0*/  FADD.FTZ R11, R45.reuse, R12 ;  /* 0x0000000c2d0b7221 */ /* 0x042fe20000010000 */
[----:B------:R-:W-:-:S06]  /*36f0*/  F2FP.F16.F32.PACK_AB R34, R45, R36 ;  /* 0x000000242d22723e */ /* 0x000fcc00000000ff */
[----:B------:R-:W1:Y:S01]  /*3700*/  MUFU.EX2 R17, R17 ;  /* 0x0000001100117308 */ /* 0x000e620000000800 */
[----:B----4-:R-:W-:Y:S01]  /*3710*/  FADD.FTZ R12, R16, R9 ;  /* 0x00000009100c7221 */ /* 0x010fe20000010000 */
[----:B------:R-:W-:-:S06]  /*3720*/  F2FP.F16.F32.PACK_AB R9, R83, R48 ;  /* 0x000000305309723e */ /* 0x000fcc00000000ff */
[----:B------:R-:W4:Y:S01]  /*3730*/  MUFU.EX2 R47, R47 ;  /* 0x0000002f002f7308 */ /* 0x000f220000000800 */
[----:B---3--:R-:W-:Y:S01]  /*3740*/  FADD.FTZ R14, R40, R11 ;  /* 0x0000000b280e7221 */ /* 0x008fe20000010000 */
[----:B------:R-:W-:-:S05]  /*3750*/  F2FP.F16.F32.PACK_AB R11, R85, R50 ;  /* 0x00000032550b723e */ /* 0x000fca00000000ff */
[----:B------:R3:W-:Y:S01]  /*3760*/  STSM.16.M88.4 [R4+0x24800], R8 ;  /* 0x0248000804007844 */ /* 0x0007e20000000200 */
[----:B------:R-:W5:Y:S01]  /*3770*/  MUFU.EX2 R52, R52 ;  /* 0x0000003400347308 */ /* 0x000f620000000800 */
[C---:B-1----:R-:W-:Y:S01]  /*3780*/  FADD.FTZ R13, R17.reuse, R12 ;  /* 0x0000000c110d7221 */ /* 0x042fe20000010000 */
[----:B------:R-:W-:-:S05]  /*3790*/  F2FP.F16.F32.PACK_AB R35, R17, R16 ;  /* 0x000000101123723e */ /* 0x000fca00000000ff */
[----:B------:R-:W-:Y:S01]  /*37a0*/  STSM.16.M88.4 [R5+0x6000], R32 ;  /* 0x0060002005007844 */ /* 0x000fe20000000200 */
[----:B------:R-:W1:Y:S01]  /*37b0*/  MUFU.EX2 R44, R44 ;  /* 0x0000002c002c7308 */ /* 0x000e620000000800 */
[----:B----4-:R-:W-:-:S07]  /*37c0*/  FADD.FTZ R15, R47, R14 ;  /* 0x0000000e2f0f7221 */ /* 0x010fce0000010000 */
[----:B------:R-:W4:Y:S01]  /*37d0*/  MUFU.EX2 R57, R80 ;  /* 0x0000005000397308 */ /* 0x000f220000000800 */
[----:B-----5:R-:W-:-:S07]  /*37e0*/  FADD.FTZ R12, R52, R13 ;  /* 0x0000000d340c7221 */ /* 0x020fce0000010000 */
[----:B------:R-:W5:Y:S01]  /*37f0*/  MUFU.EX2 R49, R49 ;  /* 0x0000003100317308 */ /* 0x000f620000000800 */
[----:B-1----:R-:W-:-:S07]  /*3800*/  FADD.FTZ R14, R44, R15 ;  /* 0x0000000f2c0e7221 */ /* 0x002fce0000010000 */
[----:B------:R-:W1:Y:S01]  /*3810*/  MUFU.EX2 R54, R54 ;  /* 0x0000003600367308 */ /* 0x000e620000000800 */
[----:B----4-:R-:W-:-:S07]  /*3820*/  FADD.FTZ R13, R57, R12 ;  /* 0x0000000c390d7221 */ /* 0x010fce0000010000 */
[----:B------:R-:W4:Y:S01]  /*3830*/  MUFU.EX2 R28, R28 ;  /* 0x0000001c001c7308 */ /* 0x000f220000000800 */
[----:B-----5:R-:W-:-:S07]  /*3840*/  FADD.FTZ R15, R49, R14 ;  /* 0x0000000e310f7221 */ /* 0x020fce0000010000 */
[----:B------:R-:W5:Y:S01]  /*3850*/  MUFU.EX2 R61, R61 ;  /* 0x0000003d003d7308 */ /* 0x000f620000000800 */
[----:B-1----:R-:W-:-:S07]  /*3860*/  FADD.FTZ R12, R54, R13 ;  /* 0x0000000d360c7221 */ /* 0x002fce0000010000 */
[----:B------:R-:W1:Y:S01]  /*3870*/  MUFU.EX2 R56, R56 ;  /* 0x0000003800387308 */ /* 0x000e620000000800 */
[----:B----4-:R-:W-:Y:S01]  /*3880*/  FADD.FTZ R14, R28, R15 ;  /* 0x0000000f1c0e7221 */ /* 0x010fe20000010000 */
[----:B------:R-:W-:-:S06]  /*3890*/  F2FP.F16.F32.PACK_AB R28, R43, R28 ;  /* 0x0000001c2b1c723e */ /* 0x000fcc00000000ff */
[----:B------:R-:W4:Y:S01]  /*38a0*/  MUFU.EX2 R29, R29 ;  /* 0x0000001d001d7308 */ /* 0x000f220000000800 */
[----:B-----5:R-:W-:Y:S01]  /*38b0*/  FADD.FTZ R13, R61, R12 ;  /* 0x0000000c3d0d7221 */ /* 0x020fe20000010000 */
[----:B------:R-:W-:-:S06]  /*38c0*/  FADD.FTZ R12, R43, R14 ;  /* 0x0000000e2b0c7221 */ /* 0x000fcc0000010000 */
[----:B------:R-:W5:Y:S01]  /*38d0*/  MUFU.EX2 R65, R65 ;  /* 0x0000004100417308 */ /* 0x000f620000000800 */
[----:B-1----:R-:W-:-:S07]  /*38e0*/  FADD.FTZ R14, R56, R13 ;  /* 0x0000000d380e7221 */ /* 0x002fce0000010000 */
[----:B------:R-:W0:Y:S01]  /*38f0*/  MUFU.EX2 R64, R64 ;  /* 0x0000004000407308 */ /* 0x000e220000000800 */
[----:B----4-:R-:W-:Y:S01]  /*3900*/  FADD.FTZ R15, R29, R12 ;  /* 0x0000000c1d0f7221 */ /* 0x010fe20000010000 */
[----:B------:R-:W-:-:S06]  /*3910*/  F2FP.F16.F32.PACK_AB R12, R47, R40 ;  /* 0x000000282f0c723e */ /* 0x000fcc00000000ff */
[----:B------:R-:W3:Y:S01]  /*3920*/  MUFU.EX2 R58, R58 ;  /* 0x0000003a003a7308 */ /* 0x000ee20000000800 */
[----:B-----5:R-:W-:Y:S01]  /*3930*/  FADD.FTZ R13, R65, R14 ;  /* 0x0000000e410d7221 */ /* 0x020fe20000010000 */
[----:B------:R-:W-:-:S06]  /*3940*/  F2FP.F16.F32.PACK_AB R14, R49, R44 ;  /* 0x0000002c310e723e */ /* 0x000fcc00000000ff */
[----:B------:R-:W1:Y:S01]  /*3950*/  MUFU.EX2 R31, R31 ;  /* 0x0000001f001f7308 */ /* 0x000e620000000800 */
[C---:B0-----:R-:W-:Y:S01]  /*3960*/  FADD.FTZ R20, R64.reuse, R15 ;  /* 0x0000000f40147221 */ /* 0x041fe20000010000 */
[----:B------:R-:W-:Y:S02]  /*3970*/  F2FP.F16.F32.PACK_AB R15, R61, R54 ;  /* 0x000000363d0f723e */ /* 0x000fe400000000ff */
[----:B------:R-:W-:Y:S02]  /*3980*/  F2FP.F16.F32.PACK_AB R30, R64, R29 ;  /* 0x0000001d401e723e */ /* 0x000fe400000000ff */
[----:B------:R-:W-:Y:S02]  /*3990*/  F2FP.F16.F32.PACK_AB R29, R65, R56 ;  /* 0x00000038411d723e */ /* 0x000fe400000000ff */
[----:B------:R-:W0:Y:S01]  /*39a0*/  MUFU.EX2 R67, R67 ;  /* 0x0000004300437308 */ /* 0x000e220000000800 */
[----:B---3--:R-:W-:Y:S01]  /*39b0*/  FADD.FTZ R8, R58, R13 ;  /* 0x0000000d3a087221 */ /* 0x008fe20000010000 */
[----:B------:R-:W-:-:S05]  /*39c0*/  F2FP.F16.F32.PACK_AB R13, R57, R52 ;  /* 0x00000034390d723e */ /* 0x000fca00000000ff */
[----:B------:R3:W-:Y:S01]  /*39d0*/  STSM.16.M88.4 [R42+0x24800], R12 ;  /* 0x0248000c2a007844 */ /* 0x0007e20000000200 */
[----:B------:R-:W4:Y:S01]  /*39e0*/  MUFU.EX2 R68, R68 ;  /* 0x0000004400447308 */ /* 0x000f220000000800 */
[----:B-1----:R-:W-:-:S07]  /*39f0*/  FADD.FTZ R11, R31, R20 ;  /* 0x000000141f0b7221 */ /* 0x002fce0000010000 */
[----:B------:R-:W1:Y:S01]  /*3a00*/  MUFU.EX2 R60, R60 ;  /* 0x0000003c003c7308 */ /* 0x000e620000000800 */
[----:B0-----:R-:W-:-:S07]  /*3a10*/  FADD.FTZ R9, R67, R8 ;  /* 0x0000000843097221 */ /* 0x001fce0000010000 */
[----:B------:R-:W0:Y:S01]  /*3a20*/  MUFU.EX2 R69, R69 ;  /* 0x0000004500457308 */ /* 0x000e220000000800 */
[----:B----4-:R-:W-:-:S07]  /*3a30*/  FADD.FTZ R10, R68, R11 ;  /* 0x0000000b440a7221 */ /* 0x010fce0000010000 */
        /* <DEDUP_REMOVED lines=13> */
[----:B-1----:R-:W-:Y:S01]  /*3b10*/  FADD.FTZ R10, R51, R8 ;  /* 0x00000008330a7221 */ /* 0x002fe20000010000 */
[----:B------:R-:W-:Y:S02]  /*3b20*/  F2FP.F16.F32.PACK_AB R8, R68, R31 ;  /* 0x0000001f4408723e */ /* 0x000fe400000000ff */
[----:B------:R-:W-:-:S04]  /*3b30*/  F2FP.F16.F32.PACK_AB R31, R67, R58 ;  /* 0x0000003a431f723e */ /* 0x000fc800000000ff */
[----:B------:R-:W1:Y:S01]  /*3b40*/  MUFU.EX2 R73, R73 ;  /* 0x0000004900497308 */ /* 0x000e620000000800 */
[C---:B0-----:R-:W-:Y:S01]  /*3b50*/  FADD.FTZ R16, R114.reuse, R9 ;  /* 0x0000000972107221 */ /* 0x041fe20000010000 */
[----:B------:R-:W-:Y:S01]  /*3b60*/  STSM.16.M88.4 [R7+0x6000], R28 ;  /* 0x0060001c07007844 */ /* 0x000fe20000000200 */
[----:B------:R-:W-:-:S05]  /*3b70*/  F2FP.F16.F32.PACK_AB R20, R114, R71 ;  /* 0x000000477214723e */ /* 0x000fca00000000ff */
[----:B------:R-:W0:Y:S01]  /*3b80*/  MUFU.EX2 R96, R96 ;  /* 0x0000006000607308 */ /* 0x000e220000000800 */
[----:B----4-:R-:W-:Y:S01]  /*3b90*/  FADD.FTZ R9, R53, R10 ;  /* 0x0000000a35097221 */ /* 0x010fe20000010000 */
[----:B------:R-:W-:-:S06]  /*3ba0*/  F2FP.F16.F32.PACK_AB R10, R76, R69 ;  /* 0x000000454c0a723e */ /* 0x000fcc00000000ff */
[----:B------:R-:W3:Y:S01]  /*3bb0*/  MUFU.EX2 R100, R100 ;  /* 0x0000006400647308 */ /* 0x000ee20000000800 */
[----:B-1----:R-:W-:-:S07]  /*3bc0*/  FADD.FTZ R11, R73, R16 ;  /* 0x00000010490b7221 */ /* 0x002fce0000010000 */
[----:B------:R-:W1:Y:S01]  /*3bd0*/  MUFU.EX2 R102, R102 ;  /* 0x0000006600667308 */ /* 0x000e620000000800 */
[C---:B0-----:R-:W-:Y:S01]  /*3be0*/  FADD.FTZ R9, R96.reuse, R9 ;  /* 0x0000000960097221 */ /* 0x041fe20000010000 */
[----:B------:R-:W-:-:S06]  /*3bf0*/  F2FP.F16.F32.PACK_AB R21, R96, R53 ;  /* 0x000000356015723e */ /* 0x000fcc00000000ff */
[----:B------:R-:W0:Y:S01]  /*3c00*/  MUFU.EX2 R37, R37 ;  /* 0x0000002500257308 */ /* 0x000e220000000800 */
[C---:B---3--:R-:W-:Y:S01]  /*3c10*/  FADD.FTZ R14, R100.reuse, R11 ;  /* 0x0000000b640e7221 */ /* 0x048fe20000010000 */
[----:B------:R-:W-:Y:S02]  /*3c20*/  F2FP.F16.F32.PACK_AB R11, R51, R62 ;  /* 0x0000003e330b723e */ /* 0x000fe400000000ff */
[----:B------:R-:W-:-:S04]  /*3c30*/  F2FP.F16.F32.PACK_AB R22, R100, R73 ;  /* 0x000000496416723e */ /* 0x000fc800000000ff */
[----:B------:R-:W3:Y:S01]  /*3c40*/  MUFU.EX2 R55, R104 ;  /* 0x0000006800377308 */ /* 0x000ee20000000800 */
[----:B-1----:R-:W-:Y:S01]  /*3c50*/  FADD.FTZ R12, R102, R9 ;  /* 0x00000009660c7221 */ /* 0x002fe20000010000 */
[----:B------:R-:W-:-:S05]  /*3c60*/  F2FP.F16.F32.PACK_AB R9, R87, R60 ;  /* 0x0000003c5709723e */ /* 0x000fca00000000ff */
[----:B------:R1:W-:Y:S01]  /*3c70*/  STSM.16.M88.4 [R4+0x2a800], R8 ;  /* 0x02a8000804007844 */ /* 0x0003e20000000200 */
[----:B------:R-:W4:Y:S01]  /*3c80*/  MUFU.EX2 R118, R118 ;  /* 0x0000007600767308 */ /* 0x000f220000000800 */
[----:B0-----:R-:W-:-:S07]  /*3c90*/  FADD.FTZ R15, R37, R14 ;  /* 0x0000000e250f7221 */ /* 0x001fce0000010000 */
[----:B------:R-:W0:Y:S01]  /*3ca0*/  MUFU.EX2 R106, R106 ;  /* 0x0000006a006a7308 */ /* 0x000e220000000800 */
[C---:B---3--:R-:W-:Y:S01]  /*3cb0*/  FADD.FTZ R13, R55.reuse, R12 ;  /* 0x0000000c370d7221 */ /* 0x048fe20000010000 */
[----:B------:R-:W-:-:S05]  /*3cc0*/  F2FP.F16.F32.PACK_AB R23, R55, R102 ;  /* 0x000000663717723e */ /* 0x000fca00000000ff */
[----:B------:R-:W-:Y:S01]  /*3cd0*/  STSM.16.M88.4 [R5+0xc000], R20 ;  /* 0x00c0001405007844 */ /* 0x000fe20000000200 */
[----:B------:R-:W3:Y:S01]  /*3ce0*/  MUFU.EX2 R39, R39 ;  /* 0x0000002700277308 */ /* 0x000ee20000000800 */
[C---:B----4-:R-:W-:Y:S01]  /*3cf0*/  FADD.FTZ R14, R118.reuse, R15 ;  /* 0x0000000f760e7221 */ /* 0x050fe20000010000 */
[----:B------:R-:W-:-:S06]  /*3d00*/  F2FP.F16.F32.PACK_AB R128, R118, R37 ;  /* 0x000000257680723e */ /* 0x000fcc00000000ff */
[----:B------:R-:W4:Y:S01]  /*3d10*/  MUFU.EX2 R130, R130 ;  /* 0x0000008200827308 */ /* 0x000f220000000800 */
[----:B0-----:R-:W-:-:S07]  /*3d20*/  FADD.FTZ R12, R106, R13 ;  /* 0x0000000d6a0c7221 */ /* 0x001fce0000010000 */
[----:B------:R-:W0:Y:S01]  /*3d30*/  MUFU.EX2 R129, R108 ;  /* 0x0000006c00817308 */ /* 0x000e220000000800 */
[----:B---3--:R-:W-:-:S07]  /*3d40*/  FADD.FTZ R13, R39, R14 ;  /* 0x0000000e270d7221 */ /* 0x008fce0000010000 */
[----:B------:R-:W3:Y:S01]  /*3d50*/  MUFU.EX2 R110, R110 ;  /* 0x0000006e006e7308 */ /* 0x000ee20000000800 */
[C---:B----4-:R-:W-:Y:S01]  /*3d60*/  FADD.FTZ R14, R130.reuse, R13 ;  /* 0x0000000d820e7221 */ /* 0x050fe20000010000 */
[----:B------:R-:W-:-:S06]  /*3d70*/  F2FP.F16.F32.PACK_AB R130, R130, R39 ;  /* 0x000000278282723e */ /* 0x000fcc00000000ff */
[----:B------:R-:W4:Y:S01]  /*3d80*/  MUFU.EX2 R75, R75 ;  /* 0x0000004b004b7308 */ /* 0x000f220000000800 */
[C---:B0-----:R-:W-:Y:S01]  /*3d90*/  FADD.FTZ R15, R129.reuse, R12 ;  /* 0x0000000c810f7221 */ /* 0x041fe20000010000 */
[----:B------:R-:W-:-:S06]  /*3da0*/  F2FP.F16.F32.PACK_AB R129, R129, R106 ;  /* 0x0000006a8181723e */ /* 0x000fcc00000000ff */
[----:B------:R0:W5:Y:S01]  /*3db0*/  MUFU.EX2 R131, R132 ;  /* 0x0000008400837308 */ /* 0x0001620000000800 */
[----:B---3--:R-:W-:-:S07]  /*3dc0*/  FADD.FTZ R12, R110, R15 ;  /* 0x0000000f6e0c7221 */ /* 0x008fce0000010000 */
[----:B------:R-:W1:Y:S01]  /*3dd0*/  MUFU.EX2 R112, R112 ;  /* 0x0000007000707308 */ /* 0x000e620000000800 */
[----:B----4-:R-:W-:Y:S01]  /*3de0*/  FADD.FTZ R15, R75, R14 ;  /* 0x0000000e4b0f7221 */ /* 0x010fe20000010000 */
[----:B0-----:R-:W-:-:S06]  /*3df0*/  IMAD.MOV.U32 R132, RZ, RZ, R151 ;  /* 0x000000ffff847224 */ /* 0x001fcc00078e0097 */
[----:B------:R0:W3:Y:S01]  /*3e00*/  MUFU.EX2 R113, R134 ;  /* 0x0000008600717308 */ /* 0x0000e20000000800 */
[C---:B-----5:R-:W-:Y:S01]  /*3e10*/  FADD.FTZ R12, R131.reuse, R12 ;  /* 0x0000000c830c7221 */ /* 0x060fe20000010000 */
[----:B------:R-:W-:-:S05]  /*3e20*/  F2FP.F16.F32.PACK_AB R131, R131, R110 ;  /* 0x0000006e8383723e */ /* 0x000fca00000000ff */
[----:B------:R4:W-:Y:S01]  /*3e30*/  STSM.16.M88.4 [R42+0x2a800], R128 ;  /* 0x02a800802a007844 */ /* 0x0009e20000000200 */
[----:B------:R-:W5:Y:S01]  /*3e40*/  MUFU.EX2 R77, R77 ;  /* 0x0000004d004d7308 */ /* 0x000f620000000800 */
[C---:B-1----:R-:W-:Y:S01]  /*3e50*/  FADD.FTZ R8, R112.reuse, R15 ;  /* 0x0000000f70087221 */ /* 0x042fe20000010000 */
[----:B------:R-:W-:Y:S01]  /*3e60*/  F2FP.F16.F32.PACK_AB R112, R112, R75 ;  /* 0x0000004b7070723e */ /* 0x000fe200000000ff */
[----:B0-----:R-:W-:-:S05]  /*3e70*/  IMAD.MOV.U32 R134, RZ, RZ, R151 ;  /* 0x000000ffff867224 */ /* 0x001fca00078e0097 */
[----:B------:R-:W0:Y:S01]  /*3e80*/  MUFU.EX2 R116, R116 ;  /* 0x0000007400747308 */ /* 0x000e220000000800 */
[----:B---3--:R-:W-:Y:S01]  /*3e90*/  FADD.FTZ R9, R113, R12 ;  /* 0x0000000c71097221 */ /* 0x008fe20000010000 */
[----:B------:R-:W-:Y:S02]  /*3ea0*/  IMAD.MOV.U32 R12, RZ, RZ, RZ ;  /* 0x000000ffff0c7224 */ /* 0x000fe400078e00ff */
[----:B----4-:R-:W-:-:S04]  /*3eb0*/  IMAD.MOV.U32 R131, RZ, RZ, R151 ;  /* 0x000000ffff837224 */ /* 0x010fc800078e0097 */
[----:B------:R-:W1:Y:S01]  /*3ec0*/  MUFU.EX2 R136, R136 ;  /* 0x0000008800887308 */ /* 0x000e620000000800 */
[----:B-----5:R-:W-:Y:S01]  /*3ed0*/  FADD.FTZ R17, R77, R8 ;  /* 0x000000084d117221 */ /* 0x020fe20000010000 */
[--C-:B------:R-:W-:Y:S02]  /*3ee0*/  IMAD.MOV.U32 R130, RZ, RZ, R151.reuse ;  /* 0x000000ffff827224 */ /* 0x100fe400078e0097 */
[--C-:B------:R-:W-:Y:S02]  /*3ef0*/  IMAD.MOV.U32 R129, RZ, RZ, R151.reuse ;  /* 0x000000ffff817224 */ /* 0x100fe400078e0097 */
[----:B------:R-:W-:Y:S02]  /*3f00*/  IMAD.MOV.U32 R128, RZ, RZ, R151 ;  /* 0x000000ffff807224 */ /* 0x000fe400078e0097 */
[----:B------:R-:W3:Y:S01]  /*3f10*/  MUFU.EX2 R138, R138 ;  /* 0x0000008a008a7308 */ /* 0x000ee20000000800 */
[C---:B0-----:R-:W-:Y:S01]  /*3f20*/  F2FP.F16.F32.PACK_AB R114, R116.reuse, R77 ;  /* 0x0000004d7472723e */ /* 0x041fe200000000ff */
[----:B------:R-:W-:-:S06]  /*3f30*/  FADD.FTZ R17, R116, R17 ;  /* 0x0000001174117221 */ /* 0x000fcc0000010000 */
[----:B------:R0:W4:Y:S01]  /*3f40*/  MUFU.EX2 R13, R142 ;  /* 0x0000008e000d7308 */ /* 0x0001220000000800 */
[C---:B-1----:R-:W-:Y:S01]  /*3f50*/  F2FP.F16.F32.PACK_AB R113, R136.reuse, R113 ;  /* 0x000000718871723e */ /* 0x042fe200000000ff */
[----:B------:R-:W-:Y:S01]  /*3f60*/  FADD.FTZ R9, R136, R9 ;  /* 0x0000000988097221 */ /* 0x000fe20000010000 */
[----:B------:R-:W-:-:S03]  /*3f70*/  IMAD.MOV.U32 R136, RZ, RZ, R151 ;  /* 0x000000ffff887224 */ /* 0x000fc600078e0097 */
[----:B---3--:R-:W-:Y:S01]  /*3f80*/  FADD.FTZ R16, R138, R9 ;  /* 0x000000098a107221 */ /* 0x008fe20000010000 */
[--C-:B0-----:R-:W-:Y:S01]  /*3f90*/  IMAD.MOV.U32 R142, RZ, RZ, R151.reuse ;  /* 0x000000ffff8e7224 */ /* 0x101fe200078e0097 */
[C---:B----4-:R-:W-:Y:S02]  /*3fa0*/  F2FP.F16.F32.PACK_AB R115, R13.reuse, R138 ;  /* 0x0000008a0d73723e */ /* 0x050fe400000000ff */
[----:B------:R-:W-:Y:S01]  /*3fb0*/  FADD.FTZ R16, R13, R16 ;  /* 0x000000100d107221 */ /* 0x000fe20000010000 */
[----:B------:R-:W-:Y:S02]  /*3fc0*/  VIADD R13, R19, 0xfffffffe ;  /* 0xfffffffe130d7836 */ /* 0x000fe40000000000 */
[--C-:B------:R-:W-:Y:S01]  /*3fd0*/  IMAD.MOV.U32 R138, RZ, RZ, R151.reuse ;  /* 0x000000ffff8a7224 */ /* 0x100fe200078e0097 */
[----:B------:R0:W-:Y:S02]  /*3fe0*/  STSM.16.M88.4 [R7+0xc000], R112 ;  /* 0x00c0007007007844 */ /* 0x0001e40000000200 */
[----:B--2---:R-:W-:Y:S01]  /*3ff0*/  ISETP.GE.AND P2, PT, R13, R121, PT ;  /* 0x000000790d00720c */ /* 0x004fe20003f46270 */
[----:B------:R-:W-:Y:S01]  /*4000*/  IMAD.MOV.U32 R121, RZ, RZ, R151 ;  /* 0x000000ffff797224 */ /* 0x000fe200078e0097 */
[----:B------:R1:W-:Y:S06]  /*4010*/  MEMBAR.ALL.CTA ;  /* 0x0000000000007992 */ /* 0x0003ec0000008000 */
[----:B-1----:R-:W1:Y:S02]  /*4020*/  FENCE.VIEW.ASYNC.S ;  /* 0x00000000000073c6 */ /* 0x002e640000000000 */
[----:B-1----:R-:W-:-:S03]  /*4030*/  NOP ;  /* 0x0000000000007918 */ /* 0x002fc60000000000 */
[----:B------:R-:W-:Y:S05]  /*4040*/  @!P2 BRA `(.L_x_19) ;  /* 0x0000002800e4a947 */ /* 0x000fea0003800000 */
[----:B------:R-:W-:Y:S01]  /*4050*/  MOV R15, R18 ;  /* 0x00000012000f7202 */ /* 0x000fe20000000f00 */
[----:B------:R-:W-:Y:S01]  /*4060*/  IMAD.MOV.U32 R14, RZ, RZ, R2 ;  /* 0x000000ffff0e7224 */ /* 0x000fe200078e0002 */
[----:B------:R-:W-:Y:S01]  /*4070*/  CS2R R150, SRZ ;  /* 0x0000000000967805 */ /* 0x000fe2000001ff00 */
[----:B------:R-:W-:Y:S01]  /*4080*/  IMAD.MOV.U32 R8, RZ, RZ, RZ ;  /* 0x000000ffff087224 */ /* 0x000fe200078e00ff */
        /* <DEDUP_REMOVED lines=14> */
[----:B------:R-:W-:Y:S01]  /*4170*/  CS2R R120, SRZ ;  /* 0x0000000000787805 */ /* 0x000fe2000001ff00 */
[----:B------:R-:W-:-:S06]  /*4180*/  UMOV UR4, URZ ;  /* 0x0000003f00047c82 */ /* 0x000fcc0008000000 */
.L_x_28:
[----:B------:R-:W2:Y:S01]  /*4190*/  LDL R0, [R1+0x4] ;  /* 0x0000040001007983 */ /* 0x000ea20000100800 */
[----:B------:R-:W-:-:S04]  /*41a0*/  UIADD3 UR5, UR4, 0x1, URZ ;  /* 0x0000000104057890 */ /* 0x000fc8000fffe03f */
[----:B------:R-:W-:-:S04]  /*41b0*/  UISETP.NE.AND UP0, UPT, UR5, 0x2, UPT ;  /* 0x000000020500788c */ /* 0x000fc8000bf05270 */
[----:B------:R-:W-:Y:S02]  /*41c0*/  USEL UR7, URZ, 0x1, UP0 ;  /* 0x000000013f077887 */ /* 0x000fe40008000000 */
[----:B------:R-:W-:-:S04]  /*41d0*/  USEL UR5, UR5, URZ, UP0 ;  /* 0x0000003f05057287 */ /* 0x000fc80008000000 */
[----:B------:R-:W-:Y:S02]  /*41e0*/  LOP3.LUT R12, R8, UR7, RZ, 0x3c, !PT ;  /* 0x00000007080c7c12 */ /* 0x000fe4000f8e3cff */
[----:B--2---:R-:W-:Y:S01]  /*41f0*/  ISETP.NE.AND P3, PT, R0, RZ, PT ;  /* 0x000000ff0000720c */ /* 0x004fe20003f65270 */
[----:B------:R-:W-:-:S12]  /*4200*/  IMAD.U32 R0, RZ, RZ, UR5 ;  /* 0x00000005ff007e24 */ /* 0x000fd8000f8e00ff */
[----:B------:R-:W-:Y:S05]  /*4210*/  @P3 BRA `(.L_x_20) ;  /* 0x0000000000283947 */ /* 0x000fea0003800000 */
[----:B------:R-:W-:Y:S05]  /*4220*/  @!P0 BRA `(.L_x_21) ;  /* 0x0000000000048947 */ /* 0x000fea0003800000 */
[----:B------:R-:W-:Y:S01]  /*4230*/  BPT.TRAP 0x1 ;  /* 0x000000040000795c */ /* 0x000fe20000300000 */
.L_x_21:
[----:B------:R-:W-:Y:S02]  /*4240*/  LEA R3, R0, UR36, 0x3 ;  /* 0x0000002400037c11 */ /* 0x000fe4000f8e18ff */
[----:B------:R-:W-:-:S04]  /*4250*/  SHF.L.U32 R2, R12, 0x1f, RZ ;  /* 0x0000001f0c027819 */ /* 0x000fc800000006ff */
[----:B------:R1:W2:Y:S01]  /*4260*/  SYNCS.PHASECHK.TRANS64.TRYWAIT P2, [R3+URZ+0x30830], R2 ;  /* 0x03083002030075a7 */ /* 0x0002a2000804017f */
[----:B------:R-:W-:Y:S05]  /*4270*/  @!P0 BRA `(.L_x_22) ;  /* 0x0000000000048947 */ /* 0x000fea0003800000 */
[----:B------:R-:W-:Y:S01]  /*4280*/  BPT.TRAP 0x1 ;  /* 0x000000040000795c */ /* 0x000fe20000300000 */
.L_x_22:
[----:B--2---:R-:W-:Y:S05]  /*4290*/  @P2 BRA `(.L_x_20) ;  /* 0x0000000000082947 */ /* 0x004fea0003800000 */
[----:B------:R-:W2:Y:S02]  /*42a0*/  SYNCS.PHASECHK.TRANS64.TRYWAIT P2, [R3+URZ+0x30830], R2 ;  /* 0x03083002030075a7 */ /* 0x000ea4000804017f */
[----:B--2---:R-:W-:Y:S05]  /*42b0*/  @!P2 BRA `(.L_x_23) ;  /* 0x0000007800bca947 */ /* 0x004fea0003800000 */
.L_x_20:
[----:B------:R-:W3:Y:S01]  /*42c0*/  S2R R9, SR_TID.X ;  /* 0x0000000000097919 */ /* 0x000ee20000002100 */
[----:B------:R-:W-:Y:S01]  /*42d0*/  R2UR UR18, R0 ;  /* 0x00000000001272ca */ /* 0x000fe200000e0000 */
[----:B------:R-:W-:Y:S01]  /*42e0*/  UMOV UR23, 0x40000040 ;  /* 0x4000004000177882 */ /* 0x000fe20000000000 */
[----:B------:R-:W-:Y:S01]  /*42f0*/  R2UR UR20, R152 ;  /* 0x00000000981472ca */ /* 0x000fe200000e0000 */
[----:B------:R-:W-:Y:S01]  /*4300*/  UMOV UR11, 0x40000040 ;  /* 0x40000040000b7882 */ /* 0x000fe20000000000 */
[----:B------:R-:W-:Y:S01]  /*4310*/  R2UR UR21, R153 ;  /* 0x00000000991572ca */ /* 0x000fe200000e0000 */
[----:B------:R-:W-:Y:S01]  /*4320*/  UMOV UR15, 0x40000040 ;  /* 0x40000040000f7882 */ /* 0x000fe20000000000 */
[----:B------:R-:W-:-:S07]  /*4330*/  UMOV UR19, 0x40000040 ;  /* 0x4000004000137882 */ /* 0x000fce0000000000 */
[----:B------:R-:W-:-:S04]  /*4340*/  UIMAD UR18, UR18, 0x600, UR6 ;  /* 0x00000600121278a4 */ /* 0x000fc8000f8e0206 */
[----:B------:R-:W-:Y:S02]  /*4350*/  UIADD3 UR10, UR18, 0x2, URZ ;  /* 0x00000002120a7890 */ /* 0x000fe4000fffe03f */
[----:B------:R-:W-:Y:S02]  /*4360*/  UIADD3 UR14, UR18, 0x4, URZ ;  /* 0x00000004120e7890 */ /* 0x000fe4000fffe03f */
[----:B------:R-:W-:Y:S01]  /*4370*/  UMOV UR22, UR18 ;  /* 0x0000001200167c82 */ /* 0x000fe20008000000 */
[----:B------:R-:W-:Y:S01]  /*4380*/  UIADD3 UR18, UR18, 0x6, URZ ;  /* 0x0000000612127890 */ /* 0x000fe2000fffe03f */
[----:B---3--:R-:W-:-:S05]  /*4390*/  SHF.R.U32.HI R9, RZ, 0x7, R9 ;  /* 0x00000007ff097819 */ /* 0x008fca0000011609 */
[----:B-12---:R-:W-:-:S05]  /*43a0*/  VIADD R2, R9, 0x8 ;  /* 0x0000000809027836 */ /* 0x006fca0000000000 */
[----:B------:R1:W-:Y:S06]  /*43b0*/  BAR.SYNC.DEFER_BLOCKING R2, 0x100 ;  /* 0x000400020000751d */ /* 0x0003ec0000010000 */
[----:B0-----:R-:W-:-:S06]  /*43c0*/  WARPGROUP.ARRIVE ;  /* 0x00000000000079c5 */ /* 0x001fcc0000000000 */
[----:B------:R-:W-:Y:S03]  /*43d0*/  HGMMA.64x192x16.F32 R24, gdesc[UR20], RZ, !UPT, gsb0 ;  /* 0x02e00000141879f0 */ /* 0x000fe6000c0008ff */
[----:B------:R-:W-:Y:S02]  /*43e0*/  WARPGROUP.DEPBAR.LE gsb0, 0x0 ;  /* 0x00008000000079c5 */ /* 0x000fe40000010000 */
[----:B------:R-:W-:-:S15]  /*43f0*/  WARPGROUP.ARRIVE ;  /* 0x00000000000079c5 */ /* 0x000fde0000000000 */
        /* <DEDUP_REMOVED lines=8> */
[----:B-1----:R-:W-:Y:S05]  /*4480*/  @P3 BRA `(.L_x_24) ;  /* 0x0000000000283947 */ /* 0x002fea0003800000 */
[----:B------:R-:W-:Y:S05]  /*4490*/  @!P0 BRA `(.L_x_25) ;  /* 0x0000000000048947 */ /* 0x000fea0003800000 */
[----:B------:R-:W-:Y:S01]  /*44a0*/  BPT.TRAP 0x1 ;  /* 0x000000040000795c */ /* 0x000fe20000300000 */
.L_x_25:
[----:B------:R-:W-:Y:S01]  /*44b0*/  ULEA UR5, UR4, UR36, 0x3 ;  /* 0x0000002404057291 */ /* 0x000fe2000f8e183f */
[----:B------:R-:W-:-:S08]  /*44c0*/  SHF.L.U32 R2, R8, 0x1f, RZ ;  /* 0x0000001f08027819 */ /* 0x000fd000000006ff */
[----:B------:R0:W1:Y:S01]  /*44d0*/  SYNCS.PHASECHK.TRANS64.TRYWAIT P2, [UR5+0x30850], R2 ;  /* 0x03085002ff0075a7 */ /* 0x0000620008040145 */
[----:B------:R-:W-:Y:S05]  /*44e0*/  @!P0 BRA `(.L_x_26) ;  /* 0x0000000000048947 */ /* 0x000fea0003800000 */
[----:B------:R-:W-:Y:S01]  /*44f0*/  BPT.TRAP 0x1 ;  /* 0x000000040000795c */ /* 0x000fe20000300000 */
.L_x_26:
[----:B-1----:R-:W-:Y:S05]  /*4500*/  @P2 BRA `(.L_x_24) ;  /* 0x0000000000082947 */ /* 0x002fea0003800000 */
[----:B------:R-:W1:Y:S02]  /*4510*/  SYNCS.PHASECHK.TRANS64.TRYWAIT P2, [UR5+0x30850], R2 ;  /* 0x03085002ff0075a7 */ /* 0x000e640008040145 */
[----:B-1----:R-:W-:Y:S05]  /*4520*/  @!P2 BRA `(.L_x_27) ;  /* 0x000000780034a947 */ /* 0x002fea0003800000 */
.L_x_24:
[----:B-1----:R-:W2:Y:S01]  /*4530*/  LDL R3, [R1] ;  /* 0x0000000001037983 */ /* 0x002ea20000100800 */
[----:B------:R-:W-:Y:S01]  /*4540*/  UIADD3 UR5, UR36, 0x400, URZ ;  /* 0x0000040024057890 */ /* 0x000fe2000fffe03f */
[----:B------:R-:W-:Y:S01]  /*4550*/  WARPGROUP.ARRIVE ;  /* 0x00000000000079c5 */ /* 0x000fe20000000000 */
[----:B------:R-:W-:Y:S01]  /*4560*/  UMOV UR23, 0x40000040 ;  /* 0x4000004000177882 */ /* 0x000fe20000000000 */
[----:B------:R-:W-:Y:S01]  /*4570*/  UMOV UR21, 0x40000040 ;  /* 0x4000004000157882 */ /* 0x000fe20000000000 */
[----:B------:R-:W-:Y:S01]  /*4580*/  USHF.R.U32.HI UR5, URZ, 0x4, UR5 ;  /* 0x000000043f057899 */ /* 0x000fe20008011605 */
[----:B0-----:R-:W-:Y:S02]  /*4590*/  FMNMX.FTZ R2, R24, R14, !PT ;  /* 0x0000000e18027209 */ /* 0x001fe40007810000 */
[----:B------:R-:W0:Y:S01]  /*45a0*/  S2R R19, SR_TID.X ;  /* 0x0000000000137919 */ /* 0x000e220000002100 */
[----:B------:R-:W-:-:S04]  /*45b0*/  ULOP3.LUT UR5, UR5, 0x3fff, URZ, 0xc0, !UPT ;  /* 0x00003fff05057892 */ /* 0x000fc8000f8ec03f */
[----:B------:R-:W-:-:S07]  /*45c0*/  UIMAD UR10, UR4, 0x600, UR5 ;  /* 0x00000600040a78a4 */ /* 0x000fce000f8e0205 */
[----:B------:R-:W-:Y:S01]  /*45d0*/  UMOV UR22, UR10 ;  /* 0x0000000a00167c82 */ /* 0x000fe20008000000 */
[----:B0-----:R-:W-:Y:S02]  /*45e0*/  ISETP.GE.U32.AND P2, PT, R19, 0x180, PT ;  /* 0x000001801300780c */ /* 0x001fe40003f46070 */
[----:B------:R-:W-:Y:S02]  /*45f0*/  SHF.R.U32.HI R19, RZ, 0x7, R19 ;  /* 0x00000007ff137819 */ /* 0x000fe40000011613 */
[----:B--2---:R-:W-:Y:S02]  /*4600*/  R2UR UR7, R3 ;  /* 0x00000000030772ca */ /* 0x004fe400000e0000 */
[----:B------:R-:W-:Y:S02]  /*4610*/  FMNMX.FTZ R3, R25, R2, !PT ;  /* 0x0000000219037209 */ /* 0x000fe40007810000 */
[----:B------:R-:W-:-:S04]  /*4620*/  FMNMX.FTZ R2, R26, R15, !PT ;  /* 0x0000000f1a027209 */ /* 0x000fc80007810000 */
[----:B------:R-:W-:Y:S02]  /*4630*/  FMNMX.FTZ R9, R27, R2, !PT ;  /* 0x000000021b097209 */ /* 0x000fe40007810000 */
[----:B------:R-:W-:Y:S02]  /*4640*/  FMNMX.FTZ R2, R28, R3, !PT ;  /* 0x000000031c027209 */ /* 0x000fe40007810000 */
[----:B------:R-:W-:Y:S01]  /*4650*/  FMNMX.FTZ R8, R30, R9, !PT ;  /* 0x000000091e087209 */ /* 0x000fe20007810000 */
[----:B------:R-:W-:Y:S01]  /*4660*/  UIADD3 UR7, UR7, 0x1e800, URZ ;  /* 0x0001e80007077890 */ /* 0x000fe2000fffe03f */
[----:B------:R-:W-:Y:S02]  /*4670*/  FMNMX.FTZ R3, R29, R2, !PT ;  /* 0x000000021d037209 */ /* 0x000fe40007810000 */
[----:B------:R-:W-:Y:S01]  /*4680*/  FMNMX.FTZ R9, R31, R8, !PT ;  /* 0x000000081f097209 */ /* 0x000fe20007810000 */
[----:B------:R-:W-:Y:S01]  /*4690*/  USHF.R.U32.HI UR7, URZ, 0x4, UR7 ;  /* 0x000000043f077899 */ /* 0x000fe20008011607 */
[----:B------:R-:W-:-:S02]  /*46a0*/  FMNMX.FTZ R2, R32, R3, !PT ;  /* 0x0000000320027209 */ /* 0x000fc40007810000 */
[----:B------:R-:W-:Y:S01]  /*46b0*/  FMNMX.FTZ R8, R34, R9, !PT ;  /* 0x0000000922087209 */ /* 0x000fe20007810000 */
[----:B------:R-:W-:Y:S01]  /*46c0*/  ULOP3.LUT UR7, UR7, 0x3fff, URZ, 0xc0, !UPT ;  /* 0x00003fff07077892 */ /* 0x000fe2000f8ec03f */
[----:B------:R-:W-:Y:S02]  /*46d0*/  FMNMX.FTZ R3, R33, R2, !PT ;  /* 0x0000000221037209 */ /* 0x000fe40007810000 */
[----:B------:R-:W-:Y:S01]  /*46e0*/  FMNMX.FTZ R9, R35, R8, !PT ;  /* 0x0000000823097209 */ /* 0x000fe20007810000 */
[----:B------:R-:W-:Y:S01]  /*46f0*/  ULOP3.LUT UR14, UR7, 0x10000, URZ, 0xfc, !UPT ;  /* 0x00010000070e7892 */ /* 0x000fe2000f8efc3f */
[----:B------:R-:W-:Y:S02]  /*4700*/  FMNMX.FTZ R2, R36, R3, !PT ;  /* 0x0000000324027209 */ /* 0x000fe40007810000 */
[----:B------:R-:W-:Y:S02]  /*4710*/  FMNMX.FTZ R8, R38, R9, !PT ;  /* 0x0000000926087209 */ /* 0x000fe40007810000 */
[----:B------:R-:W-:-:S02]  /*4720*/  FMNMX.FTZ R3, R37, R2, !PT ;  /* 0x0000000225037209 */ /* 0x000fc40007810000 */
[----:B------:R-:W-:Y:S01]  /*4730*/  UMOV UR20, UR14 ;  /* 0x0000000e00147c82 */ /* 0x000fe20008000000 */
[----:B------:R-:W-:Y:S01]  /*4740*/  FMNMX.FTZ R9, R39, R8, !PT ;  /* 0x0000000827097209 */ /* 0x000fe20007810000 */
[----:B------:R-:W-:Y:S01]  /*4750*/  HGMMA.64x64x16.F32 R120, gdesc[UR20].tnspB, R120, gsb0 ;  /* 0x40e00000147879f0 */ /* 0x000fe20008000878 */
[----:B------:R-:W-:Y:S01]  /*4760*/  UIADD3 UR22, UR10, 0x80, URZ ;  /* 0x000000800a167890 */ /* 0x000fe2000fffe03f */
[----:B------:R-:W-:Y:S01]  /*4770*/  FMNMX.FTZ R2, R40, R3, !PT ;  /* 0x0000000328027209 */ /* 0x000fe20007810000 */
[----:B------:R-:W-:Y:S01]  /*4780*/  UIADD3 UR20, UR14, 0x2, URZ ;  /* 0x000000020e147890 */ /* 0x000fe2000fffe03f */
[----:B------:R-:W-:Y:S01]  /*4790*/  FMNMX.FTZ R8, R42, R9, !PT ;  /* 0x000000092a087209 */ /* 0x000fe20007810000 */
[----:B------:R-:W-:Y:S01]  /*47a0*/  UMOV UR23, 0x40000040 ;  /* 0x4000004000177882 */ /* 0x000fe20000000000 */
[----:B------:R-:W-:Y:S01]  /*47b0*/  UMOV UR21, 0x40000040 ;  /* 0x4000004000157882 */ /* 0x000fe20000000000 */
[----:B------:R-:W-:Y:S02]  /*47c0*/  FMNMX.FTZ R3, R41, R2, !PT ;  /* 0x0000000229037209 */ /* 0x000fe40007810000 */
[----:B------:R-:W-:-:S02]  /*47d0*/  FMNMX.FTZ R9, R43, R8, !PT ;  /* 0x000000082b097209 */ /* 0x000fc40007810000 */
[----:B------:R-:W-:Y:S02]  /*47e0*/  FMNMX.FTZ R2, R44, R3, !PT ;  /* 0x000000032c027209 */ /* 0x000fe40007810000 */
[----:B------:R-:W-:Y:S02]  /*47f0*/  FMNMX.FTZ R8, R46, R9, !PT ;  /* 0x000000092e087209 */ /* 0x000fe40007810000 */
[----:B------:R-:W-:Y:S02]  /*4800*/  FMNMX.FTZ R3, R45, R2, !PT ;  /* 0x000000022d037209 */ /* 0x000fe40007810000 */
[----:B------:R-:W-:Y:S02]  /*4810*/  FMNMX.FTZ R9, R47, R8, !PT ;  /* 0x000000082f097209 */ /* 0x000fe40007810000 */
        /* <DEDUP_REMOVED lines=28> */
[----:B------:R-:W-:Y:S01]  /*49e0*/  FMNMX.FTZ R2, R76, R3, !PT ;  /* 0x000000034c027209 */ /* 0x000fe20007810000 */
[----:B------:R-:W-:Y:S02]  /*49f0*/  WARPGROUP.DEPBAR.LE gsb0, 0x0 ;  /* 0x00008000000079c5 */ /* 0x000fe40000010000 */
[----:B------:R-:W-:Y:S01]  /*4a00*/  WARPGROUP.ARRIVE ;  /* 0x00000000000079c5 */ /* 0x000fe20000000000 */
[----:B------:R-:W-:Y:S02]  /*4a10*/  FMNMX.FTZ R8, R78, R9, !PT ;  /* 0x000000094e087209 */ /* 0x000fe40007810000 */
[----:B------:R-:W-:-:S02]  /*4a20*/  FMNMX.FTZ R3, R77, R2, !PT ;  /* 0x000000024d037209 */ /* 0x000fc40007810000 */
        /* <DEDUP_REMOVED lines=50> */
[----:B------:R-:W0:Y:S01]  /*4d50*/  SHFL.BFLY PT, R2, R3, 0x2, 0x1f ;  /* 0x0c401f0003027f89 */ /* 0x000e2200000e0000 */
[----:B------:R-:W-:Y:S01]  /*4d60*/  UIADD3 UR20, UR14, 0x6, URZ ;  /* 0x000000060e147890 */ /* 0x000fe2000fffe03f */
[----:B------:R-:W-:Y:S01]  /*4d70*/  VIADD R8, R19, 0x9 ;  /* 0x0000000913087836 */ /* 0x000fe20000000000 */
[----:B------:R-:W-:Y:S01]  /*4d80*/  UMOV UR23, 0x40000040 ;  /* 0x4000004000177882 */ /* 0x000fe20000000000 */
[----:B------:R-:W-:Y:S01]  /*4d90*/  UMOV UR21, 0x40000040 ;  /* 0x4000004000157882 */ /* 0x000fe20000000000 */
[----:B------:R-:W1:Y:S01]  /*4da0*/  SHFL.BFLY PT, R9, R10, 0x2, 0x1f ;  /* 0x0c401f000a097f89 */ /* 0x000e6200000e0000 */
[----:B0-----:R-:W-:Y:S02]  /*4db0*/  FMNMX.FTZ R2, R3, R2, !PT ;  /* 0x0000000203027209 */ /* 0x001fe40007810000 */
[----:B------:R-:W0:Y:S01]  /*4dc0*/  LDC R3, c[0x0][0x988] ;  /* 0x00026200ff037b82 */ /* 0x000e220000000800 */
[----:B-1----:R-:W-:-:S02]  /*4dd0*/  FMNMX.FTZ R18, R10, R9, !PT ;  /* 0x000000090a127209 */ /* 0x002fc40007810000 */
[----:B------:R-:W1:Y:S01]  /*4de0*/  SHFL.BFLY PT, R11, R2, 0x1, 0x1f ;  /* 0x0c201f00020b7f89 */ /* 0x000e6200000e0000 */
[----:B------:R-:W-:Y:S02]  /*4df0*/  @!P1 LEA R9, R0, UR36, 0x3 ;  /* 0x0000002400099c11 */ /* 0x000fe4000f8e18ff */
[----:B------:R-:W-:-:S03]  /*4e00*/  SEL R10, R8, 0x9, !P2 ;  /* 0x00000009080a7807 */ /* 0x000fc60005000000 */
[----:B------:R-:W-:-:S05]  /*4e10*/  @!P1 VIADD R9, R9, 0x30840 ;  /* 0x0003084009099836 */ /* 0x000fca0000000000 */
[----:B------:R-:W-:Y:S02]  /*4e20*/  @!P1 PRMT R9, RZ, 0x654, R9 ;  /* 0x00000654ff099816 */ /* 0x000fe40000000009 */
[----:B-1----:R-:W-:Y:S01]  /*4e30*/  FMNMX.FTZ R2, R2, R11, !PT ;  /* 0x0000000b02027209 */ /* 0x002fe20007810000 */
[----:B------:R-:W-:-:S04]  /*4e40*/  IMAD.U32 R11, RZ, RZ, UR4 ;  /* 0x00000004ff0b7e24 */ /* 0x000fc8000f8e00ff */
[CC--:B0-----:R-:W-:Y:S01]  /*4e50*/  FMUL.FTZ R8, R2.reuse, R3.reuse ;  /* 0x0000000302087220 */ /* 0x0c1fe20000410000 */
[----:B------:R-:W-:Y:S01]  /*4e60*/  @!P1 LEA R11, R11, UR36, 0x3 ;  /* 0x000000240b0b9c11 */ /* 0x000fe2000f8e18ff */
[----:B------:R-:W-:Y:S02]  /*4e70*/  FADD.FTZ R14, -R2, R14 ;  /* 0x0000000e020e7221 */ /* 0x000fe40000010100 */
[-CC-:B------:R-:W-:Y:S01]  /*4e80*/  FFMA.FTZ R44, R44, R3.reuse, -R8.reuse ;  /* 0x000000032c2c7223 */ /* 0x180fe20000010808 */
[-CC-:B------:R-:W-:Y:S01]  /*4e90*/  FFMA.FTZ R24, R24, R3.reuse, -R8.reuse ;  /* 0x0000000318187223 */ /* 0x180fe20000010808 */
[-CC-:B------:R-:W-:Y:S01]  /*4ea0*/  FFMA.FTZ R156, R29, R3.reuse, -R8.reuse ;  /* 0x000000031d9c7223 */ /* 0x180fe20000010808 */
[-CC-:B------:R-:W-:Y:S01]  /*4eb0*/  FFMA.FTZ R157, R28, R3.reuse, -R8.reuse ;  /* 0x000000031c9d7223 */ /* 0x180fe20000010808 */
[----:B------:R-:W-:Y:S01]  /*4ec0*/  FFMA.FTZ R25, R25, R3, -R8 ;  /* 0x0000000319197223 */ /* 0x000fe20000010808 */
[----:B------:R-:W0:Y:S01]  /*4ed0*/  MUFU.EX2 R19, R24 ;  /* 0x0000001800137308 */ /* 0x000e220000000800 */
[----:B------:R-:W-:-:S02]  /*4ee0*/  @!P1 VIADD R11, R11, 0x30860 ;  /* 0x000308600b0b9836 */ /* 0x000fc40000000000 */
[-CC-:B------:R-:W-:Y:S01]  /*4ef0*/  FFMA.FTZ R32, R32, R3.reuse, -R8.reuse ;  /* 0x0000000320207223 */ /* 0x180fe20000010808 */
[-CC-:B------:R-:W-:Y:S01]  /*4f00*/  FFMA.FTZ R33, R33, R3.reuse, -R8.reuse ;  /* 0x0000000321217223 */ /* 0x180fe20000010808 */
[-CC-:B------:R-:W-:Y:S01]  /*4f10*/  FFMA.FTZ R36, R36, R3.reuse, -R8.reuse ;  /* 0x0000000324247223 */ /* 0x180fe20000010808 */
[-CC-:B------:R-:W-:Y:S01]  /*4f20*/  FFMA.FTZ R37, R37, R3.reuse, -R8.reuse ;  /* 0x0000000325257223 */ /* 0x180fe20000010808 */
[----:B------:R-:W-:Y:S02]  /*4f30*/  WARPGROUP.DEPBAR.LE gsb0, 0x0 ;  /* 0x00008000000079c5 */ /* 0x000fe40000010000 */
[----:B------:R-:W-:Y:S01]  /*4f40*/  WARPGROUP.ARRIVE ;  /* 0x00000000000079c5 */ /* 0x000fe20000000000 */
[----:B------:R-:W1:Y:S01]  /*4f50*/  MUFU.EX2 R23, R25 ;  /* 0x0000001900177308 */ /* 0x000e620000000800 */
[----:B------:R-:W-:Y:S01]  /*4f60*/  @!P1 PRMT R11, RZ, 0x654, R11 ;  /* 0x00000654ff0b9816 */ /* 0x000fe2000000000b */
[-CC-:B------:R-:W-:Y:S01]  /*4f70*/  FFMA.FTZ R40, R40, R3.reuse, -R8.reuse ;  /* 0x0000000328287223 */ /* 0x180fe20000010808 */
[-CC-:B------:R-:W-:Y:S01]  /*4f80*/  FFMA.FTZ R41, R41, R3.reuse, -R8.reuse ;  /* 0x0000000329297223 */ /* 0x180fe20000010808 */
[-CC-:B------:R-:W-:Y:S01]  /*4f90*/  FFMA.FTZ R45, R45, R3.reuse, -R8.reuse ;  /* 0x000000032d2d7223 */ /* 0x180fe20000010808 */
[----:B------:R-:W-:Y:S01]  /*4fa0*/  HGMMA.64x64x16.F32 R120, gdesc[UR20].tnspB, R120, gsb0 ;  /* 0x40e00000147879f0 */ /* 0x000fe20008000878 */
[----:B------:R-:W-:Y:S01]  /*4fb0*/  UIADD3 UR22, UR10, 0x200, URZ ;  /* 0x000002000a167890 */ /* 0x000fe2000fffe03f */
[-CC-:B------:R-:W-:Y:S01]  /*4fc0*/  FFMA.FTZ R48, R48, R3.reuse, -R8.reuse ;  /* 0x0000000330307223 */ /* 0x180fe20000010808 */
[----:B------:R-:W-:Y:S01]  /*4fd0*/  UIADD3 UR20, UR14, 0x600, URZ ;  /* 0x000006000e147890 */ /* 0x000fe2000fffe03f */
[----:B0-----:R-:W-:Y:S01]  /*4fe0*/  IMAD.MOV.U32 R29, RZ, RZ, R19 ;  /* 0x000000ffff1d7224 */ /* 0x001fe200078e0013 */
[----:B------:R-:W-:Y:S01]  /*4ff0*/  UMOV UR23, 0x40000040 ;  /* 0x4000004000177882 */ /* 0x000fe20000000000 */
[----:B------:R-:W-:Y:S01]  /*5000*/  UMOV UR21, 0x40000040 ;  /* 0x4000004000157882 */ /* 0x000fe20000000000 */
[----:B------:R-:W-:Y:S01]  /*5010*/  MUFU.EX2 R157, R157 ;  /* 0x0000009d009d7308 */ /* 0x000fe20000000800 */
[-CC-:B------:R-:W-:Y:S01]  /*5020*/  FFMA.FTZ R49, R49, R3.reuse, -R8.reuse ;  /* 0x0000000331317223 */ /* 0x180fe20000010808 */
[-CC-:B------:R-:W-:Y:S01]  /*5030*/  FFMA.FTZ R52, R52, R3.reuse, -R8.reuse ;  /* 0x0000000334347223 */ /* 0x180fe20000010808 */
[-CC-:B------:R-:W-:Y:S01]  /*5040*/  FFMA.FTZ R53, R53, R3.reuse, -R8.reuse ;  /* 0x0000000335357223 */ /* 0x180fe20000010808 */
[-CC-:B------:R-:W-:Y:S01]  /*5050*/  FFMA.FTZ R56, R56, R3.reuse, -R8.reuse ;  /* 0x0000000338387223 */ /* 0x180fe20000010808 */
[-CC-:B------:R-:W-:Y:S01]  /*5060*/  FFMA.FTZ R57, R57, R3.reuse, -R8.reuse ;  /* 0x0000000339397223 */ /* 0x180fe20000010808 */
[-CC-:B------:R-:W-:Y:S01]  /*5070*/  FFMA.FTZ R60, R60, R3.reuse, -R8.reuse ;  /* 0x000000033c3c7223 */ /* 0x180fe20000010808 */
[-CC-:B------:R-:W-:Y:S01]  /*5080*/  FFMA.FTZ R61, R61, R3.reuse, -R8.reuse ;  /* 0x000000033d3d7223 */ /* 0x180fe20000010808 */
[----:B------:R-:W0:Y:S01]  /*5090*/  MUFU.EX2 R156, R156 ;  /* 0x0000009c009c7308 */ /* 0x000e220000000800 */
[-CC-:B------:R-:W-:Y:S01]  /*50a0*/  FFMA.FTZ R64, R64, R3.reuse, -R8.reuse ;  /* 0x0000000340407223 */ /* 0x180fe20000010808 */
        /* <DEDUP_REMOVED lines=26> */
[----:B------:R-:W-:Y:S01]  /*5250*/  FFMA.FTZ R117, R117, R3, -R8 ;  /* 0x0000000375757223 */ /* 0x000fe20000010808 */
[----:B-1----:R-:W-:Y:S01]  /*5260*/  F2FP.F16.F32.PACK_AB R8, R23, R29 ;  /* 0x0000001d1708723e */ /* 0x002fe200000000ff */
[----:B------:R-:W-:Y:S01]  /*5270*/  FMUL.FTZ R14, R14, R3 ;  /* 0x000000030e0e7220 */ /* 0x000fe20000410000 */
[----:B------:R1:W-:Y:S08]  /*5280*/  MUFU.EX2 R28, R48 ;  /* 0x00000030001c7308 */ /* 0x0003f00000000800 */
[----:B------:R-:W-:Y:S08]  /*5290*/  MUFU.EX2 R32, R32 ;  /* 0x0000002000207308 */ /* 0x000ff00000000800 */
[----:B------:R-:W-:Y:S08]  /*52a0*/  MUFU.EX2 R33, R33 ;  /* 0x0000002100217308 */ /* 0x000ff00000000800 */
[----:B------:R-:W-:Y:S01]  /*52b0*/  MUFU.EX2 R22, R36 ;  /* 0x0000002400167308 */ /* 0x000fe20000000800 */
[----:B------:R-:W-:-:S02]  /*52c0*/  WARPGROUP.DEPBAR.LE gsb0, 0x0 ;  /* 0x00008000000079c5 */ /* 0x000fc40000010000 */
[----:B------:R-:W-:-:S05]  /*52d0*/  WARPGROUP.ARRIVE ;  /* 0x00000000000079c5 */ /* 0x000fca0000000000 */
[----:B------:R-:W-:Y:S01]  /*52e0*/  MUFU.EX2 R37, R37 ;  /* 0x0000002500257308 */ /* 0x000fe20000000800 */
[----:B------:R-:W-:Y:S01]  /*52f0*/  HGMMA.64x64x16.F32 R120, gdesc[UR20].tnspB, R120, gsb0 ;  /* 0x40e00000147879f0 */ /* 0x000fe20008000878 */
[----:B------:R-:W-:Y:S02]  /*5300*/  UIADD3 UR22, UR10, 0x280, URZ ;  /* 0x000002800a167890 */ /* 0x000fe4000fffe03f */
[----:B------:R-:W-:-:S04]  /*5310*/  UIADD3 UR20, UR14, 0x602, URZ ;  /* 0x000006020e147890 */ /* 0x000fc8000fffe03f */
[----:B------:R-:W-:Y:S01]  /*5320*/  MUFU.EX2 R24, R40 ;  /* 0x0000002800187308 */ /* 0x000fe20000000800 */
[----:B------:R-:W-:Y:S01]  /*5330*/  UMOV UR23, 0x40000040 ;  /* 0x4000004000177882 */ /* 0x000fe20000000000 */
[----:B------:R-:W-:-:S06]  /*5340*/  UMOV UR21, 0x40000040 ;  /* 0x4000004000157882 */ /* 0x000fcc0000000000 */
[----:B------:R-:W-:Y:S08]  /*5350*/  MUFU.EX2 R41, R41 ;  /* 0x0000002900297308 */ /* 0x000ff00000000800 */
[----:B------:R-:W-:Y:S08]  /*5360*/  MUFU.EX2 R45, R45 ;  /* 0x0000002d002d7308 */ /* 0x000ff00000000800 */
[----:B------:R-:W-:Y:S08]  /*5370*/  MUFU.EX2 R49, R49 ;  /* 0x0000003100317308 */ /* 0x000ff00000000800 */
[----:B------:R-:W-:Y:S08]  /*5380*/  MUFU.EX2 R53, R53 ;  /* 0x0000003500357308 */ /* 0x000ff00000000800 */
[----:B------:R-:W-:Y:S08]  /*5390*/  MUFU.EX2 R56, R56 ;  /* 0x0000003800387308 */ /* 0x000ff00000000800 */
        /* <DEDUP_REMOVED lines=51> */
[----:B------:R-:W-:Y:S01]  /*56d0*/  MUFU.EX2 R117, R117 ;  /* 0x0000007500757308 */ /* 0x000fe20000000800 */
[----:B------:R-:W-:-:S02]  /*56e0*/  WARPGROUP.DEPBAR.LE gsb0, 0x0 ;  /* 0x00008000000079c5 */ /* 0x000fc40000010000 */
[----:B------:R-:W-:-:S06]  /*56f0*/  WARPGROUP.ARRIVE ;  /* 0x00000000000079c5 */ /* 0x000fcc0000000000 */
[----:B------:R-:W-:Y:S01]  /*5700*/  HGMMA.64x64x16.F32 R120, gdesc[UR20].tnspB, R120, gsb0 ;  /* 0x40e00000147879f0 */ /* 0x000fe20008000878 */
[----:B------:R-:W-:Y:S02]  /*5710*/  UIADD3 UR22, UR10, 0x480, URZ ;  /* 0x000004800a167890 */ /* 0x000fe4000fffe03f */
[----:B------:R-:W-:Y:S01]  /*5720*/  UIADD3 UR20, UR14, 0xc02, URZ ;  /* 0x00000c020e147890 */ /* 0x000fe2000fffe03f */
[----:B------:R-:W-:Y:S01]  /*5730*/  UMOV UR23, 0x40000040 ;  /* 0x4000004000177882 */ /* 0x000fe20000000000 */
[----:B------:R-:W-:Y:S01]  /*5740*/  UMOV UR21, 0x40000040 ;  /* 0x4000004000157882 */ /* 0x000fe20000000000 */
[----:B------:R-:W-:Y:S02]  /*5750*/  WARPGROUP.DEPBAR.LE gsb0, 0x0 ;  /* 0x00008000000079c5 */ /* 0x000fe40000010000 */
        /* <DEDUP_REMOVED lines=15> */
[----:B------:R-:W-:Y:S03]  /*5850*/  HGMMA.64x64x16.F32 R120, gdesc[UR20].tnspB, R120, gsb0 ;  /* 0x40e00000147879f0 */ /* 0x000fe60008000878 */
[----:B------:R-:W-:Y:S02]  /*5860*/  WARPGROUP.DEPBAR.LE gsb0, 0x0 ;  /* 0x00008000000079c5 */ /* 0x000fe40000010000 */
[----:B------:R0:W-:Y:S06]  /*5870*/  BAR.ARV R10, 0x100 ;  /* 0x0004000a0000751d */ /* 0x0001ec0000002000 */
[----:B------:R2:W-:Y:S01]  /*5880*/  @!P1 SYNCS.ARRIVE.TRANS64.RED.A1T0 RZ, [R9+URZ], RZ ;  /* 0x000000ff09ff99a7 */ /* 0x0005e2000810043f */
[----:B0-----:R-:W-:Y:S01]  /*5890*/  F2FP.F16.F32.PACK_AB R10, R156, R157 ;  /* 0x0000009d9c0a723e */ /* 0x001fe200000000ff */
[----:B--2---:R-:W0:Y:S01]  /*58a0*/  SHFL.BFLY PT, R9, R18, 0x1, 0x1f ;  /* 0x0c201f0012097f89 */ /* 0x004e2200000e0000 */
[----:B------:R2:W-:Y:S01]  /*58b0*/  @!P1 SYNCS.ARRIVE.TRANS64.RED.A1T0 RZ, [R11+URZ], RZ ;  /* 0x000000ff0bff99a7 */ /* 0x0005e2000810043f */
[----:B0-----:R-:W-:-:S05]  /*58c0*/  FMNMX.FTZ R18, R18, R9, !PT ;  /* 0x0000000912127209 */ /* 0x001fca0007810000 */
[----:B------:R-:W-:-:S04]  /*58d0*/  FMUL.FTZ R20, R18, R3 ;  /* 0x0000000312147220 */ /* 0x000fc80000410000 */
[-CC-:B------:R-:W-:Y:S01]  /*58e0*/  FFMA.FTZ R155, R26, R3.reuse, -R20.reuse ;  /* 0x000000031a9b7223 */ /* 0x180fe20000010814 */
[-CC-:B------:R-:W-:Y:S01]  /*58f0*/  FFMA.FTZ R154, R27, R3.reuse, -R20.reuse ;  /* 0x000000031b9a7223 */ /* 0x180fe20000010814 */
[----:B------:R0:W-:Y:S01]  /*5900*/  MUFU.EX2 R26, R44 ;  /* 0x0000002c001a7308 */ /* 0x0001e20000000800 */
[-CC-:B------:R-:W-:Y:S01]  /*5910*/  FFMA.FTZ R21, R30, R3.reuse, -R20.reuse ;  /* 0x000000031e157223 */ /* 0x180fe20000010814 */
[-CC-:B------:R-:W-:Y:S01]  /*5920*/  FFMA.FTZ R19, R31, R3.reuse, -R20.reuse ;  /* 0x000000031f137223 */ /* 0x180fe20000010814 */
[-CC-:B-1----:R-:W-:Y:S01]  /*5930*/  FFMA.FTZ R48, R35, R3.reuse, -R20.reuse ;  /* 0x0000000323307223 */ /* 0x182fe20000010814 */
[-CC-:B------:R-:W-:Y:S01]  /*5940*/  FFMA.FTZ R35, R43, R3.reuse, -R20.reuse ;  /* 0x000000032b237223 */ /* 0x180fe20000010814 */
[----:B------:R-:W-:Y:S02]  /*5950*/  IMAD.MOV.U32 R43, RZ, RZ, R29 ;  /* 0x000000ffff2b7224 */ /* 0x000fe400078e001d */
[-CC-:B------:R-:W-:Y:S01]  /*5960*/  FFMA.FTZ R27, R46, R3.reuse, -R20.reuse ;  /* 0x000000032e1b7223 */ /* 0x180fe20000010814 */
[-CC-:B------:R-:W-:Y:S01]  /*5970*/  FFMA.FTZ R25, R42, R3.reuse, -R20.reuse ;  /* 0x000000032a197223 */ /* 0x180fe20000010814 */
[----:B------:R-:W-:Y:S01]  /*5980*/  MUFU.EX2 R155, R155 ;  /* 0x0000009b009b7308 */ /* 0x000fe20000000800 */
[-CC-:B0-----:R-:W-:Y:S01]  /*5990*/  FFMA.FTZ R44, R39, R3.reuse, -R20.reuse ;  /* 0x00000003272c7223 */ /* 0x181fe20000010814 */
[-CC-:B------:R-:W-:Y:S01]  /*59a0*/  FFMA.FTZ R39, R59, R3.reuse, -R20.reuse ;  /* 0x000000033b277223 */ /* 0x180fe20000010814 */
[-CC-:B------:R-:W-:Y:S01]  /*59b0*/  FFMA.FTZ R59, R62, R3.reuse, -R20.reuse ;  /* 0x000000033e3b7223 */ /* 0x180fe20000010814 */
[-CC-:B------:R-:W-:Y:S01]  /*59c0*/  FFMA.FTZ R40, R47, R3.reuse, -R20.reuse ;  /* 0x000000032f287223 */ /* 0x180fe20000010814 */
[----:B------:R-:W3:Y:S01]  /*59d0*/  LDL R62, [R1+0x8] ;  /* 0x00000800013e7983 */ /* 0x000ee20000100800 */
[-CC-:B------:R-:W-:Y:S01]  /*59e0*/  FFMA.FTZ R31, R54, R3.reuse, -R20.reuse ;  /* 0x00000003361f7223 */ /* 0x180fe20000010814 */
[-CC-:B------:R-:W-:Y:S01]  /*59f0*/  FFMA.FTZ R29, R50, R3.reuse, -R20.reuse ;  /* 0x00000003321d7223 */ /* 0x180fe20000010814 */
[----:B------:R-:W0:Y:S01]  /*5a00*/  MUFU.EX2 R154, R154 ;  /* 0x0000009a009a7308 */ /* 0x000e220000000800 */
[-CC-:B------:R-:W-:Y:S01]  /*5a10*/  FFMA.FTZ R42, R51, R3.reuse, -R20.reuse ;  /* 0x00000003332a7223 */ /* 0x180fe20000010814 */
[-CC-:B------:R-:W-:Y:S01]  /*5a20*/  FFMA.FTZ R36, R71, R3.reuse, -R20.reuse ;  /* 0x0000000347247223 */ /* 0x180fe20000010814 */
[----:B------:R-:W-:-:S05]  /*5a30*/  FFMA.FTZ R74, R74, R3, -R20 ;  /* 0x000000034a4a7223 */ /* 0x000fca0000010814 */
[----:B------:R-:W-:Y:S08]  /*5a40*/  MUFU.EX2 R21, R21 ;  /* 0x0000001500157308 */ /* 0x000ff00000000800 */
[----:B------:R-:W2:Y:S01]  /*5a50*/  MUFU.EX2 R19, R19 ;  /* 0x0000001300137308 */ /* 0x000ea20000000800 */
[----:B0-----:R-:W-:-:S07]  /*5a60*/  F2FP.F16.F32.PACK_AB R9, R154, R155 ;  /* 0x0000009b9a09723e */ /* 0x001fce00000000ff */
[----:B------:R0:W-:Y:S08]  /*5a70*/  MUFU.EX2 R30, R52 ;  /* 0x00000034001e7308 */ /* 0x0001f00000000800 */
[----:B------:R-:W-:Y:S01]  /*5a80*/  MUFU.EX2 R48, R48 ;  /* 0x0000003000307308 */ /* 0x000fe20000000800 */
[----:B--2---:R-:W-:Y:S01]  /*5a90*/  F2FP.F16.F32.PACK_AB R11, R19, R21 ;  /* 0x00000015130b723e */ /* 0x004fe200000000ff */
[----:B0-----:R-:W-:-:S02]  /*5aa0*/  IMAD.MOV.U32 R52, RZ, RZ, R23 ;  /* 0x000000ffff347224 */ /* 0x001fc400078e0017 */
[-CC-:B------:R-:W-:Y:S01]  /*5ab0*/  FFMA.FTZ R23, R38, R3.reuse, -R20.reuse ;  /* 0x0000000326177223 */ /* 0x180fe20000010814 */
[-CC-:B------:R-:W-:Y:S01]  /*5ac0*/  FFMA.FTZ R38, R63, R3.reuse, -R20.reuse ;  /* 0x000000033f267223 */ /* 0x180fe20000010814 */
[----:B------:R0:W-:Y:S02]  /*5ad0*/  STSM.16.M88.4 [R4+0x1e800], R8 ;  /* 0x01e8000804007844 */ /* 0x0001e40000000200 */
[----:B------:R-:W-:Y:S08]  /*5ae0*/  MUFU.EX2 R44, R44 ;  /* 0x0000002c002c7308 */ /* 0x000ff00000000800 */
[----:B------:R-:W-:Y:S01]  /*5af0*/  MUFU.EX2 R23, R23 ;  /* 0x0000001700177308 */ /* 0x000fe20000000800 */
[----:B0-----:R-:W-:Y:S01]  /*5b00*/  FADD.FTZ R10, -R18, R15 ;  /* 0x0000000f120a7221 */ /* 0x001fe20000010100 */
[----:B------:R-:W-:-:S06]  /*5b10*/  FFMA.FTZ R15, R55, R3, -R20 ;  /* 0x00000003370f7223 */ /* 0x000fcc0000010814 */
[----:B------:R-:W0:Y:S01]  /*5b20*/  MUFU.EX2 R8, R14 ;  /* 0x0000000e00087308 */ /* 0x000e220000000800 */
[-CC-:B------:R-:W-:Y:S01]  /*5b30*/  FFMA.FTZ R11, R58, R3.reuse, -R20.reuse ;  /* 0x000000033a0b7223 */ /* 0x180fe20000010814 */
[-C--:B------:R-:W-:Y:S01]  /*5b40*/  FMUL.FTZ R9, R10, R3.reuse ;  /* 0x000000030a097220 */ /* 0x080fe20000410000 */
[-CC-:B------:R-:W-:Y:S01]  /*5b50*/  FFMA.FTZ R10, R34, R3.reuse, -R20.reuse ;  /* 0x00000003220a7223 */ /* 0x180fe20000010814 */
[----:B------:R-:W-:-:S04]  /*5b60*/  FFMA.FTZ R34, R67, R3, -R20 ;  /* 0x0000000343227223 */ /* 0x000fc80000010814 */
[----:B------:R-:W-:Y:S08]  /*5b70*/  MUFU.EX2 R25, R25 ;  /* 0x0000001900197308 */ /* 0x000ff00000000800 */
[----:B------:R-:W-:Y:S01]  /*5b80*/  MUFU.EX2 R35, R35 ;  /* 0x0000002300237308 */ /* 0x000fe20000000800 */
[----:B0-----:R-:W-:-:S07]  /*5b90*/  FFMA.FTZ R43, R8, R17, R43 ;  /* 0x00000011082b7223 */ /* 0x001fce000001002b */
[----:B------:R-:W-:Y:S01]  /*5ba0*/  MUFU.EX2 R27, R27 ;  /* 0x0000001b001b7308 */ /* 0x000fe20000000800 */
[----:B------:R-:W-:-:S07]  /*5bb0*/  FADD.FTZ R46, R52, R43 ;  /* 0x0000002b342e7221 */ /* 0x000fce0000010000 */
[----:B------:R-:W-:Y:S08]  /*5bc0*/  MUFU.EX2 R40, R40 ;  /* 0x0000002800287308 */ /* 0x000ff00000000800 */
[----:B------:R-:W-:Y:S08]  /*5bd0*/  MUFU.EX2 R29, R29 ;  /* 0x0000001d001d7308 */ /* 0x000ff00000000800 */
[----:B------:R-:W-:Y:S01]  /*5be0*/  MUFU.EX2 R31, R31 ;  /* 0x0000001f001f7308 */ /* 0x000fe20000000800 */
[-CC-:B------:R-:W-:Y:S01]  /*5bf0*/  FFMA.FTZ R51, R91, R3.reuse, -R20.reuse ;  /* 0x000000035b337223 */ /* 0x180fe20000010814 */
[----:B------:R-:W-:-:S06]  /*5c00*/  FFMA.FTZ R14, R66, R3, -R20 ;  /* 0x00000003420e7223 */ /* 0x000fcc0000010814 */
[----:B------:R-:W0:Y:S08]  /*5c10*/  MUFU.EX2 R9, R9 ;  /* 0x0000000900097308 */ /* 0x000e300000000800 */
[----:B------:R-:W1:Y:S01]  /*5c20*/  MUFU.EX2 R10, R10 ;  /* 0x0000000a000a7308 */ /* 0x000e620000000800 */
[----:B------:R-:W-:Y:S01]  /*5c30*/  FADD.FTZ R157, R157, R46 ;  /* 0x0000002e9d9d7221 */ /* 0x000fe20000010000 */
[----:B------:R-:W-:-:S06]  /*5c40*/  FFMA.FTZ R67, R70, R3, -R20 ;  /* 0x0000000346437223 */ /* 0x000fcc0000010814 */
[----:B------:R-:W2:Y:S01]  /*5c50*/  MUFU.EX2 R42, R42 ;  /* 0x0000002a002a7308 */ /* 0x000ea20000000800 */
[----:B0-----:R-:W-:Y:S01]  /*5c60*/  FFMA.FTZ R155, R9, R16, R155 ;  /* 0x00000010099b7223 */ /* 0x001fe2000001009b */
[----:B------:R-:W-:Y:S01]  /*5c70*/  FADD.FTZ R157, R156, R157 ;  /* 0x0000009d9c9d7221 */ /* 0x000fe20000010000 */
[----:B------:R-:W-:Y:S02]  /*5c80*/  FFMA.FTZ R16, R75, R3, -R20 ;  /* 0x000000034b107223 */ /* 0x000fe40000010814 */
[----:B------:R-:W-:-:S03]  /*5c90*/  FADD.FTZ R154, R154, R155 ;  /* 0x0000009b9a9a7221 */ /* 0x000fc60000010000 */
[----:B------:R-:W0:Y:S01]  /*5ca0*/  MUFU.EX2 R15, R15 ;  /* 0x0000000f000f7308 */ /* 0x000e220000000800 */
[----:B------:R-:W-:Y:S01]  /*5cb0*/  FADD.FTZ R154, R21, R154 ;  /* 0x0000009a159a7221 */ /* 0x000fe20000010000 */
[----:B------:R-:W-:-:S03]  /*5cc0*/  FADD.FTZ R52, R32, R157 ;  /* 0x0000009d20347221 */ /* 0x000fc60000010000 */
[----:B------:R-:W-:Y:S01]  /*5cd0*/  FADD.FTZ R21, R19, R154 ;  /* 0x0000009a13157221 */ /* 0x000fe20000010000 */
[----:B------:R-:W-:Y:S02]  /*5ce0*/  FADD.FTZ R55, R33, R52 ;  /* 0x0000003421377221 */ /* 0x000fe40000010000 */
[----:B------:R-:W4:Y:S01]  /*5cf0*/  MUFU.EX2 R11, R11 ;  /* 0x0000000b000b7308 */ /* 0x000f220000000800 */
[----:B-1----:R-:W-:Y:S01]  /*5d00*/  FADD.FTZ R21, R10, R21 ;  /* 0x000000150a157221 */ /* 0x002fe20000010000 */
[----:B------:R-:W-:-:S03]  /*5d10*/  FADD.FTZ R54, R22, R55 ;  /* 0x0000003716367221 */ /* 0x000fc60000010000 */
[----:B------:R-:W-:Y:S01]  /*5d20*/  FADD.FTZ R52, R48, R21 ;  /* 0x0000001530347221 */ /* 0x000fe20000010000 */
[----:B------:R-:W-:Y:S02]  /*5d30*/  FADD.FTZ R55, R37, R54 ;  /* 0x0000003625377221 */ /* 0x000fe40000010000 */
[----:B------:R-:W1:Y:S01]  /*5d40*/  MUFU.EX2 R39, R39 ;  /* 0x0000002700277308 */ /* 0x000e620000000800 */
[----:B------:R-:W-:Y:S01]  /*5d50*/  FADD.FTZ R21, R23, R52 ;  /* 0x0000003417157221 */ /* 0x000fe20000010000 */
[----:B------:R-:W-:-:S03]  /*5d60*/  FADD.FTZ R54, R24, R55 ;  /* 0x0000003718367221 */ /* 0x000fc60000010000 */
[----:B------:R-:W-:Y:S01]  /*5d70*/  FADD.FTZ R52, R44, R21 ;  /* 0x000000152c347221 */ /* 0x000fe20000010000 */
[----:B------:R-:W-:Y:S01]  /*5d80*/  FADD.FTZ R21, R41, R54 ;  /* 0x0000003629157221 */ /* 0x000fe20000010000 */
[----:B------:R-:W-:Y:S01]  /*5d90*/  FFMA.FTZ R46, R83, R3, -R20 ;  /* 0x00000003532e7223 */ /* 0x000fe20000010814 */
[----:B------:R-:W5:Y:S01]  /*5da0*/  MUFU.EX2 R59, R59 ;  /* 0x0000003b003b7308 */ /* 0x000f620000000800 */
[----:B------:R-:W-:Y:S01]  /*5db0*/  FADD.FTZ R52, R25, R52 ;  /* 0x0000003419347221 */ /* 0x000fe20000010000 */
[----:B------:R-:W-:-:S03]  /*5dc0*/  FADD.FTZ R54, R26, R21 ;  /* 0x000000151a367221 */ /* 0x000fc60000010000 */
[----:B------:R-:W-:Y:S01]  /*5dd0*/  FADD.FTZ R52, R35, R52 ;  /* 0x0000003423347221 */ /* 0x000fe20000010000 */
[----:B------:R-:W-:Y:S01]  /*5de0*/  FADD.FTZ R55, R45, R54 ;  /* 0x000000362d377221 */ /* 0x000fe20000010000 */
[-CC-:B------:R-:W-:Y:S01]  /*5df0*/  FFMA.FTZ R43, R79, R3.reuse, -R20.reuse ;  /* 0x000000034f2b7223 */ /* 0x180fe20000010814 */
[-C--:B------:R-:W-:Y:S01]  /*5e00*/  FFMA.FTZ R47, R87, R3.reuse, -R20 ;  /* 0x00000003572f7223 */ /* 0x080fe20000010814 */
        /* <DEDUP_REMOVED lines=11> */
[-CC-:B------:R-:W-:Y:S01]  /*5ec0*/  FFMA.FTZ R102, R102, R3.reuse, -R20.reuse ;  /* 0x0000000366667223 */ /* 0x180fe20000010814 */
[----:B--2---:R-:W-:Y:S01]  /*5ed0*/  FADD.FTZ R52, R42, R21 ;  /* 0x000000152a347221 */ /* 0x004fe20000010000 */
[-CC-:B------:R-:W-:Y:S01]  /*5ee0*/  FFMA.FTZ R75, R78, R3.reuse, -R20.reuse ;  /* 0x000000034e4b7223 */ /* 0x180fe20000010814 */
[-CC-:B------:R-:W-:Y:S01]  /*5ef0*/  FFMA.FTZ R19, R82, R3.reuse, -R20.reuse ;  /* 0x0000000352137223 */ /* 0x180fe20000010814 */
[-C--:B------:R-:W-:Y:S01]  /*5f00*/  FFMA.FTZ R83, R86, R3.reuse, -R20 ;  /* 0x0000000356537223 */ /* 0x080fe20000010814 */
[----:B------:R-:W-:Y:S01]  /*5f10*/  FADD.FTZ R52, R31, R52 ;  /* 0x000000341f347221 */ /* 0x000fe20000010000 */
        /* <DEDUP_REMOVED lines=9> */
[----:B------:R-:W-:Y:S01]  /*5fb0*/  F2FP.F16.F32.PACK_AB R20, R33, R32 ;  /* 0x000000202114723e */ /* 0x000fe200000000ff */
[----:B------:R-:W2:Y:S01]  /*5fc0*/  MUFU.EX2 R38, R38 ;  /* 0x0000002600267308 */ /* 0x000ea20000000800 */
[----:B------:R-:W-:Y:S01]  /*5fd0*/  FADD.FTZ R33, R53, R54 ;  /* 0x0000003635217221 */ /* 0x000fe20000010000 */
[----:B0-----:R-:W-:Y:S01]  /*5fe0*/  FADD.FTZ R52, R15, R52 ;  /* 0x000000340f347221 */ /* 0x001fe20000010000 */
[----:B------:R-:W-:-:S02]  /*5ff0*/  F2FP.F16.F32.PACK_AB R21, R48, R10 ;  /* 0x0000000a3015723e */ /* 0x000fc400000000ff */
[----:B------:R-:W-:Y:S01]  /*6000*/  FADD.FTZ R10, R56, R33 ;  /* 0x00000021380a7221 */ /* 0x000fe20000010000 */
[----:B----4-:R-:W-:Y:S02]  /*6010*/  FADD.FTZ R52, R11, R52 ;  /* 0x000000340b347221 */ /* 0x010fe40000010000 */
[----:B------:R-:W0:Y:S01]  /*6020*/  MUFU.EX2 R14, R14 ;  /* 0x0000000e000e7308 */ /* 0x000e220000000800 */
[----:B------:R-:W-:Y:S01]  /*6030*/  FADD.FTZ R33, R57, R10 ;  /* 0x0000000a39217221 */ /* 0x000fe20000010000 */
[----:B-1----:R-:W-:-:S06]  /*6040*/  FADD.FTZ R52, R39, R52 ;  /* 0x0000003427347221 */ /* 0x002fcc0000010000 */
[----:B------:R-:W1:Y:S01]  /*6050*/  MUFU.EX2 R34, R34 ;  /* 0x0000002200227308 */ /* 0x000e620000000800 */
[----:B------:R-:W-:Y:S01]  /*6060*/  FADD.FTZ R10, R60, R33 ;  /* 0x000000213c0a7221 */ /* 0x000fe20000010000 */
[----:B-----5:R-:W-:Y:S01]  /*6070*/  FADD.FTZ R33, R59, R52 ;  /* 0x000000343b217221 */ /* 0x020fe20000010000 */
[----:B------:R-:W-:-:S05]  /*6080*/  F2FP.F16.F32.PACK_AB R25, R35, R25 ;  /* 0x000000192319723e */ /* 0x000fca00000000ff */
[----:B------:R-:W4:Y:S01]  /*6090*/  MUFU.EX2 R67, R67 ;  /* 0x0000004300437308 */ /* 0x000f220000000800 */
[----:B------:R-:W-:Y:S01]  /*60a0*/  FADD.FTZ R35, R61, R10 ;  /* 0x0000000a3d237221 */ /* 0x000fe20000010000 */
[----:B--2---:R-:W-:-:S06]  /*60b0*/  FADD.FTZ R33, R38, R33 ;  /* 0x0000002126217221 */ /* 0x004fcc0000010000 */
[----:B------:R-:W2:Y:S01]  /*60c0*/  MUFU.EX2 R36, R36 ;  /* 0x0000002400247308 */ /* 0x000ea20000000800 */
[----:B------:R-:W-:Y:S01]  /*60d0*/  FADD.FTZ R10, R64, R35 ;  /* 0x00000023400a7221 */ /* 0x000fe20000010000 */
[----:B0-----:R-:W-:-:S06]  /*60e0*/  FADD.FTZ R33, R14, R33 ;  /* 0x000000210e217221 */ /* 0x001fcc0000010000 */
[----:B------:R-:W0:Y:S01]  /*60f0*/  MUFU.EX2 R17, R74 ;  /* 0x0000004a00117308 */ /* 0x000e220000000800 */
[----:B------:R-:W-:Y:S01]  /*6100*/  FADD.FTZ R35, R65, R10 ;  /* 0x0000000a41237221 */ /* 0x000fe20000010000 */
[----:B-1----:R-:W-:Y:S01]  /*6110*/  FADD.FTZ R10, R34, R33 ;  /* 0x00000021220a7221 */ /* 0x002fe20000010000 */
[----:B------:R-:W-:-:S05]  /*6120*/  F2FP.F16.F32.PACK_AB R31, R15, R31 ;  /* 0x0000001f0f1f723e */ /* 0x000fca00000000ff */
[----:B------:R-:W1:Y:S01]  /*6130*/  MUFU.EX2 R16, R16 ;  /* 0x0000001000107308 */ /* 0x000e620000000800 */
[----:B------:R-:W-:Y:S01]  /*6140*/  FADD.FTZ R32, R68, R35 ;  /* 0x0000002344207221 */ /* 0x000fe20000010000 */
[----:B----4-:R-:W-:-:S06]  /*6150*/  FADD.FTZ R15, R67, R10 ;  /* 0x0000000a430f7221 */ /* 0x010fcc0000010000 */
[----:B------:R-:W4:Y:S01]  /*6160*/  MUFU.EX2 R75, R75 ;  /* 0x0000004b004b7308 */ /* 0x000f220000000800 */
[----:B------:R-:W-:Y:S01]  /*6170*/  FADD.FTZ R33, R69, R32 ;  /* 0x0000002045217221 */ /* 0x000fe20000010000 */
[----:B--2---:R-:W-:-:S06]  /*6180*/  FADD.FTZ R10, R36, R15 ;  /* 0x0000000f240a7221 */ /* 0x004fcc0000010000 */
[----:B------:R-:W2:Y:S01]  /*6190*/  MUFU.EX2 R43, R43 ;  /* 0x0000002b002b7308 */ /* 0x000ea20000000800 */
[----:B------:R-:W-:Y:S01]  /*61a0*/  FADD.FTZ R32, R72, R33 ;  /* 0x0000002148207221 */ /* 0x000fe20000010000 */
[----:B0-----:R-:W-:Y:S01]  /*61b0*/  FADD.FTZ R15, R17, R10 ;  /* 0x0000000a110f7221 */ /* 0x001fe20000010000 */
[----:B------:R-:W-:Y:S02]  /*61c0*/  F2FP.F16.F32.PACK_AB R22, R37, R22 ;  /* 0x000000162516723e */ /* 0x000fe400000000ff */
[----:B------:R-:W-:-:S03]  /*61d0*/  F2FP.F16.F32.PACK_AB R23, R44, R23 ;  /* 0x000000172c17723e */ /* 0x000fc600000000ff */
[----:B------:R-:W0:Y:S01]  /*61e0*/  MUFU.EX2 R19, R19 ;  /* 0x0000001300137308 */ /* 0x000e220000000800 */
[----:B------:R-:W-:Y:S02]  /*61f0*/  F2FP.F16.F32.PACK_AB R56, R57, R56 ;  /* 0x000000383938723e */ /* 0x000fe400000000ff */
[----:B------:R-:W-:Y:S01]  /*6200*/  F2FP.F16.F32.PACK_AB R57, R39, R11 ;  /* 0x0000000b2739723e */ /* 0x000fe200000000ff */
[----:B------:R-:W-:Y:S01]  /*6210*/  FADD.FTZ R11, R73, R32 ;  /* 0x00000020490b7221 */ /* 0x000fe20000010000 */
[----:B-1----:R-:W-:-:S03]  /*6220*/  FADD.FTZ R10, R16, R15 ;  /* 0x0000000f100a7221 */ /* 0x002fc60000010000 */
[----:B------:R-:W1:Y:S01]  /*6230*/  MUFU.EX2 R46, R46 ;  /* 0x0000002e002e7308 */ /* 0x000e620000000800 */
[----:B------:R5:W-:Y:S01]  /*6240*/  STSM.16.M88.4 [R5], R20 ;  /* 0x0000001405007844 */ /* 0x000be20000000200 */
[----:B----4-:R-:W-:-:S06]  /*6250*/  FADD.FTZ R10, R75, R10 ;  /* 0x0000000a4b0a7221 */ /* 0x010fcc0000010000 */
[----:B------:R-:W4:Y:S01]  /*6260*/  MUFU.EX2 R83, R83 ;  /* 0x0000005300537308 */ /* 0x000f220000000800 */
[----:B--2---:R-:W-:Y:S01]  /*6270*/  FADD.FTZ R10, R43, R10 ;  /* 0x0000000a2b0a7221 */ /* 0x004fe20000010000 */
[----:B------:R-:W-:Y:S01]  /*6280*/  F2FP.F16.F32.PACK_AB R64, R65, R64 ;  /* 0x000000404140723e */ /* 0x000fe200000000ff */
[----:B-----5:R-:W-:-:S05]  /*6290*/  FADD.FTZ R20, R76, R11 ;  /* 0x0000000b4c147221 */ /* 0x020fca0000010000 */
[----:B------:R-:W2:Y:S01]  /*62a0*/  MUFU.EX2 R47, R47 ;  /* 0x0000002f002f7308 */ /* 0x000ea20000000800 */
[----:B------:R-:W-:Y:S01]  /*62b0*/  FADD.FTZ R11, R77, R20 ;  /* 0x000000144d0b7221 */ /* 0x000fe20000010000 */
[----:B------:R-:W-:-:S03]  /*62c0*/  F2FP.F16.F32.PACK_AB R65, R34, R14 ;  /* 0x0000000e2241723e */ /* 0x000fc600000000ff */
[----:B------:R-:W-:-:S03]  /*62d0*/  FADD.FTZ R14, R80, R11 ;  /* 0x0000000b500e7221 */ /* 0x000fc60000010000 */
[----:B------:R-:W5:Y:S01]  /*62e0*/  MUFU.EX2 R50, R50 ;  /* 0x0000003200327308 */ /* 0x000f620000000800 */
[----:B0-----:R-:W-:Y:S01]  /*62f0*/  FADD.FTZ R11, R19, R10 ;  /* 0x0000000a130b7221 */ /* 0x001fe20000010000 */
[----:B------:R-:W-:-:S03]  /*6300*/  FADD.FTZ R15, R81, R14 ;  /* 0x0000000e510f7221 */ /* 0x000fc60000010000 */
[----:B-1----:R-:W-:-:S03]  /*6310*/  FADD.FTZ R10, R46, R11 ;  /* 0x0000000b2e0a7221 */ /* 0x002fc60000010000 */
[----:B------:R-:W0:Y:S01]  /*6320*/  MUFU.EX2 R51, R51 ;  /* 0x0000003300337308 */ /* 0x000e220000000800 */
[----:B------:R-:W-:Y:S01]  /*6330*/  FADD.FTZ R14, R84, R15 ;  /* 0x0000000f540e7221 */ /* 0x000fe20000010000 */
[----:B----4-:R-:W-:-:S06]  /*6340*/  FADD.FTZ R10, R83, R10 ;  /* 0x0000000a530a7221 */ /* 0x010fcc0000010000 */
[----:B------:R-:W1:Y:S01]  /*6350*/  MUFU.EX2 R91, R91 ;  /* 0x0000005b005b7308 */ /* 0x000e620000000800 */
[----:B------:R-:W-:Y:S01]  /*6360*/  FADD.FTZ R11, R85, R14 ;  /* 0x0000000e550b7221 */ /* 0x000fe20000010000 */
[----:B--2---:R-:W-:-:S06]  /*6370*/  FADD.FTZ R15, R47, R10 ;  /* 0x0000000a2f0f7221 */ /* 0x004fcc0000010000 */
[----:B------:R-:W2:Y:S01]  /*6380*/  MUFU.EX2 R95, R95 ;  /* 0x0000005f005f7308 */ /* 0x000ea20000000800 */
[----:B------:R-:W-:Y:S01]  /*6390*/  FADD.FTZ R10, R88, R11 ;  /* 0x0000000b580a7221 */ /* 0x000fe20000010000 */
[----:B-----5:R-:W-:-:S06]  /*63a0*/  FADD.FTZ R14, R50, R15 ;  /* 0x0000000f320e7221 */ /* 0x020fcc0000010000 */
[----:B------:R-:W4:Y:S01]  /*63b0*/  MUFU.EX2 R98, R98 ;  /* 0x0000006200627308 */ /* 0x000f220000000800 */
[----:B------:R-:W-:Y:S01]  /*63c0*/  FADD.FTZ R11, R89, R10 ;  /* 0x0000000a590b7221 */ /* 0x000fe20000010000 */
[----:B0-----:R-:W-:-:S06]  /*63d0*/  FADD.FTZ R14, R51, R14 ;  /* 0x0000000e330e7221 */ /* 0x001fcc0000010000 */
[----:B------:R-:W0:Y:S01]  /*63e0*/  MUFU.EX2 R99, R99 ;  /* 0x0000006300637308 */ /* 0x000e220000000800 */
[----:B------:R-:W-:Y:S01]  /*63f0*/  FADD.FTZ R10, R92, R11 ;  /* 0x0000000b5c0a7221 */ /* 0x000fe20000010000 */
[----:B-1----:R-:W-:-:S06]  /*6400*/  FADD.FTZ R14, R91, R14 ;  /* 0x0000000e5b0e7221 */ /* 0x002fcc0000010000 */
[----:B------:R-:W1:Y:S01]  /*6410*/  MUFU.EX2 R102, R102 ;  /* 0x0000006600667308 */ /* 0x000e620000000800 */
[----:B------:R-:W-:Y:S01]  /*6420*/  FADD.FTZ R11, R93, R10 ;  /* 0x0000000a5d0b7221 */ /* 0x000fe20000010000 */
[----:B--2---:R-:W-:-:S06]  /*6430*/  FADD.FTZ R15, R95, R14 ;  /* 0x0000000e5f0f7221 */ /* 0x004fcc0000010000 */
[----:B------:R-:W2:Y:S01]  /*6440*/  MUFU.EX2 R103, R103 ;  /* 0x0000006700677308 */ /* 0x000ea20000000800 */
[----:B------:R-:W-:Y:S01]  /*6450*/  FADD.FTZ R10, R96, R11 ;  /* 0x0000000b600a7221 */ /* 0x000fe20000010000 */
[----:B----4-:R-:W-:-:S06]  /*6460*/  FADD.FTZ R14, R98, R15 ;  /* 0x0000000f620e7221 */ /* 0x010fcc0000010000 */
[----:B------:R-:W4:Y:S01]  /*6470*/  MUFU.EX2 R106, R106 ;  /* 0x0000006a006a7308 */ /* 0x000f220000000800 */
[----:B------:R-:W-:Y:S01]  /*6480*/  FADD.FTZ R11, R97, R10 ;  /* 0x0000000a610b7221 */ /* 0x000fe20000010000 */
[----:B0-----:R-:W-:Y:S01]  /*6490*/  FADD.FTZ R15, R99, R14 ;  /* 0x0000000e630f7221 */ /* 0x001fe20000010000 */
[----:B------:R-:W-:Y:S02]  /*64a0*/  F2FP.F16.F32.PACK_AB R72, R73, R72 ;  /* 0x000000484948723e */ /* 0x000fe400000000ff */
[----:B------:R-:W-:-:S03]  /*64b0*/  F2FP.F16.F32.PACK_AB R73, R16, R17 ;  /* 0x000000111049723e */ /* 0x000fc600000000ff */
[----:B------:R-:W0:Y:S01]  /*64c0*/  MUFU.EX2 R107, R107 ;  /* 0x0000006b006b7308 */ /* 0x000e220000000800 */
[----:B------:R-:W-:Y:S01]  /*64d0*/  FADD.FTZ R10, R100, R11 ;  /* 0x0000000b640a7221 */ /* 0x000fe20000010000 */
[----:B-1----:R-:W-:-:S06]  /*64e0*/  FADD.FTZ R14, R102, R15 ;  /* 0x0000000f660e7221 */ /* 0x002fcc0000010000 */
[----:B------:R-:W1:Y:S01]  /*64f0*/  MUFU.EX2 R17, R110 ;  /* 0x0000006e00117308 */ /* 0x000e620000000800 */
[----:B------:R-:W-:Y:S01]  /*6500*/  FADD.FTZ R11, R101, R10 ;  /* 0x0000000a650b7221 */ /* 0x000fe20000010000 */
[----:B--2---:R-:W-:Y:S01]  /*6510*/  FADD.FTZ R15, R103, R14 ;  /* 0x0000000e670f7221 */ /* 0x004fe20000010000 */
[----:B------:R-:W-:Y:S02]  /*6520*/  F2FP.F16.F32.PACK_AB R80, R81, R80 ;  /* 0x000000505150723e */ /* 0x000fe400000000ff */
[----:B------:R-:W-:-:S03]  /*6530*/  F2FP.F16.F32.PACK_AB R81, R46, R19 ;  /* 0x000000132e51723e */ /* 0x000fc600000000ff */
[----:B------:R-:W2:Y:S01]  /*6540*/  MUFU.EX2 R111, R111 ;  /* 0x0000006f006f7308 */ /* 0x000ea20000000800 */
[----:B------:R-:W-:Y:S01]  /*6550*/  FADD.FTZ R10, R104, R11 ;  /* 0x0000000b680a7221 */ /* 0x000fe20000010000 */
[----:B----4-:R-:W-:-:S06]  /*6560*/  FADD.FTZ R14, R106, R15 ;  /* 0x0000000f6a0e7221 */ /* 0x010fcc0000010000 */
[----:B------:R-:W4:Y:S01]  /*6570*/  MUFU.EX2 R19, R114 ;  /* 0x0000007200137308 */ /* 0x000f220000000800 */
[----:B------:R-:W-:Y:S01]  /*6580*/  FADD.FTZ R11, R105, R10 ;  /* 0x0000000a690b7221 */ /* 0x000fe20000010000 */
[----:B0-----:R-:W-:-:S06]  /*6590*/  FADD.FTZ R14, R107, R14 ;  /* 0x0000000e6b0e7221 */ /* 0x001fcc0000010000 */
[----:B------:R-:W0:Y:S01]  /*65a0*/  MUFU.EX2 R115, R115 ;  /* 0x0000007300737308 */ /* 0x000e220000000800 */
[----:B------:R-:W-:Y:S01]  /*65b0*/  FADD.FTZ R10, R108, R11 ;  /* 0x0000000b6c0a7221 */ /* 0x000fe20000010000 */
[----:B-1----:R-:W-:-:S06]  /*65c0*/  FADD.FTZ R14, R17, R14 ;  /* 0x0000000e110e7221 */ /* 0x002fcc0000010000 */
[----:B------:R-:W-:Y:S01]  /*65d0*/  MUFU.EX2 R21, R118 ;  /* 0x0000007600157308 */ /* 0x000fe20000000800 */
[----:B------:R-:W-:-:S07]  /*65e0*/  FADD.FTZ R11, R109, R10 ;  /* 0x0000000a6d0b7221 */ /* 0x000fce0000010000 */
[----:B------:R-:W1:Y:S01]  /*65f0*/  MUFU.EX2 R119, R119 ;  /* 0x0000007700777308 */ /* 0x000e620000000800 */
[----:B------:R-:W-:Y:S01]  /*6600*/  F2FP.F16.F32.PACK_AB R24, R41, R24 ;  /* 0x000000182918723e */ /* 0x000fe200000000ff */
[----:B--2---:R-:W-:Y:S01]  /*6610*/  FADD.FTZ R14, R111, R14 ;  /* 0x0000000e6f0e7221 */ /* 0x004fe20000010000 */
[----:B------:R-:W-:Y:S02]  /*6620*/  F2FP.F16.F32.PACK_AB R26, R45, R26 ;  /* 0x0000001a2d1a723e */ /* 0x000fe400000000ff */
[----:B------:R-:W-:Y:S02]  /*6630*/  F2FP.F16.F32.PACK_AB R27, R40, R27 ;  /* 0x0000001b281b723e */ /* 0x000fe400000000ff */
[----:B------:R-:W-:Y:S02]  /*6640*/  F2FP.F16.F32.PACK_AB R28, R49, R28 ;  /* 0x0000001c311c723e */ /* 0x000fe400000000ff */
[----:B------:R-:W-:Y:S02]  /*6650*/  F2FP.F16.F32.PACK_AB R29, R42, R29 ;  /* 0x0000001d2a1d723e */ /* 0x000fe400000000ff */
[----:B------:R-:W-:Y:S01]  /*6660*/  F2FP.F16.F32.PACK_AB R30, R53, R30 ;  /* 0x0000001e351e723e */ /* 0x000fe200000000ff */
[----:B------:R-:W-:Y:S01]  /*6670*/  FADD.FTZ R10, R112, R11 ;  /* 0x0000000b700a7221 */ /* 0x000fe20000010000 */
[----:B------:R-:W-:-:S02]  /*6680*/  F2FP.F16.F32.PACK_AB R58, R61, R60 ;  /* 0x0000003c3d3a723e */ /* 0x000fc400000000ff */
[----:B------:R-:W-:Y:S01]  /*6690*/  F2FP.F16.F32.PACK_AB R59, R38, R59 ;  /* 0x0000003b263b723e */ /* 0x000fe200000000ff */
[----:B----4-:R-:W-:Y:S01]  /*66a0*/  FADD.FTZ R14, R19, R14 ;  /* 0x0000000e130e7221 */ /* 0x010fe20000010000 */
[----:B------:R-:W-:Y:S02]  /*66b0*/  F2FP.F16.F32.PACK_AB R66, R69, R68 ;  /* 0x000000444542723e */ /* 0x000fe400000000ff */
[----:B------:R-:W-:Y:S01]  /*66c0*/  F2FP.F16.F32.PACK_AB R67, R36, R67 ;  /* 0x000000432443723e */ /* 0x000fe200000000ff */
[----:B------:R2:W-:Y:S01]  /*66d0*/  STSM.16.M88.4 [R6], R24 ;  /* 0x0000001806007844 */ /* 0x0005e20000000200 */
[----:B------:R-:W-:Y:S02]  /*66e0*/  F2FP.F16.F32.PACK_AB R74, R77, R76 ;  /* 0x0000004c4d4a723e */ /* 0x000fe400000000ff */
[----:B------:R-:W-:Y:S01]  /*66f0*/  F2FP.F16.F32.PACK_AB R75, R43, R75 ;  /* 0x0000004b2b4b723e */ /* 0x000fe200000000ff */
[----:B------:R2:W-:Y:S01]  /*6700*/  STSM.16.M88.4 [R7], R28 ;  /* 0x0000001c07007844 */ /* 0x0005e20000000200 */
[----:B------:R-:W-:-:S02]  /*6710*/  F2FP.F16.F32.PACK_AB R82, R85, R84 ;  /* 0x000000545552723e */ /* 0x000fc400000000ff */
[----:B------:R-:W-:Y:S02]  /*6720*/  F2FP.F16.F32.PACK_AB R83, R47, R83 ;  /* 0x000000532f53723e */ /* 0x000fe400000000ff */
[----:B------:R-:W-:Y:S02]  /*6730*/  F2FP.F16.F32.PACK_AB R88, R89, R88 ;  /* 0x000000585958723e */ /* 0x000fe400000000ff */
[----:B------:R-:W-:Y:S01]  /*6740*/  F2FP.F16.F32.PACK_AB R96, R97, R96 ;  /* 0x000000606160723e */ /* 0x000fe200000000ff */
[----:B------:R2:W-:Y:S01]  /*6750*/  STSM.16.M88.4 [R4+0x24800], R56 ;  /* 0x0248003804007844 */ /* 0x0005e20000000200 */
[----:B------:R-:W-:Y:S01]  /*6760*/  F2FP.F16.F32.PACK_AB R89, R51, R50 ;  /* 0x000000323359723e */ /* 0x000fe200000000ff */
[----:B------:R-:W-:Y:S01]  /*6770*/  FADD.FTZ R11, R113, R10 ;  /* 0x0000000a710b7221 */ /* 0x000fe20000010000 */
[----:B------:R-:W-:Y:S02]  /*6780*/  F2FP.F16.F32.PACK_AB R90, R93, R92 ;  /* 0x0000005c5d5a723e */ /* 0x000fe400000000ff */
[----:B------:R-:W-:-:S02]  /*6790*/  F2FP.F16.F32.PACK_AB R91, R95, R91 ;  /* 0x0000005b5f5b723e */ /* 0x000fc400000000ff */
[----:B------:R-:W-:Y:S02]  /*67a0*/  F2FP.F16.F32.PACK_AB R97, R99, R98 ;  /* 0x000000626361723e */ /* 0x000fe400000000ff */
[----:B------:R-:W-:Y:S01]  /*67b0*/  F2FP.F16.F32.PACK_AB R104, R105, R104 ;  /* 0x000000686968723e */ /* 0x000fe200000000ff */
[----:B------:R2:W-:Y:S01]  /*67c0*/  STSM.16.M88.4 [R5+0x6000], R64 ;  /* 0x0060004005007844 */ /* 0x0005e20000000200 */
[----:B------:R-:W-:Y:S01]  /*67d0*/  F2FP.F16.F32.PACK_AB R98, R101, R100 ;  /* 0x000000646562723e */ /* 0x000fe200000000ff */
[----:B0-----:R-:W-:Y:S01]  /*67e0*/  FADD.FTZ R14, R115, R14 ;  /* 0x0000000e730e7221 */ /* 0x001fe20000010000 */
[----:B------:R-:W-:Y:S02]  /*67f0*/  F2FP.F16.F32.PACK_AB R99, R103, R102 ;  /* 0x000000666763723e */ /* 0x000fe400000000ff */
[----:B------:R-:W-:Y:S02]  /*6800*/  F2FP.F16.F32.PACK_AB R105, R107, R106 ;  /* 0x0000006a6b69723e */ /* 0x000fe400000000ff */
[----:B------:R-:W-:Y:S01]  /*6810*/  F2FP.F16.F32.PACK_AB R112, R113, R112 ;  /* 0x000000707170723e */ /* 0x000fe200000000ff */
[----:B------:R2:W-:Y:S01]  /*6820*/  STSM.16.M88.4 [R6+0x6000], R72 ;  /* 0x0060004806007844 */ /* 0x0005e20000000200 */
[----:B------:R-:W-:-:S02]  /*6830*/  F2FP.F16.F32.PACK_AB R106, R109, R108 ;  /* 0x0000006c6d6a723e */ /* 0x000fc400000000ff */
[----:B------:R-:W-:Y:S02]  /*6840*/  F2FP.F16.F32.PACK_AB R107, R111, R17 ;  /* 0x000000116f6b723e */ /* 0x000fe400000000ff */
[----:B------:R-:W-:Y:S01]  /*6850*/  F2FP.F16.F32.PACK_AB R113, R115, R19 ;  /* 0x000000137371723e */ /* 0x000fe200000000ff */
[----:B------:R2:W-:Y:S01]  /*6860*/  STSM.16.M88.4 [R7+0x6000], R80 ;  /* 0x0060005007007844 */ /* 0x0005e20000000200 */
[----:B------:R-:W-:Y:S02]  /*6870*/  F2FP.F16.F32.PACK_AB R114, R117, R116 ;  /* 0x000000747572723e */ /* 0x000fe400000000ff */
[----:B-1----:R-:W-:Y:S01]  /*6880*/  F2FP.F16.F32.PACK_AB R115, R119, R21 ;  /* 0x000000157773723e */ /* 0x002fe200000000ff */
[----:B------:R2:W-:Y:S04]  /*6890*/  STSM.16.M88.4 [R4+0x2a800], R88 ;  /* 0x02a8005804007844 */ /* 0x0005e80000000200 */
[----:B------:R2:W-:Y:S04]  /*68a0*/  STSM.16.M88.4 [R5+0xc000], R96 ;  /* 0x00c0006005007844 */ /* 0x0005e80000000200 */
[----:B------:R2:W-:Y:S04]  /*68b0*/  STSM.16.M88.4 [R6+0xc000], R104 ;  /* 0x00c0006806007844 */ /* 0x0005e80000000200 */
[----:B------:R2:W-:Y:S01]  /*68c0*/  STSM.16.M88.4 [R7+0xc000], R112 ;  /* 0x00c0007007007844 */ /* 0x0005e20000000200 */
[----:B------:R-:W-:Y:S01]  /*68d0*/  @!PT LDS RZ, [RZ] ;  /* 0x00000000fffff984 */ /* 0x000fe20000000800 */
[----:B------:R-:W-:Y:S01]  /*68e0*/  @!PT LDS RZ, [RZ] ;  /* 0x00000000fffff984 */ /* 0x000fe20000000800 */
[----:B------:R-:W-:Y:S01]  /*68f0*/  @!PT LDS RZ, [RZ] ;  /* 0x00000000fffff984 */ /* 0x000fe20000000800 */
[----:B------:R0:W-:Y:S06]  /*6900*/  MEMBAR.ALL.CTA ;  /* 0x0000000000007992 */ /* 0x0001ec0000008000 */
[----:B0-----:R-:W0:Y:S01]  /*6910*/  FENCE.VIEW.ASYNC.S ;  /* 0x00000000000073c6 */ /* 0x001e220000000000 */
[----:B---3--:R-:W-:Y:S01]  /*6920*/  ISETP.GT.AND P2, PT, R13, R62, PT ;  /* 0x0000003e0d00720c */ /* 0x008fe20003f44270 */
[----:B------:R-:W-:Y:S01]  /*6930*/  FADD.FTZ R14, R21, R14 ;  /* 0x0000000e150e7221 */ /* 0x000fe20000010000 */
[----:B------:R-:W-:Y:S01]  /*6940*/  FADD.FTZ R116, R116, R11 ;  /* 0x0000000b74747221 */ /* 0x000fe20000010000 */
[----:B------:R-:W-:Y:S01]  /*6950*/  R2UR UR4, R0 ;  /* 0x00000000000472ca */ /* 0x000fe200000e0000 */
[-C--:B------:R-:W-:Y:S01]  /*6960*/  FMUL.FTZ R120, R120, R8.reuse ;  /* 0x0000000878787220 */ /* 0x080fe20000410000 */
[----:B------:R-:W-:Y:S01]  /*6970*/  FADD.FTZ R16, R119, R14 ;  /* 0x0000000e77107221 */ /* 0x000fe20000010000 */
[-C--:B------:R-:W-:Y:S01]  /*6980*/  FMUL.FTZ R121, R121, R8.reuse ;  /* 0x0000000879797220 */ /* 0x080fe20000410000 */
        /* <DEDUP_REMOVED lines=13> */
[----:B------:R-:W-:Y:S01]  /*6a60*/  FMUL.FTZ R149, R149, R8 ;  /* 0x0000000895957220 */ /* 0x000fe20000410000 */
[----:B------:R-:W-:Y:S01]  /*6a70*/  FADD.FTZ R17, R117, R116 ;  /* 0x0000007475117221 */ /* 0x000fe20000010000 */
[----:B------:R-:W-:-:S02]  /*6a80*/  VIADD R13, R13, 0xffffffff ;  /* 0xffffffff0d0d7836 */ /* 0x000fc40000000000 */
        /* <DEDUP_REMOVED lines=16> */
[----:B------:R-:W-:Y:S01]  /*6b90*/  IMAD.MOV.U32 R8, RZ, RZ, R12 ;  /* 0x000000ffff087224 */ /* 0x000fe200078e000c */
[----:B------:R-:W-:Y:S01]  /*6ba0*/  MOV R15, R18 ;  /* 0x00000012000f7202 */ /* 0x000fe20000000f00 */
[----:B------:R-:W-:Y:S01]  /*6bb0*/  IMAD.MOV.U32 R14, RZ, RZ, R2 ;  /* 0x000000ffff0e7224 */ /* 0x000fe200078e0002 */
[----:B0-----:R-:W-:Y:S01]  /*6bc0*/  NOP ;  /* 0x0000000000007918 */ /* 0x001fe20000000000 */
[----:B--2---:R-:W-:Y:S05]  /*6bd0*/  @P2 BRA `(.L_x_28) ;  /* 0xffffffd4006c2947 */ /* 0x004fea000383ffff */
.L_x_19:
[----:B------:R-:W-:Y:S06]  /*6be0*/  BAR.ARV 0x8, 0x200 ;  /* 0x0208000000007b1d */ /* 0x000fec0000002000 */
[----:B------:R-:W-:Y:S05]  /*6bf0*/  @!P0 BRA `(.L_x_29) ;  /* 0x0000000000048947 */ /* 0x000fea0003800000 */
[----:B------:R-:W-:Y:S01]  /*6c00*/  BPT.TRAP 0x1 ;  /* 0x000000040000795c */ /* 0x000fe20000300000 */
.L_x_29:
[----:B------:R-:W-:Y:S02]  /*6c10*/  SHF.L.U32 R12, R12, 0x1f, RZ ;  /* 0x0000001f0c0c7819 */ /* 0x000fe400000006ff */
[----:B------:R-:W-:-:S04]  /*6c20*/  LEA R9, R0, UR36, 0x3 ;  /* 0x0000002400097c11 */ /* 0x000fc8000f8e18ff */
[----:B------:R1:W2:Y:S01]  /*6c30*/  SYNCS.PHASECHK.TRANS64.TRYWAIT P2, [R9+URZ+0x30850], R12 ;  /* 0x0308500c090075a7 */ /* 0x0002a2000804017f */
[----:B------:R-:W-:Y:S05]  /*6c40*/  @!P0 BRA `(.L_x_30) ;  /* 0x0000000000048947 */ /* 0x000fea0003800000 */
[----:B------:R-:W-:Y:S01]  /*6c50*/  BPT.TRAP 0x1 ;  /* 0x000000040000795c */ /* 0x000fe20000300000 */
.L_x_30:
[----:B--2---:R-:W-:Y:S05]  /*6c60*/  @P2 BRA `(.L_x_31) ;  /* 0x0000000000082947 */ /* 0x004fea0003800000 */
[----:B------:R-:W2:Y:S02]  /*6c70*/  SYNCS.PHASECHK.TRANS64.TRYWAIT P0, [R9+URZ+0x30850], R12 ;  /* 0x0308500c090075a7 */ /* 0x000ea4000800017f */
[----:B--2---:R-:W-:Y:S05]  /*6c80*/  @!P0 BRA `(.L_x_32) ;  /* 0x0000005000748947 */ /* 0x004fea0003800000 */
.L_x_31:
[----:B------:R-:W3:Y:S01]  /*6c90*/  LDL.LU R4, [R1] ;  /* 0x0000000001047983 */ /* 0x000ee20000300800 */
[----:B------:R-:W-:Y:S01]  /*6ca0*/  R2UR UR5, R0 ;  /* 0x00000000000572ca */ /* 0x000fe200000e0000 */
[----:B------:R-:W-:Y:S01]  /*6cb0*/  UIADD3 UR36, UR36, 0x400, URZ ;  /* 0x0000040024247890 */ /* 0x000fe2000fffe03f */
[----:B------:R-:W-:Y:S01]  /*6cc0*/  WARPGROUP.ARRIVE ;  /* 0x00000000000079c5 */ /* 0x000fe20000000000 */
[----:B------:R-:W-:Y:S01]  /*6cd0*/  UMOV UR7, 0x40000040 ;  /* 0x4000004000077882 */ /* 0x000fe20000000000 */
[----:B------:R-:W-:Y:S01]  /*6ce0*/  UMOV UR11, 0x40000040 ;  /* 0x40000040000b7882 */ /* 0x000fe20000000000 */
[----:B------:R-:W-:Y:S01]  /*6cf0*/  USHF.R.U32.HI UR36, URZ, 0x4, UR36 ;  /* 0x000000043f247899 */ /* 0x000fe20008011624 */
[----:B------:R-:W4:Y:S01]  /*6d00*/  SHFL.BFLY PT, R0, R17, 0x2, 0x1f ;  /* 0x0c401f0011007f89 */ /* 0x000f2200000e0000 */
[----:B------:R-:W-:Y:S01]  /*6d10*/  UMOV UR9, 0x40000040 ;  /* 0x4000004000097882 */ /* 0x000fe20000000000 */
[----:B------:R-:W-:Y:S01]  /*6d20*/  IMAD.MOV.U32 R31, RZ, RZ, RZ ;  /* 0x000000ffff1f7224 */ /* 0x000fe200078e00ff */
[----:B------:R-:W-:Y:S01]  /*6d30*/  ULOP3.LUT UR6, UR36, 0x3fff, URZ, 0xc0, !UPT ;  /* 0x00003fff24067892 */ /* 0x000fe2000f8ec03f */
[----:B------:R-:W5:Y:S01]  /*6d40*/  SHFL.BFLY PT, R5, R16, 0x2, 0x1f ;  /* 0x0c401f0010057f89 */ /* 0x000f6200000e0000 */
[----:B------:R-:W-:-:S02]  /*6d50*/  @!P1 VIADD R8, R9, 0x30860 ;  /* 0x0003086009089836 */ /* 0x000fc40000000000 */
[----:B------:R-:W-:-:S03]  /*6d60*/  UIMAD UR6, UR5, 0x600, UR6 ;  /* 0x00000600050678a4 */ /* 0x000fc6000f8e0206 */
[----:B------:R-:W-:Y:S01]  /*6d70*/  UMOV UR5, 0x40000040 ;  /* 0x4000004000057882 */ /* 0x000fe20000000000 */
[----:B------:R-:W-:Y:S01]  /*6d80*/  UIADD3 UR10, UR6, 0x80, URZ ;  /* 0x00000080060a7890 */ /* 0x000fe2000fffe03f */
[----:B------:R-:W-:Y:S01]  /*6d90*/  @!P1 PRMT R8, RZ, 0x654, R8 ;  /* 0x00000654ff089816 */ /* 0x000fe20000000008 */
[----:B----4-:R-:W-:Y:S01]  /*6da0*/  FADD.FTZ R0, R0, R17 ;  /* 0x0000001100007221 */ /* 0x010fe20000010000 */
[----:B------:R-:W-:Y:S01]  /*6db0*/  IMAD.MOV.U32 R17, RZ, RZ, RZ ;  /* 0x000000ffff117224 */ /* 0x000fe200078e00ff */
[----:B---3--:R-:W-:Y:S01]  /*6dc0*/  R2UR UR4, R4 ;  /* 0x00000000040472ca */ /* 0x008fe200000e0000 */
[----:B-----5:R-:W-:Y:S01]  /*6dd0*/  FADD.FTZ R4, R5, R16 ;  /* 0x0000001005047221 */ /* 0x020fe20000010000 */
[----:B------:R-:W-:Y:S01]  /*6de0*/  IMAD.MOV.U32 R16, RZ, RZ, -0x800000 ;  /* 0xff800000ff107424 */ /* 0x000fe200078e00ff */
[----:B------:R-:W3:Y:S04]  /*6df0*/  SHFL.BFLY PT, R5, R0, 0x1, 0x1f ;  /* 0x0c201f0000057f89 */ /* 0x000ee800000e0000 */
[----:B0-----:R-:W0:Y:S06]  /*6e00*/  SHFL.BFLY PT, R7, R4, 0x1, 0x1f ;  /* 0x0c201f0004077f89 */ /* 0x001e2c00000e0000 */
[----:B------:R-:W-:-:S04]  /*6e10*/  UIADD3 UR4, UR4, 0x1e800, URZ ;  /* 0x0001e80004047890 */ /* 0x000fc8000fffe03f */
[----:B------:R-:W-:-:S04]  /*6e20*/  USHF.R.U32.HI UR4, URZ, 0x4, UR4 ;  /* 0x000000043f047899 */ /* 0x000fc80008011604 */
[----:B------:R-:W-:-:S04]  /*6e30*/  ULOP3.LUT UR4, UR4, 0x3fff, URZ, 0xc0, !UPT ;  /* 0x00003fff04047892 */ /* 0x000fc8000f8ec03f */
[----:B------:R-:W-:Y:S01]  /*6e40*/  ULOP3.LUT UR4, UR4, 0x10000, URZ, 0xfc, !UPT ;  /* 0x0001000004047892 */ /* 0x000fe2000f8efc3f */
[----:B---3--:R-:W-:Y:S01]  /*6e50*/  FADD.FTZ R10, R0, R5 ;  /* 0x00000005000a7221 */ /* 0x008fe20000010000 */
[----:B------:R-:W-:Y:S02]  /*6e60*/  IMAD.MOV.U32 R0, RZ, RZ, -0x800000 ;  /* 0xff800000ff007424 */ /* 0x000fe400078e00ff */
[----:B------:R-:W-:Y:S01]  /*6e70*/  UIADD3 UR8, UR4, 0x2, URZ ;  /* 0x0000000204087890 */ /* 0x000fe2000fffe03f */
[----:B0-----:R-:W-:Y:S01]  /*6e80*/  FADD.FTZ R11, R4, R7 ;  /* 0x00000007040b7221 */ /* 0x001fe20000010000 */
[----:B------:R-:W-:-:S03]  /*6e90*/  FSETP.NE.FTZ.AND P0, PT, R10, RZ, PT ;  /* 0x000000ff0a00720b */ /* 0x000fc60003f15000 */
[----:B------:R-:W-:Y:S01]  /*6ea0*/  HGMMA.64x64x16.F32 R120, gdesc[UR4].tnspB, R120, gsb0 ;  /* 0x40e00000047879f0 */ /* 0x000fe20008000878 */
[----:B------:R-:W-:Y:S01]  /*6eb0*/  UMOV UR7, 0x40000040 ;  /* 0x4000004000077882 */ /* 0x000fe20000000000 */
[----:B------:R-:W-:Y:S01]  /*6ec0*/  UMOV UR5, 0x40000040 ;  /* 0x4000004000057882 */ /* 0x000fe20000000000 */
[----:B------:R-:W-:-:S07]  /*6ed0*/  FSETP.NE.FTZ.AND P2, PT, R11, RZ, PT ;  /* 0x000000ff0b00720b */ /* 0x000fce0003f55000 */
[----:B------:R-:W0:Y:S01]  /*6ee0*/  @P0 MUFU.LG2 R6, R10 ;  /* 0x0000000a00060308 */ /* 0x000e220000000c00 */
[----:B------:R-:W-:-:S05]  /*6ef0*/  @P0 FMUL.FTZ R5, R3, 0.69314718246459960938 ;  /* 0x3f31721803050820 */ /* 0x000fca0000410000 */
[----:B------:R-:W-:Y:S02]  /*6f00*/  @P2 FMUL.FTZ R4, R3, 0.69314718246459960938 ;  /* 0x3f31721803042820 */ /* 0x000fe40000410000 */
[----:B------:R-:W3:Y:S08]  /*6f10*/  @P2 MUFU.LG2 R7, R11 ;  /* 0x0000000b00072308 */ /* 0x000ef00000000c00 */
[----:B------:R-:W4:Y:S01]  /*6f20*/  @P0 MUFU.RCP R31, R10 ;  /* 0x0000000a001f0308 */ /* 0x000f220000001000 */
[----:B0-----:R-:W-:-:S04]  /*6f30*/  @P0 FMUL.FTZ R6, R6, 0.69314718246459960938 ;  /* 0x3f31721806060820 */ /* 0x001fc80000410000 */
[----:B------:R-:W-:Y:S01]  /*6f40*/  @P0 FFMA.FTZ R16, R5, R2, R6 ;  /* 0x0000000205100223 */ /* 0x000fe20000010006 */
[----:B------:R-:W-:Y:S02]  /*6f50*/  PLOP3.LUT P0, PT, PT, PT, PT, 0x8, 0x0 ;  /* 0x000000000000781c */ /* 0x000fe40003f0e170 */
[----:B------:R0:W5:Y:S01]  /*6f60*/  @P2 MUFU.RCP R17, R11 ;  /* 0x0000000b00112308 */ /* 0x0001620000001000 */
[----:B---3--:R-:W-:-:S04]  /*6f70*/  @P2 FMUL.FTZ R7, R7, 0.69314718246459960938 ;  /* 0x3f31721807072820 */ /* 0x008fc80000410000 */
[----:B------:R-:W-:Y:S01]  /*6f80*/  @P2 FFMA.FTZ R0, R4, R18, R7 ;  /* 0x0000001204002223 */ /* 0x000fe20000010007 */
        /* <DEDUP_REMOVED lines=63> */
[----:B------:R-:W-:Y:S02]  /*7380*/  UIADD3 UR6, UR6, 0x580, URZ ;  /* 0x0000058006067890 */ /* 0x000fe4000fffe03f */
[----:B------:R-:W-:Y:S01]  /*7390*/  UIADD3 UR4, UR4, 0xc06, URZ ;  /* 0x00000c0604047890 */ /* 0x000fe2000fffe03f */
[----:B------:R-:W-:Y:S02]  /*73a0*/  WARPGROUP.DEPBAR.LE gsb0, 0x0 ;  /* 0x00008000000079c5 */ /* 0x000fe40000010000 */
[----:B------:R-:W-:-:S06]  /*73b0*/  WARPGROUP.ARRIVE ;  /* 0x00000000000079c5 */ /* 0x000fcc0000000000 */
[----:B------:R-:W-:Y:S03]  /*73c0*/  HGMMA.64x64x16.F32 R120, gdesc[UR8].tnspB, R120, gsb0 ;  /* 0x40e00000087879f0 */ /* 0x000fe60008000878 */
[----:B------:R-:W-:Y:S02]  /*73d0*/  WARPGROUP.DEPBAR.LE gsb0, 0x0 ;  /* 0x00008000000079c5 */ /* 0x000fe40000010000 */
[----:B------:R-:W-:-:S06]  /*73e0*/  WARPGROUP.ARRIVE ;  /* 0x00000000000079c5 */ /* 0x000fcc0000000000 */
[----:B------:R-:W-:Y:S03]  /*73f0*/  HGMMA.64x64x16.F32 R120, gdesc[UR4].tnspB, R120, gsb0 ;  /* 0x40e00000047879f0 */ /* 0x000fe60008000878 */
[----:B------:R-:W-:Y:S02]  /*7400*/  WARPGROUP.DEPBAR.LE gsb0, 0x0 ;  /* 0x00008000000079c5 */ /* 0x000fe40000010000 */
[----:B------:R3:W-:Y:S01]  /*7410*/  @!P1 SYNCS.ARRIVE.TRANS64.RED.A1T0 RZ, [R8+URZ], RZ ;  /* 0x000000ff08ff99a7 */ /* 0x0007e2000810043f */
[-C--:B----4-:R-:W-:Y:S01]  /*7420*/  FMUL.FTZ R36, R120, R31.reuse ;  /* 0x0000001f78247220 */ /* 0x090fe20000410000 */
        /* <DEDUP_REMOVED lines=8> */
[-C--:B0-----:R-:W-:Y:S01]  /*74b0*/  FMUL.FTZ R11, R137, R31.reuse ;  /* 0x0000001f890b7220 */ /* 0x081fe20000410000 */
[-C--:B------:R-:W-:Y:S01]  /*74c0*/  FMUL.FTZ R14, R140, R31.reuse ;  /* 0x0000001f8c0e7220 */ /* 0x080fe20000410000 */
[-C--:B------:R-:W-:Y:S01]  /*74d0*/  FMUL.FTZ R15, R141, R31.reuse ;  /* 0x0000001f8d0f7220 */ /* 0x080fe20000410000 */
[-C--:B------:R-:W-:Y:S01]  /*74e0*/  FMUL.FTZ R22, R144, R31.reuse ;  /* 0x0000001f90167220 */ /* 0x080fe20000410000 */
[-C--:B------:R-:W-:Y:S01]  /*74f0*/  FMUL.FTZ R23, R145, R31.reuse ;  /* 0x0000001f91177220 */ /* 0x080fe20000410000 */
[-C--:B------:R-:W-:Y:S01]  /*7500*/  FMUL.FTZ R30, R148, R31.reuse ;  /* 0x0000001f941e7220 */ /* 0x080fe20000410000 */
[----:B------:R-:W-:Y:S01]  /*7510*/  FMUL.FTZ R31, R149, R31 ;  /* 0x0000001f951f7220 */ /* 0x000fe20000410000 */
[-C--:B-----5:R-:W-:Y:S01]  /*7520*/  FMUL.FTZ R28, R122, R17.reuse ;  /* 0x000000117a1c7220 */ /* 0x0a0fe20000410000 */
[-C--:B------:R-:W-:Y:S01]  /*7530*/  FMUL.FTZ R29, R123, R17.reuse ;  /* 0x000000117b1d7220 */ /* 0x080fe20000410000 */
[-C--:B------:R-:W-:Y:S01]  /*7540*/  FMUL.FTZ R34, R126, R17.reuse ;  /* 0x000000117e227220 */ /* 0x080fe20000410000 */
[-C--:B------:R-:W-:Y:S01]  /*7550*/  FMUL.FTZ R35, R127, R17.reuse ;  /* 0x000000117f237220 */ /* 0x080fe20000410000 */
[-C--:B---3--:R-:W-:Y:S01]  /*7560*/  FMUL.FTZ R8, R130, R17.reuse ;  /* 0x0000001182087220 */ /* 0x088fe20000410000 */
[-C--:B-12---:R-:W-:Y:S01]  /*7570*/  FMUL.FTZ R9, R131, R17.reuse ;  /* 0x0000001183097220 */ /* 0x086fe20000410000 */
        /* <DEDUP_REMOVED lines=9> */
[----:B------:R-:W-:-:S07]  /*7610*/  FMUL.FTZ R151, R151, R17 ;  /* 0x0000001197977220 */ /* 0x000fce0000410000 */
.L_x_12:
[----:B------:R-:W-:Y:S05]  /*7620*/  @P0 BRA `(.L_x_33) ;  /* 0x0000000c00b80947 */ /* 0x000fea0003800000 */
[----:B------:R-:W2:Y:S01]  /*7630*/  LDL.LU R44, [R1+0xc] ;  /* 0x00000c00012c7983 */ /* 0x000ea20000300800 */
[----:B------:R-:W0:Y:S01]  /*7640*/  LDC R47, c[0x0][0xbe8] ;  /* 0x0002fa00ff2f7b82 */ /* 0x000e220000000800 */
[----:B------:R-:W-:Y:S01]  /*7650*/  ULDC.64 UR4, c[0x0][0xbd0] ;  /* 0x0002f40000047ab9 */ /* 0x000fe20000000a00 */
[----:B------:R-:W-:Y:S01]  /*7660*/  ULDC.64 UR6, c[0x0][0xb38] ;  /* 0x0002ce0000067ab9 */ /* 0x000fe20000000a00 */
[----:B------:R-:W1:Y:S01]  /*7670*/  S2R R17, SR_TID.X ;  /* 0x0000000000117919 */ /* 0x000e620000002100 */
[----:B------:R-:W3:Y:S04]  /*7680*/  S2R R42, SR_CTAID.X ;  /* 0x00000000002a7919 */ /* 0x000ee80000002500 */
[----:B------:R-:W4:Y:S08]  /*7690*/  S2UR UR9, SR_CTAID.Z ;  /* 0x00000000000979c3 */ /* 0x000f300000002700 */
[----:B------:R-:W5:Y:S08]  /*76a0*/  LDC.64 R48, c[0x0][0xbd8] ;  /* 0x0002f600ff307b82 */ /* 0x000f700000000a00 */
[----:B------:R-:W5:Y:S08]  /*76b0*/  S2UR UR8, SR_CTAID.Y ;  /* 0x00000000000879c3 */ /* 0x000f700000002600 */
[----:B------:R-:W5:Y:S01]  /*76c0*/  LDC R53, c[0x0][0xc50] ;  /* 0x00031400ff357b82 */ /* 0x000f620000000800 */
[----:B-1----:R-:W-:-:S05]  /*76d0*/  VIADD R26, R17, 0xffffff80 ;  /* 0xffffff80111a7836 */ /* 0x002fca0000000000 */
[----:B------:R-:W-:Y:S02]  /*76e0*/  SHF.R.S32.HI R19, RZ, 0x1f, R26 ;  /* 0x0000001fff137819 */ /* 0x000fe4000001141a */
[----:B------:R-:W1:Y:S02]  /*76f0*/  LDC.64 R50, c[0x0][0xb40] ;  /* 0x0002d000ff327b82 */ /* 0x000e640000000a00 */
[----:B------:R-:W-:-:S04]  /*7700*/  LEA.HI R27, R19, R26, RZ, 0x7 ;  /* 0x0000001a131b7211 */ /* 0x000fc800078f38ff */
[----:B------:R-:W-:-:S05]  /*7710*/  LOP3.LUT R17, R27, 0xffffff80, RZ, 0xc0, !PT ;  /* 0xffffff801b117812 */ /* 0x000fca00078ec0ff */
[----:B------:R-:W-:-:S05]  /*7720*/  IMAD.IADD R52, R26, 0x1, -R17 ;  /* 0x000000011a347824 */ /* 0x000fca00078e0a11 */
[----:B------:R-:W-:-:S04]  /*7730*/  SHF.R.S32.HI R39, RZ, 0x1f, R52 ;  /* 0x0000001fff277819 */ /* 0x000fc80000011434 */
[----:B------:R-:W-:Y:S02]  /*7740*/  LEA.HI R54, R39, R52, RZ, 0x2 ;  /* 0x0000003427367211 */ /* 0x000fe400078f10ff */
[----:B------:R-:W-:Y:S02]  /*7750*/  LEA.HI R19, R19, R26, RZ, 0x2 ;  /* 0x0000001a13137211 */ /* 0x000fe400078f10ff */
[--C-:B------:R-:W-:Y:S02]  /*7760*/  SHF.R.S32.HI R17, RZ, 0x2, R54.reuse ;  /* 0x00000002ff117819 */ /* 0x100fe40000011436 */
[----:B------:R-:W-:Y:S01]  /*7770*/  SHF.R.S32.HI R18, RZ, 0x1f, R54 ;  /* 0x0000001fff127819 */ /* 0x000fe20000011436 */
[----:B------:R-:W-:Y:S01]  /*7780*/  BAR.SYNC.DEFER_BLOCKING 0x1, 0x180 ;  /* 0x0046000000007b1d */ /* 0x000fe20000010000 */
[----:B0-----:R-:W-:Y:S02]  /*7790*/  ISETP.NE.AND P0, PT, R47, 0x1, PT ;  /* 0x000000012f00780c */ /* 0x001fe40003f05270 */
[----:B------:R-:W-:-:S02]  /*77a0*/  LEA.HI R18, R18, R17, RZ, 0x3 ;  /* 0x0000001112127211 */ /* 0x000fc400078f18ff */
[----:B------:R-:W-:Y:S02]  /*77b0*/  LOP3.LUT R19, R19, 0xfffffffc, RZ, 0xc0, !PT ;  /* 0xfffffffc13137812 */ /* 0x000fe400078ec0ff */
[----:B------:R-:W-:Y:S02]  /*77c0*/  LOP3.LUT R18, R18, 0xfffffff8, RZ, 0xc0, !PT ;  /* 0xfffffff812127812 */ /* 0x000fe400078ec0ff */
[----:B------:R-:W-:Y:S01]  /*77d0*/  SHF.R.S32.HI R38, RZ, 0x7, R27 ;  /* 0x00000007ff267819 */ /* 0x000fe2000001141b */
[----:B------:R-:W-:Y:S02]  /*77e0*/  IMAD.IADD R26, R26, 0x1, -R19 ;  /* 0x000000011a1a7824 */ /* 0x000fe400078e0a13 */
[----:B------:R-:W-:Y:S02]  /*77f0*/  IMAD.IADD R19, R17, 0x1, -R18 ;  /* 0x0000000111137824 */ /* 0x000fe400078e0a12 */
[----:B------:R-:W-:Y:S01]  /*7800*/  IMAD.HI R17, R38, 0x55555556, RZ ;  /* 0x5555555626117827 */ /* 0x000fe200078e02ff */
[----:B------:R-:W-:Y:S01]  /*7810*/  LEA.HI R27, R26, R26, RZ, 0x1 ;  /* 0x0000001a1a1b7211 */ /* 0x000fe200078f08ff */
[----:B------:R-:W0:Y:S01]  /*7820*/  @P0 LDC R43, c[0x0][0xbec] ;  /* 0x0002fb00ff2b0b82 */ /* 0x000e220000000800 */
[----:B------:R-:W-:-:S02]  /*7830*/  LEA.HI R18, R39, R52, RZ, 0x5 ;  /* 0x0000003427127211 */ /* 0x000fc400078f28ff */
[----:B------:R-:W-:Y:S02]  /*7840*/  LEA.HI R17, R17, R17, RZ, 0x1 ;  /* 0x0000001111117211 */ /* 0x000fe400078f08ff */
[----:B------:R-:W-:Y:S02]  /*7850*/  LOP3.LUT R27, R27, 0x1ffffffe, RZ, 0xc0, !PT ;  /* 0x1ffffffe1b1b7812 */ /* 0x000fe400078ec0ff */
[----:B------:R-:W-:Y:S01]  /*7860*/  SHF.R.S32.HI R18, RZ, 0x5, R18 ;  /* 0x00000005ff127819 */ /* 0x000fe20000011412 */
[----:B------:R-:W-:Y:S01]  /*7870*/  IMAD R17, R17, -0x3, R38 ;  /* 0xfffffffd11117824 */ /* 0x000fe200078e0226 */
[----:B------:R-:W4:Y:S01]  /*7880*/  @P0 LDC R55, c[0x0][0xbec] ;  /* 0x0002fb00ff370b82 */ /* 0x000f220000000800 */
[----:B------:R-:W-:Y:S02]  /*7890*/  IMAD.IADD R38, R26, 0x1, -R27 ;  /* 0x000000011a267824 */ /* 0x000fe400078e0a1b */
[----:B------:R-:W-:-:S05]  /*78a0*/  IMAD R26, R18, 0x10, R19 ;  /* 0x00000010121a7824 */ /* 0x000fca00078e0213 */
[----:B------:R-:W0:Y:S01]  /*78b0*/  @P0 LDC R45, c[0x0][0xbf0] ;  /* 0x0002fc00ff2d0b82 */ /* 0x000e220000000800 */
[----:B------:R-:W-:-:S07]  /*78c0*/  IMAD R17, R17, 0x40, R26 ;  /* 0x0000004011117824 */ /* 0x000fce00078e021a */
[----:B------:R-:W0:Y:S01]  /*78d0*/  @P0 LDC R56, c[0x0][0xbf0] ;  /* 0x0002fc00ff380b82 */ /* 0x000e220000000800 */
[----:B------:R-:W-:-:S04]  /*78e0*/  IMAD R38, R38, 0x8, R17 ;  /* 0x0000000826267824 */ /* 0x000fc800078e0211 */
[----:B---3--:R-:W-:-:S04]  /*78f0*/  IMAD R38, R42, 0xc0, R38 ;  /* 0x000000c02a267824 */ /* 0x008fc800078e0226 */
[----:B----4-:R-:W-:-:S04]  /*7900*/  @P0 IMAD.HI.U32 R55, R38, R55, RZ ;  /* 0x0000003726370227 */ /* 0x010fc800078e00ff */
[----:B------:R-:W-:Y:S01]  /*7910*/  IMAD R17, R42, 0xc0, R17 ;  /* 0x000000c02a117824 */ /* 0x000fe200078e0211 */
[----:B------:R-:W-:Y:S01]  /*7920*/  BSSY B0, `(.L_x_34) ;  /* 0x000008a000007945 */ /* 0x000fe20003800000 */
[----:B--2---:R-:W-:Y:S01]  /*7930*/  SHF.R.S32.HI R41, RZ, 0x1f, R44 ;  /* 0x0000001fff297819 */ /* 0x004fe2000001142c */
[----:B------:R-:W-:-:S04]  /*7940*/  IMAD.WIDE.U32 R18, R44, UR4, RZ ;  /* 0x000000042c127c25 */ /* 0x000fc8000f8e00ff */
[C---:B------:R-:W-:Y:S01]  /*7950*/  IMAD R27, R41.reuse, UR4, RZ ;  /* 0x00000004291b7c24 */ /* 0x040fe2000f8e02ff */
[----:B------:R-:W-:Y:S01]  /*7960*/  USHF.R.S32.HI UR4, URZ, 0x1f, UR9 ;  /* 0x0000001f3f047899 */ /* 0x000fe20008011409 */
[----:B------:R-:W-:Y:S02]  /*7970*/  IMAD R41, R41, UR6, RZ ;  /* 0x0000000629297c24 */ /* 0x000fe4000f8e02ff */
[C---:B------:R-:W-:Y:S02]  /*7980*/  IMAD R39, R44.reuse, UR5, R27 ;  /* 0x000000052c277c24 */ /* 0x040fe4000f8e021b */
[----:B------:R-:W-:Y:S02]  /*7990*/  IMAD.MOV R46, RZ, RZ, -R44 ;  /* 0x000000ffff2e7224 */ /* 0x000fe400078e0a2c */
[----:B------:R-:W-:Y:S01]  /*79a0*/  IMAD.WIDE.U32 R26, R44, UR6, RZ ;  /* 0x000000062c1a7c25 */ /* 0x000fe2000f8e00ff */
[----:B------:R-:W-:-:S03]  /*79b0*/  IADD3 R19, R19, R39, RZ ;  /* 0x0000002713137210 */ /* 0x000fc60007ffe0ff */
[----:B------:R-:W-:Y:S01]  /*79c0*/  IMAD R39, R44, UR7, R41 ;  /* 0x000000072c277c24 */ /* 0x000fe2000f8e0229 */
[----:B------:R-:W-:Y:S01]  /*79d0*/  ULDC.64 UR6, c[0x0][0xb48] ;  /* 0x0002d20000067ab9 */ /* 0x000fe20000000a00 */
[----:B-----5:R-:W-:Y:S02]  /*79e0*/  IMAD R40, R48, UR4, RZ ;  /* 0x0000000430287c24 */ /* 0x020fe4000f8e02ff */
[----:B-1----:R-:W-:Y:S01]  /*79f0*/  IMAD R44, R50, UR4, RZ ;  /* 0x00000004322c7c24 */ /* 0x002fe2000f8e02ff */
[----:B------:R-:W-:Y:S01]  /*7a00*/  ULDC.64 UR4, c[0x0][0xbe0] ;  /* 0x0002f80000047ab9 */ /* 0x000fe20000000a00 */
[----:B------:R-:W-:Y:S02]  /*7a10*/  IMAD R53, R53, R46, UR8 ;  /* 0x0000000835357e24 */ /* 0x000fe4000f8e022e */
[----:B------:R-:W-:Y:S02]  /*7a20*/  IMAD.IADD R27, R27, 0x1, R39 ;  /* 0x000000011b1b7824 */ /* 0x000fe400078e0227 */
[----:B------:R-:W-:-:S02]  /*7a30*/  IMAD R41, R49, UR9, R40 ;  /* 0x0000000931297c24 */ /* 0x000fc4000f8e0228 */
[----:B------:R-:W-:-:S04]  /*7a40*/  IMAD.WIDE.U32 R18, R48, UR9, R18 ;  /* 0x0000000930127c25 */ /* 0x000fc8000f8e0012 */
[----:B0-----:R-:W-:-:S04]  /*7a50*/  @P0 IMAD.HI.U32 R40, R38, R43, RZ ;  /* 0x0000002b26280227 */ /* 0x001fc800078e00ff */
[----:B------:R-:W-:Y:S01]  /*7a60*/  IMAD R43, R51, UR9, R44 ;  /* 0x00000009332b7c24 */ /* 0x000fe2000f8e022c */
[----:B------:R-:W-:Y:S01]  /*7a70*/  SHF.R.S32.HI R44, RZ, 0x1f, R53 ;  /* 0x0000001fff2c7819 */ /* 0x000fe20000011435 */
[----:B------:R-:W-:Y:S01]  /*7a80*/  IMAD.WIDE.U32 R26, R50, UR9, R26 ;  /* 0x00000009321a7c25 */ /* 0x000fe2000f8e001a */
[----:B------:R-:W-:-:S03]  /*7a90*/  ULDC.64 UR8, c[0x0][0xb28] ;  /* 0x0002ca0000087ab9 */ /* 0x000fc60000000a00 */
[----:B------:R-:W-:Y:S02]  /*7aa0*/  IMAD.IADD R19, R19, 0x1, R41 ;  /* 0x0000000113137824 */ /* 0x000fe400078e0229 */
[----:B------:R-:W-:Y:S02]  /*7ab0*/  IMAD.IADD R27, R27, 0x1, R43 ;  /* 0x000000011b1b7824 */ /* 0x000fe400078e022b */
[----:B------:R-:W-:Y:S01]  /*7ac0*/  IMAD.MOV.U32 R39, RZ, RZ, R38 ;  /* 0x000000ffff277224 */ /* 0x000fe200078e0026 */
[----:B------:R-:W-:Y:S01]  /*7ad0*/  @P0 SHF.R.U32.HI R39, RZ, R45, R40 ;  /* 0x0000002dff270219 */ /* 0x000fe20000011628 */
[----:B------:R-:W-:Y:S02]  /*7ae0*/  IMAD R43, R44, UR6, RZ ;  /* 0x000000062c2b7c24 */ /* 0x000fe4000f8e02ff */
[----:B------:R-:W-:-:S04]  /*7af0*/  IMAD.WIDE.U32 R18, R53, UR4, R18 ;  /* 0x0000000435127c25 */ /* 0x000fc8000f8e0012 */
[----:B------:R-:W-:Y:S01]  /*7b00*/  IMAD.MOV.U32 R41, RZ, RZ, R38 ;  /* 0x000000ffff297224 */ /* 0x000fe200078e0026 */
[----:B------:R-:W-:Y:S01]  /*7b10*/  @P0 SHF.R.U32.HI R41, RZ, R56, R55 ;  /* 0x00000038ff290219 */ /* 0x000fe20000011637 */
[----:B------:R-:W-:Y:S01]  /*7b20*/  IMAD R40, R44, UR4, RZ ;  /* 0x000000042c287c24 */ /* 0x000fe2000f8e02ff */
[----:B------:R-:W-:Y:S01]  /*7b30*/  IADD3 R18, P0, R39, R18, RZ ;  /* 0x0000001227127210 */ /* 0x000fe20007f1e0ff */
[C---:B------:R-:W-:Y:S01]  /*7b40*/  IMAD R45, R53.reuse, UR7, R43 ;  /* 0x00000007352d7c24 */ /* 0x040fe2000f8e022b */
[--C-:B------:R-:W-:Y:S01]  /*7b50*/  SHF.R.S32.HI R43, RZ, 0x1f, R39.reuse ;  /* 0x0000001fff2b7819 */ /* 0x100fe20000011427 */
[----:B------:R-:W-:Y:S02]  /*7b60*/  IMAD.MOV R39, RZ, RZ, -R39 ;  /* 0x000000ffff277224 */ /* 0x000fe400078e0a27 */
[----:B------:R-:W-:Y:S01]  /*7b70*/  IMAD R44, R53, UR5, R40 ;  /* 0x00000005352c7c24 */ /* 0x000fe2000f8e0228 */
[--C-:B------:R-:W-:Y:S01]  /*7b80*/  SHF.R.S32.HI R40, RZ, 0x1f, R41.reuse ;  /* 0x0000001fff287819 */ /* 0x100fe20000011429 */
[----:B------:R-:W-:Y:S01]  /*7b90*/  IMAD.MOV R46, RZ, RZ, -R41 ;  /* 0x000000ffff2e7224 */ /* 0x000fe200078e0a29 */
[----:B------:R-:W-:Y:S01]  /*7ba0*/  ULDC.64 UR4, c[0x0][0xb30] ;  /* 0x0002cc0000047ab9 */ /* 0x000fe20000000a00 */
[----:B------:R-:W-:Y:S01]  /*7bb0*/  IMAD R39, R47, R39, R38 ;  /* 0x000000272f277224 */ /* 0x000fe200078e0226 */
[----:B------:R-:W-:Y:S01]  /*7bc0*/  IADD3.X R19, R43, R19, R44, P0, !PT ;  /* 0x000000132b137210 */ /* 0x000fe200007fe42c */
[----:B------:R-:W-:Y:S01]  /*7bd0*/  IMAD.WIDE.U32 R26, R53, UR6, R26 ;  /* 0x00000006351a7c25 */ /* 0x000fe2000f8e001a */
[----:B------:R-:W-:-:S03]  /*7be0*/  ULDC.64 UR6, c[0x0][0xbc8] ;  /* 0x0002f20000067ab9 */ /* 0x000fc60000000a00 */
[----:B------:R-:W-:Y:S02]  /*7bf0*/  IMAD R40, R40, UR4, RZ ;  /* 0x0000000428287c24 */ /* 0x000fe4000f8e02ff */
[----:B------:R-:W-:Y:S01]  /*7c00*/  IMAD R43, R47, R46, R38 ;  /* 0x0000002e2f2b7224 */ /* 0x000fe200078e0226 */
[----:B------:R-:W-:Y:S01]  /*7c10*/  SHF.R.S32.HI R38, RZ, 0x1f, R39 ;  /* 0x0000001fff267819 */ /* 0x000fe20000011427 */
[----:B------:R-:W-:Y:S02]  /*7c20*/  IMAD.IADD R27, R27, 0x1, R45 ;  /* 0x000000011b1b7824 */ /* 0x000fe400078e022d */
[C---:B------:R-:W-:Y:S01]  /*7c30*/  IMAD R45, R41.reuse, UR5, R40 ;  /* 0x00000005292d7c24 */ /* 0x040fe2000f8e0228 */
[----:B------:R-:W-:Y:S01]  /*7c40*/  SHF.R.S32.HI R40, RZ, 0x1f, R43 ;  /* 0x0000001fff287819 */ /* 0x000fe2000001142b */
[----:B------:R-:W-:Y:S01]  /*7c50*/  IMAD.WIDE.U32 R26, R41, UR4, R26 ;  /* 0x00000004291a7c25 */ /* 0x000fe2000f8e001a */
[----:B------:R-:W0:Y:S03]  /*7c60*/  S2UR UR5, SR_CgaCtaId ;  /* 0x00000000000579c3 */ /* 0x000e260000008800 */
[----:B------:R-:W-:-:S02]  /*7c70*/  IMAD R38, R38, UR6, RZ ;  /* 0x0000000626267c24 */ /* 0x000fc4000f8e02ff */
[----:B------:R-:W-:Y:S02]  /*7c80*/  IMAD.IADD R27, R27, 0x1, R45 ;  /* 0x000000011b1b7824 */ /* 0x000fe400078e022d */
[----:B------:R-:W-:Y:S02]  /*7c90*/  IMAD R40, R40, UR8, RZ ;  /* 0x0000000828287c24 */ /* 0x000fe4000f8e02ff */
[C---:B------:R-:W-:Y:S02]  /*7ca0*/  IMAD R41, R39.reuse, UR7, R38 ;  /* 0x0000000727297c24 */ /* 0x040fe4000f8e0226 */
[----:B------:R-:W-:Y:S01]  /*7cb0*/  IMAD.WIDE.U32 R18, R39, UR6, R18 ;  /* 0x0000000627127c25 */ /* 0x000fe2000f8e0012 */
[----:B------:R-:W-:-:S03]  /*7cc0*/  ULDC.64 UR6, c[0x0][0xba8] ;  /* 0x0002ea0000067ab9 */ /* 0x000fc60000000a00 */
[C---:B------:R-:W-:Y:S01]  /*7cd0*/  IMAD R45, R43.reuse, UR9, R40 ;  /* 0x000000092b2d7c24 */ /* 0x040fe2000f8e0228 */
[----:B------:R-:W-:Y:S01]  /*7ce0*/  LEA R38, P0, R18, UR6, 0x2 ;  /* 0x0000000612267c11 */ /* 0x000fe2000f8010ff */
[----:B------:R-:W-:Y:S01]  /*7cf0*/  IMAD.WIDE.U32 R26, R43, UR8, R26 ;  /* 0x000000082b1a7c25 */ /* 0x000fe2000f8e001a */
[----:B------:R-:W-:Y:S01]  /*7d00*/  ULDC.64 UR8, c[0x0][0xb00] ;  /* 0x0002c00000087ab9 */ /* 0x000fe20000000a00 */
[----:B------:R-:W-:Y:S01]  /*7d10*/  UMOV UR4, 0x400 ;  /* 0x0000040000047882 */ /* 0x000fe20000000000 */
[----:B------:R-:W-:Y:S01]  /*7d20*/  ULDC UR6, c[0x0][0xa88] ;  /* 0x0002a20000067ab9 */ /* 0x000fe20000000800 */
[----:B------:R-:W-:Y:S01]  /*7d30*/  IMAD.IADD R39, R19, 0x1, R41 ;  /* 0x0000000113277824 */ /* 0x000fe200078e0229 */
[----:B------:R-:W-:Y:S01]  /*7d40*/  LEA R46, P1, R26, UR8, 0x2 ;  /* 0x000000081a2e7c11 */ /* 0x000fe2000f8210ff */
[----:B------:R-:W-:-:S03]  /*7d50*/  IMAD.IADD R19, R27, 0x1, R45 ;  /* 0x000000011b137824 */ /* 0x000fc600078e022d */
[----:B------:R-:W-:Y:S02]  /*7d60*/  LEA.HI.X R39, R18, UR7, R39, 0x2, P0 ;  /* 0x0000000712277c11 */ /* 0x000fe400080f1427 */
[----:B------:R-:W-:Y:S01]  /*7d70*/  LEA.HI.X R48, R26, UR9, R19, 0x2, P1 ;  /* 0x000000091a307c11 */ /* 0x000fe200088f1413 */
[----:B------:R-:W-:Y:S04]  /*7d80*/  SHFL.IDX PT, R18, R38, RZ, 0x1c1f ;  /* 0x001c1fff26127589 */ /* 0x000fe800000e0000 */
[----:B------:R-:W1:Y:S04]  /*7d90*/  SHFL.IDX PT, R19, R39, RZ, 0x1c1f ;  /* 0x001c1fff27137589 */ /* 0x000e6800000e0000 */
[----:B------:R-:W-:Y:S04]  /*7da0*/  SHFL.IDX PT, R26, R38, 0x1, 0x1c1f ;  /* 0x003c1f00261a7f89 */ /* 0x000fe800000e0000 */
[----:B------:R-:W2:Y:S01]  /*7db0*/  SHFL.IDX PT, R27, R39, 0x1, 0x1c1f ;  /* 0x003c1f00271b7f89 */ /* 0x000ea200000e0000 */
[----:B0-----:R-:W-:Y:S01]  /*7dc0*/  ULEA UR4, UR5, UR4, 0x18 ;  /* 0x0000000405047291 */ /* 0x001fe2000f8ec03f */
[----:B------:R-:W-:Y:S01]  /*7dd0*/  IMAD R44, R47, UR6, RZ ;  /* 0x000000062f2c7c24 */ /* 0x000fe2000f8e02ff */
[----:B------:R-:W-:-:S02]  /*7de0*/  LOP3.LUT P0, RZ, R52, 0x3, RZ, 0xc0, !PT ;  /* 0x0000000334ff7812 */ /* 0x000fc4000780c0ff */
[C---:B------:R-:W-:Y:S01]  /*7df0*/  IADD3 R45, R17.reuse, 0x8, RZ ;  /* 0x00000008112d7810 */ /* 0x040fe20007ffe0ff */
[----:B------:R-:W-:Y:S01]  /*7e00*/  UIADD3 UR4, UR4, 0x30820, URZ ;  /* 0x0003082004047890 */ /* 0x000fe2000fffe03f */
[-C--:B------:R-:W-:Y:S02]  /*7e10*/  ISETP.GE.OR P1, PT, R17, R44.reuse, P0 ;  /* 0x0000002c1100720c */ /* 0x080fe40000726670 */
[-C--:B------:R-:W-:Y:S01]  /*7e20*/  ISETP.GE.OR P0, PT, R45, R44.reuse, P0 ;  /* 0x0000002c2d00720c */ /* 0x080fe20000706670 */
[----:B------:R-:W-:Y:S01]  /*7e30*/  UPRMT UR4, URZ, 0x654, UR4 ;  /* 0x000006543f047896 */ /* 0x000fe20008000004 */
[----:B------:R-:W-:-:S08]  /*7e40*/  ISETP.GE.AND P2, PT, R17, R44, PT ;  /* 0x0000002c1100720c */ /* 0x000fd00003f46270 */
[----:B------:R-:W-:Y:S01]  /*7e50*/  SYNCS.ARRIVE.TRANS64.RED.A1T0 RZ, [UR4], RZ ;  /* 0x000000ffffff79a7 */ /* 0x000fe20008100404 */
[----:B-1----:R0:W-:Y:S04]  /*7e60*/  @!P1 ST.E desc[UR42][R18.64], R16 ;  /* 0x0000001012009985 */ /* 0x0021e8000c10192a */
[----:B--2---:R0:W-:Y:S01]  /*7e70*/  @!P0 ST.E desc[UR42][R26.64], R0 ;  /* 0x000000001a008985 */ /* 0x0041e2000c10192a */
[----:B------:R-:W-:-:S03]  /*7e80*/  LOP3.LUT R39, R54, 0x7ffffffc, RZ, 0xc0, !PT ;  /* 0x7ffffffc36277812 */ /* 0x000fc600078ec0ff */
[----:B------:R0:W1:Y:S02]  /*7e90*/  SHFL.IDX PT, R42, R46, RZ, 0x1c1f ;  /* 0x001c1fff2e2a7589 */ /* 0x00006400000e0000 */
[----:B------:R-:W-:Y:S02]  /*7ea0*/  IMAD.IADD R39, R52, 0x1, -R39 ;  /* 0x0000000134277824 */ /* 0x000fe400078e0a27 */
[----:B------:R0:W2:Y:S02]  /*7eb0*/  SHFL.IDX PT, R43, R48, RZ, 0x1c1f ;  /* 0x001c1fff302b7589 */ /* 0x0000a400000e0000 */
[----:B------:R-:W-:Y:S01]  /*7ec0*/  IMAD.SHL.U32 R47, R39, 0x2, RZ ;  /* 0x00000002272f7824 */ /* 0x000fe200078e00ff */
[----:B------:R-:W-:Y:S06]  /*7ed0*/  @P2 BRA `(.L_x_35) ;  /* 0x0000000000b82947 */ /* 0x000fec0003800000 */
[----:B------:R-:W-:Y:S01]  /*7ee0*/  ULDC UR4, c[0x0][0xac8] ;  /* 0x0002b20000047ab9 */ /* 0x000fe20000000800 */
[C---:B0-----:R-:W-:Y:S01]  /*7ef0*/  VIADD R0, R47.reuse, 0x8 ;  /* 0x000000082f007836 */ /* 0x041fe20000000000 */
[C---:B------:R-:W-:Y:S01]  /*7f00*/  ISETP.GE.AND P0, PT, R47.reuse, UR4, PT ;  /* 0x000000042f007c0c */ /* 0x040fe2000bf06270 */
[C---:B------:R-:W-:Y:S02]  /*7f10*/  VIADD R18, R47.reuse, 0x10 ;  /* 0x000000102f127836 */ /* 0x040fe40000000000 */
[C---:B------:R-:W-:Y:S02]  /*7f20*/  VIADD R19, R47.reuse, 0x18 ;  /* 0x000000182f137836 */ /* 0x040fe40000000000 */
[C---:B------:R-:W-:Y:S01]  /*7f30*/  VIADD R26, R47.reuse, 0x20 ;  /* 0x000000202f1a7836 */ /* 0x040fe20000000000 */
[----:B------:R-:W-:Y:S01]  /*7f40*/  ISETP.GE.AND P1, PT, R18, UR4, PT ;  /* 0x0000000412007c0c */ /* 0x000fe2000bf26270 */
[----:B------:R-:W-:Y:S01]  /*7f50*/  VIADD R27, R47, 0x28 ;  /* 0x000000282f1b7836 */ /* 0x000fe20000000000 */
[----:B------:R-:W-:Y:S01]  /*7f60*/  ISETP.GE.AND P2, PT, R19, UR4, PT ;  /* 0x0000000413007c0c */ /* 0x000fe2000bf46270 */
[C---:B------:R-:W-:Y:S01]  /*7f70*/  VIADD R38, R47.reuse, 0x30 ;  /* 0x000000302f267836 */ /* 0x040fe20000000000 */
[----:B------:R-:W-:Y:S01]  /*7f80*/  ISETP.GE.AND P3, PT, R26, UR4, PT ;  /* 0x000000041a007c0c */ /* 0x000fe2000bf66270 */
[----:B------:R-:W-:Y:S01]  /*7f90*/  VIADD R39, R47, 0x38 ;  /* 0x000000382f277836 */ /* 0x000fe20000000000 */
[----:B------:R-:W-:Y:S01]  /*7fa0*/  ISETP.GE.AND P4, PT, R27, UR4, PT ;  /* 0x000000041b007c0c */ /* 0x000fe2000bf86270 */
[----:B-12---:R-:W-:Y:S01]  /*7fb0*/  @!P0 IMAD.WIDE R16, R47, 0x4, R42 ;  /* 0x000000042f108825 */ /* 0x006fe200078e022a */
[----:B------:R-:W-:-:S02]  /*7fc0*/  ISETP.GE.AND P5, PT, R38, UR4, PT ;  /* 0x0000000426007c0c */ /* 0x000fc4000bfa6270 */
[----:B------:R-:W-:Y:S02]  /*7fd0*/  ISETP.GE.AND P6, PT, R39, UR4, PT ;  /* 0x0000000427007c0c */ /* 0x000fe4000bfc6270 */
[----:B------:R0:W-:Y:S01]  /*7fe0*/  @!P0 ST.E.64 desc[UR42][R16.64], R36 ;  /* 0x0000002410008985 */ /* 0x0001e2000c101b2a */
[----:B------:R-:W-:Y:S02]  /*7ff0*/  ISETP.GE.AND P0, PT, R0, UR4, PT ;  /* 0x0000000400007c0c */ /* 0x000fe4000bf06270 */
[----:B------:R-:W-:Y:S02]  /*8000*/  @!P1 LEA.HI R18, R18, R18, RZ, 0x1 ;  /* 0x0000001212129211 */ /* 0x000fe400078f08ff */
[----:B------:R-:W-:-:S04]  /*8010*/  @!P3 LEA.HI R26, R26, R26, RZ, 0x1 ;  /* 0x0000001a1a1ab211 */ /* 0x000fc800078f08ff */
[----:B------:R-:W-:Y:S02]  /*8020*/  @!P5 LEA.HI R38, R38, R38, RZ, 0x1 ;  /* 0x000000262626d211 */ /* 0x000fe400078f08ff */
[----:B------:R-:W-:Y:S02]  /*8030*/  @!P6 LEA.HI R40, R39, R39, RZ, 0x1 ;  /* 0x000000272728e211 */ /* 0x000fe400078f08ff */
[----:B------:R-:W-:Y:S02]  /*8040*/  @!P5 LOP3.LUT R41, R38, 0xfffffffe, RZ, 0xc0, !PT ;  /* 0xfffffffe2629d812 */ /* 0x000fe400078ec0ff */
[----:B------:R-:W-:Y:S02]  /*8050*/  @!P0 LEA.HI R0, R0, R0, RZ, 0x1 ;  /* 0x0000000000008211 */ /* 0x000fe400078f08ff */
[----:B0-----:R-:W-:Y:S02]  /*8060*/  @!P2 LEA.HI R16, R19, R19, RZ, 0x1 ;  /* 0x000000131310a211 */ /* 0x001fe400078f08ff */
[----:B------:R-:W-:-:S02]  /*8070*/  @!P4 LEA.HI R36, R27, R27, RZ, 0x1 ;  /* 0x0000001b1b24c211 */ /* 0x000fc400078f08ff */
[----:B------:R-:W-:Y:S02]  /*8080*/  @!P0 LOP3.LUT R17, R0, 0xfffffffe, RZ, 0xc0, !PT ;  /* 0xfffffffe00118812 */ /* 0x000fe400078ec0ff */
[----:B------:R-:W-:Y:S02]  /*8090*/  @!P1 LOP3.LUT R19, R18, 0xfffffffe, RZ, 0xc0, !PT ;  /* 0xfffffffe12139812 */ /* 0x000fe400078ec0ff */
[----:B------:R-:W-:Y:S01]  /*80a0*/  @!P2 LOP3.LUT R27, R16, 0xfffffffe, RZ, 0xc0, !PT ;  /* 0xfffffffe101ba812 */ /* 0x000fe200078ec0ff */
[--C-:B------:R-:W-:Y:S01]  /*80b0*/  @!P0 IMAD.WIDE R16, R17, 0x4, R42.reuse ;  /* 0x0000000411108825 */ /* 0x100fe200078e022a */
[----:B------:R-:W-:Y:S02]  /*80c0*/  @!P3 LOP3.LUT R37, R26, 0xfffffffe, RZ, 0xc0, !PT ;  /* 0xfffffffe1a25b812 */ /* 0x000fe400078ec0ff */
[----:B------:R-:W-:Y:S01]  /*80d0*/  @!P4 LOP3.LUT R39, R36, 0xfffffffe, RZ, 0xc0, !PT ;  /* 0xfffffffe2427c812 */ /* 0x000fe200078ec0ff */
[--C-:B------:R-:W-:Y:S01]  /*80e0*/  @!P1 IMAD.WIDE R18, R19, 0x4, R42.reuse ;  /* 0x0000000413129825 */ /* 0x100fe200078e022a */
[----:B------:R-:W-:Y:S01]  /*80f0*/  @!P6 LOP3.LUT R49, R40, 0xfffffffe, RZ, 0xc0, !PT ;  /* 0xfffffffe2831e812 */ /* 0x000fe200078ec0ff */
[----:B------:R3:W-:Y:S02]  /*8100*/  @!P0 ST.E.64 desc[UR42][R16.64], R2 ;  /* 0x0000000210008985 */ /* 0x0007e4000c101b2a */
[----:B------:R-:W-:-:S02]  /*8110*/  @!P2 IMAD.WIDE R26, R27, 0x4, R42 ;  /* 0x000000041b1aa825 */ /* 0x000fc400078e022a */
[----:B------:R3:W-:Y:S02]  /*8120*/  @!P1 ST.E.64 desc[UR42][R18.64], R4 ;  /* 0x0000000412009985 */ /* 0x0007e4000c101b2a */
[--C-:B------:R-:W-:Y:S02]  /*8130*/  @!P3 IMAD.WIDE R36, R37, 0x4, R42.reuse ;  /* 0x000000042524b825 */ /* 0x100fe400078e022a */
[----:B------:R3:W-:Y:S02]  /*8140*/  @!P2 ST.E.64 desc[UR42][R26.64], R6 ;  /* 0x000000061a00a985 */ /* 0x0007e4000c101b2a */
[--C-:B------:R-:W-:Y:S02]  /*8150*/  @!P4 IMAD.WIDE R38, R39, 0x4, R42.reuse ;  /* 0x000000042726c825 */ /* 0x100fe400078e022a */
[----:B------:R3:W-:Y:S02]  /*8160*/  @!P3 ST.E.64 desc[UR42][R36.64], R10 ;  /* 0x0000000a2400b985 */ /* 0x0007e4000c101b2a */
[----:B------:R-:W-:-:S02]  /*8170*/  @!P5 IMAD.WIDE R40, R41, 0x4, R42 ;  /* 0x000000042928d825 */ /* 0x000fc400078e022a */
[----:B------:R3:W-:Y:S02]  /*8180*/  @!P4 ST.E.64 desc[UR42][R38.64], R14 ;  /* 0x0000000e2600c985 */ /* 0x0007e4000c101b2a */
[----:B------:R-:W-:Y:S02]  /*8190*/  @!P6 IMAD.WIDE R42, R49, 0x4, R42 ;  /* 0x00000004312ae825 */ /* 0x000fe400078e022a */
[----:B------:R3:W-:Y:S04]  /*81a0*/  @!P5 ST.E.64 desc[UR42][R40.64], R22 ;  /* 0x000000162800d985 */ /* 0x0007e8000c101b2a */
[----:B------:R3:W-:Y:S02]  /*81b0*/  @!P6 ST.E.64 desc[UR42][R42.64], R30 ;  /* 0x0000001e2a00e985 */ /* 0x0007e4000c101b2a */
.L_x_35:
[----:B------:R-:W-:Y:S05]  /*81c0*/  BSYNC B0 ;  /* 0x0000000000007941 */ /* 0x000fea0003800000 */
.L_x_34:
[----:B------:R-:W-:Y:S01]  /*81d0*/  ISETP.GE.AND P0, PT, R45, R44, PT ;  /* 0x0000002c2d00720c */ /* 0x000fe20003f06270 */
[----:B---3--:R3:W4:Y:S04]  /*81e0*/  SHFL.IDX PT, R17, R48, 0x1, 0x1c1f ;  /* 0x003c1f0030117f89 */ /* 0x00872800000e0000 */
[----:B0-----:R3:W0:Y:S08]  /*81f0*/  SHFL.IDX PT, R16, R46, 0x1, 0x1c1f ;  /* 0x003c1f002e107f89 */ /* 0x00163000000e0000 */
[----:B---3--:R-:W-:Y:S05]  /*8200*/  @P0 BRA `(.L_x_10) ;  /* 0x0000003800b00947 */ /* 0x008fea0003800000 */
[C---:B------:R-:W-:Y:S01]  /*8210*/  VIADD R0, R47.reuse, 0x8 ;  /* 0x000000082f007836 */ /* 0x040fe20000000000 */
[----:B------:R-:W-:Y:S01]  /*8220*/  ULDC UR4, c[0x0][0xac8] ;  /* 0x0002b20000047ab9 */ /* 0x000fe20000000800 */
[C---:B------:R-:W-:Y:S01]  /*8230*/  VIADD R6, R47.reuse, 0x10 ;  /* 0x000000102f067836 */ /* 0x040fe20000000000 */
[C---:B------:R-:W-:Y:S01]  /*8240*/  IADD3 R11, R47.reuse, 0x28, RZ ;  /* 0x000000282f0b7810 */ /* 0x040fe20007ffe0ff */
[C---:B------:R-:W-:Y:S01]  /*8250*/  VIADD R7, R47.reuse, 0x18 ;  /* 0x000000182f077836 */ /* 0x040fe20000000000 */
[----:B------:R-:W-:Y:S01]  /*8260*/  ISETP.GE.AND P1, PT, R0, UR4, PT ;  /* 0x0000000400007c0c */ /* 0x000fe2000bf26270 */
[C---:B------:R-:W-:Y:S01]  /*8270*/  VIADD R10, R47.reuse, 0x20 ;  /* 0x000000202f0a7836 */ /* 0x040fe20000000000 */
[----:B------:R-:W-:Y:S01]  /*8280*/  ISETP.GE.AND P2, PT, R6, UR4, PT ;  /* 0x0000000406007c0c */ /* 0x000fe2000bf46270 */
[----:B------:R-:W-:Y:S01]  /*8290*/  VIADD R15, R47, 0x30 ;  /* 0x000000302f0f7836 */ /* 0x000fe20000000000 */
[----:B------:R-:W-:Y:S02]  /*82a0*/  ISETP.GE.AND P3, PT, R7, UR4, PT ;  /* 0x0000000407007c0c */ /* 0x000fe4000bf66270 */
[----:B------:R-:W-:-:S02]  /*82b0*/  ISETP.GE.AND P4, PT, R10, UR4, PT ;  /* 0x000000040a007c0c */ /* 0x000fc4000bf86270 */
[----:B------:R-:W-:Y:S02]  /*82c0*/  ISETP.GE.AND P0, PT, R47, UR4, PT ;  /* 0x000000042f007c0c */ /* 0x000fe4000bf06270 */
[----:B------:R-:W-:Y:S02]  /*82d0*/  ISETP.GE.AND P5, PT, R11, UR4, PT ;  /* 0x000000040b007c0c */ /* 0x000fe4000bfa6270 */
[----:B------:R-:W-:Y:S02]  /*82e0*/  ISETP.GE.AND P6, PT, R15, UR4, PT ;  /* 0x000000040f007c0c */ /* 0x000fe4000bfc6270 */
[----:B------:R-:W-:Y:S02]  /*82f0*/  @!P1 LEA.HI R0, R0, R0, RZ, 0x1 ;  /* 0x0000000000009211 */ /* 0x000fe400078f08ff */
[----:B------:R-:W-:Y:S02]  /*8300*/  @!P2 LEA.HI R6, R6, R6, RZ, 0x1 ;  /* 0x000000060606a211 */ /* 0x000fe400078f08ff */
[----:B------:R-:W-:-:S02]  /*8310*/  @!P1 LOP3.LUT R5, R0, 0xfffffffe, RZ, 0xc0, !PT ;  /* 0xfffffffe00059812 */ /* 0x000fc400078ec0ff */
[----:B------:R-:W-:Y:S01]  /*8320*/  @!P3 LEA.HI R0, R7, R7, RZ, 0x1 ;  /* 0x000000070700b211 */ /* 0x000fe200078f08ff */
[--C-:B0---4-:R-:W-:Y:S01]  /*8330*/  @!P0 IMAD.WIDE R2, R47, 0x4, R16.reuse ;  /* 0x000000042f028825 */ /* 0x111fe200078e0210 */
[----:B------:R-:W-:Y:S02]  /*8340*/  @!P4 LEA.HI R10, R10, R10, RZ, 0x1 ;  /* 0x0000000a0a0ac211 */ /* 0x000fe400078f08ff */
[----:B------:R-:W-:Y:S01]  /*8350*/  @!P5 LEA.HI R14, R11, R11, RZ, 0x1 ;  /* 0x0000000b0b0ed211 */ /* 0x000fe200078f08ff */
[----:B------:R-:W-:Y:S01]  /*8360*/  @!P1 IMAD.WIDE R4, R5, 0x4, R16 ;  /* 0x0000000405049825 */ /* 0x000fe200078e0210 */
[----:B------:R-:W-:Y:S01]  /*8370*/  @!P6 LEA.HI R18, R15, R15, RZ, 0x1 ;  /* 0x0000000f0f12e211 */ /* 0x000fe200078f08ff */
[----:B------:R0:W-:Y:S01]  /*8380*/  @!P0 ST.E.64 desc[UR42][R2.64], R28 ;  /* 0x0000001c02008985 */ /* 0x0001e2000c101b2a */
[----:B------:R-:W-:Y:S01]  /*8390*/  @!P2 LOP3.LUT R7, R6, 0xfffffffe, RZ, 0xc0, !PT ;  /* 0xfffffffe0607a812 */ /* 0x000fe200078ec0ff */
[----:B------:R-:W-:Y:S01]  /*83a0*/  VIADD R47, R47, 0x38 ;  /* 0x000000382f2f7836 */ /* 0x000fe20000000000 */
[----:B------:R-:W-:Y:S01]  /*83b0*/  @!P3 LOP3.LUT R11, R0, 0xfffffffe, RZ, 0xc0, !PT ;  /* 0xfffffffe000bb812 */ /* 0x000fe200078ec0ff */
[----:B------:R3:W-:Y:S01]  /*83c0*/  @!P1 ST.E.64 desc[UR42][R4.64], R34 ;  /* 0x0000002204009985 */ /* 0x0007e2000c101b2a */
[----:B------:R-:W-:-:S02]  /*83d0*/  @!P4 LOP3.LUT R15, R10, 0xfffffffe, RZ, 0xc0, !PT ;  /* 0xfffffffe0a0fc812 */ /* 0x000fc400078ec0ff */
[----:B------:R-:W-:Y:S02]  /*83e0*/  @!P5 LOP3.LUT R19, R14, 0xfffffffe, RZ, 0xc0, !PT ;  /* 0xfffffffe0e13d812 */ /* 0x000fe400078ec0ff */
[----:B------:R-:W-:Y:S02]  /*83f0*/  @!P6 LOP3.LUT R23, R18, 0xfffffffe, RZ, 0xc0, !PT ;  /* 0xfffffffe1217e812 */ /* 0x000fe400078ec0ff */
[----:B------:R-:W-:Y:S01]  /*8400*/  ISETP.GE.AND P0, PT, R47, UR4, PT ;  /* 0x000000042f007c0c */ /* 0x000fe2000bf06270 */
[----:B0-----:R-:W-:-:S04]  /*8410*/  @!P2 IMAD.WIDE R2, R7, 0x4, R16 ;  /* 0x000000040702a825 */ /* 0x001fc800078e0210 */
[--C-:B---3--:R-:W-:Y:S01]  /*8420*/  @!P3 IMAD.WIDE R4, R11, 0x4, R16.reuse ;  /* 0x000000040b04b825 */ /* 0x108fe200078e0210 */
[----:B------:R0:W-:Y:S03]  /*8430*/  @!P2 ST.E.64 desc[UR42][R2.64], R8 ;  /* 0x000000080200a985 */ /* 0x0001e6000c101b2a */
[--C-:B------:R-:W-:Y:S01]  /*8440*/  @!P4 IMAD.WIDE R6, R15, 0x4, R16.reuse ;  /* 0x000000040f06c825 */ /* 0x100fe200078e0210 */
[----:B------:R0:W-:Y:S03]  /*8450*/  @!P3 ST.E.64 desc[UR42][R4.64], R12 ;  /* 0x0000000c0400b985 */ /* 0x0001e6000c101b2a */
[--C-:B------:R-:W-:Y:S01]  /*8460*/  @!P5 IMAD.WIDE R10, R19, 0x4, R16.reuse ;  /* 0x00000004130ad825 */ /* 0x100fe200078e0210 */
[----:B------:R0:W-:Y:S03]  /*8470*/  @!P4 ST.E.64 desc[UR42][R6.64], R20 ;  /* 0x000000140600c985 */ /* 0x0001e6000c101b2a */
[----:B------:R-:W-:Y:S01]  /*8480*/  @!P6 IMAD.WIDE R14, R23, 0x4, R16 ;  /* 0x00000004170ee825 */ /* 0x000fe200078e0210 */
[----:B------:R0:W-:Y:S04]  /*8490*/  @!P5 ST.E.64 desc[UR42][R10.64], R24 ;  /* 0x000000180a00d985 */ /* 0x0001e8000c101b2a */
[----:B------:R0:W-:Y:S01]  /*84a0*/  @!P6 ST.E.64 desc[UR42][R14.64], R32 ;  /* 0x000000200e00e985 */ /* 0x0001e2000c101b2a */
[----:B------:R-:W-:Y:S05]  /*84b0*/  @P0 BRA `(.L_x_10) ;  /* 0x0000003800040947 */ /* 0x000fea0003800000 */
[----:B------:R-:W-:-:S04]  /*84c0*/  LEA.HI R47, R47, R47, RZ, 0x1 ;  /* 0x0000002f2f2f7211 */ /* 0x000fc800078f08ff */
[----:B0-----:R-:W-:-:S05]  /*84d0*/  LOP3.LUT R3, R47, 0xfffffffe, RZ, 0xc0, !PT ;  /* 0xfffffffe2f037812 */ /* 0x001fca00078ec0ff */
[----:B------:R-:W-:-:S05]  /*84e0*/  IMAD.WIDE R2, R3, 0x4, R16 ;  /* 0x0000000403027825 */ /* 0x000fca00078e0210 */
[----:B------:R0:W-:Y:S01]  /*84f0*/  ST.E.64 desc[UR42][R2.64], R150 ;  /* 0x0000009602007985 */ /* 0x0001e2000c101b2a */
[----:B------:R-:W-:Y:S05]  /*8500*/  BRA `(.L_x_10) ;  /* 0x0000003400f07947 */ /* 0x000fea0003800000 */
.L_x_33:
[----:B------:R-:W0:Y:S02]  /*8510*/  S2R R2, SR_TID.X ;  /* 0x0000000000027919 */ /* 0x000e240000002100 */
[----:B0-----:R-:W-:-:S05]  /*8520*/  VIADD R0, R2, 0xffffff80 ;  /* 0xffffff8002007836 */ /* 0x001fca0000000000 */
[----:B------:R-:W-:-:S13]  /*8530*/  ISETP.GT.AND P0, PT, R0, 0xbf, PT ;  /* 0x000000bf0000780c */ /* 0x000fda0003f04270 */
[----:B------:R-:W-:Y:S05]  /*8540*/  @P0 BRA `(.L_x_10) ;  /* 0x0000003400e00947 */ /* 0x000fea0003800000 */
[----:B------:R-:W0:Y:S01]  /*8550*/  S2R R0, SR_CTAID.X ;  /* 0x0000000000007919 */ /* 0x000e220000002500 */
[----:B------:R-:W1:Y:S01]  /*8560*/  LDC R6, c[0x0][0xbe8] ;  /* 0x0002fa00ff067b82 */ /* 0x000e620000000800 */
[----:B------:R-:W-:Y:S02]  /*8570*/  ULDC UR4, c[0x0][0xa88] ;  /* 0x0002a20000047ab9 */ /* 0x000fe40000000800 */
[----:B-1----:R-:W-:Y:S02]  /*8580*/  IMAD R3, R6, UR4, RZ ;  /* 0x0000000406037c24 */ /* 0x002fe4000f8e02ff */
[----:B0-----:R-:W-:-:S04]  /*8590*/  IMAD R0, R0, 0xc0, R2 ;  /* 0x000000c000007824 */ /* 0x001fc800078e0202 */
[----:B------:R-:W-:-:S05]  /*85a0*/  VIADD R0, R0, 0xffffff80 ;  /* 0xffffff8000007836 */ /* 0x000fca0000000000 */
[----:B------:R-:W-:-:S13]  /*85b0*/  ISETP.GE.AND P0, PT, R0, R3, PT ;  /* 0x000000030000720c */ /* 0x000fda0003f06270 */
[----:B------:R-:W-:Y:S05]  /*85c0*/  @P0 BRA `(.L_x_10) ;  /* 0x0000003400c00947 */ /* 0x000fea0003800000 */
[----:B------:R-:W2:Y:S01]  /*85d0*/  LDL.LU R7, [R1+0xc] ;  /* 0x00000c0001077983 */ /* 0x000ea20000300800 */
[----:B------:R-:W-:Y:S01]  /*85e0*/  ISETP.NE.AND P0, PT, R6, 0x1, PT ;  /* 0x000000010600780c */ /* 0x000fe20003f05270 */
[----:B------:R-:W0:Y:S01]  /*85f0*/  S2UR UR4, SR_CTAID.Z ;  /* 0x00000000000479c3 */ /* 0x000e220000002700 */
[----:B------:R-:W-:-:S07]  /*8600*/  ULDC.64 UR6, c[0x0][0xbd0] ;  /* 0x0002f40000067ab9 */ /* 0x000fce0000000a00 */
[----:B------:R-:W1:Y:S08]  /*8610*/  LDC.64 R12, c[0x0][0xbd8] ;  /* 0x0002f600ff0c7b82 */ /* 0x000e700000000a00 */
[----:B------:R-:W3:Y:S08]  /*8620*/  @P0 LDC R9, c[0x0][0xbec] ;  /* 0x0002fb00ff090b82 */ /* 0x000ef00000000800 */
[----:B------:R-:W4:Y:S01]  /*8630*/  S2UR UR8, SR_CTAID.Y ;  /* 0x00000000000879c3 */ /* 0x000f220000002600 */
[----:B0-----:R-:W-:-:S07]  /*8640*/  USHF.R.S32.HI UR5, URZ, 0x1f, UR4 ;  /* 0x0000001f3f057899 */ /* 0x001fce0008011404 */
[----:B------:R-:W4:Y:S01]  /*8650*/  LDC R8, c[0x0][0xc50] ;  /* 0x00031400ff087b82 */ /* 0x000f220000000800 */
[----:B-1----:R-:W-:-:S04]  /*8660*/  IMAD R10, R12, UR5, RZ ;  /* 0x000000050c0a7c24 */ /* 0x002fc8000f8e02ff */
[----:B------:R-:W-:-:S03]  /*8670*/  IMAD R13, R13, UR4, R10 ;  /* 0x000000040d0d7c24 */ /* 0x000fc6000f8e020a */
[----:B------:R-:W0:Y:S01]  /*8680*/  @P0 LDC R11, c[0x0][0xbf0] ;  /* 0x0002fc00ff0b0b82 */ /* 0x000e220000000800 */
[----:B--2---:R-:W-:Y:S01]  /*8690*/  SHF.R.S32.HI R4, RZ, 0x1f, R7 ;  /* 0x0000001fff047819 */ /* 0x004fe20000011407 */
[----:B------:R-:W-:-:S04]  /*86a0*/  IMAD.WIDE.U32 R2, R7, UR6, RZ ;  /* 0x0000000607027c25 */ /* 0x000fc8000f8e00ff */
[----:B------:R-:W-:-:S04]  /*86b0*/  IMAD R4, R4, UR6, RZ ;  /* 0x0000000604047c24 */ /* 0x000fc8000f8e02ff */
[----:B------:R-:W-:Y:S02]  /*86c0*/  IMAD R5, R7, UR7, R4 ;  /* 0x0000000707057c24 */ /* 0x000fe4000f8e0204 */
[----:B------:R-:W-:Y:S02]  /*86d0*/  IMAD.MOV R7, RZ, RZ, -R7 ;  /* 0x000000ffff077224 */ /* 0x000fe400078e0a07 */
[----:B---3--:R-:W-:-:S04]  /*86e0*/  @P0 IMAD.HI.U32 R4, R0, R9, RZ ;  /* 0x0000000900040227 */ /* 0x008fc800078e00ff */
[----:B------:R-:W-:Y:S02]  /*86f0*/  IMAD.IADD R3, R3, 0x1, R5 ;  /* 0x0000000103037824 */ /* 0x000fe400078e0205 */
[----:B------:R-:W-:Y:S01]  /*8700*/  IMAD.MOV.U32 R5, RZ, RZ, R0 ;  /* 0x000000ffff057224 */ /* 0x000fe200078e0000 */
[----:B0-----:R-:W-:Y:S01]  /*8710*/  @P0 SHF.R.U32.HI R5, RZ, R11, R4 ;  /* 0x0000000bff050219 */ /* 0x001fe20000011604 */
[----:B----4-:R-:W-:Y:S02]  /*8720*/  IMAD R9, R8, R7, UR8 ;  /* 0x0000000808097e24 */ /* 0x010fe4000f8e0207 */
[----:B------:R-:W-:Y:S01]  /*8730*/  IMAD.WIDE.U32 R2, R12, UR4, R2 ;  /* 0x000000040c027c25 */ /* 0x000fe2000f8e0002 */
[----:B------:R-:W-:Y:S02]  /*8740*/  ULDC.64 UR4, c[0x0][0xbe0] ;  /* 0x0002f80000047ab9 */ /* 0x000fe40000000a00 */
[----:B------:R-:W-:Y:S01]  /*8750*/  SHF.R.S32.HI R4, RZ, 0x1f, R9 ;  /* 0x0000001fff047819 */ /* 0x000fe20000011409 */
[----:B------:R-:W-:-:S02]  /*8760*/  IMAD.MOV R7, RZ, RZ, -R5 ;  /* 0x000000ffff077224 */ /* 0x000fc400078e0a05 */
[----:B------:R-:W-:Y:S02]  /*8770*/  IMAD.IADD R3, R13, 0x1, R3 ;  /* 0x000000010d037824 */ /* 0x000fe400078e0203 */
[----:B------:R-:W-:Y:S02]  /*8780*/  IMAD R4, R4, UR4, RZ ;  /* 0x0000000404047c24 */ /* 0x000fe4000f8e02ff */
[----:B------:R-:W-:Y:S02]  /*8790*/  IMAD R7, R6, R7, R0 ;  /* 0x0000000706077224 */ /* 0x000fe400078e0200 */
[----:B------:R-:W-:-:S03]  /*87a0*/  IMAD.WIDE.U32 R2, R9, UR4, R2 ;  /* 0x0000000409027c25 */ /* 0x000fc6000f8e0002 */
[----:B------:R-:W-:Y:S01]  /*87b0*/  SHF.R.S32.HI R0, RZ, 0x1f, R7 ;  /* 0x0000001fff007819 */ /* 0x000fe20000011407 */
[----:B------:R-:W-:Y:S01]  /*87c0*/  IMAD R4, R9, UR5, R4 ;  /* 0x0000000509047c24 */ /* 0x000fe2000f8e0204 */
[----:B------:R-:W-:Y:S01]  /*87d0*/  SHF.R.S32.HI R9, RZ, 0x1f, R5 ;  /* 0x0000001fff097819 */ /* 0x000fe20000011405 */
[----:B------:R-:W-:Y:S01]  /*87e0*/  ULDC.64 UR4, c[0x0][0xbc8] ;  /* 0x0002f20000047ab9 */ /* 0x000fe20000000a00 */
[----:B------:R-:W-:Y:S01]  /*87f0*/  IADD3 R2, P0, R5, R2, RZ ;  /* 0x0000000205027210 */ /* 0x000fe20007f1e0ff */
[----:B------:R-:W-:-:S03]  /*8800*/  IMAD R0, R0, UR4, RZ ;  /* 0x0000000400007c24 */ /* 0x000fc6000f8e02ff */
[----:B------:R-:W-:Y:S01]  /*8810*/  IADD3.X R3, R9, R3, R4, P0, !PT ;  /* 0x0000000309037210 */ /* 0x000fe200007fe404 */
[C---:B------:R-:W-:Y:S02]  /*8820*/  IMAD R5, R7.reuse, UR5, R0 ;  /* 0x0000000507057c24 */ /* 0x040fe4000f8e0200 */
[----:B------:R-:W-:Y:S01]  /*8830*/  IMAD.WIDE.U32 R2, R7, UR4, R2 ;  /* 0x0000000407027c25 */ /* 0x000fe2000f8e0002 */
[----:B------:R-:W-:-:S03]  /*8840*/  ULDC.64 UR4, c[0x0][0xba8] ;  /* 0x0002ea0000047ab9 */ /* 0x000fc60000000a00 */
[----:B------:R-:W-:Y:S01]  /*8850*/  IMAD.IADD R3, R3, 0x1, R5 ;  /* 0x0000000103037824 */ /* 0x000fe200078e0205 */
[----:B------:R-:W-:-:S04]  /*8860*/  LEA R4, P0, R2, UR4, 0x2 ;  /* 0x0000000402047c11 */ /* 0x000fc8000f8010ff */
[----:B------:R-:W-:Y:S01]  /*8870*/  LEA.HI.X R5, R2, UR5, R3, 0x2, P0 ;  /* 0x0000000502057c11 */ /* 0x000fe200080f1403 */
[----:B------:R-:W-:-:S05]  /*8880*/  IMAD.MOV.U32 R3, RZ, RZ, -0x800000 ;  /* 0xff800000ff037424 */ /* 0x000fca00078e00ff */
[----:B------:R0:W-:Y:S01]  /*8890*/  STG.E desc[UR42][R4.64], R3 ;  /* 0x0000000304007986 */ /* 0x0001e2000c10192a */
[----:B------:R-:W-:Y:S05]  /*88a0*/  BRA `(.L_x_10) ;  /* 0x0000003400087947 */ /* 0x000fea0003800000 */
.L_x_8:
[----:B------:R-:W-:-:S08]  /*88b0*/  NOP ;  /* 0x0000000000007918 */ /* 0x000fd00000000000 */
[----:B------:R-:W0:-:S00]  /*88c0*/  USETMAXREG.DEALLOC.CTAPOOL 0x20 ;  /* 0x00000020000079c8 */ /* 0x000e0000080e0500 */
[----:B0-----:R-:W-:Y:S01]  /*88d0*/  LOP3.LUT R29, R29, 0x3, RZ, 0xc0, !PT ;  /* 0x000000031d1d7812 */ /* 0x001fe200078ec0ff */
[----:B------:R-:W0:Y:S05]  /*88e0*/  S2R R18, SR_CTAID.Z ;  /* 0x0000000000127919 */ /* 0x000e2a0000002700 */
[----:B------:R-:W1:Y:S01]  /*88f0*/  S2UR UR6, SR_CTAID.Y ;  /* 0x00000000000679c3 */ /* 0x000e620000002600 */
[----:B------:R-:W2:Y:S02]  /*8900*/  SHFL.IDX PT, R0, R29, RZ, 0x1f ;  /* 0x00001fff1d007589 */ /* 0x000ea400000e0000 */
[----:B--2---:R-:W-:-:S13]  /*8910*/  ISETP.NE.AND P0, PT, R0, RZ, PT ;  /* 0x000000ff0000720c */ /* 0x004fda0003f05270 */
[----:B01----:R-:W-:Y:S05]  /*8920*/  @!P0 BRA `(.L_x_36) ;  /* 0x0000000000288947 */ /* 0x003fea0003800000 */
[----:B------:R-:W-:Y:S01]  /*8930*/  ULDC UR7, c[0x0][0xc50] ;  /* 0x0003140000077ab9 */ /* 0x000fe20000000800 */
[----:B------:R-:W-:Y:S01]  /*8940*/  UMOV UR36, UR6 ;  /* 0x0000000600247c82 */ /* 0x000fe20008000000 */
[----:B------:R-:W-:-:S06]  /*8950*/  UISETP.NE.AND UP0, UPT, UR7, 0x1, UPT ;  /* 0x000000010700788c */ /* 0x000fcc000bf05270 */
[----:B------:R-:W-:-:S13]  /*8960*/  PLOP3.LUT P0, PT, PT, PT, UP0, 0x80, 0x0 ;  /* 0x000000000000781c */ /* 0x000fda0003f0f008 */
[----:B------:R-:W-:Y:S05]  /*8970*/  @!P0 BRA `(.L_x_37) ;  /* 0x0000000000308947 */ /* 0x000fea0003800000 */
[----:B------:R-:W-:Y:S01]  /*8980*/  ULDC UR4, c[0x0][0xc54] ;  /* 0x0003150000047ab9 */ /* 0x000fe20000000800 */
[----:B------:R-:W-:Y:S01]  /*8990*/  ULDC UR36, c[0x0][0xc58] ;  /* 0x0003160000247ab9 */ /* 0x000fe20000000800 */
[----:B------:R-:W-:-:S04]  /*89a0*/  UIMAD.WIDE.U32 UR4, UR6, UR4, URZ ;  /* 0x00000004060472a5 */ /* 0x000fc8000f8e003f */
[----:B------:R-:W-:Y:S01]  /*89b0*/  USHF.R.U32.HI UR36, URZ, UR36, UR5 ;  /* 0x000000243f247299 */ /* 0x000fe20008011605 */
[----:B------:R-:W-:Y:S11]  /*89c0*/  BRA `(.L_x_37) ;  /* 0x00000000001c7947 */ /* 0x000ff60003800000 */
.L_x_36:
[----:B------:R-:W-:Y:S01]  /*89d0*/  ULDC UR7, c[0x0][0xc50] ;  /* 0x0003140000077ab9 */ /* 0x000fe20000000800 */
[----:B------:R-:W-:Y:S01]  /*89e0*/  UMOV UR36, UR6 ;  /* 0x0000000600247c82 */ /* 0x000fe20008000000 */
[----:B------:R-:W-:-:S11]  /*89f0*/  UISETP.NE.AND UP0, UPT, UR7, 0x1, UPT ;  /* 0x000000010700788c */ /* 0x000fd6000bf05270 */
[----:B------:R-:W-:Y:S01]  /*8a00*/  @UP0 ULDC UR4, c[0x0][0xc54] ;  /* 0x0003150000040ab9 */ /* 0x000fe20000000800 */
[----:B------:R-:W-:Y:S01]  /*8a10*/  @UP0 ULDC UR8, c[0x0][0xc58] ;  /* 0x0003160000080ab9 */ /* 0x000fe20000000800 */
[----:B------:R-:W-:-:S04]  /*8a20*/  UIMAD.WIDE.U32 UR4, UR6, UR4, URZ ;  /* 0x00000004060472a5 */ /* 0x000fc8000f8e003f */
[----:B------:R-:W-:-:S12]  /*8a30*/  @UP0 USHF.R.U32.HI UR36, URZ, UR8, UR5 ;  /* 0x000000083f240299 */ /* 0x000fd80008011605 */
.L_x_37:
[----:B------:R-:W-:Y:S01]  /*8a40*/  ISETP.GE.AND P0, PT, R18, RZ, PT ;  /* 0x000000ff1200720c */ /* 0x000fe20003f06270 */
[----:B------:R-:W-:Y:S01]  /*8a50*/  UIADD3 UR4, -UR36, URZ, URZ ;  /* 0x0000003f24047290 */ /* 0x000fe2000fffe13f */
[----:B------:R-:W-:Y:S01]  /*8a60*/  IMAD.MOV.U32 R8, RZ, RZ, 0x1 ;  /* 0x00000001ff087424 */ /* 0x000fe200078e00ff */
[----:B------:R-:W-:Y:S01]  /*8a70*/  MOV R2, 0x1 ;  /* 0x0000000100027802 */ /* 0x000fe20000000f00 */
[----:B------:R-:W-:Y:S01]  /*8a80*/  IMAD.MOV.U32 R0, RZ, RZ, RZ ;  /* 0x000000ffff007224 */ /* 0x000fe200078e00ff */
[----:B------:R-:W-:-:S08]  /*8a90*/  UIMAD UR6, UR7, UR4, UR6 ;  /* 0x00000004070672a4 */ /* 0x000fd0000f8e0206 */
[----:B------:R-:W-:Y:S05]  /*8aa0*/  @!P0 BRA `(.L_x_38) ;  /* 0x0000002c00d88947 */ /* 0x000fea0003800000 */
[----:B------:R-:W-:Y:S01]  /*8ab0*/  ULDC.64 UR4, c[0x0][0x418] ;  /* 0x0001060000047ab9 */ /* 0x000fe20000000a00 */
[----:B------:R-:W-:Y:S01]  /*8ac0*/  ULOP3.LUT UR40, UR6, 0xffff, URZ, 0xc0, !UPT ;  /* 0x0000ffff06287892 */ /* 0x000fe2000f8ec03f */
[----:B------:R-:W-:Y:S01]  /*8ad0*/  IMAD.MOV.U32 R24, RZ, RZ, RZ ;  /* 0x000000ffff187224 */ /* 0x000fe200078e00ff */
[----:B------:R-:W-:-:S03]  /*8ae0*/  UISETP.NE.U32.AND UP0, UPT, UR4, URZ, UPT ;  /* 0x0000003f0400728c */ /* 0x000fc6000bf05070 */
[----:B------:R-:W-:Y:S01]  /*8af0*/  ULDC UR4, c[0x0][0x424] ;  /* 0x0001090000047ab9 */ /* 0x000fe20000000800 */
[----:B------:R-:W-:-:S03]  /*8b00*/  UISETP.NE.AND.EX UP0, UPT, UR5, URZ, UPT, UP0 ;  /* 0x0000003f0500728c */ /* 0x000fc6000bf05300 */
[----:B------:R-:W-:Y:S01]  /*8b10*/  ULDC UR5, c[0x0][0x2f0] ;  /* 0x0000bc0000057ab9 */ /* 0x000fe20000000800 */
[----:B------:R-:W-:-:S04]  /*8b20*/  USEL UR4, UR4, 0x1, UP0 ;  /* 0x0000000104047887 */ /* 0x000fc80008000000 */
[----:B------:R-:W-:-:S04]  /*8b30*/  UIMAD UR4, UR4, UR5, URZ ;  /* 0x00000005040472a4 */ /* 0x000fc8000f8e023f */
[----:B------:R-:W-:Y:S02]  /*8b40*/  UISETP.GE.AND UP0, UPT, UR4, 0x1, UPT ;  /* 0x000000010400788c */ /* 0x000fe4000bf06270 */
[----:B------:R-:W-:-:S04]  /*8b50*/  UIADD3 UR5, UR4, 0xbf, URZ ;  /* 0x000000bf04057890 */ /* 0x000fc8000fffe03f */
[----:B------:R-:W-:Y:S01]  /*8b60*/  PLOP3.LUT P0, PT, PT, PT, UP0, 0x80, 0x0 ;  /* 0x000000000000781c */ /* 0x000fe20003f0f008 */
[----:B------:R-:W-:-:S04]  /*8b70*/  UIMAD.WIDE UR4, UR5, 0x2aaaaaab, URZ ;  /* 0x2aaaaaab050478a5 */ /* 0x000fc8000f8e023f */
[----:B------:R-:W-:-:S04]  /*8b80*/  USHF.R.U32.HI UR39, URZ, 0x1f, UR5 ;  /* 0x0000001f3f277899 */ /* 0x000fc80008011605 */
[----:B------:R-:W-:-:S04]  /*8b90*/  ULEA.HI.SX32 UR39, UR5, UR39, 0x1b ;  /* 0x0000002705277291 */ /* 0x000fc8000f8fda3f */
[----:B------:R-:W-:Y:S08]  /*8ba0*/  @!P0 BRA `(.L_x_39) ;  /* 0x0000000000808947 */ /* 0x000ff00003800000 */
[----:B------:R-:W-:-:S04]  /*8bb0*/  USHF.R.U32.HI UR4, URZ, 0x10, UR6 ;  /* 0x000000103f047899 */ /* 0x000fc80008011606 */
[----:B------:R-:W-:-:S11]  /*8bc0*/  UISETP.NE.AND UP0, UPT, UR4, URZ, UPT ;  /* 0x0000003f0400728c */ /* 0x000fd6000bf05270 */
[----:B------:R-:W-:Y:S02]  /*8bd0*/  @!UP0 ULDC UR4, c[0x0][0x9f0] ;  /* 0x00027c0000048ab9 */ /* 0x000fe40000000800 */
[----:B------:R-:W-:Y:S01]  /*8be0*/  IMAD.U32 R4, RZ, RZ, UR4 ;  /* 0x00000004ff047e24 */ /* 0x000fe2000f8e00ff */
[----:B------:R-:W-:-:S04]  /*8bf0*/  UIADD3 UR5, UR39, -0x1, UR4 ;  /* 0xffffffff27057890 */ /* 0x000fc8000fffe004 */
[-C--:B------:R-:W-:Y:S02]  /*8c00*/  IABS R5, R4.reuse ;  /* 0x0000000400057213 */ /* 0x080fe40000000000 */
[----:B------:R-:W-:Y:S01]  /*8c10*/  IMAD.U32 R6, RZ, RZ, UR5 ;  /* 0x00000005ff067e24 */ /* 0x000fe2000f8e00ff */
[----:B------:R-:W-:Y:S01]  /*8c20*/  IABS R4, R4 ;  /* 0x0000000400047213 */ /* 0x000fe20000000000 */
[----:B------:R-:W0:Y:S01]  /*8c30*/  I2F.RP R0, R5 ;  /* 0x0000000500007306 */ /* 0x000e220000209400 */
[----:B------:R-:W-:-:S03]  /*8c40*/  ULOP3.LUT UR5, UR5, UR4, URZ, 0x3c, !UPT ;  /* 0x0000000405057292 */ /* 0x000fc6000f8e3c3f */
[----:B------:R-:W-:-:S03]  /*8c50*/  IMAD.MOV R4, RZ, RZ, -R4 ;  /* 0x000000ffff047224 */ /* 0x000fc600078e0a04 */
[----:B------:R-:W-:Y:S01]  /*8c60*/  ISETP.LE.AND P2, PT, RZ, UR5, PT ;  /* 0x00000005ff007c0c */ /* 0x000fe2000bf43270 */
[----:B0-----:R-:W0:Y:S02]  /*8c70*/  MUFU.RCP R0, R0 ;  /* 0x0000000000007308 */ /* 0x001e240000001000 */
[----:B0-----:R-:W-:Y:S01]  /*8c80*/  VIADD R2, R0, 0xffffffe ;  /* 0x0ffffffe00027836 */ /* 0x001fe20000000000 */
[----:B------:R-:W-:-:S05]  /*8c90*/  IABS R0, R6 ;  /* 0x0000000600007213 */ /* 0x000fca0000000000 */
[----:B------:R0:W1:Y:S02]  /*8ca0*/  F2I.FTZ.U32.TRUNC.NTZ R3, R2 ;  /* 0x0000000200037305 */ /* 0x000064000021f000 */
        /* <DEDUP_REMOVED lines=10> */
[----:B------:R-:W-:Y:S02]  /*8d50*/  ISETP.NE.AND P1, PT, RZ, UR4, PT ;  /* 0x00000004ff007c0c */ /* 0x000fe4000bf25270 */
[----:B------:R-:W-:-:S13]  /*8d60*/  ISETP.GE.U32.AND P0, PT, R0, R5, PT ;  /* 0x000000050000720c */ /* 0x000fda0003f06070 */
[----:B------:R-:W-:-:S04]  /*8d70*/  @P0 VIADD R3, R3, 0x1 ;  /* 0x0000000103030836 */ /* 0x000fc80000000000 */
[----:B------:R-:W-:Y:S01]  /*8d80*/  @!P2 IMAD.MOV R3, RZ, RZ, -R3 ;  /* 0x000000ffff03a224 */ /* 0x000fe200078e0a03 */
[----:B------:R-:W-:-:S05]  /*8d90*/  @!P1 LOP3.LUT R3, RZ, UR4, RZ, 0x33, !PT ;  /* 0x00000004ff039c12 */ /* 0x000fca000f8e33ff */
[----:B------:R-:W-:-:S07]  /*8da0*/  IMAD.MOV.U32 R24, RZ, RZ, R3 ;  /* 0x000000ffff187224 */ /* 0x000fce00078e0003 */
.L_x_39:
[----:B------:R-:W-:Y:S01]  /*8db0*/  IMAD R23, R24, UR40, RZ ;  /* 0x0000002818177c24 */ /* 0x000fe2000f8e02ff */
[----:B------:R-:W-:Y:S01]  /*8dc0*/  MOV R0, RZ ;  /* 0x000000ff00007202 */ /* 0x000fe20000000f00 */
[----:B------:R-:W-:-:S03]  /*8dd0*/  IMAD.MOV.U32 R2, RZ, RZ, 0x1 ;  /* 0x00000001ff027424 */ /* 0x000fc600078e00ff */
[----:B------:R-:W-:-:S04]  /*8de0*/  VIADDMNMX R25, R23, R24, UR39, PT ;  /* 0x0000002717197e46 */ /* 0x000fc8000b800118 */
[----:B------:R-:W-:-:S13]  /*8df0*/  ISETP.GT.AND P0, PT, R25, R23, PT ;  /* 0x000000171900720c */ /* 0x000fda0003f04270 */
[----:B------:R-:W-:Y:S05]  /*8e00*/  @!P0 BRA `(.L_x_38) ;  /* 0x0000002c00008947 */ /* 0x000fea0003800000 */
[----:B------:R-:W0:Y:S01]  /*8e10*/  S2UR UR4, SR_CgaCtaId ;  /* 0x00000000000479c3 */ /* 0x000e220000008800 */
[----:B------:R-:W-:Y:S02]  /*8e20*/  UMOV UR38, 0x400 ;  /* 0x0000040000267882 */ /* 0x000fe40000000000 */
[----:B0-----:R-:W-:-:S04]  /*8e30*/  ULEA UR38, UR4, UR38, 0x18 ;  /* 0x0000002604267291 */ /* 0x001fc8000f8ec03f */
[----:B------:R-:W-:-:S04]  /*8e40*/  UIADD3 UR4, UR38, 0x12400, URZ ;  /* 0x0001240026047890 */ /* 0x000fc8000fffe03f */
[----:B------:R-:W-:-:S06]  /*8e50*/  ULOP3.LUT UP0, URZ, UR4, 0x3ff, URZ, 0xc0, !UPT ;  /* 0x000003ff043f7892 */ /* 0x000fcc000f80c03f */
[----:B------:R-:W-:-:S13]  /*8e60*/  PLOP3.LUT P0, PT, PT, PT, UP0, 0x80, 0x0 ;  /* 0x000000000000781c */ /* 0x000fda0003f0f008 */
[----:B------:R-:W-:Y:S05]  /*8e70*/  @!P0 BRA `(.L_x_40) ;  /* 0x0000000000408947 */ /* 0x000fea0003800000 */
[----:B------:R-:W-:Y:S01]  /*8e80*/  MOV R2, 0x0 ;  /* 0x0000000000027802 */ /* 0x000fe20000000f00 */
[----:B------:R-:W-:Y:S01]  /*8e90*/  ULDC.64 UR4, c[0x4][0xa8] ;  /* 0x01002a0000047ab9 */ /* 0x000fe20000000a00 */
[----:B------:R-:W-:Y:S01]  /*8ea0*/  ULDC.64 UR6, c[0x4][0xb0] ;  /* 0x01002c0000067ab9 */ /* 0x000fe20000000a00 */
[----:B------:R-:W-:Y:S02]  /*8eb0*/  IMAD.U32 R4, RZ, RZ, UR4 ;  /* 0x00000004ff047e24 */ /* 0x000fe4000f8e00ff */
[----:B------:R-:W-:Y:S01]  /*8ec0*/  IMAD.U32 R5, RZ, RZ, UR5 ;  /* 0x00000005ff057e24 */ /* 0x000fe2000f8e00ff */
[----:B------:R-:W0:Y:S01]  /*8ed0*/  LDC.64 R2, c[0x4][R2] ;  /* 0x0100000002027b82 */ /* 0x000e220000000a00 */
[----:B------:R-:W-:Y:S01]  /*8ee0*/  ULDC.64 UR4, c[0x4][0x30] ;  /* 0x01000c0000047ab9 */ /* 0x000fe20000000a00 */
[----:B------:R-:W-:Y:S02]  /*8ef0*/  IMAD.U32 R6, RZ, RZ, UR6 ;  /* 0x00000006ff067e24 */ /* 0x000fe4000f8e00ff */
[----:B------:R-:W-:-:S02]  /*8f00*/  IMAD.U32 R7, RZ, RZ, UR7 ;  /* 0x00000007ff077e24 */ /* 0x000fc4000f8e00ff */
[----:B------:R-:W-:Y:S02]  /*8f10*/  IMAD.U32 R10, RZ, RZ, UR4 ;  /* 0x00000004ff0a7e24 */ /* 0x000fe4000f8e00ff */
[----:B------:R-:W-:Y:S02]  /*8f20*/  IMAD.U32 R11, RZ, RZ, UR5 ;  /* 0x00000005ff0b7e24 */ /* 0x000fe4000f8e00ff */
[----:B------:R-:W-:Y:S02]  /*8f30*/  IMAD.MOV.U32 R8, RZ, RZ, 0x70 ;  /* 0x00000070ff087424 */ /* 0x000fe400078e00ff */
[----:B------:R-:W-:Y:S02]  /*8f40*/  IMAD.MOV.U32 R12, RZ, RZ, 0x1 ;  /* 0x00000001ff0c7424 */ /* 0x000fe400078e00ff */
[----:B------:R-:W-:-:S07]  /*8f50*/  IMAD.MOV.U32 R13, RZ, RZ, RZ ;  /* 0x000000ffff0d7224 */ /* 0x000fce00078e00ff */
[----:B------:R-:W-:-:S07]  /*8f60*/  LEPC R20, `(.L_x_40) ;  /* 0x000000001014794e */ /* 0x000fce0000000000 */
[----:B0-----:R-:W-:Y:S05]  /*8f70*/  CALL.ABS.NOINC R2 ;  /* 0x0000000002007343 */ /* 0x001fea0003c00000 */
.L_x_40:
[----:B------:R-:W-:-:S04]  /*8f80*/  UIADD3 UR4, UR38, 0x400, URZ ;  /* 0x0000040026047890 */ /* 0x000fc8000fffe03f */
[----:B------:R-:W-:-:S06]  /*8f90*/  ULOP3.LUT UP0, URZ, UR4, 0x3ff, URZ, 0xc0, !UPT ;  /* 0x000003ff043f7892 */ /* 0x000fcc000f80c03f */
[----:B------:R-:W-:-:S13]  /*8fa0*/  PLOP3.LUT P0, PT, PT, PT, UP0, 0x80, 0x0 ;  /* 0x000000000000781c */ /* 0x000fda0003f0f008 */
[----:B------:R-:W-:Y:S05]  /*8fb0*/  @!P0 BRA `(.L_x_41) ;  /* 0x00000000007c8947 */ /* 0x000fea0003800000 */
[----:B------:R-:W-:Y:S01]  /*8fc0*/  MOV R16, 0x0 ;  /* 0x0000000000107802 */ /* 0x000fe20000000f00 */
[----:B------:R-:W-:Y:S01]  /*8fd0*/  ULDC.64 UR4, c[0x4][0xa8] ;  /* 0x01002a0000047ab9 */ /* 0x000fe20000000a00 */
[----:B------:R-:W-:Y:S01]  /*8fe0*/  ULDC.64 UR6, c[0x4][0xb0] ;  /* 0x01002c0000067ab9 */ /* 0x000fe20000000a00 */
[----:B------:R-:W-:Y:S01]  /*8ff0*/  IMAD.U32 R4, RZ, RZ, UR4 ;  /* 0x00000004ff047e24 */ /* 0x000fe2000f8e00ff */
[----:B------:R0:W1:Y:S01]  /*9000*/  LDC.64 R2, c[0x4][R16] ;  /* 0x0100000010027b82 */ /* 0x0000620000000a00 */
[----:B------:R-:W-:Y:S01]  /*9010*/  IMAD.U32 R5, RZ, RZ, UR5 ;  /* 0x00000005ff057e24 */ /* 0x000fe2000f8e00ff */
[----:B------:R-:W-:Y:S01]  /*9020*/  ULDC.64 UR4, c[0x4][0x38] ;  /* 0x01000e0000047ab9 */ /* 0x000fe20000000a00 */
[----:B------:R-:W-:Y:S01]  /*9030*/  IMAD.U32 R6, RZ, RZ, UR6 ;  /* 0x00000006ff067e24 */ /* 0x000fe2000f8e00ff */
[----:B------:R-:W-:Y:S01]  /*9040*/  MOV R7, UR7 ;  /* 0x0000000700077c02 */ /* 0x000fe20008000f00 */
[----:B------:R-:W-:Y:S02]  /*9050*/  IMAD.U32 R10, RZ, RZ, UR4 ;  /* 0x00000004ff0a7e24 */ /* 0x000fe4000f8e00ff */
[----:B------:R-:W-:-:S02]  /*9060*/  IMAD.U32 R11, RZ, RZ, UR5 ;  /* 0x00000005ff0b7e24 */ /* 0x000fc4000f8e00ff */
[----:B------:R-:W-:Y:S02]  /*9070*/  IMAD.MOV.U32 R8, RZ, RZ, 0x70 ;  /* 0x00000070ff087424 */ /* 0x000fe400078e00ff */
[----:B------:R-:W-:Y:S02]  /*9080*/  IMAD.MOV.U32 R12, RZ, RZ, 0x1 ;  /* 0x00000001ff0c7424 */ /* 0x000fe400078e00ff */
[----:B0-----:R-:W-:-:S07]  /*9090*/  IMAD.MOV.U32 R13, RZ, RZ, RZ ;  /* 0x000000ffff0d7224 */ /* 0x001fce00078e00ff */
[----:B------:R-:W-:-:S07]  /*90a0*/  LEPC R20, `(.L_x_42) ;  /* 0x000000001014794e */ /* 0x000fce0000000000 */
[----:B-1----:R-:W-:Y:S05]  /*90b0*/  CALL.ABS.NOINC R2 ;  /* 0x0000000002007343 */ /* 0x002fea0003c00000 */
.L_x_42:
[----:B------:R0:W1:Y:S01]  /*90c0*/  LDC.64 R2, c[0x4][R16] ;  /* 0x0100000010027b82 */ /* 0x0000620000000a00 */
[----:B------:R-:W-:Y:S01]  /*90d0*/  ULDC.64 UR4, c[0x4][0xa8] ;  /* 0x01002a0000047ab9 */ /* 0x000fe20000000a00 */
[----:B------:R-:W-:Y:S01]  /*90e0*/  ULDC.64 UR6, c[0x4][0xb0] ;  /* 0x01002c0000067ab9 */ /* 0x000fe20000000a00 */
[----:B------:R-:W-:Y:S01]  /*90f0*/  IMAD.U32 R4, RZ, RZ, UR4 ;  /* 0x00000004ff047e24 */ /* 0x000fe2000f8e00ff */
[----:B------:R-:W-:Y:S01]  /*9100*/  MOV R13, RZ ;  /* 0x000000ff000d7202 */ /* 0x000fe20000000f00 */
[----:B------:R-:W-:Y:S01]  /*9110*/  IMAD.U32 R5, RZ, RZ, UR5 ;  /* 0x00000005ff057e24 */ /* 0x000fe2000f8e00ff */
[----:B------:R-:W-:Y:S01]  /*9120*/  ULDC.64 UR4, c[0x4][0x40] ;  /* 0x0100100000047ab9 */ /* 0x000fe20000000a00 */
[----:B------:R-:W-:Y:S02]  /*9130*/  IMAD.U32 R6, RZ, RZ, UR6 ;  /* 0x00000006ff067e24 */ /* 0x000fe4000f8e00ff */
[----:B------:R-:W-:Y:S02]  /*9140*/  IMAD.U32 R7, RZ, RZ, UR7 ;  /* 0x00000007ff077e24 */ /* 0x000fe4000f8e00ff */
[----:B------:R-:W-:-:S02]  /*9150*/  IMAD.U32 R10, RZ, RZ, UR4 ;  /* 0x00000004ff0a7e24 */ /* 0x000fc4000f8e00ff */
[----:B------:R-:W-:Y:S02]  /*9160*/  IMAD.U32 R11, RZ, RZ, UR5 ;  /* 0x00000005ff0b7e24 */ /* 0x000fe4000f8e00ff */
[----:B------:R-:W-:Y:S02]  /*9170*/  IMAD.MOV.U32 R8, RZ, RZ, 0x70 ;  /* 0x00000070ff087424 */ /* 0x000fe400078e00ff */
[----:B0-----:R-:W-:-:S07]  /*9180*/  IMAD.MOV.U32 R12, RZ, RZ, 0x1 ;  /* 0x00000001ff0c7424 */ /* 0x001fce00078e00ff */
[----:B------:R-:W-:-:S07]  /*9190*/  LEPC R20, `(.L_x_41) ;  /* 0x000000001014794e */ /* 0x000fce0000000000 */
[----:B-1----:R-:W-:Y:S05]  /*91a0*/  CALL.ABS.NOINC R2 ;  /* 0x0000000002007343 */ /* 0x002fea0003c00000 */
.L_x_41:
[----:B------:R-:W0:Y:S01]  /*91b0*/  LDC.64 R2, c[0x0][0x9f8] ;  /* 0x00027e00ff027b82 */ /* 0x000e220000000a00 */
[----:B------:R-:W-:-:S07]  /*91c0*/  IMAD.MOV.U32 R19, RZ, RZ, R18 ;  /* 0x000000ffff137224 */ /* 0x000fce00078e0012 */
[----:B------:R-:W1:Y:S01]  /*91d0*/  LDC.64 R4, c[0x0][0x418] ;  /* 0x00010600ff047b82 */ /* 0x000e620000000a00 */
[----:B0-----:R-:W-:-:S04]  /*91e0*/  ISETP.NE.U32.AND P0, PT, R2, RZ, PT ;  /* 0x000000ff0200720c */ /* 0x001fc80003f05070 */
[----:B------:R-:W-:-:S13]  /*91f0*/  ISETP.NE.AND.EX P0, PT, R3, RZ, PT, P0 ;  /* 0x000000ff0300720c */ /* 0x000fda0003f05300 */
[----:B------:R-:W0:Y:S02]  /*9200*/  @P0 LDC.64 R2, c[0x0][0x9f8] ;  /* 0x00027e00ff020b82 */ /* 0x000e240000000a00 */
[----:B0-----:R-:W-:-:S05]  /*9210*/  @P0 IMAD.WIDE R2, R18, 0x4, R2 ;  /* 0x0000000412020825 */ /* 0x001fca00078e0202 */
[----:B------:R-:W2:Y:S01]  /*9220*/  @P0 LDG.E R19, desc[UR42][R2.64] ;  /* 0x0000002a02130981 */ /* 0x000ea2000c1e1900 */
[----:B-1----:R-:W-:Y:S01]  /*9230*/  ISETP.NE.U32.AND P0, PT, R4, RZ, PT ;  /* 0x000000ff0400720c */ /* 0x002fe20003f05070 */
[----:B------:R-:W-:Y:S01]  /*9240*/  UMOV UR4, 0xffffffff ;  /* 0xffffffff00047882 */ /* 0x000fe20000000000 */
[----:B------:R-:W-:Y:S01]  /*9250*/  LOP3.LUT R17, R17, 0xfffffffe, RZ, 0xc0, !PT ;  /* 0xfffffffe11117812 */ /* 0x000fe200078ec0ff */
[----:B------:R-:W-:Y:S01]  /*9260*/  VIADD R18, R25, 0xffffffff ;  /* 0xffffffff19127836 */ /* 0x000fe20000000000 */
[----:B------:R-:W-:-:S13]  /*9270*/  ISETP.NE.AND.EX P1, PT, R5, RZ, PT, P0 ;  /* 0x000000ff0500720c */ /* 0x000fda0003f25300 */
[----:B------:R-:W-:Y:S02]  /*9280*/  @P1 LOP3.LUT R17, R17, 0x1, RZ, 0xfc, !PT ;  /* 0x0000000111111812 */ /* 0x000fe400078efcff */
[----:B--2---:R-:W-:Y:S02]  /*9290*/  SHF.R.S32.HI R22, RZ, 0x1f, R19 ;  /* 0x0000001fff167819 */ /* 0x004fe40000011413 */
[----:B------:R-:W-:Y:S01]  /*92a0*/  SEL R16, R19, RZ, !P1 ;  /* 0x000000ff13107207 */ /* 0x000fe20004800000 */
[----:B------:R-:W-:Y:S06]  /*92b0*/  BRA.DIV UR4, `(.L_x_43) ;  /* 0x0000002a04fc7947 */ /* 0x000fec000b800000 */
[----:B------:R0:W1:Y:S02]  /*92c0*/  SHFL.IDX PT, R14, R29, RZ, 0x1f ;  /* 0x00001fff1d0e7589 */ /* 0x00006400000e0000 */
.L_x_111:
[----:B-1----:R-:W-:Y:S02]  /*92d0*/  ISETP.NE.AND P0, PT, R14, RZ, PT ;  /* 0x000000ff0e00720c */ /* 0x002fe40003f05270 */
[----:B------:R-:W-:Y:S02]  /*92e0*/  PLOP3.LUT P2, PT, PT, PT, PT, 0x8, 0x0 ;  /* 0x000000000000781c */ /* 0x000fe40003f4e170 */
[----:B------:R-:W-:-:S11]  /*92f0*/  LOP3.LUT R17, R17, 0xfffffffd, RZ, 0xc0, !PT ;  /* 0xfffffffd11117812 */ /* 0x000fd600078ec0ff */
[----:B------:R-:W-:Y:S01]  /*9300*/  @P2 LOP3.LUT R17, R17, 0x2, RZ, 0xfc, !PT ;  /* 0x0000000211112812 */ /* 0x000fe200078efcff */
[----:B------:R-:W-:Y:S06]  /*9310*/  @P0 BRA `(.L_x_44) ;  /* 0x0000000000d40947 */ /* 0x000fec0003800000 */
[----:B------:R-:W-:-:S03]  /*9320*/  UMOV UR4, 0xffffffff ;  /* 0xffffffff00047882 */ /* 0x000fc60000000000 */
[----:B------:R-:W-:Y:S05]  /*9330*/  BRA.DIV UR4, `(.L_x_45) ;  /* 0x0000002a04fc7947 */ /* 0x000fea000b800000 */
[----:B------:R-:W-:-:S13]  /*9340*/  ELECT P6, URZ, PT ;  /* 0x00000000003f782f */ /* 0x000fda00038c0000 */
.L_x_114:
[----:B------:R-:W-:Y:S05]  /*9350*/  @!P6 BRA `(.L_x_44) ;  /* 0x0000000000c4e947 */ /* 0x000fea0003800000 */
[----:B------:R-:W-:Y:S02]  /*9360*/  IMAD.MOV.U32 R0, RZ, RZ, 0x1 ;  /* 0x00000001ff007424 */ /* 0x000fe400078e00ff */
[----:B------:R-:W-:-:S03]  /*9370*/  IMAD.MOV.U32 R16, RZ, RZ, R19 ;  /* 0x000000ffff107224 */ /* 0x000fc600078e0013 */
[----:B------:R-:W-:Y:S01]  /*9380*/  SHF.L.U32 R0, R0, 0x1f, RZ ;  /* 0x0000001f00007819 */ /* 0x000fe200000006ff */
[----:B------:R-:W-:Y:S06]  /*9390*/  @!P1 BRA `(.L_x_46) ;  /* 0x0000000000489947 */ /* 0x000fec0003800000 */
[----:B------:R-:W1:Y:S01]  /*93a0*/  LDC R7, c[0x0][0x43c] ;  /* 0x00010f00ff077b82 */ /* 0x000e620000000800 */
[----:B------:R-:W-:Y:S01]  /*93b0*/  IMAD.MOV.U32 R9, RZ, RZ, R18 ;  /* 0x000000ffff097224 */ /* 0x000fe200078e0012 */
[----:B------:R-:W-:Y:S02]  /*93c0*/  ULDC.64 UR4, c[0x0][0x428] ;  /* 0x00010a0000047ab9 */ /* 0x000fe40000000a00 */
[----:B------:R-:W-:-:S04]  /*93d0*/  IMAD R6, R22, UR4, RZ ;  /* 0x0000000416067c24 */ /* 0x000fc8000f8e02ff */
[----:B------:R-:W-:Y:S01]  /*93e0*/  IMAD R11, R19, UR5, R6 ;  /* 0x00000005130b7c24 */ /* 0x000fe2000f8e0206 */
[----:B-1----:R-:W-:-:S13]  /*93f0*/  ISETP.NE.AND P0, PT, R7, 0x1, PT ;  /* 0x000000010700780c */ /* 0x002fda0003f05270 */
[----:B------:R-:W1:Y:S02]  /*9400*/  @P0 LDC.64 R2, c[0x0][0x440] ;  /* 0x00011000ff020b82 */ /* 0x000e640000000a00 */
[----:B-1----:R-:W-:-:S05]  /*9410*/  @P0 IMAD.HI.U32 R2, R18, R2, RZ ;  /* 0x0000000212020227 */ /* 0x002fca00078e00ff */
[----:B------:R-:W-:-:S04]  /*9420*/  @P0 SHF.R.U32.HI R9, RZ, R3, R2 ;  /* 0x00000003ff090219 */ /* 0x000fc80000011602 */
[--C-:B------:R-:W-:Y:S01]  /*9430*/  SHF.R.S32.HI R3, RZ, 0x1f, R9.reuse ;  /* 0x0000001fff037819 */ /* 0x100fe20000011409 */
[----:B------:R-:W-:-:S04]  /*9440*/  IMAD.MOV.U32 R2, RZ, RZ, R9 ;  /* 0x000000ffff027224 */ /* 0x000fc800078e0009 */
[----:B------:R-:W-:-:S04]  /*9450*/  IMAD.WIDE.U32 R2, R19, UR4, R2 ;  /* 0x0000000413027c25 */ /* 0x000fc8000f8e0002 */
[----:B------:R-:W-:Y:S01]  /*9460*/  IMAD.IADD R3, R3, 0x1, R11 ;  /* 0x0000000103037824 */ /* 0x000fe200078e020b */
[----:B------:R-:W-:-:S04]  /*9470*/  LEA R4, P0, R2, R4, 0x2 ;  /* 0x0000000402047211 */ /* 0x000fc800078010ff */
[----:B------:R-:W-:-:S05]  /*9480*/  LEA.HI.X R5, R2, R5, R3, 0x2, P0 ;  /* 0x0000000502057211 */ /* 0x000fca00000f1403 */
[----:B------:R1:W5:Y:S01]  /*9490*/  LDG.E R16, desc[UR42][R4.64] ;  /* 0x0000002a04107981 */ /* 0x000362000c1e1900 */
[----:B------:R-:W-:-:S04]  /*94a0*/  IMAD.MOV R2, RZ, RZ, -R9 ;  /* 0x000000ffff027224 */ /* 0x000fc800078e0a09 */
[----:B------:R-:W-:-:S07]  /*94b0*/  IMAD R18, R7, R2, R18 ;  /* 0x0000000207127224 */ /* 0x000fce00078e0212 */
.L_x_46:
[----:B------:R-:W2:Y:S01]  /*94c0*/  SYNCS.PHASECHK.TRANS64.TRYWAIT P0, [UR38+0x30840], R0 ;  /* 0x03084000ff0075a7 */ /* 0x000ea20008000166 */
[----:B------:R-:W-:Y:S01]  /*94d0*/  ISETP.NE.AND P1, PT, R27, RZ, PT ;  /* 0x000000ff1b00720c */ /* 0x000fe20003f25270 */
[----:B--2---:R-:W-:-:S12]  /*94e0*/  @!P0 BRA `(.L_x_47) ;  /* 0x0000002800b08947 */ /* 0x004fd80003800000 */
.L_x_115:
[----:B------:R-:W-:Y:S05]  /*94f0*/  @P1 BRA `(.L_x_48) ;  /* 0x0000000000181947 */ /* 0x000fea0003800000 */
[----:B------:R-:W3:Y:S01]  /*9500*/  S2R R2, SR_TID.X ;  /* 0x0000000000027919 */ /* 0x000ee20000002100 */
[----:B--2---:R-:W-:-:S04]  /*9510*/  IMAD.MOV.U32 R0, RZ, RZ, 0x6000 ;  /* 0x00006000ff007424 */ /* 0x004fc800078e00ff */
[----:B------:R4:W-:Y:S01]  /*9520*/  SYNCS.ARRIVE.TRANS64 RZ, [UR38+0x30830], R0 ;  /* 0x03083000ffff79a7 */ /* 0x0009e20008000026 */
[----:B---3--:R-:W-:-:S13]  /*9530*/  LOP3.LUT P0, RZ, R2, 0x1f, RZ, 0xc0, !PT ;  /* 0x0000001f02ff7812 */ /* 0x008fda000780c0ff */
[----:B----4-:R-:W-:Y:S05]  /*9540*/  @!P0 BRA `(.L_x_48) ;  /* 0x0000000000048947 */ /* 0x010fea0003800000 */
[----:B------:R-:W-:Y:S01]  /*9550*/  BPT.TRAP 0x1 ;  /* 0x000000040000795c */ /* 0x000fe20000300000 */
.L_x_48:
[----:B------:R-:W-:Y:S01]  /*9560*/  R2UR UR11, R18 ;  /* 0x00000000120b72ca */ /* 0x000fe200000e0000 */
[----:B------:R-:W-:Y:S01]  /*9570*/  ULDC.64 UR4, c[0x0][0x198] ;  /* 0x0000660000047ab9 */ /* 0x000fe20000000a00 */
[----:B-----5:R-:W-:Y:S01]  /*9580*/  R2UR UR13, R16 ;  /* 0x00000000100d72ca */ /* 0x020fe200000e0000 */
[----:B------:R-:W-:Y:S01]  /*9590*/  UIADD3 UR4, UP0, UR4, 0x370, URZ ;  /* 0x0000037004047890 */ /* 0x000fe2000ff1e03f */
[----:B------:R-:W-:Y:S01]  /*95a0*/  PLOP3.LUT P0, PT, PT, PT, PT, 0x80, 0x0 ;  /* 0x000000000000781c */ /* 0x000fe20003f0f070 */
[----:B------:R-:W-:Y:S01]  /*95b0*/  UIADD3 UR8, UR38, 0x12400, URZ ;  /* 0x0001240026087890 */ /* 0x000fe2000fffe03f */
[----:B------:R-:W-:Y:S01]  /*95c0*/  LOP3.LUT R17, R17, 0xfffffffd, RZ, 0xc0, !PT ;  /* 0xfffffffd11117812 */ /* 0x000fe200078ec0ff */
[----:B------:R-:W-:Y:S02]  /*95d0*/  UIADD3 UR9, UR38, 0x30830, URZ ;  /* 0x0003083026097890 */ /* 0x000fe4000fffe03f */
[----:B------:R-:W-:Y:S01]  /*95e0*/  UIADD3.X UR5, URZ, UR5, URZ, UP0, !UPT ;  /* 0x000000053f057290 */ /* 0x000fe200087fe43f */
[----:B------:R-:W-:Y:S01]  /*95f0*/  UMOV UR6, 0x0 ;  /* 0x0000000000067882 */ /* 0x000fe20000000000 */
[----:B------:R-:W-:-:S02]  /*9600*/  UMOV UR7, 0x14f00000 ;  /* 0x14f0000000077882 */ /* 0x000fc40000000000 */
[----:B------:R-:W-:Y:S01]  /*9610*/  UIMAD UR11, UR11, 0xc0, URZ ;  /* 0x000000c00b0b78a4 */ /* 0x000fe2000f8e023f */
[----:B------:R-:W-:Y:S01]  /*9620*/  UMOV UR10, URZ ;  /* 0x0000003f000a7c82 */ /* 0x000fe20008000000 */
[----:B------:R-:W-:Y:S02]  /*9630*/  UMOV UR12, UR36 ;  /* 0x00000024000c7c82 */ /* 0x000fe40008000000 */
[----:B------:R-:W-:-:S05]  /*9640*/  @P0 LOP3.LUT R17, R17, 0x2, RZ, 0xfc, !PT ;  /* 0x0000000211110812 */ /* 0x000fca00078efcff */
[----:B------:R3:W-:Y:S02]  /*9650*/  UTMALDG.4D [UR8], [UR4], desc[UR6] ;  /* 0x00000608040075b4 */ /* 0x0007e40008019000 */
[----:B---3--:R-:W-:Y:S01]  /*9660*/  NOP ;  /* 0x0000000000007918 */ /* 0x008fe20000000000 */
.L_x_44:
[----:B------:R-:W-:Y:S05]  /*9670*/  WARPSYNC.ALL ;  /* 0x0000000000007948 */ /* 0x000fea0003800000 */
[----:B--2---:R-:W2:Y:S01]  /*9680*/  S2R R0, SR_CTAID.Z ;  /* 0x0000000000007919 */ /* 0x004ea20000002700 */
[----:B------:R-:W-:Y:S02]  /*9690*/  UIADD3 UR5, UR38, 0xc400, URZ ;  /* 0x0000c40026057890 */ /* 0x000fe4000fffe03f */
[----:B------:R-:W-:Y:S01]  /*96a0*/  USHF.R.S32.HI UR4, URZ, 0x1f, UR36 ;  /* 0x0000001f3f047899 */ /* 0x000fe20008011424 */
[----:B------:R-:W-:Y:S01]  /*96b0*/  BAR.SYNC.DEFER_BLOCKING 0x8, 0x200 ;  /* 0x0208000000007b1d */ /* 0x000fe20000010000 */
[----:B------:R-:W-:-:S05]  /*96c0*/  ULOP3.LUT UP0, URZ, UR5, 0x3ff, URZ, 0xc0, !UPT ;  /* 0x000003ff053f7892 */ /* 0x000fca000f80c03f */
[----:B------:R-:W-:Y:S01]  /*96d0*/  ULDC.64 UR6, c[0x0][0x2d8] ;  /* 0x0000b60000067ab9 */ /* 0x000fe20000000a00 */
[----:B------:R-:W-:Y:S01]  /*96e0*/  PLOP3.LUT P0, PT, PT, PT, UP0, 0x80, 0x0 ;  /* 0x000000000000781c */ /* 0x000fe20003f0f008 */
[----:B------:R-:W-:Y:S02]  /*96f0*/  UIMAD UR4, UR4, UR6, URZ ;  /* 0x00000006040472a4 */ /* 0x000fe4000f8e023f */
[----:B------:R-:W-:Y:S02]  /*9700*/  UIMAD.WIDE.U32 UR44, UR36, UR6, URZ ;  /* 0x00000006242c72a5 */ /* 0x000fe4000f8e003f */
[----:B------:R-:W-:-:S04]  /*9710*/  UIMAD UR4, UR36, UR7, UR4 ;  /* 0x00000007240472a4 */ /* 0x000fc8000f8e0204 */
[----:B------:R-:W-:Y:S01]  /*9720*/  UIADD3 UR41, UR45, UR4, URZ ;  /* 0x000000042d297290 */ /* 0x000fe2000fffe03f */
[----:B--2---:R-:W-:-:S03]  /*9730*/  SHF.R.S32.HI R28, RZ, 0x1f, R0 ;  /* 0x0000001fff1c7819 */ /* 0x004fc60000011400 */
[----:B------:R-:W-:Y:S08]  /*9740*/  @!P0 BRA `(.L_x_49) ;  /* 0x0000000000408947 */ /* 0x000ff00003800000 */
[----:B------:R-:W-:Y:S01]  /*9750*/  MOV R2, 0x0 ;  /* 0x0000000000027802 */ /* 0x000fe20000000f00 */
[----:B------:R-:W-:Y:S01]  /*9760*/  ULDC.64 UR6, c[0x4][0xa8] ;  /* 0x01002a0000067ab9 */ /* 0x000fe20000000a00 */
[----:B------:R-:W-:Y:S01]  /*9770*/  ULDC.64 UR8, c[0x4][0xb0] ;  /* 0x01002c0000087ab9 */ /* 0x000fe20000000a00 */
[----:B------:R-:W-:Y:S01]  /*9780*/  ULDC.64 UR4, c[0x4][0x20] ;  /* 0x0100080000047ab9 */ /* 0x000fe20000000a00 */
[----:B-1----:R-:W-:Y:S01]  /*9790*/  IMAD.U32 R4, RZ, RZ, UR6 ;  /* 0x00000006ff047e24 */ /* 0x002fe2000f8e00ff */
[----:B------:R-:W-:Y:S01]  /*97a0*/  MOV R10, UR4 ;  /* 0x00000004000a7c02 */ /* 0x000fe20008000f00 */
[----:B------:R-:W1:Y:S01]  /*97b0*/  LDC.64 R2, c[0x4][R2] ;  /* 0x0100000002027b82 */ /* 0x000e620000000a00 */
[----:B------:R-:W-:Y:S02]  /*97c0*/  IMAD.U32 R5, RZ, RZ, UR7 ;  /* 0x00000007ff057e24 */ /* 0x000fe4000f8e00ff */
[----:B------:R-:W-:Y:S02]  /*97d0*/  IMAD.U32 R6, RZ, RZ, UR8 ;  /* 0x00000008ff067e24 */ /* 0x000fe4000f8e00ff */
[----:B------:R-:W-:-:S02]  /*97e0*/  IMAD.U32 R7, RZ, RZ, UR9 ;  /* 0x00000009ff077e24 */ /* 0x000fc4000f8e00ff */
[----:B------:R-:W-:Y:S02]  /*97f0*/  IMAD.U32 R11, RZ, RZ, UR5 ;  /* 0x00000005ff0b7e24 */ /* 0x000fe4000f8e00ff */
[----:B------:R-:W-:Y:S02]  /*9800*/  IMAD.MOV.U32 R8, RZ, RZ, 0x70 ;  /* 0x00000070ff087424 */ /* 0x000fe400078e00ff */
[----:B------:R-:W-:Y:S02]  /*9810*/  IMAD.MOV.U32 R12, RZ, RZ, 0x1 ;  /* 0x00000001ff0c7424 */ /* 0x000fe400078e00ff */
[----:B------:R-:W-:-:S07]  /*9820*/  IMAD.MOV.U32 R13, RZ, RZ, RZ ;  /* 0x000000ffff0d7224 */ /* 0x000fce00078e00ff */
[----:B------:R-:W-:-:S07]  /*9830*/  LEPC R20, `(.L_x_49) ;  /* 0x000000001014794e */ /* 0x000fce0000000000 */
[----:B01----:R-:W-:Y:S05]  /*9840*/  CALL.ABS.NOINC R2 ;  /* 0x0000000002007343 */ /* 0x003fea0003c00000 */
.L_x_49:
[----:B------:R-:W2:Y:S01]  /*9850*/  LDC R20, c[0x0][0x448] ;  /* 0x00011200ff147b82 */ /* 0x000ea20000000800 */
[----:B------:R-:W3:Y:S01]  /*9860*/  S2R R12, SR_TID.X ;  /* 0x00000000000c7919 */ /* 0x000ee20000002100 */
[----:B------:R-:W-:Y:S01]  /*9870*/  SHF.R.U32.HI R6, RZ, 0x3, R27 ;  /* 0x00000003ff067819 */ /* 0x000fe2000001161b */
[----:B------:R-:W-:Y:S01]  /*9880*/  UMOV UR4, UR44 ;  /* 0x0000002c00047c82 */ /* 0x000fe20008000000 */
[----:B------:R-:W-:Y:S01]  /*9890*/  UMOV UR5, UR41 ;  /* 0x0000002900057c82 */ /* 0x000fe20008000000 */
[----:B------:R-:W4:Y:S01]  /*98a0*/  S2R R21, SR_CTAID.X ;  /* 0x0000000000157919 */ /* 0x000f220000002500 */
[----:B------:R-:W-:Y:S01]  /*98b0*/  ULDC.64 UR6, c[0x0][0x2c8] ;  /* 0x0000b20000067ab9 */ /* 0x000fe20000000a00 */
[----:B------:R-:W5:Y:S01]  /*98c0*/  S2R R10, SR_CTAID.Z ;  /* 0x00000000000a7919 */ /* 0x000f620000002700 */
[----:B--2---:R-:W-:Y:S01]  /*98d0*/  ISETP.NE.AND P0, PT, R20, 0x1, PT ;  /* 0x000000011400780c */ /* 0x004fe20003f05270 */
[----:B---3--:R-:W-:-:S12]  /*98e0*/  IMAD.SHL.U32 R3, R12, 0x10, RZ ;  /* 0x000000100c037824 */ /* 0x008fd800078e00ff */
[----:B------:R-:W2:Y:S01]  /*98f0*/  @P0 LDC R0, c[0x0][0x44c] ;  /* 0x00011300ff000b82 */ /* 0x000ea20000000800 */
[----:B------:R-:W-:-:S05]  /*9900*/  LOP3.LUT R3, R6, 0x70, R3, 0xf8, !PT ;  /* 0x0000007006037812 */ /* 0x000fca00078ef803 */
[----:B----4-:R-:W-:Y:S02]  /*9910*/  IMAD R7, R21, 0xc0, R3 ;  /* 0x000000c015077824 */ /* 0x010fe400078e0203 */
[----:B------:R-:W3:Y:S02]  /*9920*/  @P0 LDC R11, c[0x0][0x44c] ;  /* 0x00011300ff0b0b82 */ /* 0x000ee40000000800 */
[----:B------:R-:W-:Y:S02]  /*9930*/  VIADD R8, R7, 0x80 ;  /* 0x0000008007087836 */ /* 0x000fe40000000000 */
[----:B------:R-:W-:-:S04]  /*9940*/  IMAD.MOV.U32 R9, RZ, RZ, R7 ;  /* 0x000000ffff097224 */ /* 0x000fc800078e0007 */
[----:B-1----:R-:W1:Y:S08]  /*9950*/  @P0 LDC R5, c[0x0][0x450] ;  /* 0x00011400ff050b82 */ /* 0x002e700000000800 */
[----:B------:R-:W4:Y:S01]  /*9960*/  LDC.64 R2, c[0x0][0x2e0] ;  /* 0x0000b800ff027b82 */ /* 0x000f220000000a00 */
[----:B--2---:R-:W-:-:S07]  /*9970*/  @P0 IMAD.HI.U32 R0, R7, R0, RZ ;  /* 0x0000000007000227 */ /* 0x004fce00078e00ff */
[----:B------:R-:W2:Y:S01]  /*9980*/  @P0 LDC R13, c[0x0][0x450] ;  /* 0x00011400ff0d0b82 */ /* 0x000ea20000000800 */
[----:B---3--:R-:W-:Y:S01]  /*9990*/  @P0 IMAD.HI.U32 R4, R8, R11, RZ ;  /* 0x0000000b08040227 */ /* 0x008fe200078e00ff */
[----:B-1----:R-:W-:-:S03]  /*99a0*/  @P0 SHF.R.U32.HI R9, RZ, R5, R0 ;  /* 0x00000005ff090219 */ /* 0x002fc60000011600 */
[----:B------:R-:W-:Y:S02]  /*99b0*/  IMAD.MOV.U32 R0, RZ, RZ, R8 ;  /* 0x000000ffff007224 */ /* 0x000fe400078e0008 */
[----:B----4-:R-:W-:-:S04]  /*99c0*/  IMAD R28, R28, R2, RZ ;  /* 0x000000021c1c7224 */ /* 0x010fc800078e02ff */
[C---:B-----5:R-:W-:Y:S02]  /*99d0*/  IMAD R5, R10.reuse, R3, R28 ;  /* 0x000000030a057224 */ /* 0x060fe400078e021c */
[----:B------:R-:W-:Y:S01]  /*99e0*/  IMAD.WIDE.U32 R2, R10, R2, UR4 ;  /* 0x000000040a027e25 */ /* 0x000fe2000f8e0002 */
[----:B------:R-:W-:Y:S01]  /*99f0*/  ULDC.64 UR4, c[0x0][0x2d0] ;  /* 0x0000b40000047ab9 */ /* 0x000fe20000000a00 */
[----:B--2---:R-:W-:Y:S02]  /*9a00*/  @P0 SHF.R.U32.HI R0, RZ, R13, R4 ;  /* 0x0000000dff000219 */ /* 0x004fe40000011604 */
[----:B------:R-:W-:Y:S01]  /*9a10*/  SHF.R.S32.HI R4, RZ, 0x1f, R9 ;  /* 0x0000001fff047819 */ /* 0x000fe20000011409 */
[----:B------:R-:W-:Y:S01]  /*9a20*/  IMAD.IADD R3, R3, 0x1, R5 ;  /* 0x0000000103037824 */ /* 0x000fe200078e0205 */
[----:B------:R-:W-:-:S03]  /*9a30*/  SHF.R.S32.HI R10, RZ, 0x1f, R0 ;  /* 0x0000001fff0a7819 */ /* 0x000fc60000011400 */
[----:B------:R-:W-:-:S04]  /*9a40*/  IMAD R4, R4, UR4, RZ ;  /* 0x0000000404047c24 */ /* 0x000fc8000f8e02ff */
[C---:B------:R-:W-:Y:S02]  /*9a50*/  IMAD R11, R9.reuse, UR5, R4 ;  /* 0x00000005090b7c24 */ /* 0x040fe4000f8e0204 */
[----:B------:R-:W-:-:S04]  /*9a60*/  IMAD.WIDE.U32 R4, R9, UR4, R2 ;  /* 0x0000000409047c25 */ /* 0x000fc8000f8e0002 */
[----:B------:R-:W-:Y:S02]  /*9a70*/  IMAD.MOV R9, RZ, RZ, -R9 ;  /* 0x000000ffff097224 */ /* 0x000fe400078e0a09 */
[----:B------:R-:W-:Y:S02]  /*9a80*/  IMAD.IADD R5, R5, 0x1, R11 ;  /* 0x0000000105057824 */ /* 0x000fe400078e020b */
[----:B------:R-:W-:Y:S02]  /*9a90*/  IMAD R9, R20, R9, R7 ;  /* 0x0000000914097224 */ /* 0x000fe400078e0207 */
[----:B------:R-:W-:Y:S02]  /*9aa0*/  IMAD.MOV R7, RZ, RZ, -R0 ;  /* 0x000000ffff077224 */ /* 0x000fe400078e0a00 */
[----:B------:R-:W-:Y:S02]  /*9ab0*/  IMAD R11, R10, UR4, RZ ;  /* 0x000000040a0b7c24 */ /* 0x000fe4000f8e02ff */
[----:B------:R-:W-:Y:S01]  /*9ac0*/  IMAD R7, R20, R7, R8 ;  /* 0x0000000714077224 */ /* 0x000fe200078e0208 */
[----:B------:R-:W-:Y:S01]  /*9ad0*/  SHF.R.S32.HI R8, RZ, 0x1f, R9 ;  /* 0x0000001fff087819 */ /* 0x000fe20000011409 */
[----:B------:R-:W-:-:S04]  /*9ae0*/  IMAD.WIDE.U32 R2, R0, UR4, R2 ;  /* 0x0000000400027c25 */ /* 0x000fc8000f8e0002 */
[----:B------:R-:W-:Y:S01]  /*9af0*/  IMAD R13, R0, UR5, R11 ;  /* 0x00000005000d7c24 */ /* 0x000fe2000f8e020b */
[----:B------:R-:W-:Y:S01]  /*9b00*/  SHF.R.S32.HI R0, RZ, 0x1f, R7 ;  /* 0x0000001fff007819 */ /* 0x000fe20000011407 */
[----:B------:R-:W-:Y:S01]  /*9b10*/  IMAD R8, R8, UR6, RZ ;  /* 0x0000000608087c24 */ /* 0x000fe2000f8e02ff */
[----:B------:R-:W-:Y:S01]  /*9b20*/  ULDC.64 UR4, c[0x0][0x280] ;  /* 0x0000a00000047ab9 */ /* 0x000fe20000000a00 */
[----:B------:R-:W-:-:S04]  /*9b30*/  IMAD.WIDE.U32 R4, R9, UR6, R4 ;  /* 0x0000000609047c25 */ /* 0x000fc8000f8e0004 */
[----:B------:R-:W-:Y:S01]  /*9b40*/  IMAD R11, R9, UR7, R8 ;  /* 0x00000007090b7c24 */ /* 0x000fe2000f8e0208 */
[----:B------:R-:W-:Y:S01]  /*9b50*/  LEA R9, P0, R4, UR4, 0x1 ;  /* 0x0000000404097c11 */ /* 0x000fe2000f8008ff */
[----:B------:R-:W-:Y:S02]  /*9b60*/  IMAD.IADD R3, R3, 0x1, R13 ;  /* 0x0000000103037824 */ /* 0x000fe400078e020d */
[----:B------:R-:W-:Y:S01]  /*9b70*/  IMAD R0, R0, UR6, RZ ;  /* 0x0000000600007c24 */ /* 0x000fe2000f8e02ff */
[----:B------:R-:W-:Y:S01]  /*9b80*/  IADD3 R11, R5, R11, RZ ;  /* 0x0000000b050b7210 */ /* 0x000fe20007ffe0ff */
[----:B------:R-:W-:-:S03]  /*9b90*/  IMAD.WIDE.U32 R2, R7, UR6, R2 ;  /* 0x0000000607027c25 */ /* 0x000fc6000f8e0002 */
[----:B------:R-:W-:Y:S01]  /*9ba0*/  LEA.HI.X R10, R4, UR5, R11, 0x1, P0 ;  /* 0x00000005040a7c11 */ /* 0x000fe200080f0c0b */
[----:B------:R-:W-:Y:S01]  /*9bb0*/  IMAD R13, R7, UR7, R0 ;  /* 0x00000007070d7c24 */ /* 0x000fe2000f8e0200 */
[----:B------:R-:W-:Y:S01]  /*9bc0*/  LEA R0, P0, R2, UR4, 0x1 ;  /* 0x0000000402007c11 */ /* 0x000fe2000f8008ff */
[----:B------:R-:W-:Y:S01]  /*9bd0*/  IMAD.SHL.U32 R7, R12, 0x8, RZ ;  /* 0x000000080c077824 */ /* 0x000fe200078e00ff */
[----:B------:R-:W-:Y:S01]  /*9be0*/  ULDC UR4, c[0x0][0x2b8] ;  /* 0x0000ae0000047ab9 */ /* 0x000fe20000000800 */
[----:B------:R-:W-:Y:S02]  /*9bf0*/  IMAD.IADD R3, R3, 0x1, R13 ;  /* 0x0000000103037824 */ /* 0x000fe400078e020d */
[----:B------:R-:W-:-:S03]  /*9c00*/  IMAD.SHL.U32 R4, R27, 0x8, RZ ;  /* 0x000000081b047824 */ /* 0x000fc600078e00ff */
[----:B------:R-:W-:Y:S02]  /*9c10*/  LEA.HI.X R8, R2, UR5, R3, 0x1, P0 ;  /* 0x0000000502087c11 */ /* 0x000fe400080f0c03 */
[C---:B------:R-:W-:Y:S02]  /*9c20*/  LOP3.LUT R2, R7.reuse, 0x1f8, RZ, 0xc0, !PT ;  /* 0x000001f807027812 */ /* 0x040fe400078ec0ff */
[----:B------:R-:W-:Y:S02]  /*9c30*/  LOP3.LUT R7, R7, 0x38, RZ, 0xc0, !PT ;  /* 0x0000003807077812 */ /* 0x000fe400078ec0ff */
[----:B------:R-:W-:Y:S02]  /*9c40*/  LOP3.LUT R3, R2, 0x38, R12, 0x78, !PT ;  /* 0x0000003802037812 */ /* 0x000fe400078e780c */
[----:B------:R-:W-:Y:S01]  /*9c50*/  ISETP.GE.AND P0, PT, R7, UR4, PT ;  /* 0x0000000407007c0c */ /* 0x000fe2000bf06270 */
[----:B------:R-:W-:Y:S01]  /*9c60*/  UMOV UR4, 0xffffffff ;  /* 0xffffffff00047882 */ /* 0x000fe20000000000 */
[----:B------:R-:W-:-:S02]  /*9c70*/  LOP3.LUT R4, R3, 0x200, R4, 0xf8, !PT ;  /* 0x0000020003047812 */ /* 0x000fc400078ef804 */
[----:B------:R-:W-:Y:S09]  /*9c80*/  BRA.DIV UR4, `(.L_x_50) ;  /* 0x0000002204e07947 */ /* 0x000ff2000b800000 */
[----:B------:R-:W1:Y:S01]  /*9c90*/  S2R R2, SR_CTAID.X ;  /* 0x0000000000027919 */ /* 0x000e620000002500 */
[----:B------:R-:W-:Y:S02]  /*9ca0*/  ULDC UR4, c[0x0][0x288] ;  /* 0x0000a20000047ab9 */ /* 0x000fe40000000800 */
[----:B------:R-:W-:Y:S01]  /*9cb0*/  IMAD R5, R20, UR4, RZ ;  /* 0x0000000414057c24 */ /* 0x000fe2000f8e02ff */
[----:B------:R-:W2:Y:S04]  /*9cc0*/  SHFL.IDX PT, R14, R9, RZ, 0x181f ;  /* 0x00181fff090e7589 */ /* 0x000ea800000e0000 */
[----:B------:R-:W-:Y:S04]  /*9cd0*/  SHFL.IDX PT, R21, R10, 0x1, 0x181f ;  /* 0x00381f000a157f89 */ /* 0x000fe800000e0000 */
[----:B------:R-:W-:Y:S01]  /*9ce0*/  SHFL.IDX PT, R20, R10, 0x2, 0x181f ;  /* 0x00581f000a147f89 */ /* 0x000fe200000e0000 */
[----:B-1----:R-:W-:-:S03]  /*9cf0*/  IMAD R6, R2, 0xc0, R6 ;  /* 0x000000c002067824 */ /* 0x002fc600078e0206 */
[----:B------:R-:W1:Y:S01]  /*9d00*/  SHFL.IDX PT, R2, R10, RZ, 0x181f ;  /* 0x00181fff0a027589 */ /* 0x000e6200000e0000 */
[C---:B------:R-:W-:Y:S01]  /*9d10*/  VIADD R12, R6.reuse, 0x10 ;  /* 0x00000010060c7836 */ /* 0x040fe20000000000 */
[----:B------:R-:W-:-:S13]  /*9d20*/  ISETP.GE.AND P1, PT, R6, R5, PT ;  /* 0x000000050600720c */ /* 0x000fda0003f26270 */
[----:B--2---:R-:W-:Y:S02]  /*9d30*/  @!P1 LEA R14, P2, R7, R14, 0x1 ;  /* 0x0000000e070e9211 */ /* 0x004fe400078408ff */
[----:B------:R-:W-:-:S03]  /*9d40*/  @!P1 LEA R28, R4, UR38, 0x1 ;  /* 0x00000026041c9c11 */ /* 0x000fc6000f8e08ff */
[----:B-1----:R-:W-:Y:S02]  /*9d50*/  @!P1 IMAD.X R3, RZ, RZ, R2, P2 ;  /* 0x000000ffff039224 */ /* 0x002fe400010e0602 */
[----:B------:R-:W-:Y:S02]  /*9d60*/  @!P1 IMAD.MOV.U32 R2, RZ, RZ, R14 ;  /* 0x000000ffff029224 */ /* 0x000fe400078e000e */
[----:B------:R-:W-:Y:S04]  /*9d70*/  SHFL.IDX PT, R14, R9, 0x2, 0x181f ;  /* 0x00581f00090e7f89 */ /* 0x000fe800000e0000 */
[----:B------:R1:W-:Y:S01]  /*9d80*/  @!P1 LDGSTS.E.BYPASS.LTC128B.128 [R28+0xc400], desc[UR42][R2.64], !P0 ;  /* 0x0c400000021c9fae */ /* 0x0003e2000c101d6a */
[----:B------:R-:W-:Y:S01]  /*9d90*/  ISETP.GE.AND P1, PT, R12, R5, PT ;  /* 0x000000050c00720c */ /* 0x000fe20003f26270 */
[----:B------:R-:W-:-:S05]  /*9da0*/  VIADD R12, R6, 0x20 ;  /* 0x00000020060c7836 */ /* 0x000fca0000000000 */
[----:B------:R-:W-:Y:S01]  /*9db0*/  ISETP.GE.AND P2, PT, R12, R5, PT ;  /* 0x000000050c00720c */ /* 0x000fe20003f46270 */
[----:B------:R-:W-:Y:S01]  /*9dc0*/  VIADD R12, R6, 0x30 ;  /* 0x00000030060c7836 */ /* 0x000fe20000000000 */
[----:B-1----:R-:W1:Y:S04]  /*9dd0*/  SHFL.IDX PT, R2, R9, 0x1, 0x181f ;  /* 0x00381f0009027f89 */ /* 0x002e6800000e0000 */
[----:B------:R-:W2:Y:S01]  /*9de0*/  SHFL.IDX PT, R28, R9, 0x3, 0x181f ;  /* 0x00781f00091c7f89 */ /* 0x000ea200000e0000 */
[----:B-1----:R-:W-:-:S05]  /*9df0*/  @!P1 LEA R2, P3, R7, R2, 0x1 ;  /* 0x0000000207029211 */ /* 0x002fca00078608ff */
[----:B------:R-:W-:Y:S01]  /*9e00*/  @!P1 IMAD.X R3, RZ, RZ, R21, P3 ;  /* 0x000000ffff039224 */ /* 0x000fe200018e0615 */
[----:B------:R-:W-:-:S05]  /*9e10*/  @!P1 LEA R21, R4, UR38, 0x1 ;  /* 0x0000002604159c11 */ /* 0x000fca000f8e08ff */
[----:B------:R1:W-:Y:S02]  /*9e20*/  @!P1 LDGSTS.E.BYPASS.LTC128B.128 [R21+0xcc00], desc[UR42][R2.64], !P0 ;  /* 0x0cc0000002159fae */ /* 0x0003e4000c101d6a */
[----:B-1----:R-:W-:Y:S02]  /*9e30*/  @!P2 LEA R2, P1, R7, R14, 0x1 ;  /* 0x0000000e0702a211 */ /* 0x002fe400078208ff */
[----:B------:R-:W1:Y:S03]  /*9e40*/  SHFL.IDX PT, R21, R10, 0x3, 0x181f ;  /* 0x00781f000a157f89 */ /* 0x000e6600000e0000 */
[----:B------:R-:W-:Y:S01]  /*9e50*/  @!P2 IMAD.X R3, RZ, RZ, R20, P1 ;  /* 0x000000ffff03a224 */ /* 0x000fe200008e0614 */
[----:B------:R-:W-:Y:S01]  /*9e60*/  @!P2 LEA R20, R4, UR38, 0x1 ;  /* 0x000000260414ac11 */ /* 0x000fe2000f8e08ff */
[----:B------:R-:W3:Y:S01]  /*9e70*/  SHFL.IDX PT, R14, R9, 0x4, 0x181f ;  /* 0x00981f00090e7f89 */ /* 0x000ee200000e0000 */
[----:B------:R-:W-:Y:S01]  /*9e80*/  ISETP.GE.AND P1, PT, R12, R5, PT ;  /* 0x000000050c00720c */ /* 0x000fe20003f26270 */
[----:B------:R-:W-:-:S02]  /*9e90*/  VIADD R12, R6, 0x40 ;  /* 0x00000040060c7836 */ /* 0x000fc40000000000 */
[----:B------:R4:W-:Y:S03]  /*9ea0*/  @!P2 LDGSTS.E.BYPASS.LTC128B.128 [R20+0xd400], desc[UR42][R2.64], !P0 ;  /* 0x0d4000000214afae */ /* 0x0009e6000c101d6a */
[----:B------:R-:W-:Y:S02]  /*9eb0*/  ISETP.GE.AND P2, PT, R12, R5, PT ;  /* 0x000000050c00720c */ /* 0x000fe40003f46270 */
[----:B------:R-:W-:Y:S01]  /*9ec0*/  IADD3 R12, R6, 0x50, RZ ;  /* 0x00000050060c7810 */ /* 0x000fe20007ffe0ff */
[----:B----4-:R-:W4:Y:S04]  /*9ed0*/  SHFL.IDX PT, R20, R10, 0x4, 0x181f ;  /* 0x00981f000a147f89 */ /* 0x010f2800000e0000 */
[----:B--2---:R-:W-:-:S02]  /*9ee0*/  @!P1 LEA R2, P3, R7, R28, 0x1 ;  /* 0x0000001c07029211 */ /* 0x004fc400078608ff */
[----:B------:R-:W2:Y:S03]  /*9ef0*/  SHFL.IDX PT, R28, R9, 0x5, 0x181f ;  /* 0x00b81f00091c7f89 */ /* 0x000ea600000e0000 */
[----:B-1----:R-:W-:Y:S01]  /*9f00*/  @!P1 IMAD.X R3, RZ, RZ, R21, P3 ;  /* 0x000000ffff039224 */ /* 0x002fe200018e0615 */
[----:B------:R-:W-:-:S05]  /*9f10*/  @!P1 LEA R21, R4, UR38, 0x1 ;  /* 0x0000002604159c11 */ /* 0x000fca000f8e08ff */
[----:B------:R3:W-:Y:S02]  /*9f20*/  @!P1 LDGSTS.E.BYPASS.LTC128B.128 [R21+0xdc00], desc[UR42][R2.64], !P0 ;  /* 0x0dc0000002159fae */ /* 0x0007e4000c101d6a */
[----:B---3--:R-:W-:Y:S02]  /*9f30*/  @!P2 LEA R2, P1, R7, R14, 0x1 ;  /* 0x0000000e0702a211 */ /* 0x008fe400078208ff */
[----:B------:R-:W1:Y:S03]  /*9f40*/  SHFL.IDX PT, R21, R10, 0x5, 0x181f ;  /* 0x00b81f000a157f89 */ /* 0x000e6600000e0000 */
[----:B----4-:R-:W-:Y:S01]  /*9f50*/  @!P2 IMAD.X R3, RZ, RZ, R20, P1 ;  /* 0x000000ffff03a224 */ /* 0x010fe200008e0614 */
[----:B------:R-:W-:Y:S01]  /*9f60*/  ISETP.GE.AND P1, PT, R12, R5, PT ;  /* 0x000000050c00720c */ /* 0x000fe20003f26270 */
[----:B------:R-:W3:Y:S01]  /*9f70*/  SHFL.IDX PT, R14, R9, 0x6, 0x181f ;  /* 0x00d81f00090e7f89 */ /* 0x000ee200000e0000 */
[----:B------:R-:W-:Y:S01]  /*9f80*/  @!P2 LEA R20, R4, UR38, 0x1 ;  /* 0x000000260414ac11 */ /* 0x000fe2000f8e08ff */
[----:B------:R-:W-:-:S04]  /*9f90*/  VIADD R12, R6, 0x60 ;  /* 0x00000060060c7836 */ /* 0x000fc80000000000 */
[----:B------:R4:W-:Y:S01]  /*9fa0*/  @!P2 LDGSTS.E.BYPASS.LTC128B.128 [R20+0xe400], desc[UR42][R2.64], !P0 ;  /* 0x0e4000000214afae */ /* 0x0009e2000c101d6a */
[----:B------:R-:W-:Y:S01]  /*9fb0*/  ISETP.GE.AND P2, PT, R12, R5, PT ;  /* 0x000000050c00720c */ /* 0x000fe20003f46270 */
[----:B------:R-:W-:Y:S02]  /*9fc0*/  VIADD R12, R6, 0x70 ;  /* 0x00000070060c7836 */ /* 0x000fe40000000000 */
[----:B----4-:R-:W4:Y:S02]  /*9fd0*/  SHFL.IDX PT, R20, R10, 0x6, 0x181f ;  /* 0x00d81f000a147f89 */ /* 0x010f2400000e0000 */
[C---:B--2---:R-:W-:Y:S02]  /*9fe0*/  @!P1 LEA R2, P3, R7.reuse, R28, 0x1 ;  /* 0x0000001c07029211 */ /* 0x044fe400078608ff */
[----:B------:R-:W-:Y:S03]  /*9ff0*/  SHFL.IDX PT, R10, R10, 0x7, 0x181f ;  /* 0x00f81f000a0a7f89 */ /* 0x000fe600000e0000 */
[----:B-1----:R-:W-:Y:S01]  /*a000*/  @!P1 IMAD.X R3, RZ, RZ, R21, P3 ;  /* 0x000000ffff039224 */ /* 0x002fe200018e0615 */
[----:B------:R-:W-:Y:S01]  /*a010*/  @!P1 LEA R21, R4, UR38, 0x1 ;  /* 0x0000002604159c11 */ /* 0x000fe2000f8e08ff */
[----:B------:R-:W-:Y:S04]  /*a020*/  SHFL.IDX PT, R28, R0, RZ, 0x181f ;  /* 0x00181fff001c7589 */ /* 0x000fe800000e0000 */
[----:B------:R3:W-:Y:S02]  /*a030*/  @!P1 LDGSTS.E.BYPASS.LTC128B.128 [R21+0xec00], desc[UR42][R2.64], !P0 ;  /* 0x0ec0000002159fae */ /* 0x0007e4000c101d6a */
[----:B---3--:R-:W-:-:S02]  /*a040*/  @!P2 LEA R2, P1, R7, R14, 0x1 ;  /* 0x0000000e0702a211 */ /* 0x008fc400078208ff */
[----:B------:R-:W1:Y:S01]  /*a050*/  SHFL.IDX PT, R14, R9, 0x7, 0x181f ;  /* 0x00f81f00090e7f89 */ /* 0x000e6200000e0000 */
[----:B------:R-:W-:Y:S02]  /*a060*/  @!P2 LEA R21, R4, UR38, 0x1 ;  /* 0x000000260415ac11 */ /* 0x000fe4000f8e08ff */
[----:B----4-:R-:W-:Y:S01]  /*a070*/  @!P2 IMAD.X R3, RZ, RZ, R20, P1 ;  /* 0x000000ffff03a224 */ /* 0x010fe200008e0614 */
[----:B------:R-:W-:Y:S01]  /*a080*/  ISETP.GE.AND P1, PT, R12, R5, PT ;  /* 0x000000050c00720c */ /* 0x000fe20003f26270 */
[----:B------:R-:W2:Y:S01]  /*a090*/  SHFL.IDX PT, R20, R8, RZ, 0x181f ;  /* 0x00181fff08147589 */ /* 0x000ea200000e0000 */
[----:B------:R-:W-:-:S03]  /*a0a0*/  VIADD R12, R6, 0x80 ;  /* 0x00000080060c7836 */ /* 0x000fc60000000000 */
[----:B------:R3:W-:Y:S02]  /*a0b0*/  @!P2 LDGSTS.E.BYPASS.LTC128B.128 [R21+0xf400], desc[UR42][R2.64], !P0 ;  /* 0x0f4000000215afae */ /* 0x0007e4000c101d6a */
[----:B------:R-:W-:Y:S01]  /*a0c0*/  ISETP.GE.AND P2, PT, R12, R5, PT ;  /* 0x000000050c00720c */ /* 0x000fe20003f46270 */
[----:B------:R-:W-:Y:S01]  /*a0d0*/  VIADD R12, R6, 0x90 ;  /* 0x00000090060c7836 */ /* 0x000fe20000000000 */
[----:B------:R-:W-:Y:S04]  /*a0e0*/  SHFL.IDX PT, R9, R8, 0x2, 0x181f ;  /* 0x00581f0008097f89 */ /* 0x000fe800000e0000 */
[----:B---3--:R-:W-:Y:S02]  /*a0f0*/  @!P1 LEA R21, R4, UR38, 0x1 ;  /* 0x0000002604159c11 */ /* 0x008fe4000f8e08ff */
[----:B-1----:R-:W-:-:S02]  /*a100*/  @!P1 LEA R2, P3, R7, R14, 0x1 ;  /* 0x0000000e07029211 */ /* 0x002fc400078608ff */
[----:B------:R-:W1:Y:S03]  /*a110*/  SHFL.IDX PT, R14, R0, 0x1, 0x181f ;  /* 0x00381f00000e7f89 */ /* 0x000e6600000e0000 */
[----:B------:R-:W-:Y:S02]  /*a120*/  @!P1 IMAD.X R3, RZ, RZ, R10, P3 ;  /* 0x000000ffff039224 */ /* 0x000fe400018e060a */
[----:B------:R-:W3:Y:S04]  /*a130*/  SHFL.IDX PT, R10, R8, 0x1, 0x181f ;  /* 0x00381f00080a7f89 */ /* 0x000ee800000e0000 */
[----:B------:R4:W-:Y:S04]  /*a140*/  @!P1 LDGSTS.E.BYPASS.LTC128B.128 [R21+0xfc00], desc[UR42][R2.64], !P0 ;  /* 0x0fc0000002159fae */ /* 0x0009e8000c101d6a */
[----:B------:R-:W-:Y:S01]  /*a150*/  SHFL.IDX PT, R8, R8, 0x3, 0x181f ;  /* 0x00781f0008087f89 */ /* 0x000fe200000e0000 */
[----:B----4-:R-:W-:-:S02]  /*a160*/  @!P2 LEA R2, P1, R7, R28, 0x1 ;  /* 0x0000001c0702a211 */ /* 0x010fc400078208ff */
[----:B------:R-:W-:-:S03]  /*a170*/  @!P2 LEA R28, R4, UR38, 0x1 ;  /* 0x00000026041cac11 */ /* 0x000fc6000f8e08ff */
[----:B--2---:R-:W-:Y:S01]  /*a180*/  @!P2 IMAD.X R3, RZ, RZ, R20, P1 ;  /* 0x000000ffff03a224 */ /* 0x004fe200008e0614 */
[----:B------:R-:W-:Y:S01]  /*a190*/  ISETP.GE.AND P1, PT, R12, R5, PT ;  /* 0x000000050c00720c */ /* 0x000fe20003f26270 */
[----:B------:R-:W2:Y:S01]  /*a1a0*/  SHFL.IDX PT, R20, R0, 0x2, 0x181f ;  /* 0x00581f0000147f89 */ /* 0x000ea200000e0000 */
[----:B------:R-:W-:-:S03]  /*a1b0*/  VIADD R12, R6, 0xa0 ;  /* 0x000000a0060c7836 */ /* 0x000fc60000000000 */
[----:B------:R1:W-:Y:S02]  /*a1c0*/  @!P2 LDGSTS.E.BYPASS.LTC128B.128 [R28+0x10400], desc[UR42][R2.64], !P0 ;  /* 0x10400000021cafae */ /* 0x0003e4000c101d6a */
[----:B------:R-:W-:-:S06]  /*a1d0*/  ISETP.GE.AND P2, PT, R12, R5, PT ;  /* 0x000000050c00720c */ /* 0x000fcc0003f46270 */
[----:B------:R-:W-:Y:S02]  /*a1e0*/  @!P1 LEA R21, R4, UR38, 0x1 ;  /* 0x0000002604159c11 */ /* 0x000fe4000f8e08ff */
[----:B-1----:R-:W-:Y:S02]  /*a1f0*/  @!P1 LEA R2, P3, R7, R14, 0x1 ;  /* 0x0000000e07029211 */ /* 0x002fe400078608ff */
[----:B------:R1:W4:Y:S03]  /*a200*/  SHFL.IDX PT, R14, R0, 0x3, 0x181f ;  /* 0x00781f00000e7f89 */ /* 0x00032600000e0000 */
[----:B---3--:R-:W-:-:S05]  /*a210*/  @!P1 IMAD.X R3, RZ, RZ, R10, P3 ;  /* 0x000000ffff039224 */ /* 0x008fca00018e060a */
[----:B------:R2:W-:Y:S02]  /*a220*/  @!P1 LDGSTS.E.BYPASS.LTC128B.128 [R21+0x10c00], desc[UR42][R2.64], !P0 ;  /* 0x10c0000002159fae */ /* 0x0005e4000c101d6a */
[----:B--2---:R-:W-:-:S05]  /*a230*/  @!P2 LEA R2, P1, R7, R20, 0x1 ;  /* 0x000000140702a211 */ /* 0x004fca00078208ff */
[----:B------:R-:W-:Y:S01]  /*a240*/  @!P2 IMAD.X R3, RZ, RZ, R9, P1 ;  /* 0x000000ffff03a224 */ /* 0x000fe200008e0609 */
[----:B------:R-:W-:-:S05]  /*a250*/  @!P2 LEA R9, R4, UR38, 0x1 ;  /* 0x000000260409ac11 */ /* 0x000fca000f8e08ff */
[----:B----4-:R1:W-:Y:S02]  /*a260*/  @!P2 LDGSTS.E.BYPASS.LTC128B.128 [R9+0x11400], desc[UR42][R2.64], !P0 ;  /* 0x114000000209afae */ /* 0x0103e4000c101d6a */
.L_x_140:
[----:B------:R-:W-:Y:S02]  /*a270*/  VIADD R6, R6, 0xb0 ;  /* 0x000000b006067836 */ /* 0x000fe40000000000 */
[----:B-1----:R-:W-:-:S03]  /*a280*/  IMAD.MOV.U32 R0, RZ, RZ, 0x1 ;  /* 0x00000001ff007424 */ /* 0x002fc600078e00ff */
[----:B------:R-:W-:Y:S02]  /*a290*/  ISETP.GE.AND P1, PT, R6, R5, PT ;  /* 0x000000050600720c */ /* 0x000fe40003f26270 */
[----:B------:R-:W-:-:S11]  /*a2a0*/  SHF.L.U32 R0, R0, 0x1f, RZ ;  /* 0x0000001f00007819 */ /* 0x000fd600000006ff */
[----:B------:R-:W-:Y:S02]  /*a2b0*/  @!P1 LEA R2, P2, R7, R14, 0x1 ;  /* 0x0000000e07029211 */ /* 0x000fe400078408ff */
[----:B------:R-:W-:Y:S02]  /*a2c0*/  @!P1 LEA R5, R4, UR38, 0x1 ;  /* 0x0000002604059c11 */ /* 0x000fe4000f8e08ff */
[----:B------:R-:W-:-:S05]  /*a2d0*/  @!P1 IADD3.X R3, RZ, R8, RZ, P2, !PT ;  /* 0x00000008ff039210 */ /* 0x000fca00017fe4ff */
[----:B------:R-:W-:Y:S01]  /*a2e0*/  @!PT LDS RZ, [RZ] ;  /* 0x00000000fffff984 */ /* 0x000fe20000000800 */
[----:B------:R-:W-:Y:S01]  /*a2f0*/  @!PT LDS RZ, [RZ] ;  /* 0x00000000fffff984 */ /* 0x000fe20000000800 */
[----:B------:R-:W-:Y:S01]  /*a300*/  @!PT LDS RZ, [RZ] ;  /* 0x00000000fffff984 */ /* 0x000fe20000000800 */
[----:B------:R1:W-:Y:S01]  /*a310*/  @!P1 LDGSTS.E.BYPASS.LTC128B.128 [R5+0x11c00], desc[UR42][R2.64], !P0 ;  /* 0x11c0000002059fae */ /* 0x0003e2000c101d6a */
[----:B------:R-:W-:Y:S01]  /*a320*/  NOP ;  /* 0x0000000000007918 */ /* 0x000fe20000000000 */
[----:B------:R-:W-:Y:S02]  /*a330*/  SYNCS.ARRIVE.TRANS64.RED.A0T1 RZ, [UR38+0x30800], RZ ;  /* 0x030800ffffff79a7 */ /* 0x000fe40008200426 */
[----:B------:R-:W-:Y:S01]  /*a340*/  ARRIVES.LDGSTSBAR.64.TRANSCNT [UR38+0x30800] ;  /* 0x03080000ff0079b0 */ /* 0x000fe20008000aa6 */
[----:B------:R-:W-:Y:S01]  /*a350*/  NOP ;  /* 0x0000000000007918 */ /* 0x000fe20000000000 */
[----:B------:R-:W-:Y:S01]  /*a360*/  SYNCS.ARRIVE.TRANS64.A1T0 RZ, [UR38+0x30800], RZ ;  /* 0x030800ffffff79a7 */ /* 0x000fe20008100026 */
[----:B------:R-:W-:-:S05]  /*a370*/  VIADD R7, R25, 0xfffffffe ;  /* 0xfffffffe19077836 */ /* 0x000fca0000000000 */
[----:B------:R-:W-:Y:S01]  /*a380*/  ISETP.GE.AND P1, PT, R7, R23, PT ;  /* 0x000000170700720c */ /* 0x000fe20003f26270 */
[----:B------:R-:W2:Y:S02]  /*a390*/  SYNCS.PHASECHK.TRANS64.TRYWAIT P0, [UR38+0x30820], R0 ;  /* 0x03082000ff0075a7 */ /* 0x000ea40008000166 */
[----:B-12---:R-:W-:Y:S10]  /*a3a0*/  @!P0 BRA `(.L_x_51) ;  /* 0x0000002800b08947 */ /* 0x006ff40003800000 */
.L_x_141:
[----:B------:R-:W-:Y:S02]  /*a3b0*/  IMAD.MOV.U32 R8, RZ, RZ, 0x1 ;  /* 0x00000001ff087424 */ /* 0x000fe400078e00ff */
[----:B-1----:R-:W-:Y:S01]  /*a3c0*/  IMAD.MOV.U32 R0, RZ, RZ, RZ ;  /* 0x000000ffff007224 */ /* 0x002fe200078e00ff */
[----:B------:R-:W-:Y:S06]  /*a3d0*/  @!P1 BRA `(.L_x_52) ;  /* 0x0000001000d09947 */ /* 0x000fec0003800000 */
[----:B------:R-:W-:Y:S01]  /*a3e0*/  UIADD3 UR4, UR40, 0x1, URZ ;  /* 0x0000000128047890 */ /* 0x000fe2000fffe03f */
[----:B------:R-:W1:Y:S01]  /*a3f0*/  S2R R4, SR_TID.X ;  /* 0x0000000000047919 */ /* 0x000e620000002100 */
[----:B------:R-:W-:Y:S01]  /*a400*/  LOP3.LUT R23, RZ, R23, RZ, 0x33, !PT ;  /* 0x00000017ff177212 */ /* 0x000fe200078e33ff */
[----:B------:R-:W-:-:S03]  /*a410*/  IMAD.MOV.U32 R8, RZ, RZ, 0x1 ;  /* 0x00000001ff087424 */ /* 0x000fc600078e00ff */
[----:B------:R-:W-:-:S05]  /*a420*/  IMAD R24, R24, UR4, RZ ;  /* 0x0000000418187c24 */ /* 0x000fca000f8e02ff */
[----:B------:R-:W-:-:S05]  /*a430*/  VIMNMX R24, R24, UR39, PT ;  /* 0x0000002718187c48 */ /* 0x000fca000bfe0100 */
[----:B------:R-:W-:-:S05]  /*a440*/  IMAD.MOV R2, RZ, RZ, -R24 ;  /* 0x000000ffff027224 */ /* 0x000fca00078e0a18 */
[----:B------:R-:W-:Y:S02]  /*a450*/  VIADDMNMX R23, R2, 0x1, R23, !PT ;  /* 0x0000000102177846 */ /* 0x000fe40007800117 */
[----:B------:R-:W-:-:S03]  /*a460*/  LOP3.LUT R2, RZ, R24, RZ, 0x33, !PT ;  /* 0x00000018ff027212 */ /* 0x000fc600078e33ff */
[----:B------:R-:W-:Y:S02]  /*a470*/  VIADD R3, R23, 0xfffffffe ;  /* 0xfffffffe17037836 */ /* 0x000fe40000000000 */
[----:B------:R-:W-:-:S03]  /*a480*/  IMAD.IADD R9, R24, 0x1, R23 ;  /* 0x0000000118097824 */ /* 0x000fc600078e0217 */
[----:B------:R-:W-:Y:S02]  /*a490*/  ISETP.NE.AND P0, PT, R3, R2, PT ;  /* 0x000000020300720c */ /* 0x000fe40003f05270 */
[----:B-1----:R-:W-:Y:S01]  /*a4a0*/  LOP3.LUT R6, R4, 0x1f, RZ, 0xc0, !PT ;  /* 0x0000001f04067812 */ /* 0x002fe200078ec0ff */
[----:B------:R-:W-:Y:S01]  /*a4b0*/  IMAD.MOV.U32 R4, RZ, RZ, R16 ;  /* 0x000000ffff047224 */ /* 0x000fe200078e0010 */
[----:B------:R-:W-:-:S09]  /*a4c0*/  LOP3.LUT R10, R9, 0x1, RZ, 0xc0, !PT ;  /* 0x00000001090a7812 */ /* 0x000fd200078ec0ff */
[----:B------:R-:W-:Y:S05]  /*a4d0*/  @!P0 BRA `(.L_x_53) ;  /* 0x0000000c00148947 */ /* 0x000fea0003800000 */
[----:B------:R-:W-:Y:S01]  /*a4e0*/  BSSY B0, `(.L_x_53) ;  /* 0x00000c4000007945 */ /* 0x000fe20003800000 */
[----:B------:R-:W-:Y:S02]  /*a4f0*/  IMAD.IADD R9, R9, 0x1, -R10 ;  /* 0x0000000109097824 */ /* 0x000fe400078e0a0a */
[----:B------:R-:W-:Y:S02]  /*a500*/  IMAD.MOV.U32 R11, RZ, RZ, 0x1 ;  /* 0x00000001ff0b7424 */ /* 0x000fe400078e00ff */
[----:B------:R-:W-:-:S07]  /*a510*/  IMAD.MOV.U32 R4, RZ, RZ, R16 ;  /* 0x000000ffff047224 */ /* 0x000fce00078e0010 */
.L_x_80:
[----:B------:R-:W-:Y:S01]  /*a520*/  LOP3.LUT P0, RZ, R17, 0x2, RZ, 0xc0, !PT ;  /* 0x0000000211ff7812 */ /* 0x000fe2000780c0ff */
[----:B------:R-:W-:Y:S01]  /*a530*/  VIADD R9, R9, 0xfffffffe ;  /* 0xfffffffe09097836 */ /* 0x000fe20000000000 */
[----:B------:R-:W-:Y:S04]  /*a540*/  BSSY B1, `(.L_x_54) ;  /* 0x000005b000017945 */ /* 0x000fe80003800000 */
[----:B------:R-:W-:-:S07]  /*a550*/  ISETP.NE.AND P1, PT, R9, RZ, PT ;  /* 0x000000ff0900720c */ /* 0x000fce0003f25270 */
[----:B------:R-:W-:Y:S06]  /*a560*/  @!P0 BRA `(.L_x_55) ;  /* 0x0000000400608947 */ /* 0x000fec0003800000 */
[----:B------:R-:W-:Y:S01]  /*a570*/  LOP3.LUT P0, RZ, R17, 0x1, RZ, 0xc0, !PT ;  /* 0x0000000111ff7812 */ /* 0x000fe2000780c0ff */
[----:B------:R-:W-:Y:S01]  /*a580*/  IMAD.MOV.U32 R12, RZ, RZ, R7 ;  /* 0x000000ffff0c7224 */ /* 0x000fe200078e0007 */
[----:B------:R-:W-:-:S11]  /*a590*/  SHF.L.U32 R8, R11, 0x1f, RZ ;  /* 0x0000001f0b087819 */ /* 0x000fd600000006ff */
[----:B------:R-:W-:Y:S05]  /*a5a0*/  @!P0 BRA `(.L_x_56) ;  /* 0x00000000004c8947 */ /* 0x000fea0003800000 */
[----:B------:R-:W1:Y:S01]  /*a5b0*/  LDC R12, c[0x0][0x43c] ;  /* 0x00010f00ff0c7b82 */ /* 0x000e620000000800 */
[----:B------:R-:W-:Y:S01]  /*a5c0*/  MOV R13, R7 ;  /* 0x00000007000d7202 */ /* 0x000fe20000000f00 */
[----:B------:R-:W-:Y:S01]  /*a5d0*/  ULDC.64 UR4, c[0x0][0x428] ;  /* 0x00010a0000047ab9 */ /* 0x000fe20000000a00 */
[----:B-1----:R-:W-:-:S13]  /*a5e0*/  ISETP.NE.AND P0, PT, R12, 0x1, PT ;  /* 0x000000010c00780c */ /* 0x002fda0003f05270 */
[----:B------:R-:W1:Y:S02]  /*a5f0*/  @P0 LDC.64 R2, c[0x0][0x440] ;  /* 0x00011000ff020b82 */ /* 0x000e640000000a00 */
[----:B-1----:R-:W-:-:S05]  /*a600*/  @P0 IMAD.HI.U32 R2, R7, R2, RZ ;  /* 0x0000000207020227 */ /* 0x002fca00078e00ff */
[----:B------:R-:W-:Y:S01]  /*a610*/  @P0 SHF.R.U32.HI R13, RZ, R3, R2 ;  /* 0x00000003ff0d0219 */ /* 0x000fe20000011602 */
[----:B------:R-:W-:-:S03]  /*a620*/  IMAD R2, R22, UR4, RZ ;  /* 0x0000000416027c24 */ /* 0x000fc6000f8e02ff */
[--C-:B------:R-:W-:Y:S01]  /*a630*/  SHF.R.S32.HI R3, RZ, 0x1f, R13.reuse ;  /* 0x0000001fff037819 */ /* 0x100fe2000001140d */
[----:B------:R-:W-:Y:S02]  /*a640*/  IMAD R5, R19, UR5, R2 ;  /* 0x0000000513057c24 */ /* 0x000fe4000f8e0202 */
[----:B------:R-:W-:-:S04]  /*a650*/  IMAD.MOV.U32 R2, RZ, RZ, R13 ;  /* 0x000000ffff027224 */ /* 0x000fc800078e000d */
[----:B------:R-:W-:Y:S01]  /*a660*/  IMAD.WIDE.U32 R2, R19, UR4, R2 ;  /* 0x0000000413027c25 */ /* 0x000fe2000f8e0002 */
[----:B------:R-:W-:-:S03]  /*a670*/  ULDC.64 UR4, c[0x0][0x418] ;  /* 0x0001060000047ab9 */ /* 0x000fc60000000a00 */
[----:B------:R-:W-:Y:S01]  /*a680*/  IMAD.IADD R3, R5, 0x1, R3 ;  /* 0x0000000105037824 */ /* 0x000fe200078e0203 */
[----:B------:R-:W-:-:S04]  /*a690*/  LEA R4, P0, R2, UR4, 0x2 ;  /* 0x0000000402047c11 */ /* 0x000fc8000f8010ff */
[----:B------:R-:W-:-:S05]  /*a6a0*/  LEA.HI.X R5, R2, UR5, R3, 0x2, P0 ;  /* 0x0000000502057c11 */ /* 0x000fca00080f1403 */
[----:B------:R1:W5:Y:S01]  /*a6b0*/  LDG.E R4, desc[UR42][R4.64] ;  /* 0x0000002a04047981 */ /* 0x000362000c1e1900 */
[----:B------:R-:W-:-:S04]  /*a6c0*/  IMAD.MOV R2, RZ, RZ, -R13 ;  /* 0x000000ffff027224 */ /* 0x000fc800078e0a0d */
[----:B------:R-:W-:-:S07]  /*a6d0*/  IMAD R12, R12, R2, R7 ;  /* 0x000000020c0c7224 */ /* 0x000fce00078e0207 */
.L_x_56:
[----:B------:R-:W2:Y:S01]  /*a6e0*/  SYNCS.PHASECHK.TRANS64.TRYWAIT P0, [UR38+0x30848], R8 ;  /* 0x03084808ff0075a7 */ /* 0x000ea20008000166 */
[----:B------:R-:W-:Y:S01]  /*a6f0*/  BSSY B2, `(.L_x_57) ;  /* 0x0000003000027945 */ /* 0x000fe20003800000 */
[----:B------:R-:W-:-:S03]  /*a700*/  ISETP.NE.AND P2, PT, R27, RZ, PT ;  /* 0x000000ff1b00720c */ /* 0x000fc60003f45270 */
[----:B--2---:R-:W-:Y:S10]  /*a710*/  @!P0 BRA `(.L_x_58) ;  /* 0x0000002400ec8947 */ /* 0x004ff40003800000 */
.L_x_142:
[----:B------:R-:W-:Y:S05]  /*a720*/  BSYNC B2 ;  /* 0x0000000000027941 */ /* 0x000fea0003800000 */
.L_x_57:
[----:B------:R-:W-:Y:S04]  /*a730*/  BSSY B2, `(.L_x_59) ;  /* 0x0000007000027945 */ /* 0x000fe80003800000 */
[----:B------:R-:W-:Y:S05]  /*a740*/  @P2 BRA `(.L_x_60) ;  /* 0x0000000000142947 */ /* 0x000fea0003800000 */
[----:B------:R-:W-:Y:S01]  /*a750*/  ISETP.NE.AND P0, PT, R6, RZ, PT ;  /* 0x000000ff0600720c */ /* 0x000fe20003f05270 */
[----:B------:R-:W-:-:S04]  /*a760*/  IMAD.MOV.U32 R2, RZ, RZ, 0x6000 ;  /* 0x00006000ff027424 */ /* 0x000fc800078e00ff */
[----:B------:R3:W-:Y:S08]  /*a770*/  SYNCS.ARRIVE.TRANS64 RZ, [UR38+0x30838], R2 ;  /* 0x03083802ffff79a7 */ /* 0x0007f00008000026 */
[----:B---3--:R-:W-:Y:S05]  /*a780*/  @!P0 BRA `(.L_x_60) ;  /* 0x0000000000048947 */ /* 0x008fea0003800000 */
[----:B------:R-:W-:Y:S01]  /*a790*/  BPT.TRAP 0x1 ;  /* 0x000000040000795c */ /* 0x000fe20000300000 */
.L_x_60:
[----:B------:R-:W-:Y:S05]  /*a7a0*/  BSYNC B2 ;  /* 0x0000000000027941 */ /* 0x000fea0003800000 */
.L_x_59:
[----:B-1----:R-:W-:Y:S01]  /*a7b0*/  IMAD.MOV.U32 R5, RZ, RZ, RZ ;  /* 0x000000ffff057224 */ /* 0x002fe200078e00ff */
[----:B------:R-:W-:Y:S01]  /*a7c0*/  ULDC.64 UR4, c[0x0][0x198] ;  /* 0x0000660000047ab9 */ /* 0x000fe20000000a00 */
[----:B------:R-:W-:Y:S01]  /*a7d0*/  PLOP3.LUT P0, PT, PT, PT, PT, 0x80, 0x0 ;  /* 0x000000000000781c */ /* 0x000fe20003f0f070 */
[----:B------:R-:W-:Y:S01]  /*a7e0*/  UIADD3 UR4, UP0, UR4, 0x370, URZ ;  /* 0x0000037004047890 */ /* 0x000fe2000ff1e03f */
[----:B------:R-:W-:Y:S01]  /*a7f0*/  IMAD R2, R12, 0xc0, RZ ;  /* 0x000000c00c027824 */ /* 0x000fe200078e02ff */
[----:B------:R-:W-:Y:S01]  /*a800*/  R2UR UR34, R5 ;  /* 0x00000000052272ca */ /* 0x000fe200000e0000 */
[----:B------:R-:W-:Y:S02]  /*a810*/  UIADD3 UR32, UR38, 0x18400, URZ ;  /* 0x0001840026207890 */ /* 0x000fe4000fffe03f */
[----:B------:R-:W-:Y:S02]  /*a820*/  UIADD3 UR33, UR38, 0x30838, URZ ;  /* 0x0003083826217890 */ /* 0x000fe4000fffe03f */
[----:B------:R-:W-:Y:S01]  /*a830*/  UIADD3.X UR5, URZ, UR5, URZ, UP0, !UPT ;  /* 0x000000053f057290 */ /* 0x000fe200087fe43f */
[----:B------:R-:W-:Y:S01]  /*a840*/  UMOV UR6, 0x0 ;  /* 0x0000000000067882 */ /* 0x000fe20000000000 */
[----:B------:R-:W-:-:S10]  /*a850*/  UMOV UR7, 0x14f00000 ;  /* 0x14f0000000077882 */ /* 0x000fd40000000000 */
.L_x_61:
[----:B------:R-:W-:-:S13]  /*a860*/  @P0 ELECT P3, URZ, PT ;  /* 0x00000000003f082f */ /* 0x000fda0003860000 */
[----:B-----5:R-:W-:Y:S02]  /*a870*/  @P3 R2UR UR37, R4 ;  /* 0x00000000042532ca */ /* 0x020fe400000e0000 */
[----:B------:R-:W-:Y:S02]  /*a880*/  @P3 R2UR UR35, R2 ;  /* 0x00000000022332ca */ /* 0x000fe400000e0000 */
[----:B------:R-:W-:Y:S02]  /*a890*/  @P3 PLOP3.LUT P0, PT, P3, PT, PT, 0x8, 0x0 ;  /* 0x000000000000381c */ /* 0x000fe40001f0e170 */
[----:B------:R-:W-:-:S09]  /*a8a0*/  PLOP3.LUT P3, PT, PT, PT, PT, 0x8, 0x0 ;  /* 0x000000000000781c */ /* 0x000fd20003f6e170 */
[----:B------:R1:W-:Y:S02]  /*a8b0*/  UTMALDG.4D [UR32], [UR4], desc[UR6] ;  /* 0x00000620040075b4 */ /* 0x0003e40008019000 */
[----:B-1----:R-:W-:Y:S05]  /*a8c0*/  @P0 BRA.U.ANY `(.L_x_61) ;  /* 0xfffffffd00e40947 */ /* 0x002fea000393ffff */
[----:B------:R-:W1:Y:S01]  /*a8d0*/  SYNCS.PHASECHK.TRANS64.TRYWAIT P0, [UR38+0x30860], R8 ;  /* 0x03086008ff0075a7 */ /* 0x000e620008000166 */
[----:B------:R-:W-:Y:S04]  /*a8e0*/  BSSY B2, `(.L_x_62) ;  /* 0x0000002000027945 */ /* 0x000fe80003800000 */
[----:B-1----:R-:W-:Y:S05]  /*a8f0*/  @!P0 BRA `(.L_x_63) ;  /* 0x00000024008c8947 */ /* 0x002fea0003800000 */
.L_x_143:
[----:B------:R-:W-:Y:S05]  /*a900*/  BSYNC B2 ;  /* 0x0000000000027941 */ /* 0x000fea0003800000 */
.L_x_62:
[----:B------:R-:W-:Y:S01]  /*a910*/  BSSY B2, `(.L_x_64) ;  /* 0x0000009000027945 */ /* 0x000fe20003800000 */
[----:B------:R-:W-:Y:S02]  /*a920*/  IMAD.MOV.U32 R2, RZ, RZ, 0x0 ;  /* 0x00000000ff027424 */ /* 0x000fe400078e00ff */
[----:B-12---:R-:W-:Y:S01]  /*a930*/  IMAD.MOV.U32 R3, RZ, RZ, 0x14f00000 ;  /* 0x14f00000ff037424 */ /* 0x006fe200078e00ff */
[----:B------:R-:W-:Y:S06]  /*a940*/  @P2 BRA `(.L_x_65) ;  /* 0x0000000000142947 */ /* 0x000fec0003800000 */
[----:B------:R-:W-:Y:S01]  /*a950*/  ISETP.NE.AND P0, PT, R6, RZ, PT ;  /* 0x000000ff0600720c */ /* 0x000fe20003f05270 */
[----:B------:R-:W-:-:S04]  /*a960*/  IMAD.MOV.U32 R8, RZ, RZ, 0x6000 ;  /* 0x00006000ff087424 */ /* 0x000fc800078e00ff */
[----:B------:R1:W-:Y:S08]  /*a970*/  SYNCS.ARRIVE.TRANS64 RZ, [UR38+0x30850], R8 ;  /* 0x03085008ffff79a7 */ /* 0x0003f00008000026 */
[----:B-1----:R-:W-:Y:S05]  /*a980*/  @!P0 BRA `(.L_x_65) ;  /* 0x0000000000048947 */ /* 0x002fea0003800000 */
[----:B------:R-:W-:Y:S01]  /*a990*/  BPT.TRAP 0x1 ;  /* 0x000000040000795c */ /* 0x000fe20000300000 */
.L_x_65:
[----:B------:R-:W-:Y:S05]  /*a9a0*/  BSYNC B2 ;  /* 0x0000000000027941 */ /* 0x000fea0003800000 */
.L_x_64:
[----:B------:R-:W-:Y:S01]  /*a9b0*/  R2UR UR7, R3 ;  /* 0x00000000030772ca */ /* 0x000fe200000e0000 */
[----:B------:R-:W-:Y:S01]  /*a9c0*/  ULDC.64 UR4, c[0x0][0x198] ;  /* 0x0000660000047ab9 */ /* 0x000fe20000000a00 */
[----:B------:R-:W-:Y:S01]  /*a9d0*/  R2UR UR10, R5 ;  /* 0x00000000050a72ca */ /* 0x000fe200000e0000 */
[----:B------:R-:W-:Y:S01]  /*a9e0*/  UIADD3 UR4, UP0, UR4, 0x470, URZ ;  /* 0x0000047004047890 */ /* 0x000fe2000ff1e03f */
[----:B------:R-:W-:Y:S01]  /*a9f0*/  R2UR UR6, R2 ;  /* 0x00000000020672ca */ /* 0x000fe200000e0000 */
[----:B------:R-:W-:Y:S01]  /*aa00*/  IMAD R2, R18, 0xc0, RZ ;  /* 0x000000c012027824 */ /* 0x000fe200078e02ff */
[----:B------:R-:W-:Y:S01]  /*aa10*/  PLOP3.LUT P0, PT, PT, PT, PT, 0x80, 0x0 ;  /* 0x000000000000781c */ /* 0x000fe20003f0f070 */
[----:B------:R-:W-:Y:S02]  /*aa20*/  UIADD3 UR8, UR38, 0x400, URZ ;  /* 0x0000040026087890 */ /* 0x000fe4000fffe03f */
[----:B------:R-:W-:Y:S02]  /*aa30*/  UIADD3 UR9, UR38, 0x30850, URZ ;  /* 0x0003085026097890 */ /* 0x000fe4000fffe03f */
[----:B------:R-:W-:-:S12]  /*aa40*/  UIADD3.X UR5, URZ, UR5, URZ, UP0, !UPT ;  /* 0x000000053f057290 */ /* 0x000fd800087fe43f */
.L_x_66:
[----:B------:R-:W-:-:S13]  /*aa50*/  @P0 ELECT P2, URZ, PT ;  /* 0x00000000003f082f */ /* 0x000fda0003840000 */
[----:B------:R-:W-:Y:S01]  /*aa60*/  @P2 R2UR UR13, R16 ;  /* 0x00000000100d22ca */ /* 0x000fe200000e0000 */
[----:B------:R-:W-:Y:S01]  /*aa70*/  UMOV UR12, UR36 ;  /* 0x00000024000c7c82 */ /* 0x000fe20008000000 */
[----:B------:R-:W-:Y:S02]  /*aa80*/  @P2 R2UR UR11, R2 ;  /* 0x00000000020b22ca */ /* 0x000fe400000e0000 */
[----:B------:R-:W-:Y:S02]  /*aa90*/  @P2 PLOP3.LUT P0, PT, P2, PT, PT, 0x8, 0x0 ;  /* 0x000000000000281c */ /* 0x000fe4000170e170 */
[----:B------:R-:W-:-:S09]  /*aaa0*/  PLOP3.LUT P2, PT, PT, PT, PT, 0x8, 0x0 ;  /* 0x000000000000781c */ /* 0x000fd20003f4e170 */
[----:B------:R1:W-:Y:S02]  /*aab0*/  UTMALDG.4D [UR8], [UR4], desc[UR6] ;  /* 0x00000608040075b4 */ /* 0x0003e40008019000 */
[----:B-1----:R-:W-:Y:S05]  /*aac0*/  @P0 BRA.U.ANY `(.L_x_66) ;  /* 0xfffffffd00e00947 */ /* 0x002fea000393ffff */
[----:B------:R-:W-:Y:S02]  /*aad0*/  IMAD.MOV.U32 R18, RZ, RZ, R12 ;  /* 0x000000ffff127224 */ /* 0x000fe400078e000c */
[----:B------:R-:W-:-:S07]  /*aae0*/  IMAD.MOV.U32 R16, RZ, RZ, R4 ;  /* 0x000000ffff107224 */ /* 0x000fce00078e0004 */
.L_x_55:
[----:B------:R-:W-:Y:S05]  /*aaf0*/  BSYNC B1 ;  /* 0x0000000000017941 */ /* 0x000fea0003800000 */
.L_x_54:
[----:B------:R-:W-:Y:S01]  /*ab00*/  LOP3.LUT P0, RZ, R17, 0x2, RZ, 0xc0, !PT ;  /* 0x0000000211ff7812 */ /* 0x000fe2000780c0ff */
[----:B------:R-:W-:Y:S01]  /*ab10*/  BSSY B1, `(.L_x_67) ;  /* 0x000005d000017945 */ /* 0x000fe20003800000 */
[----:B------:R-:W-:-:S11]  /*ab20*/  LOP3.LUT R8, R11, 0x1, RZ, 0x3c, !PT ;  /* 0x000000010b087812 */ /* 0x000fd600078e3cff */
[----:B------:R-:W-:Y:S05]  /*ab30*/  @!P0 BRA `(.L_x_68) ;  /* 0x0000000400688947 */ /* 0x000fea0003800000 */
[----:B------:R-:W-:Y:S01]  /*ab40*/  LOP3.LUT P0, RZ, R17, 0x1, RZ, 0xc0, !PT ;  /* 0x0000000111ff7812 */ /* 0x000fe2000780c0ff */
[----:B------:R-:W-:Y:S01]  /*ab50*/  VIADD R13, R7, 0xffffffff ;  /* 0xffffffff070d7836 */ /* 0x000fe20000000000 */
[----:B------:R-:W-:-:S11]  /*ab60*/  SHF.L.U32 R12, R8, 0x1f, RZ ;  /* 0x0000001f080c7819 */ /* 0x000fd600000006ff */
[----:B------:R-:W-:Y:S05]  /*ab70*/  @!P0 BRA `(.L_x_69) ;  /* 0x00000000004c8947 */ /* 0x000fea0003800000 */
[----:B------:R-:W1:Y:S01]  /*ab80*/  LDC R14, c[0x0][0x43c] ;  /* 0x00010f00ff0e7b82 */ /* 0x000e620000000800 */
[----:B------:R-:W-:Y:S01]  /*ab90*/  IMAD.MOV.U32 R15, RZ, RZ, R13 ;  /* 0x000000ffff0f7224 */ /* 0x000fe200078e000d */
        /* <DEDUP_REMOVED lines=10> */
[----:B------:R-:W-:-:S04]  /*ac40*/  ULDC.64 UR4, c[0x0][0x418] ;  /* 0x0001060000047ab9 */ /* 0x000fc80000000a00 */
[----:B------:R-:W-:Y:S02]  /*ac50*/  IADD3 R3, R5, R3, RZ ;  /* 0x0000000305037210 */ /* 0x000fe40007ffe0ff */
[----:B------:R-:W-:-:S04]  /*ac60*/  LEA R4, P0, R2, UR4, 0x2 ;  /* 0x0000000402047c11 */ /* 0x000fc8000f8010ff */
[----:B------:R-:W-:-:S05]  /*ac70*/  LEA.HI.X R5, R2, UR5, R3, 0x2, P0 ;  /* 0x0000000502057c11 */ /* 0x000fca00080f1403 */
[----:B------:R1:W5:Y:S01]  /*ac80*/  LDG.E R4, desc[UR42][R4.64] ;  /* 0x0000002a04047981 */ /* 0x000362000c1e1900 */
[----:B------:R-:W-:-:S04]  /*ac90*/  IMAD.MOV R2, RZ, RZ, -R15 ;  /* 0x000000ffff027224 */ /* 0x000fc800078e0a0f */
[----:B------:R-:W-:-:S07]  /*aca0*/  IMAD R13, R14, R2, R13 ;  /* 0x000000020e0d7224 */ /* 0x000fce00078e020d */
.L_x_69:
[----:B------:R-:W2:Y:S01]  /*acb0*/  SYNCS.PHASECHK.TRANS64.TRYWAIT P0, [UR38+0x30840], R12 ;  /* 0x0308400cff0075a7 */ /* 0x000ea20008000166 */
[----:B------:R-:W-:Y:S01]  /*acc0*/  BSSY B2, `(.L_x_70) ;  /* 0x0000003000027945 */ /* 0x000fe20003800000 */
[----:B------:R-:W-:-:S03]  /*acd0*/  ISETP.NE.AND P2, PT, R27, RZ, PT ;  /* 0x000000ff1b00720c */ /* 0x000fc60003f45270 */
[----:B--2---:R-:W-:Y:S10]  /*ace0*/  @!P0 BRA `(.L_x_71) ;  /* 0x0000002000a88947 */ /* 0x004ff40003800000 */
.L_x_144:
[----:B------:R-:W-:Y:S05]  /*acf0*/  BSYNC B2 ;  /* 0x0000000000027941 */ /* 0x000fea0003800000 */
.L_x_70:
[----:B------:R-:W-:Y:S04]  /*ad00*/  BSSY B2, `(.L_x_72) ;  /* 0x0000007000027945 */ /* 0x000fe80003800000 */
[----:B------:R-:W-:Y:S05]  /*ad10*/  @P2 BRA `(.L_x_73) ;  /* 0x0000000000142947 */ /* 0x000fea0003800000 */
[----:B------:R-:W-:Y:S01]  /*ad20*/  ISETP.NE.AND P0, PT, R6, RZ, PT ;  /* 0x000000ff0600720c */ /* 0x000fe20003f05270 */
[----:B------:R-:W-:-:S04]  /*ad30*/  IMAD.MOV.U32 R2, RZ, RZ, 0x6000 ;  /* 0x00006000ff027424 */ /* 0x000fc800078e00ff */
[----:B------:R3:W-:Y:S08]  /*ad40*/  SYNCS.ARRIVE.TRANS64 RZ, [UR38+0x30830], R2 ;  /* 0x03083002ffff79a7 */ /* 0x0007f00008000026 */
[----:B---3--:R-:W-:Y:S05]  /*ad50*/  @!P0 BRA `(.L_x_73) ;  /* 0x0000000000048947 */ /* 0x008fea0003800000 */
[----:B------:R-:W-:Y:S01]  /*ad60*/  BPT.TRAP 0x1 ;  /* 0x000000040000795c */ /* 0x000fe20000300000 */
.L_x_73:
[----:B------:R-:W-:Y:S05]  /*ad70*/  BSYNC B2 ;  /* 0x0000000000027941 */ /* 0x000fea0003800000 */
.L_x_72:
        /* <DEDUP_REMOVED lines=11> */
.L_x_74:
[----:B------:R-:W-:-:S13]  /*ae30*/  @P0 ELECT P3, URZ, PT ;  /* 0x00000000003f082f */ /* 0x000fda0003860000 */
[----:B-----5:R-:W-:Y:S01]  /*ae40*/  @P3 R2UR UR13, R4 ;  /* 0x00000000040d32ca */ /* 0x020fe200000e0000 */
[----:B------:R-:W-:Y:S01]  /*ae50*/  UMOV UR12, UR36 ;  /* 0x00000024000c7c82 */ /* 0x000fe20008000000 */
[----:B------:R-:W-:Y:S02]  /*ae60*/  @P3 R2UR UR11, R2 ;  /* 0x00000000020b32ca */ /* 0x000fe400000e0000 */
[----:B------:R-:W-:Y:S02]  /*ae70*/  @P3 PLOP3.LUT P0, PT, P3, PT, PT, 0x8, 0x0 ;  /* 0x000000000000381c */ /* 0x000fe40001f0e170 */
[----:B------:R-:W-:-:S09]  /*ae80*/  PLOP3.LUT P3, PT, PT, PT, PT, 0x8, 0x0 ;  /* 0x000000000000781c */ /* 0x000fd20003f6e170 */
[----:B------:R1:W-:Y:S02]  /*ae90*/  UTMALDG.4D [UR8], [UR4], desc[UR6] ;  /* 0x00000608040075b4 */ /* 0x0003e40008019000 */
[----:B-1----:R-:W-:Y:S05]  /*aea0*/  @P0 BRA.U.ANY `(.L_x_74) ;  /* 0xfffffffd00e00947 */ /* 0x002fea000393ffff */
[----:B------:R-:W-:Y:S01]  /*aeb0*/  SHF.L.U32 R2, R11, 0x1f, RZ ;  /* 0x0000001f0b027819 */ /* 0x000fe200000006ff */
[----:B------:R-:W-:Y:S03]  /*aec0*/  BSSY B2, `(.L_x_75) ;  /* 0x0000003000027945 */ /* 0x000fe60003800000 */
[----:B------:R-:W1:Y:S02]  /*aed0*/  SYNCS.PHASECHK.TRANS64.TRYWAIT P0, [UR38+0x30868], R2 ;  /* 0x03086802ff0075a7 */ /* 0x000e640008000166 */
[----:B-1----:R-:W-:Y:S05]  /*aee0*/  @!P0 BRA `(.L_x_76) ;  /* 0x0000002000408947 */ /* 0x002fea0003800000 */
.L_x_145:
[----:B------:R-:W-:Y:S05]  /*aef0*/  BSYNC B2 ;  /* 0x0000000000027941 */ /* 0x000fea0003800000 */
.L_x_75:
[----:B------:R-:W-:Y:S01]  /*af00*/  BSSY B2, `(.L_x_77) ;  /* 0x0000009000027945 */ /* 0x000fe20003800000 */
[----:B-1----:R-:W-:Y:S02]  /*af10*/  IMAD.MOV.U32 R2, RZ, RZ, 0x0 ;  /* 0x00000000ff027424 */ /* 0x002fe400078e00ff */
[----:B--2---:R-:W-:Y:S01]  /*af20*/  IMAD.MOV.U32 R3, RZ, RZ, 0x14f00000 ;  /* 0x14f00000ff037424 */ /* 0x004fe200078e00ff */
[----:B------:R-:W-:Y:S06]  /*af30*/  @P2 BRA `(.L_x_78) ;  /* 0x0000000000142947 */ /* 0x000fec0003800000 */
[----:B------:R-:W-:Y:S01]  /*af40*/  ISETP.NE.AND P0, PT, R6, RZ, PT ;  /* 0x000000ff0600720c */ /* 0x000fe20003f05270 */
[----:B------:R-:W-:-:S04]  /*af50*/  IMAD.MOV.U32 R11, RZ, RZ, 0x6000 ;  /* 0x00006000ff0b7424 */ /* 0x000fc800078e00ff */
[----:B------:R1:W-:Y:S08]  /*af60*/  SYNCS.ARRIVE.TRANS64 RZ, [UR38+0x30858], R11 ;  /* 0x0308580bffff79a7 */ /* 0x0003f00008000026 */
[----:B-1----:R-:W-:Y:S05]  /*af70*/  @!P0 BRA `(.L_x_78) ;  /* 0x0000000000048947 */ /* 0x002fea0003800000 */
[----:B------:R-:W-:Y:S01]  /*af80*/  BPT.TRAP 0x1 ;  /* 0x000000040000795c */ /* 0x000fe20000300000 */
.L_x_78:
[----:B------:R-:W-:Y:S05]  /*af90*/  BSYNC B2 ;  /* 0x0000000000027941 */ /* 0x000fea0003800000 */
.L_x_77:
        /* <DEDUP_REMOVED lines=10> */
.L_x_79:
        /* <DEDUP_REMOVED lines=10> */
.L_x_68:
[----:B------:R-:W-:Y:S05]  /*b0e0*/  BSYNC B1 ;  /* 0x0000000000017941 */ /* 0x000fea0003800000 */
.L_x_67:
[----:B------:R-:W-:Y:S02]  /*b0f0*/  VIADD R7, R7, 0xfffffffe ;  /* 0xfffffffe07077836 */ /* 0x000fe40000000000 */
[----:B------:R-:W-:Y:S01]  /*b100*/  IMAD.MOV.U32 R11, RZ, RZ, R8 ;  /* 0x000000ffff0b7224 */ /* 0x000fe200078e0008 */
[----:B------:R-:W-:Y:S06]  /*b110*/  @P1 BRA `(.L_x_80) ;  /* 0xfffffff400001947 */ /* 0x000fec000383ffff */
[----:B------:R-:W-:Y:S05]  /*b120*/  BSYNC B0 ;  /* 0x0000000000007941 */ /* 0x000fea0003800000 */
.L_x_53:
[----:B------:R-:W-:Y:S01]  /*b130*/  ISETP.NE.AND P0, PT, R10, RZ, PT ;  /* 0x000000ff0a00720c */ /* 0x000fe20003f05270 */
[----:B------:R-:W-:-:S12]  /*b140*/  BSSY B0, `(.L_x_52) ;  /* 0x000005d000007945 */ /* 0x000fd80003800000 */
[----:B------:R-:W-:Y:S05]  /*b150*/  @!P0 BRA `(.L_x_81) ;  /* 0x00000004006c8947 */ /* 0x000fea0003800000 */
[----:B------:R-:W-:Y:S01]  /*b160*/  LOP3.LUT P1, RZ, R17, 0x2, RZ, 0xc0, !PT ;  /* 0x0000000211ff7812 */ /* 0x000fe2000782c0ff */
[----:B------:R-:W-:-:S12]  /*b170*/  IMAD.MOV.U32 R0, RZ, RZ, 0x1 ;  /* 0x00000001ff007424 */ /* 0x000fd800078e00ff */
[----:B------:R-:W-:Y:S05]  /*b180*/  @!P1 BRA `(.L_x_81) ;  /* 0x0000000400609947 */ /* 0x000fea0003800000 */
[----:B------:R-:W-:Y:S02]  /*b190*/  LOP3.LUT P1, RZ, R17, 0x1, RZ, 0xc0, !PT ;  /* 0x0000000111ff7812 */ /* 0x000fe4000782c0ff */
[----:B------:R-:W-:-:S11]  /*b1a0*/  SHF.L.U32 R9, R8, 0x1f, RZ ;  /* 0x0000001f08097819 */ /* 0x000fd600000006ff */
[----:B------:R-:W-:Y:S05]  /*b1b0*/  @!P1 BRA `(.L_x_82) ;  /* 0x00000000004c9947 */ /* 0x000fea0003800000 */
        /* <DEDUP_REMOVED lines=19> */
.L_x_82:
[----:B------:R-:W2:Y:S01]  /*b2f0*/  SYNCS.PHASECHK.TRANS64.TRYWAIT P0, [UR38+0x30848], R9 ;  /* 0x03084809ff0075a7 */ /* 0x000ea20008000166 */
[----:B------:R-:W-:Y:S01]  /*b300*/  BSSY B1, `(.L_x_83) ;  /* 0x0000003000017945 */ /* 0x000fe20003800000 */
[----:B------:R-:W-:-:S03]  /*b310*/  ISETP.NE.AND P1, PT, R27, RZ, PT ;  /* 0x000000ff1b00720c */ /* 0x000fc60003f25270 */
[----:B--2---:R-:W-:Y:S10]  /*b320*/  @!P0 BRA `(.L_x_84) ;  /* 0x0000001c00488947 */ /* 0x004ff40003800000 */
.L_x_146:
[----:B------:R-:W-:Y:S05]  /*b330*/  BSYNC B1 ;  /* 0x0000000000017941 */ /* 0x000fea0003800000 */
.L_x_83:
[----:B------:R-:W-:Y:S04]  /*b340*/  BSSY B1, `(.L_x_85) ;  /* 0x0000007000017945 */ /* 0x000fe80003800000 */
[----:B------:R-:W-:Y:S05]  /*b350*/  @P1 BRA `(.L_x_86) ;  /* 0x0000000000141947 */ /* 0x000fea0003800000 */
[----:B------:R-:W-:Y:S01]  /*b360*/  ISETP.NE.AND P0, PT, R6, RZ, PT ;  /* 0x000000ff0600720c */ /* 0x000fe20003f05270 */
[----:B--2---:R-:W-:-:S04]  /*b370*/  IMAD.MOV.U32 R2, RZ, RZ, 0x6000 ;  /* 0x00006000ff027424 */ /* 0x004fc800078e00ff */
[----:B------:R3:W-:Y:S08]  /*b380*/  SYNCS.ARRIVE.TRANS64 RZ, [UR38+0x30838], R2 ;  /* 0x03083802ffff79a7 */ /* 0x0007f00008000026 */
[----:B---3--:R-:W-:Y:S05]  /*b390*/  @!P0 BRA `(.L_x_86) ;  /* 0x0000000000048947 */ /* 0x008fea0003800000 */
[----:B------:R-:W-:Y:S01]  /*b3a0*/  BPT.TRAP 0x1 ;  /* 0x000000040000795c */ /* 0x000fe20000300000 */
.L_x_86:
[----:B------:R-:W-:Y:S05]  /*b3b0*/  BSYNC B1 ;  /* 0x0000000000017941 */ /* 0x000fea0003800000 */
.L_x_85:
[----:B-1----:R-:W-:Y:S01]  /*b3c0*/  IMAD.MOV.U32 R5, RZ, RZ, RZ ;  /* 0x000000ffff057224 */ /* 0x002fe200078e00ff */
[----:B------:R-:W-:Y:S01]  /*b3d0*/  ULDC.64 UR4, c[0x0][0x198] ;  /* 0x0000660000047ab9 */ /* 0x000fe20000000a00 */
[----:B------:R-:W-:Y:S01]  /*b3e0*/  PLOP3.LUT P0, PT, PT, PT, PT, 0x80, 0x0 ;  /* 0x000000000000781c */ /* 0x000fe20003f0f070 */
[----:B------:R-:W-:Y:S01]  /*b3f0*/  UIADD3 UR4, UP0, UR4, 0x370, URZ ;  /* 0x0000037004047890 */ /* 0x000fe2000ff1e03f */
[----:B--2---:R-:W-:Y:S01]  /*b400*/  IMAD R2, R7, 0xc0, RZ ;  /* 0x000000c007027824 */ /* 0x004fe200078e02ff */
[----:B------:R-:W-:Y:S01]  /*b410*/  R2UR UR10, R5 ;  /* 0x00000000050a72ca */ /* 0x000fe200000e0000 */
[----:B------:R-:W-:Y:S02]  /*b420*/  UIADD3 UR8, UR38, 0x18400, URZ ;  /* 0x0001840026087890 */ /* 0x000fe4000fffe03f */
[----:B------:R-:W-:Y:S02]  /*b430*/  UIADD3 UR9, UR38, 0x30838, URZ ;  /* 0x0003083826097890 */ /* 0x000fe4000fffe03f */
[----:B------:R-:W-:Y:S01]  /*b440*/  UIADD3.X UR5, URZ, UR5, URZ, UP0, !UPT ;  /* 0x000000053f057290 */ /* 0x000fe200087fe43f */
[----:B------:R-:W-:Y:S01]  /*b450*/  UMOV UR6, 0x0 ;  /* 0x0000000000067882 */ /* 0x000fe20000000000 */
[----:B------:R-:W-:-:S10]  /*b460*/  UMOV UR7, 0x14f00000 ;  /* 0x14f0000000077882 */ /* 0x000fd40000000000 */
.L_x_87:
        /* <DEDUP_REMOVED lines=11> */
.L_x_147:
[----:B------:R-:W-:Y:S05]  /*b520*/  BSYNC B1 ;  /* 0x0000000000017941 */ /* 0x000fea0003800000 */
.L_x_88:
[----:B------:R-:W-:Y:S01]  /*b530*/  BSSY B1, `(.L_x_90) ;  /* 0x0000009000017945 */ /* 0x000fe20003800000 */
[----:B-1----:R-:W-:Y:S02]  /*b540*/  IMAD.MOV.U32 R2, RZ, RZ, 0x0 ;  /* 0x00000000ff027424 */ /* 0x002fe400078e00ff */
[----:B------:R-:W-:Y:S01]  /*b550*/  IMAD.MOV.U32 R3, RZ, RZ, 0x14f00000 ;  /* 0x14f00000ff037424 */ /* 0x000fe200078e00ff */
[----:B------:R-:W-:Y:S06]  /*b560*/  @P1 BRA `(.L_x_91) ;  /* 0x0000000000141947 */ /* 0x000fec0003800000 */
[----:B------:R-:W-:Y:S01]  /*b570*/  ISETP.NE.AND P0, PT, R6, RZ, PT ;  /* 0x000000ff0600720c */ /* 0x000fe20003f05270 */
[----:B------:R-:W-:-:S04]  /*b580*/  IMAD.MOV.U32 R9, RZ, RZ, 0x6000 ;  /* 0x00006000ff097424 */ /* 0x000fc800078e00ff */
[----:B------:R1:W-:Y:S08]  /*b590*/  SYNCS.ARRIVE.TRANS64 RZ, [UR38+0x30850], R9 ;  /* 0x03085009ffff79a7 */ /* 0x0003f00008000026 */
[----:B-1----:R-:W-:Y:S05]  /*b5a0*/  @!P0 BRA `(.L_x_91) ;  /* 0x0000000000048947 */ /* 0x002fea0003800000 */
[----:B------:R-:W-:Y:S01]  /*b5b0*/  BPT.TRAP 0x1 ;  /* 0x000000040000795c */ /* 0x000fe20000300000 */
.L_x_91:
[----:B------:R-:W-:Y:S05]  /*b5c0*/  BSYNC B1 ;  /* 0x0000000000017941 */ /* 0x000fea0003800000 */
.L_x_90:
        /* <DEDUP_REMOVED lines=10> */
.L_x_92:
        /* <DEDUP_REMOVED lines=10> */
.L_x_81:
[----:B------:R-:W-:Y:S05]  /*b710*/  BSYNC B0 ;  /* 0x0000000000007941 */ /* 0x000fea0003800000 */
.L_x_52:
[----:B------:R-:W-:Y:S01]  /*b720*/  LOP3.LUT P0, RZ, R17, 0x2, RZ, 0xc0, !PT ;  /* 0x0000000211ff7812 */ /* 0x000fe2000780c0ff */
[----:B------:R-:W-:-:S12]  /*b730*/  BSSY B0, `(.L_x_93) ;  /* 0x0000027000007945 */ /* 0x000fd80003800000 */
[----:B------:R-:W-:Y:S05]  /*b740*/  @!P0 BRA `(.L_x_94) ;  /* 0x0000000000948947 */ /* 0x000fea0003800000 */
[----:B------:R-:W-:Y:S01]  /*b750*/  LEA R3, R0, UR38, 0x3 ;  /* 0x0000002600037c11 */ /* 0x000fe2000f8e18ff */
[----:B------:R-:W-:Y:S01]  /*b760*/  BSSY B1, `(.L_x_95) ;  /* 0x0000005000017945 */ /* 0x000fe20003800000 */
[----:B------:R-:W-:Y:S02]  /*b770*/  SHF.L.U32 R2, R8, 0x1f, RZ ;  /* 0x0000001f08027819 */ /* 0x000fe400000006ff */
[----:B------:R-:W-:Y:S02]  /*b780*/  ISETP.NE.AND P1, PT, R27, RZ, PT ;  /* 0x000000ff1b00720c */ /* 0x000fe40003f25270 */
[----:B------:R-:W1:Y:S02]  /*b790*/  SYNCS.PHASECHK.TRANS64.TRYWAIT P0, [R3+URZ+0x30860], R2 ;  /* 0x03086002030075a7 */ /* 0x000e64000800017f */
[----:B-1----:R-:W-:Y:S09]  /*b7a0*/  @!P0 BRA `(.L_x_96) ;  /* 0x0000001800588947 */ /* 0x002ff20003800000 */
.L_x_148:
[----:B------:R-:W-:Y:S05]  /*b7b0*/  BSYNC B1 ;  /* 0x0000000000017941 */ /* 0x000fea0003800000 */
.L_x_95:
[----:B------:R-:W-:Y:S04]  /*b7c0*/  BSSY B1, `(.L_x_97) ;  /* 0x0000008000017945 */ /* 0x000fe80003800000 */
[----:B------:R-:W-:Y:S05]  /*b7d0*/  @P1 BRA `(.L_x_98) ;  /* 0x0000000000181947 */ /* 0x000fea0003800000 */
[----:B------:R-:W2:Y:S01]  /*b7e0*/  S2R R4, SR_TID.X ;  /* 0x0000000000047919 */ /* 0x000ea20000002100 */
[----:B-1----:R-:W-:-:S04]  /*b7f0*/  IMAD.MOV.U32 R2, RZ, RZ, 0x6000 ;  /* 0x00006000ff027424 */ /* 0x002fc800078e00ff */
[----:B------:R3:W-:Y:S01]  /*b800*/  SYNCS.ARRIVE.TRANS64 RZ, [R3+URZ+0x30850], R2 ;  /* 0x0308500203ff79a7 */ /* 0x0007e2000800003f */
[----:B--2---:R-:W-:-:S13]  /*b810*/  LOP3.LUT P0, RZ, R4, 0x1f, RZ, 0xc0, !PT ;  /* 0x0000001f04ff7812 */ /* 0x004fda000780c0ff */
[----:B---3--:R-:W-:Y:S05]  /*b820*/  @!P0 BRA `(.L_x_98) ;  /* 0x0000000000048947 */ /* 0x008fea0003800000 */
[----:B------:R-:W-:Y:S01]  /*b830*/  BPT.TRAP 0x1 ;  /* 0x000000040000795c */ /* 0x000fe20000300000 */
.L_x_98:
[----:B------:R-:W-:Y:S05]  /*b840*/  BSYNC B1 ;  /* 0x0000000000017941 */ /* 0x000fea0003800000 */
.L_x_97:
[----:B------:R-:W-:Y:S01]  /*b850*/  R2UR UR8, R0 ;  /* 0x00000000000872ca */ /* 0x000fe200000e0000 */
[----:B------:R-:W-:Y:S01]  /*b860*/  ULDC.64 UR4, c[0x0][0x198] ;  /* 0x0000660000047ab9 */ /* 0x000fe20000000a00 */
[----:B------:R-:W-:Y:S01]  /*b870*/  R2UR UR9, R3 ;  /* 0x00000000030972ca */ /* 0x000fe200000e0000 */
[----:B------:R-:W-:Y:S01]  /*b880*/  UIADD3 UR4, UP0, UR4, 0x470, URZ ;  /* 0x0000047004047890 */ /* 0x000fe2000ff1e03f */
[----:B------:R-:W-:Y:S01]  /*b890*/  PLOP3.LUT P0, PT, PT, PT, PT, 0x80, 0x0 ;  /* 0x000000000000781c */ /* 0x000fe20003f0f070 */
[----:B------:R-:W-:Y:S01]  /*b8a0*/  IMAD R18, R18, 0xc0, RZ ;  /* 0x000000c012127824 */ /* 0x000fe200078e02ff */
[----:B------:R-:W-:Y:S01]  /*b8b0*/  UMOV UR6, 0x0 ;  /* 0x0000000000067882 */ /* 0x000fe20000000000 */
[----:B------:R-:W-:Y:S01]  /*b8c0*/  UIADD3.X UR5, URZ, UR5, URZ, UP0, !UPT ;  /* 0x000000053f057290 */ /* 0x000fe200087fe43f */
[----:B------:R-:W-:Y:S01]  /*b8d0*/  UMOV UR7, 0x14f00000 ;  /* 0x14f0000000077882 */ /* 0x000fe20000000000 */
[----:B------:R-:W-:-:S04]  /*b8e0*/  UMOV UR10, URZ ;  /* 0x0000003f000a7c82 */ /* 0x000fc80008000000 */
[----:B------:R-:W-:Y:S02]  /*b8f0*/  UIMAD UR8, UR8, 0x6000, UR38 ;  /* 0x00006000080878a4 */ /* 0x000fe4000f8e0226 */
[----:B------:R-:W-:Y:S02]  /*b900*/  UIADD3 UR9, UR9, 0x30850, URZ ;  /* 0x0003085009097890 */ /* 0x000fe4000fffe03f */
[----:B------:R-:W-:-:S12]  /*b910*/  UIADD3 UR8, UR8, 0x400, URZ ;  /* 0x0000040008087890 */ /* 0x000fd8000fffe03f */
.L_x_99:
[----:B------:R-:W-:-:S13]  /*b920*/  @P0 ELECT P1, URZ, PT ;  /* 0x00000000003f082f */ /* 0x000fda0003820000 */
[----:B------:R-:W-:Y:S01]  /*b930*/  @P1 R2UR UR13, R16 ;  /* 0x00000000100d12ca */ /* 0x000fe200000e0000 */
[----:B------:R-:W-:Y:S01]  /*b940*/  UMOV UR12, UR36 ;  /* 0x00000024000c7c82 */ /* 0x000fe20008000000 */
[----:B------:R-:W-:Y:S02]  /*b950*/  @P1 R2UR UR11, R18 ;  /* 0x00000000120b12ca */ /* 0x000fe400000e0000 */
[----:B------:R-:W-:Y:S02]  /*b960*/  @P1 PLOP3.LUT P0, PT, P1, PT, PT, 0x8, 0x0 ;  /* 0x000000000000181c */ /* 0x000fe40000f0e170 */
[----:B------:R-:W-:-:S09]  /*b970*/  PLOP3.LUT P1, PT, PT, PT, PT, 0x8, 0x0 ;  /* 0x000000000000781c */ /* 0x000fd20003f2e170 */
[----:B------:R2:W-:Y:S02]  /*b980*/  UTMALDG.4D [UR8], [UR4], desc[UR6] ;  /* 0x00000608040075b4 */ /* 0x0005e40008019000 */
[----:B--2---:R-:W-:Y:S05]  /*b990*/  @P0 BRA.U.ANY `(.L_x_99) ;  /* 0xfffffffd00e00947 */ /* 0x004fea000393ffff */
.L_x_94:
[----:B------:R-:W-:Y:S05]  /*b9a0*/  BSYNC B0 ;  /* 0x0000000000007941 */ /* 0x000fea0003800000 */
.L_x_93:
[----:B------:R-:W-:Y:S02]  /*b9b0*/  VIADD R0, R0, 0x1 ;  /* 0x0000000100007836 */ /* 0x000fe40000000000 */
[----:B-1----:R-:W-:-:S03]  /*b9c0*/  IMAD.MOV.U32 R2, RZ, RZ, RZ ;  /* 0x000000ffff027224 */ /* 0x002fc600078e00ff */
[----:B------:R-:W-:-:S04]  /*b9d0*/  ISETP.NE.AND P0, PT, R0, 0x2, PT ;  /* 0x000000020000780c */ /* 0x000fc80003f05270 */
[----:B------:R-:W-:Y:S02]  /*b9e0*/  SEL R3, RZ, 0x1, P0 ;  /* 0x00000001ff037807 */ /* 0x000fe40000000000 */
[----:B------:R-:W-:Y:S02]  /*b9f0*/  SEL R0, R0, RZ, P0 ;  /* 0x000000ff00007207 */ /* 0x000fe40000000000 */
[----:B------:R-:W-:-:S07]  /*ba00*/  LOP3.LUT R8, R8, R3, RZ, 0x3c, !PT ;  /* 0x0000000308087212 */ /* 0x000fce00078e3cff */
.L_x_38:
[----:B------:R-:W1:Y:S01]  /*ba10*/  S2R R4, SR_CgaCtaId ;  /* 0x0000000000047919 */ /* 0x000e620000008800 */
[----:B------:R-:W-:Y:S02]  /*ba20*/  MOV R3, 0x400 ;  /* 0x0000040000037802 */ /* 0x000fe40000000f00 */
[----:B------:R-:W-:Y:S02]  /*ba30*/  SHF.L.U32 R2, R2, 0x1f, RZ ;  /* 0x0000001f02027819 */ /* 0x000fe400000006ff */
[----:B-1----:R-:W-:-:S04]  /*ba40*/  LEA R7, R4, R3, 0x18 ;  /* 0x0000000304077211 */ /* 0x002fc800078ec0ff */
[----:B------:R-:W1:Y:S02]  /*ba50*/  SYNCS.PHASECHK.TRANS64.TRYWAIT P0, [R7+URZ+0x30820], R2 ;  /* 0x03082002070075a7 */ /* 0x000e64000800017f */
[----:B-1----:R-:W-:Y:S05]  /*ba60*/  @!P0 BRA `(.L_x_100) ;  /* 0x0000001400bc8947 */ /* 0x002fea0003800000 */
.L_x_149:
[----:B------:R-:W-:-:S03]  /*ba70*/  UMOV UR4, 0xffffffff ;  /* 0xffffffff00047882 */ /* 0x000fc60000000000 */
[----:B------:R-:W-:Y:S05]  /*ba80*/  BRA.DIV UR4, `(.L_x_101) ;  /* 0x0000001604c87947 */ /* 0x000fea000b800000 */
[----:B------:R2:W3:Y:S02]  /*ba90*/  SHFL.IDX PT, R14, R29, RZ, 0x1f ;  /* 0x00001fff1d0e7589 */ /* 0x0004e400000e0000 */
.L_x_152:
[----:B---3--:R-:W-:-:S13]  /*baa0*/  ISETP.NE.AND P0, PT, R14, RZ, PT ;  /* 0x000000ff0e00720c */ /* 0x008fda0003f05270 */
[----:B------:R-:W-:Y:S05]  /*bab0*/  @P0 BRA `(.L_x_10) ;  /* 0x0000000000840947 */ /* 0x000fea0003800000 */
[----:B------:R-:W-:-:S03]  /*bac0*/  UMOV UR4, 0xffffffff ;  /* 0xffffffff00047882 */ /* 0x000fc60000000000 */
[----:B------:R-:W-:Y:S05]  /*bad0*/  BRA.DIV UR4, `(.L_x_102) ;  /* 0x0000001604dc7947 */ /* 0x000fea000b800000 */
[----:B------:R-:W-:-:S13]  /*bae0*/  ELECT P6, URZ, PT ;  /* 0x00000000003f782f */ /* 0x000fda00038c0000 */
.L_x_155:
[----:B------:R-:W-:Y:S05]  /*baf0*/  @!P6 BRA `(.L_x_10) ;  /* 0x000000000074e947 */ /* 0x000fea0003800000 */
[----:B------:R-:W-:-:S04]  /*bb00*/  LOP3.LUT R26, R26, 0x2, RZ, 0xfc, !PT ;  /* 0x000000021a1a7812 */ /* 0x000fc800078efcff */
[----:B------:R-:W-:-:S13]  /*bb10*/  ISETP.NE.AND P2, PT, R26, 0x3, PT ;  /* 0x000000031a00780c */ /* 0x000fda0003f45270 */
[----:B------:R-:W-:Y:S05]  /*bb20*/  @!P2 BRA `(.L_x_103) ;  /* 0x000000000004a947 */ /* 0x000fea0003800000 */
[----:B------:R-:W-:Y:S01]  /*bb30*/  BPT.TRAP 0x1 ;  /* 0x000000040000795c */ /* 0x000fe20000300000 */
.L_x_103:
[----:B------:R-:W-:Y:S01]  /*bb40*/  VIADD R9, R7, 0x30840 ;  /* 0x0003084007097836 */ /* 0x000fe20000000000 */
[----:B------:R-:W-:Y:S02]  /*bb50*/  SHF.L.U32 R4, R8, 0x1f, RZ ;  /* 0x0000001f08047819 */ /* 0x000fe400000006ff */
[C---:B-1----:R-:W-:Y:S01]  /*bb60*/  IADD3 R2, R0.reuse, 0x1, RZ ;  /* 0x0000000100027810 */ /* 0x042fe20007ffe0ff */
[----:B------:R-:W-:-:S03]  /*bb70*/  IMAD R5, R0, 0x8, R9 ;  /* 0x0000000800057824 */ /* 0x000fc600078e0209 */
[C---:B------:R-:W-:Y:S01]  /*bb80*/  ISETP.NE.AND P1, PT, R2.reuse, 0x2, PT ;  /* 0x000000020200780c */ /* 0x040fe20003f25270 */
[----:B------:R-:W1:Y:S03]  /*bb90*/  SYNCS.PHASECHK.TRANS64.TRYWAIT P0, [R5+URZ], R4 ;  /* 0x00000004050075a7 */ /* 0x000e66000800017f */
[----:B------:R-:W-:Y:S02]  /*bba0*/  SEL R3, RZ, 0x1, P1 ;  /* 0x00000001ff037807 */ /* 0x000fe40000800000 */
[----:B------:R-:W-:Y:S02]  /*bbb0*/  SEL R6, R2, RZ, P1 ;  /* 0x000000ff02067207 */ /* 0x000fe40000800000 */
[----:B------:R-:W-:-:S03]  /*bbc0*/  LOP3.LUT R2, R8, R3, RZ, 0x3c, !PT ;  /* 0x0000000308027212 */ /* 0x000fc600078e3cff */
[----:B------:R-:W-:Y:S01]  /*bbd0*/  IMAD R3, R6, 0x8, R9 ;  /* 0x0000000806037824 */ /* 0x000fe200078e0209 */
[----:B------:R-:W-:Y:S01]  /*bbe0*/  SHF.L.U32 R2, R2, 0x1f, RZ ;  /* 0x0000001f02027819 */ /* 0x000fe200000006ff */
[----:B-1----:R-:W-:Y:S06]  /*bbf0*/  @!P0 BRA `(.L_x_104) ;  /* 0x0000001400b48947 */ /* 0x002fec0003800000 */
.L_x_156:
[----:B------:R-:W3:Y:S02]  /*bc00*/  SYNCS.PHASECHK.TRANS64.TRYWAIT P0, [R3+URZ], R2 ;  /* 0x00000002030075a7 */ /* 0x000ee4000800017f */
[----:B---3--:R-:W-:Y:S05]  /*bc10*/  @!P0 BRA `(.L_x_105) ;  /* 0x0000001400c08947 */ /* 0x008fea0003800000 */
.L_x_157:
[----:B------:R-:W-:Y:S05]  /*bc20*/  @!P2 BRA `(.L_x_106) ;  /* 0x000000000004a947 */ /* 0x000fea0003800000 */
[----:B------:R-:W-:Y:S01]  /*bc30*/  BPT.TRAP 0x1 ;  /* 0x000000040000795c */ /* 0x000fe20000300000 */
.L_x_106:
[----:B---3--:R-:W-:-:S04]  /*bc40*/  VIADD R3, R7, 0x30860 ;  /* 0x0003086007037836 */ /* 0x008fc80000000000 */
[----:B-1----:R-:W-:-:S04]  /*bc50*/  IMAD R5, R0, 0x8, R3 ;  /* 0x0000000800057824 */ /* 0x002fc800078e0203 */
[----:B------:R-:W1:Y:S02]  /*bc60*/  SYNCS.PHASECHK.TRANS64.TRYWAIT P0, [R5+URZ], R4 ;  /* 0x00000004050075a7 */ /* 0x000e64000800017f */
[----:B-1----:R-:W-:Y:S05]  /*bc70*/  @!P0 BRA `(.L_x_107) ;  /* 0x0000001400bc8947 */ /* 0x002fea0003800000 */
.L_x_158:
[----:B------:R-:W-:-:S07]  /*bc80*/  IMAD R3, R6, 0x8, R3 ;  /* 0x0000000806037824 */ /* 0x000fce00078e0203 */
.L_x_108:
[----:B---3--:R3:W4:Y:S02]  /*bc90*/  SYNCS.PHASECHK.TRANS64.TRYWAIT P0, [R3+URZ], R2 ;  /* 0x00000002030075a7 */ /* 0x008724000800017f */
[----:B----4-:R-:W-:Y:S05]  /*bca0*/  @!P0 NANOSLEEP.SYNCS 0x989680 ;  /* 0x009896800000895d */ /* 0x010fea0003900000 */
[----:B------:R-:W4:Y:S02]  /*bcb0*/  @!P0 SYNCS.PHASECHK.TRANS64 P0, [R3+URZ], R2 ;  /* 0x00000002030085a7 */ /* 0x000f24000800007f */
[----:B----4-:R-:W-:Y:S05]  /*bcc0*/  @!P0 BRA `(.L_x_108) ;  /* 0xfffffffc00f08947 */ /* 0x010fea000383ffff */
.L_x_10:
[----:B------:R-:W-:Y:S05]  /*bcd0*/  BSYNC B6 ;  /* 0x0000000000067941 */ /* 0x000fea0003800000 */
.L_x_7:
[----:B------:R-:W-:Y:S05]  /*bce0*/  EXIT ;  /* 0x000000000000794d */ /* 0x000fea0003800000 */
.L_x_14:
[----:B0-----:R-:W-:-:S04]  /*bcf0*/  IMAD.U32 R3, RZ, RZ, UR36 ;  /* 0x00000024ff037e24 */ /* 0x001fc8000f8e00ff */
[----:B------:R0:W1:Y:S03]  /*bd00*/  SYNCS.PHASECHK.TRANS64.TRYWAIT P1, [R3+URZ+0x30800], R2 ;  /* 0x03080002030075a7 */ /* 0x000066000802017f */
[----:B-1----:R-:W-:Y:S05]  /*bd10*/  @!P1 NANOSLEEP.SYNCS 0x989680 ;  /* 0x009896800000995d */ /* 0x002fea0003900000 */
[----:B------:R-:W1:Y:S02]  /*bd20*/  @!P1 SYNCS.PHASECHK.TRANS64 P1, [R3+URZ+0x30800], R2 ;  /* 0x03080002030095a7 */ /* 0x000e64000802007f */
[----:B-1----:R-:W-:Y:S05]  /*bd30*/  @!P1 BRA `(.L_x_14) ;  /* 0xfffffffc00ec9947 */ /* 0x002fea000383ffff */
[----:B------:R-:W-:Y:S05]  /*bd40*/  BRA `(.L_x_109) ;  /* 0xffffff5400247947 */ /* 0x000fea000383ffff */
.L_x_18:
[----:B0-----:R-:W-:-:S04]  /*bd50*/  IMAD.U32 R3, RZ, RZ, UR36 ;  /* 0x00000024ff037e24 */ /* 0x001fc8000f8e00ff */
[----:B------:R0:W2:Y:S03]  /*bd60*/  SYNCS.PHASECHK.TRANS64.TRYWAIT P2, [R3+URZ+0x30830], R2 ;  /* 0x03083002030075a7 */ /* 0x0000a6000804017f */
[----:B--2---:R-:W-:Y:S05]  /*bd70*/  @!P2 NANOSLEEP.SYNCS 0x989680 ;  /* 0x009896800000a95d */ /* 0x004fea0003900000 */
[----:B------:R-:W2:Y:S02]  /*bd80*/  @!P2 SYNCS.PHASECHK.TRANS64 P2, [R3+URZ+0x30830], R2 ;  /* 0x030830020300a5a7 */ /* 0x000ea4000804007f */
[----:B--2---:R-:W-:Y:S05]  /*bd90*/  @!P2 BRA `(.L_x_18) ;  /* 0xfffffffc00eca947 */ /* 0x004fea000383ffff */
[----:B------:R-:W-:Y:S05]  /*bda0*/  BRA `(.L_x_17) ;  /* 0xffffff5400587947 */ /* 0x000fea000383ffff */
.L_x_23:
[----:B--2---:R2:W3:Y:S02]  /*bdb0*/  SYNCS.PHASECHK.TRANS64.TRYWAIT P2, [R3+URZ+0x30830], R2 ;  /* 0x03083002030075a7 */ /* 0x0044e4000804017f */
[----:B---3--:R-:W-:Y:S05]  /*bdc0*/  @!P2 NANOSLEEP.SYNCS 0x989680 ;  /* 0x009896800000a95d */ /* 0x008fea0003900000 */
[----:B------:R-:W3:Y:S02]  /*bdd0*/  @!P2 SYNCS.PHASECHK.TRANS64 P2, [R3+URZ+0x30830], R2 ;  /* 0x030830020300a5a7 */ /* 0x000ee4000804007f */
[----:B---3--:R-:W-:Y:S05]  /*bde0*/  @!P2 BRA `(.L_x_23) ;  /* 0xfffffffc00f0a947 */ /* 0x008fea000383ffff */
[----:B------:R-:W-:Y:S05]  /*bdf0*/  BRA `(.L_x_20) ;  /* 0xffffff8400307947 */ /* 0x000fea000383ffff */
.L_x_27:
[----:B-1----:R-:W-:-:S04]  /*be00*/  IMAD.U32 R3, RZ, RZ, UR5 ;  /* 0x00000005ff037e24 */ /* 0x002fc8000f8e00ff */
[----:B------:R1:W2:Y:S03]  /*be10*/  SYNCS.PHASECHK.TRANS64.TRYWAIT P2, [R3+URZ+0x30850], R2 ;  /* 0x03085002030075a7 */ /* 0x0002a6000804017f */
[----:B--2---:R-:W-:Y:S05]  /*be20*/  @!P2 NANOSLEEP.SYNCS 0x989680 ;  /* 0x009896800000a95d */ /* 0x004fea0003900000 */
[----:B------:R-:W2:Y:S02]  /*be30*/  @!P2 SYNCS.PHASECHK.TRANS64 P2, [R3+URZ+0x30850], R2 ;  /* 0x030850020300a5a7 */ /* 0x000ea4000804007f */
[----:B--2---:R-:W-:Y:S05]  /*be40*/  @!P2 BRA `(.L_x_27) ;  /* 0xfffffffc00eca947 */ /* 0x004fea000383ffff */
[----:B------:R-:W-:Y:S05]  /*be50*/  BRA `(.L_x_24) ;  /* 0xffffff8400b47947 */ /* 0x000fea000383ffff */
.L_x_32:
[----:B--2---:R2:W3:Y:S02]  /*be60*/  SYNCS.PHASECHK.TRANS64.TRYWAIT P0, [R9+URZ+0x30850], R12 ;  /* 0x0308500c090075a7 */ /* 0x0044e4000800017f */
[----:B---3--:R-:W-:Y:S05]  /*be70*/  @!P0 NANOSLEEP.SYNCS 0x989680 ;  /* 0x009896800000895d */ /* 0x008fea0003900000 */
[----:B------:R-:W3:Y:S02]  /*be80*/  @!P0 SYNCS.PHASECHK.TRANS64 P0, [R9+URZ+0x30850], R12 ;  /* 0x0308500c090085a7 */ /* 0x000ee4000800007f */
[----:B---3--:R-:W-:Y:S05]  /*be90*/  @!P0 BRA `(.L_x_32) ;  /* 0xfffffffc00f08947 */ /* 0x008fea000383ffff */
[----:B------:R-:W-:Y:S05]  /*bea0*/  BRA `(.L_x_31) ;  /* 0xffffffac00787947 */ /* 0x000fea000383ffff */
.L_x_43:
[----:B------:R-:W-:Y:S02]  /*beb0*/  IMAD.MOV.U32 R13, RZ, RZ, R29 ;  /* 0x000000ffff0d7224 */ /* 0x000fe400078e001d */
[----:B------:R-:W-:Y:S02]  /*bec0*/  IMAD.MOV.U32 R12, RZ, RZ, RZ ;  /* 0x000000ffff0c7224 */ /* 0x000fe400078e00ff */
[----:B------:R-:W-:Y:S02]  /*bed0*/  IMAD.MOV.U32 R11, RZ, RZ, 0x1f ;  /* 0x0000001fff0b7424 */ /* 0x000fe400078e00ff */
[----:B------:R-:W-:-:S07]  /*bee0*/  IMAD.MOV.U32 R15, RZ, RZ, -0x1 ;  /* 0xffffffffff0f7424 */ /* 0x000fce00078e00ff */
[----:B------:R-:W-:Y:S05]  /*bef0*/  WARPSYNC.COLLECTIVE R15, `(.L_x_110) ;  /* 0x000000000f087348 */ /* 0x000fea0003c00000 */
[----:B------:R0:W1:Y:S02]  /*bf00*/  SHFL.IDX P6, R14, R13, R12, R11 ;  /* 0x0000000c0d0e7389 */ /* 0x00006400000c000b */
[----:B01----:R-:W-:Y:S01]  /*bf10*/  ENDCOLLECTIVE ;  /* 0x000000000000791b */ /* 0x003fe20003800000 */
.L_x_110:
[----:B------:R-:W-:Y:S05]  /*bf20*/  BRA `(.L_x_111) ;  /* 0xffffffd000e87947 */ /* 0x000fea000383ffff */
.L_x_45:
[----:B------:R-:W-:Y:S01]  /*bf30*/  BSSY B0, `(.L_x_112) ;  /* 0x0000006000007945 */ /* 0x000fe20003800000 */
[----:B------:R-:W-:-:S07]  /*bf40*/  IMAD.MOV.U32 R15, RZ, RZ, -0x1 ;  /* 0xffffffffff0f7424 */ /* 0x000fce00078e00ff */
[----:B0-----:R-:W-:Y:S05]  /*bf50*/  WARPSYNC.COLLECTIVE R15, `(.L_x_113) ;  /* 0x000000000f0c7348 */ /* 0x001fea0003c00000 */
[----:B------:R-:W-:Y:S02]  /*bf60*/  ELECT P6, UR62, PT ;  /* 0x00000000003e782f */ /* 0x000fe400038c0000 */
[----:B------:R-:W-:Y:S01]  /*bf70*/  MOV R14, UR62 ;  /* 0x0000003e000e7c02 */ /* 0x000fe20008000f00 */
[----:B0-----:R-:W-:Y:S10]  /*bf80*/  ENDCOLLECTIVE ;  /* 0x000000000000791b */ /* 0x001ff40003800000 */
.L_x_113:
[----:B------:R-:W-:Y:S05]  /*bf90*/  BSYNC B0 ;  /* 0x0000000000007941 */ /* 0x000fea0003800000 */
.L_x_112:
[----:B------:R-:W-:Y:S05]  /*bfa0*/  BRA `(.L_x_114) ;  /* 0xffffffd000e87947 */ /* 0x000fea000383ffff */
.L_x_47:
[----:B--2---:R-:W-:-:S04]  /*bfb0*/  MOV R3, UR38 ;  /* 0x0000002600037c02 */ /* 0x004fc80008000f00 */
[----:B------:R2:W3:Y:S03]  /*bfc0*/  SYNCS.PHASECHK.TRANS64.TRYWAIT P0, [R3+URZ+0x30840], R0 ;  /* 0x03084000030075a7 */ /* 0x0004e6000800017f */
[----:B---3--:R-:W-:Y:S05]  /*bfd0*/  @!P0 NANOSLEEP.SYNCS 0x989680 ;  /* 0x009896800000895d */ /* 0x008fea0003900000 */
[----:B------:R-:W3:Y:S02]  /*bfe0*/  @!P0 SYNCS.PHASECHK.TRANS64 P0, [R3+URZ+0x30840], R0 ;  /* 0x03084000030085a7 */ /* 0x000ee4000800007f */
[----:B---3--:R-:W-:Y:S05]  /*bff0*/  @!P0 BRA `(.L_x_47) ;  /* 0xfffffffc00ec8947 */ /* 0x008fea000383ffff */
[----:B------:R-:W-:Y:S05]  /*c000*/  BRA `(.L_x_115) ;  /* 0xffffffd400387947 */ /* 0x000fea000383ffff */
.L_x_50:
[----:B------:R-:W-:Y:S02]  /*c010*/  IMAD.MOV.U32 R13, RZ, RZ, R10 ;  /* 0x000000ffff0d7224 */ /* 0x000fe400078e000a */
[----:B------:R-:W-:Y:S02]  /*c020*/  IMAD.MOV.U32 R12, RZ, RZ, RZ ;  /* 0x000000ffff0c7224 */ /* 0x000fe400078e00ff */
[----:B------:R-:W-:Y:S02]  /*c030*/  IMAD.MOV.U32 R11, RZ, RZ, 0x181f ;  /* 0x0000181fff0b7424 */ /* 0x000fe400078e00ff */
[----:B------:R-:W-:Y:S02]  /*c040*/  IMAD.MOV.U32 R15, RZ, RZ, -0x1 ;  /* 0xffffffffff0f7424 */ /* 0x000fe400078e00ff */
[----:B------:R-:W-:-:S07]  /*c050*/  IMAD R6, R21, 0xc0, R6 ;  /* 0x000000c015067824 */ /* 0x000fce00078e0206 */
[----:B0-----:R-:W-:Y:S05]  /*c060*/  WARPSYNC.COLLECTIVE R15, `(.L_x_116) ;  /* 0x000000000f087348 */ /* 0x001fea0003c00000 */
[----:B------:R1:W2:Y:S02]  /*c070*/  SHFL.IDX P6, R14, R13, R12, R11 ;  /* 0x0000000c0d0e7389 */ /* 0x0002a400000c000b */
[----:B012---:R-:W-:Y:S01]  /*c080*/  ENDCOLLECTIVE ;  /* 0x000000000000791b */ /* 0x007fe20003800000 */
.L_x_116:
[----:B------:R-:W-:Y:S02]  /*c090*/  IMAD.MOV.U32 R13, RZ, RZ, R9 ;  /* 0x000000ffff0d7224 */ /* 0x000fe400078e0009 */
[----:B------:R-:W-:-:S07]  /*c0a0*/  IMAD.MOV.U32 R2, RZ, RZ, R14 ;  /* 0x000000ffff027224 */ /* 0x000fce00078e000e */
[----:B------:R-:W-:Y:S05]  /*c0b0*/  WARPSYNC.COLLECTIVE R15, `(.L_x_117) ;  /* 0x000000000f087348 */ /* 0x000fea0003c00000 */
[----:B------:R0:W1:Y:S02]  /*c0c0*/  SHFL.IDX P6, R14, R13, R12, R11 ;  /* 0x0000000c0d0e7389 */ /* 0x00006400000c000b */
[----:B01----:R-:W-:Y:S01]  /*c0d0*/  ENDCOLLECTIVE ;  /* 0x000000000000791b */ /* 0x003fe20003800000 */
.L_x_117:
[----:B------:R-:W-:Y:S02]  /*c0e0*/  ULDC UR4, c[0x0][0x288] ;  /* 0x0000a20000047ab9 */ /* 0x000fe40000000800 */
[----:B------:R-:W-:-:S05]  /*c0f0*/  IMAD R5, R20, UR4, RZ ;  /* 0x0000000414057c24 */ /* 0x000fca000f8e02ff */
[----:B------:R-:W-:Y:S01]  /*c100*/  ISETP.GE.AND P1, PT, R6, R5, PT ;  /* 0x000000050600720c */ /* 0x000fe20003f26270 */
[----:B------:R-:W-:Y:S02]  /*c110*/  IMAD.MOV.U32 R13, RZ, RZ, R10 ;  /* 0x000000ffff0d7224 */ /* 0x000fe400078e000a */
[----:B------:R-:W-:-:S10]  /*c120*/  IMAD.MOV.U32 R12, RZ, RZ, 0x1 ;  /* 0x00000001ff0c7424 */ /* 0x000fd400078e00ff */
[----:B------:R-:W-:Y:S02]  /*c130*/  @!P1 LEA R28, R4, UR38, 0x1 ;  /* 0x00000026041c9c11 */ /* 0x000fe4000f8e08ff */
[----:B------:R-:W-:-:S05]  /*c140*/  @!P1 LEA R14, P2, R7, R14, 0x1 ;  /* 0x0000000e070e9211 */ /* 0x000fca00078408ff */
[----:B------:R-:W-:Y:S02]  /*c150*/  @!P1 IMAD.X R3, RZ, RZ, R2, P2 ;  /* 0x000000ffff039224 */ /* 0x000fe400010e0602 */
[----:B------:R-:W-:Y:S02]  /*c160*/  @!P1 IMAD.MOV.U32 R2, RZ, RZ, R14 ;  /* 0x000000ffff029224 */ /* 0x000fe400078e000e */
[----:B------:R-:W-:-:S03]  /*c170*/  VIADD R14, R6, 0x10 ;  /* 0x00000010060e7836 */ /* 0x000fc60000000000 */
[----:B------:R-:W-:Y:S01]  /*c180*/  @!PT LDS RZ, [RZ] ;  /* 0x00000000fffff984 */ /* 0x000fe20000000800 */
[----:B------:R-:W-:Y:S01]  /*c190*/  @!PT LDS RZ, [RZ] ;  /* 0x00000000fffff984 */ /* 0x000fe20000000800 */
[----:B------:R-:W-:Y:S01]  /*c1a0*/  @!PT LDS RZ, [RZ] ;  /* 0x00000000fffff984 */ /* 0x000fe20000000800 */
[----:B------:R0:W-:Y:S02]  /*c1b0*/  @!P1 LDGSTS.E.BYPASS.LTC128B.128 [R28+0xc400], desc[UR42][R2.64], !P0 ;  /* 0x0c400000021c9fae */ /* 0x0001e4000c101d6a */
[----:B------:R-:W-:-:S13]  /*c1c0*/  ISETP.GE.AND P1, PT, R14, R5, PT ;  /* 0x000000050e00720c */ /* 0x000fda0003f26270 */
[----:B0-----:R-:W-:Y:S05]  /*c1d0*/  WARPSYNC.COLLECTIVE R15, `(.L_x_118) ;  /* 0x000000000f087348 */ /* 0x001fea0003c00000 */
[----:B------:R1:W2:Y:S02]  /*c1e0*/  SHFL.IDX P6, R14, R13, R12, R11 ;  /* 0x0000000c0d0e7389 */ /* 0x0002a400000c000b */
[----:B012---:R-:W-:Y:S01]  /*c1f0*/  ENDCOLLECTIVE ;  /* 0x000000000000791b */ /* 0x007fe20003800000 */
.L_x_118:
[----:B------:R-:W-:Y:S01]  /*c200*/  MOV R13, R9 ;  /* 0x00000009000d7202 */ /* 0x000fe20000000f00 */
[----:B------:R-:W-:-:S07]  /*c210*/  IMAD.MOV.U32 R21, RZ, RZ, R14 ;  /* 0x000000ffff157224 */ /* 0x000fce00078e000e */
[----:B------:R-:W-:Y:S05]  /*c220*/  WARPSYNC.COLLECTIVE R15, `(.L_x_119) ;  /* 0x000000000f087348 */ /* 0x000fea0003c00000 */
[----:B------:R0:W1:Y:S02]  /*c230*/  SHFL.IDX P6, R14, R13, R12, R11 ;  /* 0x0000000c0d0e7389 */ /* 0x00006400000c000b */
[----:B01----:R-:W-:Y:S01]  /*c240*/  ENDCOLLECTIVE ;  /* 0x000000000000791b */ /* 0x003fe20003800000 */
.L_x_119:
[----:B------:R-:W-:Y:S02]  /*c250*/  IMAD.MOV.U32 R13, RZ, RZ, R10 ;  /* 0x000000ffff0d7224 */ /* 0x000fe400078e000a */
[----:B------:R-:W-:Y:S02]  /*c260*/  IMAD.MOV.U32 R12, RZ, RZ, 0x2 ;  /* 0x00000002ff0c7424 */ /* 0x000fe400078e00ff */
[----:B------:R-:W-:Y:S02]  /*c270*/  IMAD.MOV.U32 R2, RZ, RZ, R14 ;  /* 0x000000ffff027224 */ /* 0x000fe400078e000e */
[----:B------:R-:W-:-:S03]  /*c280*/  VIADD R14, R6, 0x20 ;  /* 0x00000020060e7836 */ /* 0x000fc60000000000 */
[----:B------:R-:W-:Y:S02]  /*c290*/  @!P1 LEA R2, P3, R7, R2, 0x1 ;  /* 0x0000000207029211 */ /* 0x000fe400078608ff */
[----:B------:R-:W-:-:S13]  /*c2a0*/  ISETP.GE.AND P2, PT, R14, R5, PT ;  /* 0x000000050e00720c */ /* 0x000fda0003f46270 */
[----:B------:R-:W-:Y:S05]  /*c2b0*/  WARPSYNC.COLLECTIVE R15, `(.L_x_120) ;  /* 0x000000000f087348 */ /* 0x000fea0003c00000 */
[----:B------:R0:W1:Y:S02]  /*c2c0*/  SHFL.IDX P6, R14, R13, R12, R11 ;  /* 0x0000000c0d0e7389 */ /* 0x00006400000c000b */
[----:B01----:R-:W-:Y:S01]  /*c2d0*/  ENDCOLLECTIVE ;  /* 0x000000000000791b */ /* 0x003fe20003800000 */
.L_x_120:
[----:B------:R-:W-:Y:S01]  /*c2e0*/  @!P1 IMAD.X R3, RZ, RZ, R21, P3 ;  /* 0x000000ffff039224 */ /* 0x000fe200018e0615 */
[----:B------:R-:W-:-:S05]  /*c2f0*/  @!P1 LEA R21, R4, UR38, 0x1 ;  /* 0x0000002604159c11 */ /* 0x000fca000f8e08ff */
[----:B------:R-:W-:Y:S01]  /*c300*/  @!PT LDS RZ, [RZ] ;  /* 0x00000000fffff984 */ /* 0x000fe20000000800 */
[----:B------:R-:W-:Y:S01]  /*c310*/  @!PT LDS RZ, [RZ] ;  /* 0x00000000fffff984 */ /* 0x000fe20000000800 */
[----:B------:R-:W-:Y:S01]  /*c320*/  @!PT LDS RZ, [RZ] ;  /* 0x00000000fffff984 */ /* 0x000fe20000000800 */
[----:B------:R0:W-:Y:S01]  /*c330*/  @!P1 LDGSTS.E.BYPASS.LTC128B.128 [R21+0xcc00], desc[UR42][R2.64], !P0 ;  /* 0x0cc0000002159fae */ /* 0x0001e2000c101d6a */
[----:B------:R-:W-:Y:S02]  /*c340*/  IMAD.MOV.U32 R13, RZ, RZ, R9 ;  /* 0x000000ffff0d7224 */ /* 0x000fe400078e0009 */
[----:B------:R-:W-:-:S07]  /*c350*/  IMAD.MOV.U32 R20, RZ, RZ, R14 ;  /* 0x000000ffff147224 */ /* 0x000fce00078e000e */
[----:B0-----:R-:W-:Y:S05]  /*c360*/  WARPSYNC.COLLECTIVE R15, `(.L_x_121) ;  /* 0x000000000f087348 */ /* 0x001fea0003c00000 */
[----:B------:R1:W2:Y:S02]  /*c370*/  SHFL.IDX P6, R14, R13, R12, R11 ;  /* 0x0000000c0d0e7389 */ /* 0x0002a400000c000b */
[----:B012---:R-:W-:Y:S01]  /*c380*/  ENDCOLLECTIVE ;  /* 0x000000000000791b */ /* 0x007fe20003800000 */
.L_x_121:
[----:B------:R-:W-:Y:S02]  /*c390*/  IMAD.MOV.U32 R13, RZ, RZ, R10 ;  /* 0x000000ffff0d7224 */ /* 0x000fe400078e000a */
[----:B------:R-:W-:Y:S01]  /*c3a0*/  IMAD.MOV.U32 R12, RZ, RZ, 0x3 ;  /* 0x00000003ff0c7424 */ /* 0x000fe200078e00ff */
[----:B------:R-:W-:Y:S01]  /*c3b0*/  @!P2 LEA R2, P1, R7, R14, 0x1 ;  /* 0x0000000e0702a211 */ /* 0x000fe200078208ff */
[----:B------:R-:W-:-:S04]  /*c3c0*/  VIADD R14, R6, 0x30 ;  /* 0x00000030060e7836 */ /* 0x000fc80000000000 */
[----:B------:R-:W-:Y:S01]  /*c3d0*/  @!P2 IMAD.X R3, RZ, RZ, R20, P1 ;  /* 0x000000ffff03a224 */ /* 0x000fe200008e0614 */
[----:B------:R-:W-:-:S13]  /*c3e0*/  ISETP.GE.AND P1, PT, R14, R5, PT ;  /* 0x000000050e00720c */ /* 0x000fda0003f26270 */
[----:B------:R-:W-:Y:S05]  /*c3f0*/  WARPSYNC.COLLECTIVE R15, `(.L_x_122) ;  /* 0x000000000f087348 */ /* 0x000fea0003c00000 */
[----:B------:R0:W1:Y:S02]  /*c400*/  SHFL.IDX P6, R14, R13, R12, R11 ;  /* 0x0000000c0d0e7389 */ /* 0x00006400000c000b */
[----:B01----:R-:W-:Y:S01]  /*c410*/  ENDCOLLECTIVE ;  /* 0x000000000000791b */ /* 0x003fe20003800000 */
.L_x_122:
[----:B------:R-:W-:-:S05]  /*c420*/  @!P2 LEA R20, R4, UR38, 0x1 ;  /* 0x000000260414ac11 */ /* 0x000fca000f8e08ff */
[----:B------:R-:W-:Y:S01]  /*c430*/  @!PT LDS RZ, [RZ] ;  /* 0x00000000fffff984 */ /* 0x000fe20000000800 */
[----:B------:R-:W-:Y:S01]  /*c440*/  @!PT LDS RZ, [RZ] ;  /* 0x00000000fffff984 */ /* 0x000fe20000000800 */
[----:B------:R-:W-:Y:S01]  /*c450*/  @!PT LDS RZ, [RZ] ;  /* 0x00000000fffff984 */ /* 0x000fe20000000800 */
[----:B------:R0:W-:Y:S01]  /*c460*/  @!P2 LDGSTS.E.BYPASS.LTC128B.128 [R20+0xd400], desc[UR42][R2.64], !P0 ;  /* 0x0d4000000214afae */ /* 0x0001e2000c101d6a */
[----:B------:R-:W-:Y:S01]  /*c470*/  MOV R13, R9 ;  /* 0x00000009000d7202 */ /* 0x000fe20000000f00 */
[----:B------:R-:W-:-:S07]  /*c480*/  IMAD.MOV.U32 R21, RZ, RZ, R14 ;  /* 0x000000ffff157224 */ /* 0x000fce00078e000e */
[----:B0-----:R-:W-:Y:S05]  /*c490*/  WARPSYNC.COLLECTIVE R15, `(.L_x_123) ;  /* 0x000000000f087348 */ /* 0x001fea0003c00000 */
[----:B------:R1:W2:Y:S02]  /*c4a0*/  SHFL.IDX P6, R14, R13, R12, R11 ;  /* 0x0000000c0d0e7389 */ /* 0x0002a400000c000b */
[----:B012---:R-:W-:Y:S01]  /*c4b0*/  ENDCOLLECTIVE ;  /* 0x000000000000791b */ /* 0x007fe20003800000 */
.L_x_123:
        /* <DEDUP_REMOVED lines=9> */
.L_x_124:
        /* <DEDUP_REMOVED lines=11> */
.L_x_125:
        /* <DEDUP_REMOVED lines=9> */
.L_x_126:
        /* <DEDUP_REMOVED lines=10> */
.L_x_127:
        /* <DEDUP_REMOVED lines=9> */
.L_x_128:
[----:B------:R-:W-:Y:S01]  /*c7c0*/  @!P1 IMAD.X R3, RZ, RZ, R21, P3 ;  /* 0x000000ffff039224 */ /* 0x000fe200018e0615 */
[----:B------:R-:W-:-:S05]  /*c7d0*/  @!P1 LEA R21, R4, UR38, 0x1 ;  /* 0x0000002604159c11 */ /* 0x000fca000f8e08ff */
[----:B------:R-:W-:Y:S01]  /*c7e0*/  @!PT LDS RZ, [RZ] ;  /* 0x00000000fffff984 */ /* 0x000fe20000000800 */
[----:B------:R-:W-:Y:S01]  /*c7f0*/  @!PT LDS RZ, [RZ] ;  /* 0x00000000fffff984 */ /* 0x000fe20000000800 */
[----:B------:R-:W-:Y:S01]  /*c800*/  @!PT LDS RZ, [RZ] ;  /* 0x00000000fffff984 */ /* 0x000fe20000000800 */
[----:B------:R0:W-:Y:S01]  /*c810*/  @!P1 LDGSTS.E.BYPASS.LTC128B.128 [R21+0xec00], desc[UR42][R2.64], !P0 ;  /* 0x0ec0000002159fae */ /* 0x0001e2000c101d6a */
[----:B------:R-:W-:Y:S01]  /*c820*/  IMAD.MOV.U32 R13, RZ, RZ, R9 ;  /* 0x000000ffff0d7224 */ /* 0x000fe200078e0009 */
[----:B0-----:R-:W-:Y:S01]  /*c830*/  @!P2 LEA R21, R4, UR38, 0x1 ;  /* 0x000000260415ac11 */ /* 0x001fe2000f8e08ff */
[----:B------:R-:W-:-:S07]  /*c840*/  IMAD.MOV.U32 R20, RZ, RZ, R14 ;  /* 0x000000ffff147224 */ /* 0x000fce00078e000e */
[----:B------:R-:W-:Y:S05]  /*c850*/  WARPSYNC.COLLECTIVE R15, `(.L_x_129) ;  /* 0x000000000f087348 */ /* 0x000fea0003c00000 */
[----:B------:R0:W1:Y:S02]  /*c860*/  SHFL.IDX P6, R14, R13, R12, R11 ;  /* 0x0000000c0d0e7389 */ /* 0x00006400000c000b */
[----:B01----:R-:W-:Y:S01]  /*c870*/  ENDCOLLECTIVE ;  /* 0x000000000000791b */ /* 0x003fe20003800000 */
.L_x_129:
[----:B------:R-:W-:Y:S02]  /*c880*/  IMAD.MOV.U32 R13, RZ, RZ, R10 ;  /* 0x000000ffff0d7224 */ /* 0x000fe400078e000a */
[----:B------:R-:W-:Y:S01]  /*c890*/  IMAD.MOV.U32 R12, RZ, RZ, 0x7 ;  /* 0x00000007ff0c7424 */ /* 0x000fe200078e00ff */
[----:B------:R-:W-:-:S13]  /*c8a0*/  @!P2 LEA R2, P1, R7, R14, 0x1 ;  /* 0x0000000e0702a211 */ /* 0x000fda00078208ff */
[----:B------:R-:W-:Y:S05]  /*c8b0*/  WARPSYNC.COLLECTIVE R15, `(.L_x_130) ;  /* 0x000000000f087348 */ /* 0x000fea0003c00000 */
[----:B------:R0:W1:Y:S02]  /*c8c0*/  SHFL.IDX P6, R14, R13, R12, R11 ;  /* 0x0000000c0d0e7389 */ /* 0x00006400000c000b */
[----:B01----:R-:W-:Y:S01]  /*c8d0*/  ENDCOLLECTIVE ;  /* 0x000000000000791b */ /* 0x003fe20003800000 */
.L_x_130:
[----:B------:R-:W-:-:S05]  /*c8e0*/  @!P2 IMAD.X R3, RZ, RZ, R20, P1 ;  /* 0x000000ffff03a224 */ /* 0x000fca00008e0614 */
[----:B------:R-:W-:Y:S01]  /*c8f0*/  @!PT LDS RZ, [RZ] ;  /* 0x00000000fffff984 */ /* 0x000fe20000000800 */
[----:B------:R-:W-:Y:S01]  /*c900*/  @!PT LDS RZ, [RZ] ;  /* 0x00000000fffff984 */ /* 0x000fe20000000800 */
[----:B------:R-:W-:Y:S01]  /*c910*/  @!PT LDS RZ, [RZ] ;  /* 0x00000000fffff984 */ /* 0x000fe20000000800 */
[----:B------:R0:W-:Y:S01]  /*c920*/  @!P2 LDGSTS.E.BYPASS.LTC128B.128 [R21+0xf400], desc[UR42][R2.64], !P0 ;  /* 0x0f4000000215afae */ /* 0x0001e2000c101d6a */
[----:B------:R-:W-:Y:S01]  /*c930*/  IMAD.MOV.U32 R13, RZ, RZ, R9 ;  /* 0x000000ffff0d7224 */ /* 0x000fe200078e0009 */
[----:B0-----:R-:W-:Y:S01]  /*c940*/  IADD3 R2, R6, 0x70, RZ ;  /* 0x0000007006027810 */ /* 0x001fe20007ffe0ff */
[----:B------:R-:W-:-:S03]  /*c950*/  IMAD.MOV.U32 R10, RZ, RZ, R14 ;  /* 0x000000ffff0a7224 */ /* 0x000fc600078e000e */
[----:B------:R-:W-:-:S13]  /*c960*/  ISETP.GE.AND P1, PT, R2, R5, PT ;  /* 0x000000050200720c */ /* 0x000fda0003f26270 */
[----:B------:R-:W-:Y:S05]  /*c970*/  WARPSYNC.COLLECTIVE R15, `(.L_x_131) ;  /* 0x000000000f087348 */ /* 0x000fea0003c00000 */
[----:B------:R0:W1:Y:S02]  /*c980*/  SHFL.IDX P6, R14, R13, R12, R11 ;  /* 0x0000000c0d0e7389 */ /* 0x00006400000c000b */
[----:B01----:R-:W-:Y:S01]  /*c990*/  ENDCOLLECTIVE ;  /* 0x000000000000791b */ /* 0x003fe20003800000 */
.L_x_131:
[----:B------:R-:W-:Y:S01]  /*c9a0*/  @!P1 LEA R21, R4, UR38, 0x1 ;  /* 0x0000002604159c11 */ /* 0x000fe2000f8e08ff */
[----:B------:R-:W-:Y:S02]  /*c9b0*/  IMAD.MOV.U32 R13, RZ, RZ, R8 ;  /* 0x000000ffff0d7224 */ /* 0x000fe400078e0008 */
[----:B------:R-:W-:Y:S01]  /*c9c0*/  IMAD.MOV.U32 R12, RZ, RZ, RZ ;  /* 0x000000ffff0c7224 */ /* 0x000fe200078e00ff */
[----:B------:R-:W-:-:S13]  /*c9d0*/  @!P1 LEA R2, P3, R7, R14, 0x1 ;  /* 0x0000000e07029211 */ /* 0x000fda00078608ff */
[----:B------:R-:W-:Y:S05]  /*c9e0*/  WARPSYNC.COLLECTIVE R15, `(.L_x_132) ;  /* 0x000000000f087348 */ /* 0x000fea0003c00000 */
[----:B------:R0:W1:Y:S02]  /*c9f0*/  SHFL.IDX P6, R14, R13, R12, R11 ;  /* 0x0000000c0d0e7389 */ /* 0x00006400000c000b */
[----:B01----:R-:W-:Y:S01]  /*ca00*/  ENDCOLLECTIVE ;  /* 0x000000000000791b */ /* 0x003fe20003800000 */
.L_x_132:
[----:B------:R-:W-:Y:S02]  /*ca10*/  @!P1 IMAD.X R3, RZ, RZ, R10, P3 ;  /* 0x000000ffff039224 */ /* 0x000fe400018e060a */
[----:B------:R-:W-:-:S03]  /*ca20*/  VIADD R10, R6, 0x80 ;  /* 0x00000080060a7836 */ /* 0x000fc60000000000 */
[----:B------:R-:W-:Y:S01]  /*ca30*/  @!PT LDS RZ, [RZ] ;  /* 0x00000000fffff984 */ /* 0x000fe20000000800 */
[----:B------:R-:W-:Y:S01]  /*ca40*/  @!PT LDS RZ, [RZ] ;  /* 0x00000000fffff984 */ /* 0x000fe20000000800 */
[----:B------:R-:W-:Y:S01]  /*ca50*/  @!PT LDS RZ, [RZ] ;  /* 0x00000000fffff984 */ /* 0x000fe20000000800 */
[----:B------:R0:W-:Y:S02]  /*ca60*/  @!P1 LDGSTS.E.BYPASS.LTC128B.128 [R21+0xfc00], desc[UR42][R2.64], !P0 ;  /* 0x0fc0000002159fae */ /* 0x0001e4000c101d6a */
[----:B------:R-:W-:Y:S01]  /*ca70*/  ISETP.GE.AND P2, PT, R10, R5, PT ;  /* 0x000000050a00720c */ /* 0x000fe20003f46270 */
[----:B------:R-:W-:Y:S02]  /*ca80*/  VIADD R10, R6, 0x90 ;  /* 0x00000090060a7836 */ /* 0x000fe40000000000 */
[----:B------:R-:W-:Y:S02]  /*ca90*/  IMAD.MOV.U32 R13, RZ, RZ, R0 ;  /* 0x000000ffff0d7224 */ /* 0x000fe400078e0000 */
[----:B------:R-:W-:-:S08]  /*caa0*/  IMAD.MOV.U32 R20, RZ, RZ, R14 ;  /* 0x000000ffff147224 */ /* 0x000fd000078e000e */
[----:B0-----:R-:W-:Y:S05]  /*cab0*/  WARPSYNC.COLLECTIVE R15, `(.L_x_133) ;  /* 0x000000000f087348 */ /* 0x001fea0003c00000 */
[----:B------:R1:W2:Y:S02]  /*cac0*/  SHFL.IDX P6, R14, R13, R12, R11 ;  /* 0x0000000c0d0e7389 */ /* 0x0002a400000c000b */
[----:B012---:R-:W-:Y:S01]  /*cad0*/  ENDCOLLECTIVE ;  /* 0x000000000000791b */ /* 0x007fe20003800000 */
.L_x_133:
[----:B------:R-:W-:Y:S02]  /*cae0*/  IMAD.MOV.U32 R13, RZ, RZ, R8 ;  /* 0x000000ffff0d7224 */ /* 0x000fe400078e0008 */
[----:B------:R-:W-:Y:S02]  /*caf0*/  IMAD.MOV.U32 R12, RZ, RZ, 0x1 ;  /* 0x00000001ff0c7424 */ /* 0x000fe400078e00ff */
[----:B------:R-:W-:-:S07]  /*cb00*/  IMAD.MOV.U32 R28, RZ, RZ, R14 ;  /* 0x000000ffff1c7224 */ /* 0x000fce00078e000e */
[----:B------:R-:W-:Y:S05]  /*cb10*/  WARPSYNC.COLLECTIVE R15, `(.L_x_134) ;  /* 0x000000000f087348 */ /* 0x000fea0003c00000 */
[----:B------:R0:W1:Y:S02]  /*cb20*/  SHFL.IDX P6, R14, R13, R12, R11 ;  /* 0x0000000c0d0e7389 */ /* 0x00006400000c000b */
[----:B01----:R-:W-:Y:S01]  /*cb30*/  ENDCOLLECTIVE ;  /* 0x000000000000791b */ /* 0x003fe20003800000 */
.L_x_134:
[----:B------:R-:W-:Y:S02]  /*cb40*/  @!P2 LEA R2, P1, R7, R28, 0x1 ;  /* 0x0000001c0702a211 */ /* 0x000fe400078208ff */
[----:B------:R-:W-:-:S03]  /*cb50*/  @!P2 LEA R28, R4, UR38, 0x1 ;  /* 0x00000026041cac11 */ /* 0x000fc6000f8e08ff */
[----:B------:R-:W-:Y:S01]  /*cb60*/  @!P2 IMAD.X R3, RZ, RZ, R20, P1 ;  /* 0x000000ffff03a224 */ /* 0x000fe200008e0614 */
[----:B------:R-:W-:-:S04]  /*cb70*/  ISETP.GE.AND P1, PT, R10, R5, PT ;  /* 0x000000050a00720c */ /* 0x000fc80003f26270 */
[----:B------:R-:W-:Y:S01]  /*cb80*/  @!PT LDS RZ, [RZ] ;  /* 0x00000000fffff984 */ /* 0x000fe20000000800 */
[----:B------:R-:W-:Y:S01]  /*cb90*/  @!PT LDS RZ, [RZ] ;  /* 0x00000000fffff984 */ /* 0x000fe20000000800 */
[----:B------:R-:W-:Y:S01]  /*cba0*/  @!PT LDS RZ, [RZ] ;  /* 0x00000000fffff984 */ /* 0x000fe20000000800 */
[----:B------:R0:W-:Y:S01]  /*cbb0*/  @!P2 LDGSTS.E.BYPASS.LTC128B.128 [R28+0x10400], desc[UR42][R2.64], !P0 ;  /* 0x10400000021cafae */ /* 0x0001e2000c101d6a */
[----:B------:R-:W-:-:S08]  /*cbc0*/  MOV R13, R0 ;  /* 0x00000000000d7202 */ /* 0x000fd00000000f00 */
[----:B------:R-:W-:Y:S01]  /*cbd0*/  @!P1 LEA R21, R4, UR38, 0x1 ;  /* 0x0000002604159c11 */ /* 0x000fe2000f8e08ff */
[----:B------:R-:W-:-:S07]  /*cbe0*/  IMAD.MOV.U32 R10, RZ, RZ, R14 ;  /* 0x000000ffff0a7224 */ /* 0x000fce00078e000e */
[----:B0-----:R-:W-:Y:S05]  /*cbf0*/  WARPSYNC.COLLECTIVE R15, `(.L_x_135) ;  /* 0x000000000f087348 */ /* 0x001fea0003c00000 */
[----:B------:R1:W2:Y:S02]  /*cc00*/  SHFL.IDX P6, R14, R13, R12, R11 ;  /* 0x0000000c0d0e7389 */ /* 0x0002a400000c000b */
[----:B012---:R-:W-:Y:S01]  /*cc10*/  ENDCOLLECTIVE ;  /* 0x000000000000791b */ /* 0x007fe20003800000 */
.L_x_135:
[----:B------:R-:W-:Y:S02]  /*cc20*/  IMAD.MOV.U32 R13, RZ, RZ, R8 ;  /* 0x000000ffff0d7224 */ /* 0x000fe400078e0008 */
[----:B------:R-:W-:Y:S01]  /*cc30*/  IMAD.MOV.U32 R12, RZ, RZ, 0x2 ;  /* 0x00000002ff0c7424 */ /* 0x000fe200078e00ff */
[----:B------:R-:W-:-:S13]  /*cc40*/  @!P1 LEA R2, P3, R7, R14, 0x1 ;  /* 0x0000000e07029211 */ /* 0x000fda00078608ff */
[----:B------:R-:W-:Y:S05]  /*cc50*/  WARPSYNC.COLLECTIVE R15, `(.L_x_136) ;  /* 0x000000000f087348 */ /* 0x000fea0003c00000 */
[----:B------:R0:W1:Y:S02]  /*cc60*/  SHFL.IDX P6, R14, R13, R12, R11 ;  /* 0x0000000c0d0e7389 */ /* 0x00006400000c000b */
[----:B01----:R-:W-:Y:S01]  /*cc70*/  ENDCOLLECTIVE ;  /* 0x000000000000791b */ /* 0x003fe20003800000 */
.L_x_136:
[----:B------:R-:W-:-:S05]  /*cc80*/  @!P1 IMAD.X R3, RZ, RZ, R10, P3 ;  /* 0x000000ffff039224 */ /* 0x000fca00018e060a */
[----:B------:R-:W-:Y:S01]  /*cc90*/  @!PT LDS RZ, [RZ] ;  /* 0x00000000fffff984 */ /* 0x000fe20000000800 */
[----:B------:R-:W-:Y:S01]  /*cca0*/  @!PT LDS RZ, [RZ] ;  /* 0x00000000fffff984 */ /* 0x000fe20000000800 */
[----:B------:R-:W-:Y:S01]  /*ccb0*/  @!PT LDS RZ, [RZ] ;  /* 0x00000000fffff984 */ /* 0x000fe20000000800 */
[----:B------:R0:W-:Y:S01]  /*ccc0*/  @!P1 LDGSTS.E.BYPASS.LTC128B.128 [R21+0x10c00], desc[UR42][R2.64], !P0 ;  /* 0x10c0000002159fae */ /* 0x0001e2000c101d6a */
[----:B------:R-:W-:Y:S02]  /*ccd0*/  IMAD.MOV.U32 R13, RZ, RZ, R0 ;  /* 0x000000ffff0d7224 */ /* 0x000fe400078e0000 */
[----:B0-----:R-:W-:Y:S02]  /*cce0*/  VIADD R2, R6, 0xa0 ;  /* 0x000000a006027836 */ /* 0x001fe40000000000 */
[----:B------:R-:W-:-:S03]  /*ccf0*/  IMAD.MOV.U32 R9, RZ, RZ, R14 ;  /* 0x000000ffff097224 */ /* 0x000fc600078e000e */
[----:B------:R-:W-:-:S13]  /*cd00*/  ISETP.GE.AND P2, PT, R2, R5, PT ;  /* 0x000000050200720c */ /* 0x000fda0003f46270 */
[----:B------:R-:W-:Y:S05]  /*cd10*/  WARPSYNC.COLLECTIVE R15, `(.L_x_137) ;  /* 0x000000000f087348 */ /* 0x000fea0003c00000 */
[----:B------:R0:W1:Y:S02]  /*cd20*/  SHFL.IDX P6, R14, R13, R12, R11 ;  /* 0x0000000c0d0e7389 */ /* 0x00006400000c000b */
[----:B01----:R-:W-:Y:S01]  /*cd30*/  ENDCOLLECTIVE ;  /* 0x000000000000791b */ /* 0x003fe20003800000 */
.L_x_137:
[----:B------:R-:W-:Y:S02]  /*cd40*/  IMAD.MOV.U32 R13, RZ, RZ, R8 ;  /* 0x000000ffff0d7224 */ /* 0x000fe400078e0008 */
[----:B------:R-:W-:Y:S02]  /*cd50*/  IMAD.MOV.U32 R12, RZ, RZ, 0x3 ;  /* 0x00000003ff0c7424 */ /* 0x000fe400078e00ff */
[----:B------:R-:W-:-:S07]  /*cd60*/  IMAD.MOV.U32 R20, RZ, RZ, R14 ;  /* 0x000000ffff147224 */ /* 0x000fce00078e000e */
[----:B------:R-:W-:Y:S05]  /*cd70*/  WARPSYNC.COLLECTIVE R15, `(.L_x_138) ;  /* 0x000000000f087348 */ /* 0x000fea0003c00000 */
[----:B------:R0:W1:Y:S02]  /*cd80*/  SHFL.IDX P6, R14, R13, R12, R11 ;  /* 0x0000000c0d0e7389 */ /* 0x00006400000c000b */
[----:B01----:R-:W-:Y:S01]  /*cd90*/  ENDCOLLECTIVE ;  /* 0x000000000000791b */ /* 0x003fe20003800000 */
.L_x_138:
[----:B------:R-:W-:-:S05]  /*cda0*/  @!P2 LEA R2, P1, R7, R20, 0x1 ;  /* 0x000000140702a211 */ /* 0x000fca00078208ff */
[----:B------:R-:W-:Y:S01]  /*cdb0*/  @!P2 IMAD.X R3, RZ, RZ, R9, P1 ;  /* 0x000000ffff03a224 */ /* 0x000fe200008e0609 */
[----:B------:R-:W-:Y:S01]  /*cdc0*/  @!P2 LEA R9, R4, UR38, 0x1 ;  /* 0x000000260409ac11 */ /* 0x000fe2000f8e08ff */
[----:B------:R-:W-:-:S04]  /*cdd0*/  IMAD.MOV.U32 R13, RZ, RZ, R0 ;  /* 0x000000ffff0d7224 */ /* 0x000fc800078e0000 */
[----:B------:R-:W-:Y:S01]  /*cde0*/  @!PT LDS RZ, [RZ] ;  /* 0x00000000fffff984 */ /* 0x000fe20000000800 */
[----:B------:R-:W-:Y:S01]  /*cdf0*/  @!PT LDS RZ, [RZ] ;  /* 0x00000000fffff984 */ /* 0x000fe20000000800 */
[----:B------:R-:W-:Y:S01]  /*ce00*/  @!PT LDS RZ, [RZ] ;  /* 0x00000000fffff984 */ /* 0x000fe20000000800 */
[----:B------:R0:W-:Y:S01]  /*ce10*/  @!P2 LDGSTS.E.BYPASS.LTC128B.128 [R9+0x11400], desc[UR42][R2.64], !P0 ;  /* 0x114000000209afae */ /* 0x0001e2000c101d6a */
[----:B------:R-:W-:-:S07]  /*ce20*/  IMAD.MOV.U32 R8, RZ, RZ, R14 ;  /* 0x000000ffff087224 */ /* 0x000fce00078e000e */
[----:B0-----:R-:W-:Y:S05]  /*ce30*/  WARPSYNC.COLLECTIVE R15, `(.L_x_139) ;  /* 0x000000000f087348 */ /* 0x001fea0003c00000 */
[----:B------:R1:W2:Y:S02]  /*ce40*/  SHFL.IDX P6, R14, R13, R12, R11 ;  /* 0x0000000c0d0e7389 */ /* 0x0002a400000c000b */
[----:B012---:R-:W-:Y:S01]  /*ce50*/  ENDCOLLECTIVE ;  /* 0x000000000000791b */ /* 0x007fe20003800000 */
.L_x_139:
[----:B------:R-:W-:Y:S05]  /*ce60*/  BRA `(.L_x_140) ;  /* 0xffffffd400007947 */ /* 0x000fea000383ffff */
.L_x_51:
[----:B-1----:R-:W-:-:S04]  /*ce70*/  MOV R3, UR38 ;  /* 0x0000002600037c02 */ /* 0x002fc80008000f00 */
[----:B------:R1:W2:Y:S03]  /*ce80*/  SYNCS.PHASECHK.TRANS64.TRYWAIT P0, [R3+URZ+0x30820], R0 ;  /* 0x03082000030075a7 */ /* 0x0002a6000800017f */
[----:B--2---:R-:W-:Y:S05]  /*ce90*/  @!P0 NANOSLEEP.SYNCS 0x989680 ;  /* 0x009896800000895d */ /* 0x004fea0003900000 */
[----:B------:R-:W2:Y:S02]  /*cea0*/  @!P0 SYNCS.PHASECHK.TRANS64 P0, [R3+URZ+0x30820], R0 ;  /* 0x03082000030085a7 */ /* 0x000ea4000800007f */
[----:B--2---:R-:W-:Y:S05]  /*ceb0*/  @!P0 BRA `(.L_x_51) ;  /* 0xfffffffc00ec8947 */ /* 0x004fea000383ffff */
[----:B------:R-:W-:Y:S05]  /*cec0*/  BRA `(.L_x_141) ;  /* 0xffffffd400387947 */ /* 0x000fea000383ffff */
.L_x_58:
[----:B--2---:R-:W-:-:S04]  /*ced0*/  IMAD.U32 R3, RZ, RZ, UR38 ;  /* 0x00000026ff037e24 */ /* 0x004fc8000f8e00ff */
[----:B------:R2:W3:Y:S03]  /*cee0*/  SYNCS.PHASECHK.TRANS64.TRYWAIT P0, [R3+URZ+0x30848], R8 ;  /* 0x03084808030075a7 */ /* 0x0004e6000800017f */
[----:B---3--:R-:W-:Y:S05]  /*cef0*/  @!P0 NANOSLEEP.SYNCS 0x989680 ;  /* 0x009896800000895d */ /* 0x008fea0003900000 */
[----:B------:R-:W3:Y:S02]  /*cf00*/  @!P0 SYNCS.PHASECHK.TRANS64 P0, [R3+URZ+0x30848], R8 ;  /* 0x03084808030085a7 */ /* 0x000ee4000800007f */
[----:B---3--:R-:W-:Y:S05]  /*cf10*/  @!P0 BRA `(.L_x_58) ;  /* 0xfffffffc00ec8947 */ /* 0x008fea000383ffff */
[----:B------:R-:W-:Y:S05]  /*cf20*/  BRA `(.L_x_142) ;  /* 0xffffffd400fc7947 */ /* 0x000fea000383ffff */
.L_x_63:
[----:B-12---:R-:W-:-:S04]  /*cf30*/  IMAD.U32 R3, RZ, RZ, UR38 ;  /* 0x00000026ff037e24 */ /* 0x006fc8000f8e00ff */
[----:B------:R1:W2:Y:S03]  /*cf40*/  SYNCS.PHASECHK.TRANS64.TRYWAIT P0, [R3+URZ+0x30860], R8 ;  /* 0x03086008030075a7 */ /* 0x0002a6000800017f */
[----:B--2---:R-:W-:Y:S05]  /*cf50*/  @!P0 NANOSLEEP.SYNCS 0x989680 ;  /* 0x009896800000895d */ /* 0x004fea0003900000 */
[----:B------:R-:W2:Y:S02]  /*cf60*/  @!P0 SYNCS.PHASECHK.TRANS64 P0, [R3+URZ+0x30860], R8 ;  /* 0x03086008030085a7 */ /* 0x000ea4000800007f */
[----:B--2---:R-:W-:Y:S05]  /*cf70*/  @!P0 BRA `(.L_x_63) ;  /* 0xfffffffc00ec8947 */ /* 0x004fea000383ffff */
[----:B------:R-:W-:Y:S05]  /*cf80*/  BRA `(.L_x_143) ;  /* 0xffffffd8005c7947 */ /* 0x000fea000383ffff */
.L_x_71:
[----:B--2---:R-:W-:-:S04]  /*cf90*/  IMAD.U32 R3, RZ, RZ, UR38 ;  /* 0x00000026ff037e24 */ /* 0x004fc8000f8e00ff */
[----:B------:R2:W3:Y:S03]  /*cfa0*/  SYNCS.PHASECHK.TRANS64.TRYWAIT P0, [R3+URZ+0x30840], R12 ;  /* 0x0308400c030075a7 */ /* 0x0004e6000800017f */
[----:B---3--:R-:W-:Y:S05]  /*cfb0*/  @!P0 NANOSLEEP.SYNCS 0x989680 ;  /* 0x009896800000895d */ /* 0x008fea0003900000 */
[----:B------:R-:W3:Y:S02]  /*cfc0*/  @!P0 SYNCS.PHASECHK.TRANS64 P0, [R3+URZ+0x30840], R12 ;  /* 0x0308400c030085a7 */ /* 0x000ee4000800007f */
[----:B---3--:R-:W-:Y:S05]  /*cfd0*/  @!P0 BRA `(.L_x_71) ;  /* 0xfffffffc00ec8947 */ /* 0x008fea000383ffff */
[----:B------:R-:W-:Y:S05]  /*cfe0*/  BRA `(.L_x_144) ;  /* 0xffffffdc00407947 */ /* 0x000fea000383ffff */
.L_x_76:
[----:B-12---:R-:W-:-:S04]  /*cff0*/  IMAD.U32 R3, RZ, RZ, UR38 ;  /* 0x00000026ff037e24 */ /* 0x006fc8000f8e00ff */
[----:B------:R1:W2:Y:S03]  /*d000*/  SYNCS.PHASECHK.TRANS64.TRYWAIT P0, [R3+URZ+0x30868], R2 ;  /* 0x03086802030075a7 */ /* 0x0002a6000800017f */
[----:B--2---:R-:W-:Y:S05]  /*d010*/  @!P0 NANOSLEEP.SYNCS 0x989680 ;  /* 0x009896800000895d */ /* 0x004fea0003900000 */
[----:B------:R-:W2:Y:S02]  /*d020*/  @!P0 SYNCS.PHASECHK.TRANS64 P0, [R3+URZ+0x30868], R2 ;  /* 0x03086802030085a7 */ /* 0x000ea4000800007f */
[----:B--2---:R-:W-:Y:S05]  /*d030*/  @!P0 BRA `(.L_x_76) ;  /* 0xfffffffc00ec8947 */ /* 0x004fea000383ffff */
[----:B------:R-:W-:Y:S05]  /*d040*/  BRA `(.L_x_145) ;  /* 0xffffffdc00a87947 */ /* 0x000fea000383ffff */
.L_x_84:
[----:B--2---:R-:W-:-:S04]  /*d050*/  IMAD.U32 R2, RZ, RZ, UR38 ;  /* 0x00000026ff027e24 */ /* 0x004fc8000f8e00ff */
[----:B------:R2:W3:Y:S03]  /*d060*/  SYNCS.PHASECHK.TRANS64.TRYWAIT P0, [R2+URZ+0x30848], R9 ;  /* 0x03084809020075a7 */ /* 0x0004e6000800017f */
[----:B---3--:R-:W-:Y:S05]  /*d070*/  @!P0 NANOSLEEP.SYNCS 0x989680 ;  /* 0x009896800000895d */ /* 0x008fea0003900000 */
[----:B------:R-:W3:Y:S02]  /*d080*/  @!P0 SYNCS.PHASECHK.TRANS64 P0, [R2+URZ+0x30848], R9 ;  /* 0x03084809020085a7 */ /* 0x000ee4000800007f */
[----:B---3--:R-:W-:Y:S05]  /*d090*/  @!P0 BRA `(.L_x_84) ;  /* 0xfffffffc00ec8947 */ /* 0x008fea000383ffff */
[----:B------:R-:W-:Y:S05]  /*d0a0*/  BRA `(.L_x_146) ;  /* 0xffffffe000a07947 */ /* 0x000fea000383ffff */
.L_x_89:
[----:B-1----:R-:W-:-:S04]  /*d0b0*/  IMAD.U32 R2, RZ, RZ, UR38 ;  /* 0x00000026ff027e24 */ /* 0x002fc8000f8e00ff */
[----:B------:R1:W2:Y:S03]  /*d0c0*/  SYNCS.PHASECHK.TRANS64.TRYWAIT P0, [R2+URZ+0x30860], R9 ;  /* 0x03086009020075a7 */ /* 0x0002a6000800017f */
[----:B--2---:R-:W-:Y:S05]  /*d0d0*/  @!P0 NANOSLEEP.SYNCS 0x989680 ;  /* 0x009896800000895d */ /* 0x004fea0003900000 */
[----:B------:R-:W2:Y:S02]  /*d0e0*/  @!P0 SYNCS.PHASECHK.TRANS64 P0, [R2+URZ+0x30860], R9 ;  /* 0x03086009020085a7 */ /* 0x000ea4000800007f */
[----:B--2---:R-:W-:Y:S05]  /*d0f0*/  @!P0 BRA `(.L_x_89) ;  /* 0xfffffffc00ec8947 */ /* 0x004fea000383ffff */
[----:B------:R-:W-:Y:S05]  /*d100*/  BRA `(.L_x_147) ;  /* 0xffffffe400047947 */ /* 0x000fea000383ffff */
.L_x_96:
[----:B-1----:R1:W2:Y:S02]  /*d110*/  SYNCS.PHASECHK.TRANS64.TRYWAIT P0, [R3+URZ+0x30860], R2 ;  /* 0x03086002030075a7 */ /* 0x0022a4000800017f */
[----:B--2---:R-:W-:Y:S05]  /*d120*/  @!P0 NANOSLEEP.SYNCS 0x989680 ;  /* 0x009896800000895d */ /* 0x004fea0003900000 */
[----:B------:R-:W2:Y:S02]  /*d130*/  @!P0 SYNCS.PHASECHK.TRANS64 P0, [R3+URZ+0x30860], R2 ;  /* 0x03086002030085a7 */ /* 0x000ea4000800007f */
[----:B--2---:R-:W-:Y:S05]  /*d140*/  @!P0 BRA `(.L_x_96) ;  /* 0xfffffffc00f08947 */ /* 0x004fea000383ffff */
[----:B------:R-:W-:Y:S05]  /*d150*/  BRA `(.L_x_148) ;  /* 0xffffffe400947947 */ /* 0x000fea000383ffff */
.L_x_100:
[----:B-1----:R1:W2:Y:S02]  /*d160*/  SYNCS.PHASECHK.TRANS64.TRYWAIT P0, [R7+URZ+0x30820], R2 ;  /* 0x03082002070075a7 */ /* 0x0022a4000800017f */
[----:B--2---:R-:W-:Y:S05]  /*d170*/  @!P0 NANOSLEEP.SYNCS 0x989680 ;  /* 0x009896800000895d */ /* 0x004fea0003900000 */
[----:B------:R-:W2:Y:S02]  /*d180*/  @!P0 SYNCS.PHASECHK.TRANS64 P0, [R7+URZ+0x30820], R2 ;  /* 0x03082002070085a7 */ /* 0x000ea4000800007f */
[----:B--2---:R-:W-:Y:S05]  /*d190*/  @!P0 BRA `(.L_x_100) ;  /* 0xfffffffc00f08947 */ /* 0x004fea000383ffff */
[----:B------:R-:W-:Y:S05]  /*d1a0*/  BRA `(.L_x_149) ;  /* 0xffffffe800307947 */ /* 0x000fea000383ffff */
.L_x_101:
[----:B------:R-:W-:Y:S01]  /*d1b0*/  BSSY B0, `(.L_x_150) ;  /* 0x0000008000007945 */ /* 0x000fe20003800000 */
[----:B------:R-:W-:Y:S02]  /*d1c0*/  IMAD.MOV.U32 R13, RZ, RZ, R29 ;  /* 0x000000ffff0d7224 */ /* 0x000fe400078e001d */
[----:B------:R-:W-:Y:S02]  /*d1d0*/  IMAD.MOV.U32 R12, RZ, RZ, RZ ;  /* 0x000000ffff0c7224 */ /* 0x000fe400078e00ff */
[----:B------:R-:W-:Y:S02]  /*d1e0*/  IMAD.MOV.U32 R11, RZ, RZ, 0x1f ;  /* 0x0000001fff0b7424 */ /* 0x000fe400078e00ff */
[----:B------:R-:W-:-:S07]  /*d1f0*/  IMAD.MOV.U32 R15, RZ, RZ, -0x1 ;  /* 0xffffffffff0f7424 */ /* 0x000fce00078e00ff */
[----:B01----:R-:W-:Y:S05]  /*d200*/  WARPSYNC.COLLECTIVE R15, `(.L_x_151) ;  /* 0x000000000f087348 */ /* 0x003fea0003c00000 */
[----:B------:R2:W3:Y:S02]  /*d210*/  SHFL.IDX P6, R14, R13, R12, R11 ;  /* 0x0000000c0d0e7389 */ /* 0x0004e400000c000b */
[----:B0123--:R-:W-:Y:S01]  /*d220*/  ENDCOLLECTIVE ;  /* 0x000000000000791b */ /* 0x00ffe20003800000 */
.L_x_151:
[----:B------:R-:W-:Y:S05]  /*d230*/  BSYNC B0 ;  /* 0x0000000000007941 */ /* 0x000fea0003800000 */
.L_x_150:
[----:B------:R-:W-:Y:S05]  /*d240*/  BRA `(.L_x_152) ;  /* 0xffffffe800147947 */ /* 0x000fea000383ffff */
.L_x_102:
[----:B------:R-:W-:Y:S01]  /*d250*/  BSSY B0, `(.L_x_153) ;  /* 0x0000006000007945 */ /* 0x000fe20003800000 */
[----:B------:R-:W-:-:S07]  /*d260*/  IMAD.MOV.U32 R15, RZ, RZ, -0x1 ;  /* 0xffffffffff0f7424 */ /* 0x000fce00078e00ff */
[----:B012---:R-:W-:Y:S05]  /*d270*/  WARPSYNC.COLLECTIVE R15, `(.L_x_154) ;  /* 0x000000000f0c7348 */ /* 0x007fea0003c00000 */
[----:B------:R-:W-:Y:S02]  /*d280*/  ELECT P6, UR62, PT ;  /* 0x00000000003e782f */ /* 0x000fe400038c0000 */
[----:B------:R-:W-:Y:S01]  /*d290*/  MOV R14, UR62 ;  /* 0x0000003e000e7c02 */ /* 0x000fe20008000f00 */
[----:B012---:R-:W-:Y:S10]  /*d2a0*/  ENDCOLLECTIVE ;  /* 0x000000000000791b */ /* 0x007ff40003800000 */
.L_x_154:
[----:B------:R-:W-:Y:S05]  /*d2b0*/  BSYNC B0 ;  /* 0x0000000000007941 */ /* 0x000fea0003800000 */
.L_x_153:
[----:B------:R-:W-:Y:S05]  /*d2c0*/  BRA `(.L_x_155) ;  /* 0xffffffe800087947 */ /* 0x000fea000383ffff */
.L_x_104:
[----:B-1----:R1:W3:Y:S02]  /*d2d0*/  SYNCS.PHASECHK.TRANS64.TRYWAIT P0, [R5+URZ], R4 ;  /* 0x00000004050075a7 */ /* 0x0022e4000800017f */
[----:B---3--:R-:W-:Y:S05]  /*d2e0*/  @!P0 NANOSLEEP.SYNCS 0x989680 ;  /* 0x009896800000895d */ /* 0x008fea0003900000 */
[----:B------:R-:W3:Y:S02]  /*d2f0*/  @!P0 SYNCS.PHASECHK.TRANS64 P0, [R5+URZ], R4 ;  /* 0x00000004050085a7 */ /* 0x000ee4000800007f */
[----:B---3--:R-:W-:Y:S05]  /*d300*/  @!P0 BRA `(.L_x_104) ;  /* 0xfffffffc00f08947 */ /* 0x008fea000383ffff */
[----:B------:R-:W-:Y:S05]  /*d310*/  BRA `(.L_x_156) ;  /* 0xffffffe800387947 */ /* 0x000fea000383ffff */
.L_x_105:
[----:B---3--:R3:W4:Y:S02]  /*d320*/  SYNCS.PHASECHK.TRANS64.TRYWAIT P0, [R3+URZ], R2 ;  /* 0x00000002030075a7 */ /* 0x008724000800017f */
[----:B----4-:R-:W-:Y:S05]  /*d330*/  @!P0 NANOSLEEP.SYNCS 0x989680 ;  /* 0x009896800000895d */ /* 0x010fea0003900000 */
[----:B------:R-:W4:Y:S02]  /*d340*/  @!P0 SYNCS.PHASECHK.TRANS64 P0, [R3+URZ], R2 ;  /* 0x00000002030085a7 */ /* 0x000f24000800007f */
[----:B----4-:R-:W-:Y:S05]  /*d350*/  @!P0 BRA `(.L_x_105) ;  /* 0xfffffffc00f08947 */ /* 0x010fea000383ffff */
[----:B------:R-:W-:Y:S05]  /*d360*/  BRA `(.L_x_157) ;  /* 0xffffffe8002c7947 */ /* 0x000fea000383ffff */
.L_x_107:
[----:B-1----:R1:W3:Y:S02]  /*d370*/  SYNCS.PHASECHK.TRANS64.TRYWAIT P0, [R5+URZ], R4 ;  /* 0x00000004050075a7 */ /* 0x0022e4000800017f */
[----:B---3--:R-:W-:Y:S05]  /*d380*/  @!P0 NANOSLEEP.SYNCS 0x989680 ;  /* 0x009896800000895d */ /* 0x008fea0003900000 */
[----:B------:R-:W3:Y:S02]  /*d390*/  @!P0 SYNCS.PHASECHK.TRANS64 P0, [R5+URZ], R4 ;  /* 0x00000004050085a7 */ /* 0x000ee4000800007f */
[----:B---3--:R-:W-:Y:S05]  /*d3a0*/  @!P0 BRA `(.L_x_107) ;  /* 0xfffffffc00f08947 */ /* 0x008fea000383ffff */
[----:B------:R-:W-:Y:S05]  /*d3b0*/  BRA `(.L_x_158) ;  /* 0xffffffe800307947 */ /* 0x000fea000383ffff */
.L_x_159:
[----:B------:R-:W-:-:S00]  /*d3c0*/  BRA `(.L_x_159) ;  /* 0xfffffffc00fc7947 */ /* 0x000fc0000383ffff */
[----:B------:R-:W-:-:S00]  /*d3d0*/  NOP ;  /* 0x0000000000007918 */ /* 0x000fc00000000000 */
        /* <DEDUP_REMOVED lines=10> */
.L_x_2702:


//--------------------- .text._ZN7cutlass13device_kernelIN5flash11enable_sm90INS1_16FlashAttnFwdSm90INS1_25CollectiveMainloopFwdSm90ILi2EN4cute5tupleIJNS5_1CILi1EEES8_S8_EEENS6_IJNS7_ILi192EEESA_NS7_ILi64EEEEEELi64ENS_6half_tEfNS_4arch4Sm90ELb0ELb0ELb0ELb1ELb0ELb0ELb0ELb0ELb1ELb1ELb1ELb0EEENS1_21CollectiveEpilogueFwdINS6_IJSA_SB_SA_EEES9_SD_SF_Li384ELb1ELb1ELb1ELb0EEENS1_36VarlenDynamicPersistentTileSchedulerILi192ELi192ELi384ELi128ELb1ELb1ELb1ELb0ELb1ELb1EEEEEEEEEvNT_6ParamsE --------------------------
	.section	.text._ZN7cutlass13device_kernelIN5flash11enable_sm90INS1_16FlashAttnFwdSm90INS1_25CollectiveMainloopFwdSm90ILi2EN4cute5tupleIJNS5_1CILi1EEES8_S8_EEENS6_IJNS7_ILi192EEESA_NS7_ILi64EEEEEELi64ENS_6half_tEfNS_4arch4Sm90ELb0ELb0ELb0ELb1ELb0ELb0ELb0ELb0ELb1ELb1ELb1ELb0EEENS1_21CollectiveEpilogueFwdINS6_IJSA_SB_SA_EEES9_SD_SF_Li384ELb1ELb1ELb1ELb0EEENS1_36VarlenDynamicPersistentTileSchedulerILi192ELi192ELi384ELi128ELb1ELb1ELb1ELb0ELb1ELb1EEEEEEEEEvNT_6ParamsE,"ax",@progbits
	.align	128
.text._ZN7cutlass13device_kernelIN5flash11enable_sm90INS1_16FlashAttnFwdSm90INS1_25CollectiveMainloopFwdSm90ILi2EN4cute5tupleIJNS5_1CILi1EEES8_S8_EEENS6_IJNS7_ILi192EEESA_NS7_ILi64EEEEEELi64ENS_6half_tEfNS_4arch4Sm90ELb0ELb0ELb0ELb1ELb0ELb0ELb0ELb0ELb1ELb1ELb1ELb0EEENS1_21CollectiveEpilogueFwdINS6_IJSA_SB_SA_EEES9_SD_SF_Li384ELb1ELb1ELb1ELb0EEENS1_36VarlenDynamicPersistentTileSchedulerILi192ELi192ELi384ELi128ELb1ELb1ELb1ELb0ELb1ELb1EEEEEEEEEvNT_6ParamsE:
        .type           _ZN7cutlass13device_kernelIN5flash11enable_sm90INS1_16FlashAttnFwdSm90INS1_25CollectiveMainloopFwdSm90ILi2EN4cute5tupleIJNS5_1CILi1EEES8_S8_EEENS6_IJNS7_ILi192EEESA_NS7_ILi64EEEEEELi64ENS_6half_tEfNS_4arch4Sm90ELb0ELb0ELb0ELb1ELb0ELb0ELb0ELb0ELb1ELb1ELb1ELb0EEENS1_21CollectiveEpilogueFwdINS6_IJSA_SB_SA_EEES9_SD_SF_Li384ELb1ELb1ELb1ELb0EEENS1_36VarlenDynamicPersistentTileSchedulerILi192ELi192ELi384ELi128ELb1ELb1ELb1ELb0ELb1ELb1EEEEEEEEEvNT_6ParamsE,@function
        .size           _ZN7cutlass13device_kernelIN5flash11enable_sm90INS1_16FlashAttnFwdSm90INS1_25CollectiveMainloopFwdSm90ILi2EN4cute5tupleIJNS5_1CILi1EEES8_S8_EEENS6_IJNS7_ILi192EEESA_NS7_ILi64EEEEEELi64ENS_6half_tEfNS_4arch4Sm90ELb0ELb0ELb0ELb1ELb0ELb0ELb0ELb0ELb1ELb1ELb1ELb0EEENS1_21CollectiveEpilogueFwdINS6_IJSA_SB_SA_EEES9_SD_SF_Li384ELb1ELb1ELb1ELb0EEENS1_36VarlenDynamicPersistentTileSchedulerILi192ELi192ELi384ELi128ELb1ELb1ELb1ELb0ELb1ELb1EEEEEEEEEvNT_6ParamsE,(.L_x_2703 - _ZN7cutlass13device_kernelIN5flash11enable_sm90INS1_16FlashAttnFwdSm90INS1_25CollectiveMainloopFwdSm90ILi2EN4cute5tupleIJNS5_1CILi1EEES8_S8_EEENS6_IJNS7_ILi192EEESA_NS7_ILi64EEEEEELi64ENS_6half_tEfNS_4arch4Sm90ELb0ELb0ELb0ELb1ELb0ELb0ELb0ELb0ELb1ELb1ELb1ELb0EEENS1_21CollectiveEpilogueFwdINS6_IJSA_SB_SA_EEES9_SD_SF_Li384ELb1ELb1ELb1ELb0EEENS1_36VarlenDynamicPersistentTileSchedulerILi192ELi192ELi384ELi128ELb1ELb1ELb1ELb0ELb1ELb1EEEEEEEEEvNT_6ParamsE)
        .other          _ZN7cutlass13device_kernelIN5flash11enable_sm90INS1_16FlashAttnFwdSm90INS1_25CollectiveMainloopFwdSm90ILi2EN4cute5tupleIJNS5_1CILi1EEES8_S8_EEENS6_IJNS7_ILi192EEESA_NS7_ILi64EEEEEELi64ENS_6half_tEfNS_4arch4Sm90ELb0ELb0ELb0ELb1ELb0ELb0ELb0ELb0ELb1ELb1ELb1ELb0EEENS1_21CollectiveEpilogueFwdINS6_IJSA_SB_SA_EEES9_SD_SF_Li384ELb1ELb1ELb1ELb0EEENS1_36VarlenDynamicPersistentTileSchedulerILi192ELi192ELi384ELi128ELb1ELb1ELb1ELb0ELb1ELb1EEEEEEEEEvNT_6ParamsE,@"STO_CUDA_ENTRY STV_DEFAULT"
_ZN7cutlass13device_kernelIN5flash11enable_sm90INS1_16FlashAttnFwdSm90INS1_25CollectiveMainloopFwdSm90ILi2EN4cute5tupleIJNS5_1CILi1EEES8_S8_EEENS6_IJNS7_ILi192EEESA_NS7_ILi64EEEEEELi64ENS_6half_tEfNS_4arch4Sm90ELb0ELb0ELb0ELb1ELb0ELb0ELb0ELb0ELb1ELb1ELb1ELb0EEENS1_21CollectiveEpilogueFwdINS6_IJSA_SB_SA_EEES9_SD_SF_Li384ELb1ELb1ELb1ELb0EEENS1_36VarlenDynamicPersistentTileSchedulerILi192ELi192ELi384ELi128ELb1ELb1ELb1ELb0ELb1ELb1EEEEEEEEEvNT_6ParamsE:
        /* <DEDUP_REMOVED lines=17> */
.L_x_161:
[----:B------:R-:W-:Y:S05]  /*0110*/  BSYNC B0 ;  /* 0x0000000000007941 */ /* 0x000fea0003800000 */
.L_x_160:
        /* <DEDUP_REMOVED lines=40> */
.L_x_162:
        /* <DEDUP_REMOVED lines=22> */
.L_x_163:
        /* <DEDUP_REMOVED lines=18> */
.L_x_164:
        /* <DEDUP_REMOVED lines=22> */
.L_x_165:
        /* <DEDUP_REMOVED lines=22> */
.L_x_166:
[----:B--2---:R-:W-:Y:S01]  /*08e0*/  ISETP.NE.AND P0, PT, R2, RZ, PT ;  /* 0x000000ff0200720c */ /* 0x004fe20003f05270 */
[----:B------:R-:W-:Y:S01]  /*08f0*/  IMAD.MOV.U32 R2, RZ, RZ, 0x1 ;  /* 0x00000001ff027424 */ /* 0x000fe200078e00ff */
[----:B------:R-:W-:Y:S01]  /*0900*/  NOP ;  /* 0x0000000000007918 */ /* 0x000fe20000000000 */
[----:B------:R-:W-:-:S03]  /*0910*/  ULDC.64 UR40, c[0x0][0x208] ;  /* 0x0000820000287ab9 */ /* 0x000fc60000000a00 */
[----:B------:R-:W-:-:S05]  /*0920*/  SEL R2, R2, 0x2, !P0 ;  /* 0x0000000202027807 */ /* 0x000fca0004000000 */
[----:B------:R2:W-:Y:S01]  /*0930*/  STL [R1+0x44], R2 ;  /* 0x0000440201007387 */ /* 0x0005e20000100800 */
[----:B01-34-:R-:W-:Y:S06]  /*0940*/  BAR.SYNC.DEFER_BLOCKING 0x0 ;  /* 0x0000000000007b1d */ /* 0x01bfec0000010000 */
[----:B------:R-:W-:Y:S05]  /*0950*/  @!P0 BRA `(.L_x_167) ;  /* 0x0000009400c08947 */ /* 0x000fea0003800000 */
.L_x_168:
[----:B------:R-:W-:-:S08]  /*0960*/  NOP ;  /* 0x0000000000007918 */ /* 0x000fd00000000000 */
[----:B------:R-:W0:Y:S02]  /*0970*/  USETMAXREG.TRY_ALLOC.CTAPOOL UP0, 0xa0 ;  /* 0x000000a0000079c8 */ /* 0x000e240008000600 */
[----:B0-----:R-:W-:-:S13]  /*0980*/  PLOP3.LUT P0, PT, PT, PT, UP0, 0x80, 0x0 ;  /* 0x000000000000781c */ /* 0x001fda0003f0f008 */
[----:B------:R-:W-:Y:S05]  /*0990*/  @!P0 BRA `(.L_x_168) ;  /* 0xfffffffc00f08947 */ /* 0x000fea000383ffff */
[----:B--2---:R-:W0:Y:S01]  /*09a0*/  S2R R2, SR_TID.X ;  /* 0x0000000000027919 */ /* 0x004e220000002100 */
[----:B------:R-:W1:Y:S01]  /*09b0*/  S2UR UR4, SR_CgaCtaId ;  /* 0x00000000000479c3 */ /* 0x000e620000008800 */
[----:B------:R-:W-:-:S07]  /*09c0*/  UMOV UR37, 0x400 ;  /* 0x0000040000257882 */ /* 0x000fce0000000000 */
[----:B------:R-:W-:Y:S06]  /*09d0*/  BAR.ARV 0x8, 0x200 ;  /* 0x0208000000007b1d */ /* 0x000fec0000002000 */
[----:B-1----:R-:W-:-:S03]  /*09e0*/  ULEA UR37, UR4, UR37, 0x18 ;  /* 0x0000002504257291 */ /* 0x002fc6000f8ec03f */
[----:B------:R-:W-:Y:S01]  /*09f0*/  ULDC UR4, c[0x0][0xc3c] ;  /* 0x00030f0000047ab9 */ /* 0x000fe20000000800 */
[----:B0-----:R-:W-:-:S04]  /*0a00*/  LOP3.LUT R0, R2, 0xffffff80, RZ, 0xc0, !PT ;  /* 0xffffff8002007812 */ /* 0x001fc800078ec0ff */
[----:B------:R-:W-:-:S13]  /*0a10*/  ISETP.NE.AND P0, PT, R0, 0x80, PT ;  /* 0x000000800000780c */ /* 0x000fda0003f05270 */
[----:B------:R-:W-:Y:S08]  /*0a20*/  @!P0 BAR.ARV 0x9, 0x100 ;  /* 0x0244000000008b1d */ /* 0x000ff00000002000 */
[----:B------:R-:W-:Y:S06]  /*0a30*/  BAR.SYNC.DEFER_BLOCKING 0x5, 0x200 ;  /* 0x0148000000007b1d */ /* 0x000fec0000010000 */
[----:B------:R-:W0:Y:S02]  /*0a40*/  LDS.128 R8, [UR37+0x308d0] ;  /* 0x0308d025ff087984 */ /* 0x000e240008000c00 */
[----:B------:R-:W-:Y:S06]  /*0a50*/  BAR.ARV 0x4, 0x200 ;  /* 0x0108000000007b1d */ /* 0x000fec0000002000 */
[----:B0-----:R-:W-:-:S13]  /*0a60*/  ISETP.GE.AND P0, PT, R11, UR4, PT ;  /* 0x000000040b007c0c */ /* 0x001fda000bf06270 */
[----:B------:R-:W-:Y:S05]  /*0a70*/  @P0 EXIT ;  /* 0x000000000000094d */ /* 0x000fea0003800000 */
[----:B------:R-:W2:Y:S01]  /*0a80*/  LDL.LU R20, [R1+0x44] ;  /* 0x0000440001147983 */ /* 0x000ea20000300800 */
[----:B------:R-:W-:-:S05]  /*0a90*/  VIADD R19, R2, 0xffffff80 ;  /* 0xffffff8002137836 */ /* 0x000fca0000000000 */
[----:B------:R-:W-:-:S04]  /*0aa0*/  SHF.R.S32.HI R0, RZ, 0x1f, R19 ;  /* 0x0000001fff007819 */ /* 0x000fc80000011413 */
[CC--:B------:R-:W-:Y:S02]  /*0ab0*/  LEA.HI R3, R0.reuse, R19.reuse, RZ, 0x4 ;  /* 0x0000001300037211 */ /* 0x0c0fe400078f20ff */
[----:B------:R-:W-:Y:S02]  /*0ac0*/  LEA.HI R2, R0, R19, RZ, 0x7 ;  /* 0x0000001300027211 */ /* 0x000fe400078f38ff */
[----:B------:R-:W-:Y:S02]  /*0ad0*/  SHF.R.S32.HI R4, RZ, 0x4, R3 ;  /* 0x00000004ff047819 */ /* 0x000fe40000011403 */
[----:B------:R-:W-:Y:S02]  /*0ae0*/  LOP3.LUT R6, R2, 0xffffff80, RZ, 0xc0, !PT ;  /* 0xffffff8002067812 */ /* 0x000fe400078ec0ff */
[C---:B------:R-:W-:Y:S02]  /*0af0*/  LEA.HI R5, R3.reuse, R4, RZ, 0x1 ;  /* 0x0000000403057211 */ /* 0x040fe400078f08ff */
[----:B------:R-:W-:Y:S01]  /*0b00*/  LOP3.LUT R3, R3, 0xfffffff0, RZ, 0xc0, !PT ;  /* 0xfffffff003037812 */ /* 0x000fe200078ec0ff */
[----:B------:R-:W-:Y:S01]  /*0b10*/  IMAD.IADD R18, R19, 0x1, -R6 ;  /* 0x0000000113127824 */ /* 0x000fe200078e0a06 */
[----:B------:R-:W-:-:S02]  /*0b20*/  LOP3.LUT R5, R5, 0x1ffffffe, RZ, 0xc0, !PT ;  /* 0x1ffffffe05057812 */ /* 0x000fc400078ec0ff */
[----:B------:R-:W-:Y:S01]  /*0b30*/  LEA.HI R6, R0, R19, RZ, 0x2 ;  /* 0x0000001300067211 */ /* 0x000fe200078f10ff */
[----:B------:R-:W-:Y:S02]  /*0b40*/  IMAD.IADD R3, R19, 0x1, -R3 ;  /* 0x0000000113037824 */ /* 0x000fe400078e0a03 */
[----:B------:R-:W-:Y:S01]  /*0b50*/  IMAD.IADD R5, R4, 0x1, -R5 ;  /* 0x0000000104057824 */ /* 0x000fe200078e0a05 */
[----:B------:R-:W-:Y:S02]  /*0b60*/  LOP3.LUT R4, R6, 0xfffffffc, RZ, 0xc0, !PT ;  /* 0xfffffffc06047812 */ /* 0x000fe400078ec0ff */
[----:B------:R-:W-:-:S03]  /*0b70*/  SHF.R.S32.HI R13, RZ, 0x1f, R18 ;  /* 0x0000001fff0d7819 */ /* 0x000fc60000011412 */
[----:B------:R-:W-:Y:S01]  /*0b80*/  IMAD.IADD R12, R19, 0x1, -R4 ;  /* 0x00000001130c7824 */ /* 0x000fe200078e0a04 */
[----:B------:R-:W-:Y:S02]  /*0b90*/  SHF.R.S32.HI R4, RZ, 0x1f, R3 ;  /* 0x0000001fff047819 */ /* 0x000fe40000011403 */
[----:B------:R-:W-:Y:S02]  /*0ba0*/  LEA.HI R6, R0, R19, RZ, 0x5 ;  /* 0x0000001300067211 */ /* 0x000fe400078f28ff */
[----:B------:R-:W-:Y:S02]  /*0bb0*/  LEA.HI R14, R13, R18, RZ, 0x2 ;  /* 0x000000120d0e7211 */ /* 0x000fe400078f10ff */
[----:B------:R-:W-:Y:S01]  /*0bc0*/  LEA.HI R4, R4, R3, RZ, 0x3 ;  /* 0x0000000304047211 */ /* 0x000fe200078f18ff */
[----:B------:R-:W-:Y:S01]  /*0bd0*/  IMAD.SHL.U32 R7, R6, 0x20, RZ ;  /* 0x0000002006077824 */ /* 0x000fe200078e00ff */
[--C-:B------:R-:W-:Y:S02]  /*0be0*/  SHF.R.S32.HI R8, RZ, 0x2, R14.reuse ;  /* 0x00000002ff087819 */ /* 0x100fe4000001140e */
[----:B------:R-:W-:-:S02]  /*0bf0*/  SHF.R.S32.HI R15, RZ, 0x1f, R14 ;  /* 0x0000001fff0f7819 */ /* 0x000fc4000001140e */
[----:B------:R-:W-:Y:S02]  /*0c00*/  LOP3.LUT R6, R4, 0xfffffff8, RZ, 0xc0, !PT ;  /* 0xfffffff804067812 */ /* 0x000fe400078ec0ff */
[----:B------:R-:W-:-:S03]  /*0c10*/  LEA.HI R15, R15, R8, RZ, 0x3 ;  /* 0x000000080f0f7211 */ /* 0x000fc600078f18ff */
[----:B------:R-:W-:Y:S01]  /*0c20*/  IMAD.IADD R6, R3, 0x1, -R6 ;  /* 0x0000000103067824 */ /* 0x000fe200078e0a06 */
[----:B------:R-:W-:Y:S02]  /*0c30*/  LEA.HI R16, R12, R12, RZ, 0x1 ;  /* 0x0000000c0c107211 */ /* 0x000fe400078f08ff */
[----:B------:R-:W-:Y:S02]  /*0c40*/  LOP3.LUT R15, R15, 0xfffffff8, RZ, 0xc0, !PT ;  /* 0xfffffff80f0f7812 */ /* 0x000fe400078ec0ff */
[----:B------:R-:W-:Y:S01]  /*0c50*/  SHF.R.S32.HI R21, RZ, 0x7, R2 ;  /* 0x00000007ff157819 */ /* 0x000fe20000011402 */
[----:B------:R-:W-:Y:S01]  /*0c60*/  IMAD.SHL.U32 R2, R6, 0x40, RZ ;  /* 0x0000004006027824 */ /* 0x000fe200078e00ff */
[----:B------:R-:W-:Y:S02]  /*0c70*/  LOP3.LUT R7, R7, 0xfffffc00, RZ, 0xc0, !PT ;  /* 0xfffffc0007077812 */ /* 0x000fe400078ec0ff */
[----:B------:R-:W-:Y:S01]  /*0c80*/  LOP3.LUT R17, R16, 0x1ffffffe, RZ, 0xc0, !PT ;  /* 0x1ffffffe10117812 */ /* 0x000fe200078ec0ff */
[----:B------:R-:W-:Y:S01]  /*0c90*/  IMAD.IADD R16, R8, 0x1, -R15 ;  /* 0x0000000108107824 */ /* 0x000fe200078e0a0f */
[----:B------:R-:W-:Y:S01]  /*0ca0*/  LOP3.LUT R2, R2, 0x1c0, RZ, 0xc0, !PT ;  /* 0x000001c002027812 */ /* 0x000fe200078ec0ff */
[----:B------:R-:W-:-:S02]  /*0cb0*/  IMAD R8, R3, 0x40, R7 ;  /* 0x0000004003087824 */ /* 0x000fc400078e0207 */
[----:B------:R-:W-:Y:S02]  /*0cc0*/  IMAD.SHL.U32 R5, R5, 0x8, RZ ;  /* 0x0000000805057824 */ /* 0x000fe400078e00ff */
[----:B------:R-:W-:Y:S02]  /*0cd0*/  IMAD.SHL.U32 R4, R4, 0x40, RZ ;  /* 0x0000004004047824 */ /* 0x000fe400078e00ff */
[----:B------:R-:W-:Y:S01]  /*0ce0*/  IMAD.IADD R3, R5, 0x1, R8 ;  /* 0x0000000105037824 */ /* 0x000fe200078e0208 */
[----:B------:R-:W-:Y:S01]  /*0cf0*/  LOP3.LUT R5, R2, 0x8, R5, 0xf8, !PT ;  /* 0x0000000802057812 */ /* 0x000fe200078ef805 */
[----:B------:R-:W-:Y:S01]  /*0d00*/  IMAD.IADD R17, R12, 0x1, -R17 ;  /* 0x000000010c117824 */ /* 0x000fe200078e0a11 */
[----:B------:R-:W-:Y:S01]  /*0d10*/  SHF.R.U32.HI R2, RZ, 0x3, R2 ;  /* 0x00000003ff027819 */ /* 0x000fe20000011602 */
[----:B------:R-:W-:Y:S01]  /*0d20*/  IMAD.HI R12, R21, 0x55555556, RZ ;  /* 0x55555556150c7827 */ /* 0x000fe200078e02ff */
[----:B------:R-:W-:Y:S02]  /*0d30*/  LEA.HI R13, R13, R18, RZ, 0x5 ;  /* 0x000000120d0d7211 */ /* 0x000fe400078f28ff */
[----:B------:R-:W-:-:S02]  /*0d40*/  LOP3.LUT R2, R5, R2, RZ, 0x3c, !PT ;  /* 0x0000000205027212 */ /* 0x000fc400078e3cff */
[----:B------:R-:W-:Y:S02]  /*0d50*/  LOP3.LUT R4, R4, 0x7ffffe00, RZ, 0xc0, !PT ;  /* 0x7ffffe0004047812 */ /* 0x000fe400078ec0ff */
[----:B------:R-:W-:Y:S02]  /*0d60*/  LEA.HI R0, R0, R19, RZ, 0x3 ;  /* 0x0000001300007211 */ /* 0x000fe400078f18ff */
[----:B------:R-:W-:Y:S02]  /*0d70*/  LEA.HI R12, R12, R12, RZ, 0x1 ;  /* 0x0000000c0c0c7211 */ /* 0x000fe400078f08ff */
[----:B------:R-:W-:Y:S02]  /*0d80*/  SHF.R.S32.HI R13, RZ, 0x5, R13 ;  /* 0x00000005ff0d7819 */ /* 0x000fe4000001140d */
[----:B------:R-:W-:Y:S02]  /*0d90*/  IADD3 R4, R2, R4, R7 ;  /* 0x0000000402047210 */ /* 0x000fe40007ffe007 */
[----:B------:R-:W-:Y:S01]  /*0da0*/  LOP3.LUT R2, R0, 0xfffffff8, RZ, 0xc0, !PT ;  /* 0xfffffff800027812 */ /* 0x000fe200078ec0ff */
[----:B------:R-:W-:Y:S01]  /*0db0*/  IMAD R12, R12, -0x3, R21 ;  /* 0xfffffffd0c0c7824 */ /* 0x000fe200078e0215 */
[----:B------:R-:W-:Y:S01]  /*0dc0*/  LOP3.LUT R14, R14, 0x7ffffffc, RZ, 0xc0, !PT ;  /* 0x7ffffffc0e0e7812 */ /* 0x000fe200078ec0ff */
[----:B------:R-:W-:-:S02]  /*0dd0*/  IMAD R13, R13, 0x10, R16 ;  /* 0x000000100d0d7824 */ /* 0x000fc400078e0210 */
[----:B------:R-:W-:Y:S02]  /*0de0*/  IMAD.IADD R2, R19, 0x1, -R2 ;  /* 0x0000000113027824 */ /* 0x000fe400078e0a02 */
[----:B------:R-:W-:Y:S02]  /*0df0*/  IMAD R8, R12, 0x40, R13 ;  /* 0x000000400c087824 */ /* 0x000fe400078e020d */
[----:B------:R-:W-:Y:S02]  /*0e00*/  IMAD.MOV.U32 R5, RZ, RZ, R9 ;  /* 0x000000ffff057224 */ /* 0x000fe400078e0009 */
[----:B------:R-:W-:Y:S02]  /*0e10*/  IMAD.IADD R14, R18, 0x1, -R14 ;  /* 0x00000001120e7824 */ /* 0x000fe400078e0a0e */
[----:B------:R-:W-:Y:S01]  /*0e20*/  IMAD.SHL.U32 R9, R2, 0x8, RZ ;  /* 0x0000000802097824 */ /* 0x000fe200078e00ff */
[----:B------:R-:W-:Y:S01]  /*0e30*/  STL [R1+0x60], R3 ;  /* 0x0000600301007387 */ /* 0x000fe20000100800 */
[----:B------:R-:W-:-:S03]  /*0e40*/  IMAD.SHL.U32 R15, R14, 0x2, RZ ;  /* 0x000000020e0f7824 */ /* 0x000fc600078e00ff */
[----:B------:R-:W-:Y:S01]  /*0e50*/  STL [R1+0x58], R8 ;  /* 0x0000580801007387 */ /* 0x000fe20000100800 */
[----:B------:R-:W-:-:S03]  /*0e60*/  VIADD R14, R15, 0x8 ;  /* 0x000000080f0e7836 */ /* 0x000fc60000000000 */
[----:B------:R-:W-:Y:S01]  /*0e70*/  STL [R1+0x38], RZ ;  /* 0x000038ff01007387 */ /* 0x000fe20000100800 */
[----:B------:R-:W-:-:S03]  /*0e80*/  VIADD R13, R15, 0x10 ;  /* 0x000000100f0d7836 */ /* 0x000fc60000000000 */
[----:B------:R0:W-:Y:S01]  /*0e90*/  STL [R1+0x8], R9 ;  /* 0x0000080901007387 */ /* 0x0001e20000100800 */
[----:B------:R-:W-:Y:S01]  /*0ea0*/  R2P PR, R6, 0x6 ;  /* 0x0000000606007804 */ /* 0x000fe20000000000 */
[----:B------:R-:W-:Y:S02]  /*0eb0*/  IMAD.MOV.U32 R7, RZ, RZ, R11 ;  /* 0x000000ffff077224 */ /* 0x000fe400078e000b */
[C---:B------:R-:W-:Y:S01]  /*0ec0*/  VIADD R12, R15.reuse, 0x18 ;  /* 0x000000180f0c7836 */ /* 0x040fe20000000000 */
[----:B------:R-:W-:Y:S01]  /*0ed0*/  STL [R1+0x30], R15 ;  /* 0x0000300f01007387 */ /* 0x000fe20000100800 */
[----:B------:R-:W-:Y:S01]  /*0ee0*/  IMAD.MOV.U32 R6, RZ, RZ, R10 ;  /* 0x000000ffff067224 */ /* 0x000fe200078e000a */
[----:B0-----:R-:W-:Y:S01]  /*0ef0*/  SHF.R.S32.HI R9, RZ, 0x1f, R9 ;  /* 0x0000001fff097819 */ /* 0x001fe20000011409 */
[----:B------:R-:W-:Y:S01]  /*0f00*/  VIADD R11, R15, 0x20 ;  /* 0x000000200f0b7836 */ /* 0x000fe20000000000 */
[----:B------:R-:W-:Y:S01]  /*0f10*/  LEA R16, R4, UR37, 0x1 ;  /* 0x0000002504107c11 */ /* 0x000fe2000f8e08ff */
[----:B------:R-:W-:-:S02]  /*0f20*/  IMAD.MOV.U32 R3, RZ, RZ, 0x40 ;  /* 0x00000040ff037424 */ /* 0x000fc400078e00ff */
[----:B------:R0:W-:Y:S01]  /*0f30*/  STL [R1+0x64], R9 ;  /* 0x0000640901007387 */ /* 0x0001e20000100800 */
[----:B------:R-:W-:Y:S01]  /*0f40*/  VIADD R10, R15, 0x28 ;  /* 0x000000280f0a7836 */ /* 0x000fe20000000000 */
[----:B------:R-:W-:Y:S02]  /*0f50*/  SHF.R.S32.HI R4, RZ, 0x1f, R14 ;  /* 0x0000001fff047819 */ /* 0x000fe4000001140e */
[----:B------:R-:W-:Y:S01]  /*0f60*/  STL [R1+0x24], R14 ;  /* 0x0000240e01007387 */ /* 0x000fe20000100800 */
[----:B------:R-:W-:-:S03]  /*0f70*/  SHF.R.S32.HI R0, RZ, 0x3, R0 ;  /* 0x00000003ff007819 */ /* 0x000fc60000011400 */
[----:B------:R1:W-:Y:S01]  /*0f80*/  STL [R1+0x20], R13 ;  /* 0x0000200d01007387 */ /* 0x0003e20000100800 */
[----:B0-----:R-:W-:-:S03]  /*0f90*/  VIADD R9, R15, 0x30 ;  /* 0x000000300f097836 */ /* 0x001fc60000000000 */
[----:B------:R-:W-:Y:S01]  /*0fa0*/  STL [R1+0x1c], R12 ;  /* 0x00001c0c01007387 */ /* 0x000fe20000100800 */
[----:B------:R-:W-:Y:S01]  /*0fb0*/  SEL R0, R3, 0xffffffc0, !P2 ;  /* 0xffffffc003007807 */ /* 0x000fe20005000000 */
[----:B------:R-:W-:Y:S02]  /*0fc0*/  VIADD R3, R15, 0x38 ;  /* 0x000000380f037836 */ /* 0x000fe40000000000 */
[----:B------:R0:W-:Y:S01]  /*0fd0*/  STL [R1+0x18], R11 ;  /* 0x0000180b01007387 */ /* 0x0001e20000100800 */
[----:B-1----:R-:W-:-:S03]  /*0fe0*/  SHF.R.S32.HI R13, RZ, 0x1f, R13 ;  /* 0x0000001fff0d7819 */ /* 0x002fc6000001140d */
[----:B------:R-:W-:Y:S04]  /*0ff0*/  STL [R1+0x14], R10 ;  /* 0x0000140a01007387 */ /* 0x000fe80000100800 */
[----:B------:R-:W-:Y:S04]  /*1000*/  STL [R1+0x10], R9 ;  /* 0x0000100901007387 */ /* 0x000fe80000100800 */
[----:B------:R1:W-:Y:S01]  /*1010*/  STL [R1+0x54], R4 ;  /* 0x0000540401007387 */ /* 0x0003e20000100800 */
[----:B0-----:R-:W-:-:S03]  /*1020*/  SHF.R.S32.HI R11, RZ, 0x1f, R11 ;  /* 0x0000001fff0b7819 */ /* 0x001fc6000001140b */
[----:B------:R-:W-:Y:S01]  /*1030*/  STL [R1+0xc], R3 ;  /* 0x00000c0301007387 */ /* 0x000fe20000100800 */
[----:B-1----:R-:W-:-:S03]  /*1040*/  SHF.R.S32.HI R4, RZ, 0x1f, R12 ;  /* 0x0000001fff047819 */ /* 0x002fc6000001140c */
[----:B------:R-:W-:Y:S04]  /*1050*/  STL [R1+0x50], R13 ;  /* 0x0000500d01007387 */ /* 0x000fe80000100800 */
[----:B------:R0:W-:Y:S01]  /*1060*/  STL [R1+0x4c], R4 ;  /* 0x00004c0401007387 */ /* 0x0001e20000100800 */
[----:B------:R-:W-:-:S03]  /*1070*/  SHF.R.S32.HI R9, RZ, 0x1f, R9 ;  /* 0x0000001fff097819 */ /* 0x000fc60000011409 */
[----:B------:R-:W-:Y:S01]  /*1080*/  STL [R1+0x48], R11 ;  /* 0x0000480b01007387 */ /* 0x000fe20000100800 */
[----:B0-----:R-:W-:-:S05]  /*1090*/  SHF.R.S32.HI R4, RZ, 0x1f, R10 ;  /* 0x0000001fff047819 */ /* 0x001fca000001140a */
[----:B------:R0:W-:Y:S04]  /*10a0*/  STL [R1+0x44], R4 ;  /* 0x0000440401007387 */ /* 0x0001e80000100800 */
[----:B------:R1:W-:Y:S01]  /*10b0*/  STL [R1+0x40], R9 ;  /* 0x0000400901007387 */ /* 0x0003e20000100800 */
[----:B0-----:R-:W-:Y:S01]  /*10c0*/  SHF.R.S32.HI R4, RZ, 0x1f, R3 ;  /* 0x0000001fff047819 */ /* 0x001fe20000011403 */
[----:B------:R-:W-:-:S04]  /*10d0*/  IMAD R3, R17, 0x8, R8 ;  /* 0x0000000811037824 */ /* 0x000fc800078e0208 */
[----:B------:R1:W-:Y:S04]  /*10e0*/  STL [R1+0x3c], R4 ;  /* 0x00003c0401007387 */ /* 0x0003e80000100800 */
[----:B------:R1:W-:Y:S01]  /*10f0*/  STL [R1+0x5c], R3 ;  /* 0x00005c0301007387 */ /* 0x0003e20000100800 */
[C---:B------:R-:W-:Y:S02]  /*1100*/  VIADD R18, R16.reuse, 0x1e800 ;  /* 0x0001e80010127836 */ /* 0x040fe40000000000 */
[----:B------:R-:W-:Y:S02]  /*1110*/  VIADD R23, R16, 0x1e820 ;  /* 0x0001e82010177836 */ /* 0x000fe40000000000 */
[----:B------:R-:W-:Y:S02]  /*1120*/  @P1 VIADD R23, R18, 0xffffffe0 ;  /* 0xffffffe012171836 */ /* 0x000fe40000000000 */
[----:B------:R-:W-:-:S02]  /*1130*/  IMAD.MOV.U32 R2, RZ, RZ, RZ ;  /* 0x000000ffff027224 */ /* 0x000fc400078e00ff */
[----:B------:R-:W-:Y:S02]  /*1140*/  IMAD.IADD R18, R18, 0x1, R0 ;  /* 0x0000000112127824 */ /* 0x000fe400078e0200 */
[----:B------:R-:W-:Y:S02]  /*1150*/  IMAD.IADD R17, R0, 0x1, R23 ;  /* 0x0000000100117824 */ /* 0x000fe400078e0217 */
[C---:B------:R-:W-:Y:S02]  /*1160*/  VIADD R153, R23.reuse, 0x6000 ;  /* 0x0000600017997836 */ /* 0x040fe40000000000 */
[----:B------:R-:W-:Y:S01]  /*1170*/  VIADD R152, R23, 0xc000 ;  /* 0x0000c00017987836 */ /* 0x000fe20000000000 */
[----:B------:R-:W-:Y:S01]  /*1180*/  UMOV UR36, URZ ;  /* 0x0000003f00247c82 */ /* 0x000fe20008000000 */
[----:B-12---:R-:W-:-:S07]  /*1190*/  LOP3.LUT R154, R20, 0x1, RZ, 0xfc, !PT ;  /* 0x00000001149a7812 */ /* 0x006fce00078efcff */
.L_x_202:
[----:B012-45:R-:W0:Y:S01]  /*11a0*/  LDC.64 R8, c[0x0][0xc88] ;  /* 0x00032200ff087b82 */ /* 0x037e220000000a00 */
[----:B------:R-:W-:-:S07]  /*11b0*/  ULDC.64 UR4, c[0x0][0xa28] ;  /* 0x00028a0000047ab9 */ /* 0x000fce0000000a00 */
[----:B------:R-:W1:Y:S08]  /*11c0*/  LDC.64 R12, c[0x0][0x418] ;  /* 0x00010600ff0c7b82 */ /* 0x000e700000000a00 */
[----:B------:R-:W2:Y:S01]  /*11d0*/  LDC R0, c[0x0][0x424] ;  /* 0x00010900ff007b82 */ /* 0x000ea20000000800 */
[----:B0-----:R-:W-:Y:S01]  /*11e0*/  IMAD.WIDE R8, R7, 0x4, R8 ;  /* 0x0000000407087825 */ /* 0x001fe200078e0208 */
[----:B------:R-:W-:-:S06]  /*11f0*/  ISETP.NE.U32.AND P0, PT, RZ, UR4, PT ;  /* 0x00000004ff007c0c */ /* 0x000fcc000bf05070 */
[----:B------:R-:W0:Y:S01]  /*1200*/  LDC R7, c[0x0][0x2f0] ;  /* 0x0000bc00ff077b82 */ /* 0x000e220000000800 */
[----:B---3--:R-:W3:Y:S01]  /*1210*/  LDG.E R155, desc[UR40][R8.64] ;  /* 0x00000028089b7981 */ /* 0x008ee2000c1e1900 */
[----:B------:R-:W-:Y:S01]  /*1220*/  ISETP.NE.AND.EX P0, PT, RZ, UR5, PT, P0 ;  /* 0x00000005ff007c0c */ /* 0x000fe2000bf05300 */
[----:B------:R-:W-:Y:S01]  /*1230*/  IMAD.MOV.U32 R3, RZ, RZ, RZ ;  /* 0x000000ffff037224 */ /* 0x000fe200078e00ff */
[----:B---3--:R-:W-:-:S11]  /*1240*/  SHF.R.S32.HI R4, RZ, 0x1f, R155 ;  /* 0x0000001fff047819 */ /* 0x008fd6000001149b */
[C---:B------:R-:W-:Y:S01]  /*1250*/  @P0 LEA R10, P1, R155.reuse, UR4, 0x2 ;  /* 0x000000049b0a0c11 */ /* 0x040fe2000f8210ff */
[----:B------:R3:W-:Y:S03]  /*1260*/  STL [R1+0x2c], R4 ;  /* 0x00002c0401007387 */ /* 0x0007e60000100800 */
[----:B------:R-:W-:Y:S01]  /*1270*/  @P0 LEA.HI.X R11, R155, UR5, R4, 0x2, P1 ;  /* 0x000000059b0b0c11 */ /* 0x000fe200088f1404 */
[----:B------:R-:W-:Y:S02]  /*1280*/  ULDC.64 UR4, c[0x0][0xa20] ;  /* 0x0002880000047ab9 */ /* 0x000fe40000000a00 */
[----:B------:R-:W-:Y:S02]  /*1290*/  ISETP.NE.U32.AND P1, PT, RZ, UR4, PT ;  /* 0x00000004ff007c0c */ /* 0x000fe4000bf25070 */
[----:B------:R3:W5:Y:S01]  /*12a0*/  @P0 LDG.E R3, desc[UR40][R10.64] ;  /* 0x000000280a030981 */ /* 0x000762000c1e1900 */
[----:B-1----:R-:W-:-:S02]  /*12b0*/  ISETP.NE.U32.AND P0, PT, R12, RZ, PT ;  /* 0x000000ff0c00720c */ /* 0x002fc40003f05070 */
[----:B------:R-:W-:Y:S02]  /*12c0*/  ISETP.NE.AND.EX P1, PT, RZ, UR5, PT, P1 ;  /* 0x00000005ff007c0c */ /* 0x000fe4000bf25310 */
[----:B------:R-:W-:-:S04]  /*12d0*/  ISETP.NE.AND.EX P0, PT, R13, RZ, PT, P0 ;  /* 0x000000ff0d00720c */ /* 0x000fc80003f05300 */
[----:B--2---:R-:W-:-:S05]  /*12e0*/  SEL R0, R0, 0x1, P0 ;  /* 0x0000000100007807 */ /* 0x004fca0000000000 */
[----:B0-----:R-:W-:Y:S02]  /*12f0*/  IMAD R120, R0, R7, RZ ;  /* 0x0000000700787224 */ /* 0x001fe400078e02ff */
[----:B------:R-:W-:-:S04]  /*1300*/  @P1 LEA R8, P2, R155, UR4, 0x2 ;  /* 0x000000049b081c11 */ /* 0x000fc8000f8410ff */
[----:B------:R-:W-:-:S05]  /*1310*/  @P1 LEA.HI.X R9, R155, UR5, R4, 0x2, P2 ;  /* 0x000000059b091c11 */ /* 0x000fca00090f1404 */
[----:B------:R3:W5:Y:S01]  /*1320*/  @P1 LDG.E R120, desc[UR40][R8.64] ;  /* 0x0000002808781981 */ /* 0x000762000c1e1900 */
[----:B------:R-:W-:Y:S05]  /*1330*/  @P1 BRA `(.L_x_169) ;  /* 0x0000000000241947 */ /* 0x000fea0003800000 */
[----:B------:R-:W-:Y:S02]  /*1340*/  ULDC.64 UR4, c[0x0][0xa08] ;  /* 0x0002820000047ab9 */ /* 0x000fe40000000a00 */
[----:B------:R-:W-:-:S04]  /*1350*/  ISETP.NE.U32.AND P0, PT, RZ, UR4, PT ;  /* 0x00000004ff007c0c */ /* 0x000fc8000bf05070 */
[----:B------:R-:W-:-:S13]  /*1360*/  ISETP.NE.AND.EX P0, PT, RZ, UR5, PT, P0 ;  /* 0x00000005ff007c0c */ /* 0x000fda000bf05300 */
[----:B------:R-:W-:Y:S05]  /*1370*/  @!P0 BRA `(.L_x_169) ;  /* 0x0000000000148947 */ /* 0x000fea0003800000 */
[----:B---3--:R-:W0:Y:S02]  /*1380*/  LDC.64 R8, c[0x0][0xa08] ;  /* 0x00028200ff087b82 */ /* 0x008e240000000a00 */
[----:B0-----:R-:W-:-:S05]  /*1390*/  IMAD.WIDE R8, R155, 0x4, R8 ;  /* 0x000000049b087825 */ /* 0x001fca00078e0208 */
[----:B-----5:R-:W2:Y:S04]  /*13a0*/  LDG.E R120, desc[UR40][R8.64] ;  /* 0x0000002808787981 */ /* 0x020ea8000c1e1900 */
[----:B------:R-:W2:Y:S02]  /*13b0*/  LDG.E R7, desc[UR40][R8.64+0x4] ;  /* 0x0000042808077981 */ /* 0x000ea4000c1e1900 */
[----:B--2---:R-:W-:-:S07]  /*13c0*/  IMAD.IADD R120, R7, 0x1, -R120 ;  /* 0x0000000107787824 */ /* 0x004fce00078e0a78 */
.L_x_169:
[----:B-----5:R-:W-:Y:S01]  /*13d0*/  IMAD.IADD R120, R120, 0x1, -R3 ;  /* 0x0000000178787824 */ /* 0x020fe200078e0a03 */
[----:B------:R-:W-:Y:S01]  /*13e0*/  LOP3.LUT R3, R6, 0xff000000, RZ, 0xc0, !PT ;  /* 0xff00000006037812 */ /* 0x000fe200078ec0ff */
[----:B------:R-:W-:Y:S02]  /*13f0*/  IMAD.MOV.U32 R19, RZ, RZ, RZ ;  /* 0x000000ffff137224 */ /* 0x000fe400078e00ff */
[C---:B------:R-:W-:Y:S01]  /*1400*/  VIADD R0, R120.reuse, 0xbf ;  /* 0x000000bf78007836 */ /* 0x040fe20000000000 */
[----:B------:R-:W-:Y:S02]  /*1410*/  SHF.R.U32.HI R3, RZ, 0x8, R3 ;  /* 0x00000008ff037819 */ /* 0x000fe40000011603 */
[----:B------:R-:W-:Y:S01]  /*1420*/  ISETP.GE.AND P0, PT, R120, 0x1, PT ;  /* 0x000000017800780c */ /* 0x000fe20003f06270 */
[----:B---3--:R-:W-:Y:S01]  /*1430*/  IMAD.HI R4, R0, 0x2aaaaaab, RZ ;  /* 0x2aaaaaab00047827 */ /* 0x008fe200078e02ff */
[----:B------:R-:W-:-:S04]  /*1440*/  LOP3.LUT R0, R6, 0xff0000, RZ, 0xc0, !PT ;  /* 0x00ff000006007812 */ /* 0x000fc800078ec0ff */
[----:B------:R-:W-:Y:S02]  /*1450*/  LEA.HI R0, R0, R3, RZ, 0x10 ;  /* 0x0000000300007211 */ /* 0x000fe400078f80ff */
[----:B------:R-:W-:Y:S02]  /*1460*/  SHF.R.U32.HI R7, RZ, 0x1f, R4 ;  /* 0x0000001fff077819 */ /* 0x000fe40000011604 */
[----:B------:R-:W-:Y:S02]  /*1470*/  LOP3.LUT R14, R0, 0xff, RZ, 0xc0, !PT ;  /* 0x000000ff000e7812 */ /* 0x000fe400078ec0ff */
[----:B------:R-:W-:Y:S02]  /*1480*/  LEA.HI.SX32 R11, R4, R7, 0x1b ;  /* 0x00000007040b7211 */ /* 0x000fe400078fdaff */
[----:B------:R-:W-:Y:S01]  /*1490*/  SHF.R.U32.HI R157, RZ, 0x10, R0 ;  /* 0x00000010ff9d7819 */ /* 0x000fe20000011600 */
[----:B------:R0:W-:Y:S01]  /*14a0*/  STL [R1+0x28], R14 ;  /* 0x0000280e01007387 */ /* 0x0001e20000100800 */
[----:B------:R-:W-:Y:S05]  /*14b0*/  @!P0 BRA `(.L_x_170) ;  /* 0x0000000000748947 */ /* 0x000fea0003800000 */
[----:B------:R-:W1:Y:S01]  /*14c0*/  LDC R0, c[0x0][0x9f0] ;  /* 0x00027c00ff007b82 */ /* 0x000e620000000800 */
[----:B------:R-:W-:-:S04]  /*14d0*/  ISETP.NE.AND P0, PT, R157, RZ, PT ;  /* 0x000000ff9d00720c */ /* 0x000fc80003f05270 */
[----:B-1----:R-:W-:-:S04]  /*14e0*/  SEL R12, R157, R0, P0 ;  /* 0x000000009d0c7207 */ /* 0x002fc80000000000 */
[-C--:B------:R-:W-:Y:S02]  /*14f0*/  IABS R4, R12.reuse ;  /* 0x0000000c00047213 */ /* 0x080fe40000000000 */
[----:B------:R-:W-:Y:S02]  /*1500*/  IADD3 R0, R11, -0x1, R12 ;  /* 0xffffffff0b007810 */ /* 0x000fe40007ffe00c */
[----:B------:R-:W1:Y:S01]  /*1510*/  I2F.RP R3, R4 ;  /* 0x0000000400037306 */ /* 0x000e620000209400 */
[----:B------:R-:W-:Y:S02]  /*1520*/  IABS R13, R12 ;  /* 0x0000000c000d7213 */ /* 0x000fe40000000000 */
[----:B------:R-:W-:Y:S02]  /*1530*/  IABS R10, R0 ;  /* 0x00000000000a7213 */ /* 0x000fe40000000000 */
[----:B------:R-:W-:-:S04]  /*1540*/  LOP3.LUT R0, R0, R12, RZ, 0x3c, !PT ;  /* 0x0000000c00007212 */ /* 0x000fc800078e3cff */
[----:B------:R-:W-:Y:S01]  /*1550*/  ISETP.GE.AND P2, PT, R0, RZ, PT ;  /* 0x000000ff0000720c */ /* 0x000fe20003f46270 */
[----:B-1----:R-:W1:Y:S02]  /*1560*/  MUFU.RCP R3, R3 ;  /* 0x0000000300037308 */ /* 0x002e640000001000 */
[----:B-1----:R-:W-:Y:S02]  /*1570*/  VIADD R8, R3, 0xffffffe ;  /* 0x0ffffffe03087836 */ /* 0x002fe40000000000 */
[----:B------:R-:W-:-:S04]  /*1580*/  IMAD.MOV R3, RZ, RZ, -R13 ;  /* 0x000000ffff037224 */ /* 0x000fc800078e0a0d */
[----:B------:R1:W2:Y:S02]  /*1590*/  F2I.FTZ.U32.TRUNC.NTZ R9, R8 ;  /* 0x0000000800097305 */ /* 0x0002a4000021f000 */
[----:B-1----:R-:W-:Y:S02]  /*15a0*/  IMAD.MOV.U32 R8, RZ, RZ, RZ ;  /* 0x000000ffff087224 */ /* 0x002fe400078e00ff */
[----:B--2---:R-:W-:-:S04]  /*15b0*/  IMAD.MOV R7, RZ, RZ, -R9 ;  /* 0x000000ffff077224 */ /* 0x004fc800078e0a09 */
[----:B------:R-:W-:-:S04]  /*15c0*/  IMAD R7, R7, R4, RZ ;  /* 0x0000000407077224 */ /* 0x000fc800078e02ff */
[----:B------:R-:W-:-:S06]  /*15d0*/  IMAD.HI.U32 R9, R9, R7, R8 ;  /* 0x0000000709097227 */ /* 0x000fcc00078e0008 */
[----:B------:R-:W-:-:S04]  /*15e0*/  IMAD.HI.U32 R9, R9, R10, RZ ;  /* 0x0000000a09097227 */ /* 0x000fc800078e00ff */
[----:B------:R-:W-:-:S05]  /*15f0*/  IMAD R3, R9, R3, R10 ;  /* 0x0000000309037224 */ /* 0x000fca00078e020a */
[----:B------:R-:W-:-:S13]  /*1600*/  ISETP.GT.U32.AND P1, PT, R4, R3, PT ;  /* 0x000000030400720c */ /* 0x000fda0003f24070 */
[----:B------:R-:W-:Y:S02]  /*1610*/  @!P1 IMAD.IADD R3, R3, 0x1, -R4 ;  /* 0x0000000103039824 */ /* 0x000fe400078e0a04 */
[----:B------:R-:W-:Y:S01]  /*1620*/  @!P1 VIADD R9, R9, 0x1 ;  /* 0x0000000109099836 */ /* 0x000fe20000000000 */
[----:B------:R-:W-:Y:S02]  /*1630*/  ISETP.NE.AND P1, PT, R12, RZ, PT ;  /* 0x000000ff0c00720c */ /* 0x000fe40003f25270 */
[----:B------:R-:W-:-:S13]  /*1640*/  ISETP.GE.U32.AND P0, PT, R3, R4, PT ;  /* 0x000000040300720c */ /* 0x000fda0003f06070 */
[----:B------:R-:W-:-:S04]  /*1650*/  @P0 VIADD R9, R9, 0x1 ;  /* 0x0000000109090836 */ /* 0x000fc80000000000 */
[----:B------:R-:W-:Y:S01]  /*1660*/  @!P2 IMAD.MOV R9, RZ, RZ, -R9 ;  /* 0x000000ffff09a224 */ /* 0x000fe200078e0a09 */
[----:B------:R-:W-:-:S05]  /*1670*/  @!P1 LOP3.LUT R9, RZ, R12, RZ, 0x33, !PT ;  /* 0x0000000cff099212 */ /* 0x000fca00078e33ff */
[----:B------:R-:W-:-:S07]  /*1680*/  IMAD.MOV.U32 R19, RZ, RZ, R9 ;  /* 0x000000ffff137224 */ /* 0x000fce00078e0009 */
.L_x_170:
[-C--:B------:R-:W-:Y:S01]  /*1690*/  IMAD R22, R14, R19.reuse, RZ ;  /* 0x000000130e167224 */ /* 0x080fe200078e02ff */
[----:B------:R1:W-:Y:S01]  /*16a0*/  STL [R1+0x4], R5 ;  /* 0x0000040501007387 */ /* 0x0003e20000100800 */
[----:B------:R-:W-:Y:S02]  /*16b0*/  LOP3.LUT R156, R6, 0xffff, RZ, 0xc0, !PT ;  /* 0x0000ffff069c7812 */ /* 0x000fe400078ec0ff */
[----:B------:R-:W-:Y:S02]  /*16c0*/  CS2R R58, SRZ ;  /* 0x00000000003a7805 */ /* 0x000fe4000001ff00 */
[----:B------:R-:W-:Y:S02]  /*16d0*/  PLOP3.LUT P0, PT, PT, PT, PT, 0x80, 0x0 ;  /* 0x000000000000781c */ /* 0x000fe40003f0f070 */
[----:B------:R-:W-:Y:S02]  /*16e0*/  CS2R R150, SRZ ;  /* 0x0000000000967805 */ /* 0x000fe4000001ff00 */
[----:B------:R-:W-:-:S02]  /*16f0*/  VIADDMNMX R19, R22, R19, R11, PT ;  /* 0x0000001316137246 */ /* 0x000fc4000380010b */
[----:B------:R-:W-:Y:S02]  /*1700*/  CS2R R40, SRZ ;  /* 0x0000000000287805 */ /* 0x000fe4000001ff00 */
[----:B------:R-:W-:Y:S02]  /*1710*/  CS2R R54, SRZ ;  /* 0x0000000000367805 */ /* 0x000fe4000001ff00 */
[----:B------:R-:W-:Y:S02]  /*1720*/  CS2R R38, SRZ ;  /* 0x0000000000267805 */ /* 0x000fe4000001ff00 */
[----:B------:R-:W-:Y:S02]  /*1730*/  ISETP.GT.AND P1, PT, R19, R22, PT ;  /* 0x000000161300720c */ /* 0x000fe40003f24270 */
        /* <DEDUP_REMOVED lines=11> */
[----:B------:R-:W-:Y:S01]  /*17f0*/  CS2R R20, SRZ ;  /* 0x0000000000147805 */ /* 0x000fe2000001ff00 */
[----:B-1----:R-:W-:Y:S06]  /*1800*/  @!P1 BRA `(.L_x_171) ;  /* 0x0000006400149947 */ /* 0x002fec0003800000 */
[----:B------:R-:W1:Y:S02]  /*1810*/  S2R R0, SR_TID.X ;  /* 0x0000000000007919 */ /* 0x000e640000002100 */
[----:B-1----:R-:W-:-:S05]  /*1820*/  VIADD R3, R0, 0xffffff80 ;  /* 0xffffff8000037836 */ /* 0x002fca0000000000 */
[----:B------:R-:W-:-:S04]  /*1830*/  SHF.R.S32.HI R0, RZ, 0x1f, R3 ;  /* 0x0000001fff007819 */ /* 0x000fc80000011403 */
[----:B------:R-:W-:-:S04]  /*1840*/  LEA.HI R0, R0, R3, RZ, 0x7 ;  /* 0x0000000300007211 */ /* 0x000fc800078f38ff */
[----:B------:R-:W-:-:S06]  /*1850*/  SHF.R.S32.HI R0, RZ, 0x7, R0 ;  /* 0x00000007ff007819 */ /* 0x000fcc0000011400 */
[----:B------:R-:W1:Y:S02]  /*1860*/  SHFL.IDX PT, R0, R0, RZ, 0x1f ;  /* 0x00001fff00007589 */ /* 0x000e6400000e0000 */
[----:B-1----:R-:W-:-:S13]  /*1870*/  R2UR UR39, R0 ;  /* 0x00000000002772ca */ /* 0x002fda00000e0000 */
[----:B------:R-:W-:-:S04]  /*1880*/  UIMAD.WIDE UR4, UR39, 0x55555556, URZ ;  /* 0x55555556270478a5 */ /* 0x000fc8000f8e023f */
[----:B------:R-:W-:Y:S02]  /*1890*/  ULEA.HI UR38, UR5, UR5, URZ, 0x1 ;  /* 0x0000000505267291 */ /* 0x000fe4000f8f083f */
[----:B------:R-:W-:Y:S02]  /*18a0*/  UIADD3 UR5, UR37, 0x1e800, URZ ;  /* 0x0001e80025057890 */ /* 0x000fe4000fffe03f */
[----:B------:R-:W-:Y:S02]  /*18b0*/  UIMAD UR38, UR38, -0x3, UR39 ;  /* 0xfffffffd262678a4 */ /* 0x000fe4000f8e0227 */
[----:B------:R-:W-:Y:S02]  /*18c0*/  ULOP3.LUT UP0, URZ, UR5, 0x3ff, URZ, 0xc0, !UPT ;  /* 0x000003ff053f7892 */ /* 0x000fe4000f80c03f */
[----:B------:R-:W-:-:S04]  /*18d0*/  ULEA UR4, UR38, UR37, 0xd ;  /* 0x0000002526047291 */ /* 0x000fc8000f8e683f */
[----:B------:R-:W-:Y:S01]  /*18e0*/  PLOP3.LUT P0, PT, PT, PT, UP0, 0x80, 0x0 ;  /* 0x000000000000781c */ /* 0x000fe20003f0f008 */
[----:B------:R-:W-:-:S04]  /*18f0*/  UIADD3 UR4, UR4, 0xc400, URZ ;  /* 0x0000c40004047890 */ /* 0x000fc8000fffe03f */
[----:B------:R-:W-:-:S04]  /*1900*/  USHF.R.U32.HI UR4, URZ, 0x4, UR4 ;  /* 0x000000043f047899 */ /* 0x000fc80008011604 */
[----:B------:R-:W-:-:S04]  /*1910*/  ULOP3.LUT UR42, UR4, 0x3fff, URZ, 0xc0, !UPT ;  /* 0x00003fff042a7892 */ /* 0x000fc8000f8ec03f */
[----:B------:R-:W-:Y:S08]  /*1920*/  @!P0 BRA `(.L_x_172) ;  /* 0x0000000000408947 */ /* 0x000ff00003800000 */
[----:B------:R-:W-:Y:S01]  /*1930*/  MOV R0, 0x0 ;  /* 0x0000000000007802 */ /* 0x000fe20000000f00 */
[----:B------:R-:W-:Y:S01]  /*1940*/  ULDC.64 UR4, c[0x4][0xa8] ;  /* 0x01002a0000047ab9 */ /* 0x000fe20000000a00 */
[----:B------:R-:W-:Y:S01]  /*1950*/  ULDC.64 UR6, c[0x4][0x48] ;  /* 0x0100120000067ab9 */ /* 0x000fe20000000a00 */
[----:B------:R-:W-:Y:S01]  /*1960*/  IMAD.U32 R4, RZ, RZ, UR4 ;  /* 0x00000004ff047e24 */ /* 0x000fe2000f8e00ff */
[----:B0-----:R0:W1:Y:S01]  /*1970*/  LDC.64 R14, c[0x4][R0] ;  /* 0x01000000000e7b82 */ /* 0x0010620000000a00 */
        /* <DEDUP_REMOVED lines=11> */
.L_x_172:
[----:B------:R-:W2:Y:S01]  /*1a30*/  LDL R20, [R1+0x38] ;  /* 0x0000380001147983 */ /* 0x000ea20000100800 */
[----:B------:R-:W-:Y:S02]  /*1a40*/  ISETP.NE.AND P0, PT, R154, 0x3, PT ;  /* 0x000000039a00780c */ /* 0x000fe40003f05270 */
[----:B--2---:R-:W-:-:S04]  /*1a50*/  LEA.HI R0, R20, R20, RZ, 0x1 ;  /* 0x0000001414007211 */ /* 0x004fc800078f08ff */
[----:B------:R-:W-:-:S05]  /*1a60*/  LOP3.LUT R0, R0, 0xfffffffe, RZ, 0xc0, !PT ;  /* 0xfffffffe00007812 */ /* 0x000fca00078ec0ff */
[----:B------:R-:W-:-:S05]  /*1a70*/  IMAD.IADD R0, R20, 0x1, -R0 ;  /* 0x0000000114007824 */ /* 0x000fca00078e0a00 */
[----:B------:R-:W-:-:S04]  /*1a80*/  SHF.L.U32 R0, R0, 0x1f, RZ ;  /* 0x0000001f00007819 */ /* 0x000fc800000006ff */
[----:B------:R-:W1:Y:S02]  /*1a90*/  SYNCS.PHASECHK.TRANS64.TRYWAIT P1, [UR37+0x30800], R0 ;  /* 0x03080000ff0075a7 */ /* 0x000e640008020165 */
[----:B-1----:R-:W-:Y:S05]  /*1aa0*/  @!P1 BRA `(.L_x_173) ;  /* 0x000000dc00e09947 */ /* 0x002fea0003800000 */
.L_x_313:
[----:B------:R-:W-:Y:S05]  /*1ab0*/  @!P0 BRA `(.L_x_174) ;  /* 0x0000000000048947 */ /* 0x000fea0003800000 */
[----:B------:R-:W-:Y:S01]  /*1ac0*/  BPT.TRAP 0x1 ;  /* 0x000000040000795c */ /* 0x000fe20000300000 */
.L_x_174:
[----:B------:R-:W-:Y:S01]  /*1ad0*/  IMAD.U32 R4, RZ, RZ, UR36 ;  /* 0x00000024ff047e24 */ /* 0x000fe2000f8e00ff */
[----:B-1----:R-:W-:-:S04]  /*1ae0*/  SHF.L.U32 R3, R2, 0x1f, RZ ;  /* 0x0000001f02037819 */ /* 0x002fc800000006ff */
[----:B------:R-:W-:-:S04]  /*1af0*/  LEA R4, R4, UR37, 0x3 ;  /* 0x0000002504047c11 */ /* 0x000fc8000f8e18ff */
[----:B------:R1:W2:Y:S01]  /*1b00*/  SYNCS.PHASECHK.TRANS64.TRYWAIT P2, [R4+URZ+0x30830], R3 ;  /* 0x03083003040075a7 */ /* 0x0002a2000804017f */
[----:B------:R-:W-:Y:S05]  /*1b10*/  @!P0 BRA `(.L_x_175) ;  /* 0x0000000000048947 */ /* 0x000fea0003800000 */
[----:B------:R-:W-:Y:S01]  /*1b20*/  BPT.TRAP 0x1 ;  /* 0x000000040000795c */ /* 0x000fe20000300000 */
.L_x_175:
[----:B------:R-:W3:Y:S01]  /*1b30*/  S2R R0, SR_TID.X ;  /* 0x0000000000007919 */ /* 0x000ee20000002100 */
[----:B------:R-:W-:Y:S01]  /*1b40*/  IMAD.MOV.U32 R151, RZ, RZ, RZ ;  /* 0x000000ffff977224 */ /* 0x000fe200078e00ff */
[----:B---3--:R-:W-:Y:S01]  /*1b50*/  LOP3.LUT P1, RZ, R0, 0x7f, RZ, 0xc0, !PT ;  /* 0x0000007f00ff7812 */ /* 0x008fe2000782c0ff */
[----:B--2---:R-:W-:-:S12]  /*1b60*/  @P2 BRA `(.L_x_176) ;  /* 0x0000000000082947 */ /* 0x004fd80003800000 */
[----:B------:R-:W2:Y:S02]  /*1b70*/  SYNCS.PHASECHK.TRANS64.TRYWAIT P2, [R4+URZ+0x30830], R3 ;  /* 0x03083003040075a7 */ /* 0x000ea4000804017f */
[----:B--2---:R-:W-:Y:S05]  /*1b80*/  @!P2 BRA `(.L_x_177) ;  /* 0x000000dc00c0a947 */ /* 0x004fea0003800000 */
.L_x_176:
[----:B------:R-:W-:Y:S05]  /*1b90*/  WARPSYNC.ALL ;  /* 0x0000000000007948 */ /* 0x000fea0003800000 */
[----:B------:R-:W-:Y:S01]  /*1ba0*/  UIADD3 UR4, UR37, 0x12400, URZ ;  /* 0x0001240025047890 */ /* 0x000fe2000fffe03f */
[----:B------:R-:W3:Y:S01]  /*1bb0*/  LDL R0, [R1+0x30] ;  /* 0x0000300001007983 */ /* 0x000ee20000100800 */
[----:B------:R-:W-:Y:S01]  /*1bc0*/  WARPGROUP.ARRIVE ;  /* 0x00000000000079c5 */ /* 0x000fe20000000000 */
[----:B------:R-:W-:Y:S01]  /*1bd0*/  UMOV UR5, 0x40000040 ;  /* 0x4000004000057882 */ /* 0x000fe20000000000 */
[----:B------:R-:W-:Y:S01]  /*1be0*/  USHF.R.U32.HI UR4, URZ, 0x4, UR4 ;  /* 0x000000043f047899 */ /* 0x000fe20008011604 */
[----:B------:R-:W-:Y:S01]  /*1bf0*/  P2R R7, PR, RZ, 0x2 ;  /* 0x00000002ff077803 */ /* 0x000fe20000000000 */
[----:B------:R-:W-:Y:S01]  /*1c00*/  UMOV UR7, 0x40000040 ;  /* 0x4000004000077882 */ /* 0x000fe20000000000 */
[----:B------:R-:W-:Y:S01]  /*1c10*/  UMOV UR9, 0x40000040 ;  /* 0x4000004000097882 */ /* 0x000fe20000000000 */
[----:B------:R-:W-:Y:S01]  /*1c20*/  ULOP3.LUT UR4, UR4, 0x3fff, URZ, 0xc0, !UPT ;  /* 0x00003fff04047892 */ /* 0x000fe2000f8ec03f */
[----:B------:R-:W-:Y:S01]  /*1c30*/  P2R R6, PR, RZ, 0x1 ;  /* 0x00000001ff067803 */ /* 0x000fe20000000000 */
[----:B------:R-:W-:Y:S01]  /*1c40*/  UMOV UR11, 0x40000040 ;  /* 0x40000040000b7882 */ /* 0x000fe20000000000 */
[----:B------:R-:W-:Y:S01]  /*1c50*/  UMOV UR13, 0x40000040 ;  /* 0x40000040000d7882 */ /* 0x000fe20000000000 */
[----:B------:R-:W-:Y:S01]  /*1c60*/  ULOP3.LUT UR20, UR4, 0x10000, URZ, 0xfc, !UPT ;  /* 0x0001000004147892 */ /* 0x000fe2000f8efc3f */
[--C-:B------:R-:W-:Y:S01]  /*1c70*/  IMAD.MOV.U32 R150, RZ, RZ, R151.reuse ;  /* 0x000000ffff967224 */ /* 0x100fe200078e0097 */
[----:B------:R-:W-:Y:S01]  /*1c80*/  ULOP3.LUT UR4, UR42, 0x10000, URZ, 0xfc, !UPT ;  /* 0x000100002a047892 */ /* 0x000fe2000f8efc3f */
[--C-:B------:R-:W-:Y:S01]  /*1c90*/  IMAD.MOV.U32 R149, RZ, RZ, R151.reuse ;  /* 0x000000ffff957224 */ /* 0x100fe200078e0097 */
[----:B------:R-:W-:Y:S01]  /*1ca0*/  UIMAD UR6, UR36, 0x600, UR20 ;  /* 0x00000600240678a4 */ /* 0x000fe2000f8e0214 */
[--C-:B------:R-:W-:Y:S01]  /*1cb0*/  IMAD.MOV.U32 R148, RZ, RZ, R151.reuse ;  /* 0x000000ffff947224 */ /* 0x100fe200078e0097 */
[----:B------:R-:W-:Y:S01]  /*1cc0*/  UIADD3 UR8, UR4, 0x2, URZ ;  /* 0x0000000204087890 */ /* 0x000fe2000fffe03f */
[--C-:B------:R-:W-:Y:S01]  /*1cd0*/  IMAD.MOV.U32 R147, RZ, RZ, R151.reuse ;  /* 0x000000ffff937224 */ /* 0x100fe200078e0097 */
[----:B------:R-:W-:Y:S01]  /*1ce0*/  UIADD3 UR10, UR6, 0x2, URZ ;  /* 0x00000002060a7890 */ /* 0x000fe2000fffe03f */
[--C-:B------:R-:W-:Y:S01]  /*1cf0*/  IMAD.MOV.U32 R146, RZ, RZ, R151.reuse ;  /* 0x000000ffff927224 */ /* 0x100fe200078e0097 */
[----:B------:R-:W-:Y:S01]  /*1d00*/  UIADD3 UR12, UR4, 0x4, URZ ;  /* 0x00000004040c7890 */ /* 0x000fe2000fffe03f */
[----:B------:R-:W-:Y:S01]  /*1d10*/  IMAD.MOV.U32 R145, RZ, RZ, R151 ;  /* 0x000000ffff917224 */ /* 0x000fe200078e0097 */
[----:B------:R-:W-:-:S02]  /*1d20*/  UIADD3 UR14, UR6, 0x4, URZ ;  /* 0x00000004060e7890 */ /* 0x000fc4000fffe03f */
[----:B------:R-:W-:Y:S01]  /*1d30*/  HGMMA.64x192x16.F32 R24, gdesc[UR4], RZ, !UPT, gsb0 ;  /* 0x02e00000041879f0 */ /* 0x000fe2000c0008ff */
[----:B------:R-:W-:Y:S01]  /*1d40*/  UMOV UR15, 0x40000040 ;  /* 0x40000040000f7882 */ /* 0x000fe20000000000 */
[----:B------:R-:W-:Y:S01]  /*1d50*/  UIADD3 UR16, UR4, 0x6, URZ ;  /* 0x0000000604107890 */ /* 0x000fe2000fffe03f */
[--C-:B------:R-:W-:Y:S01]  /*1d60*/  IMAD.MOV.U32 R144, RZ, RZ, R151.reuse ;  /* 0x000000ffff907224 */ /* 0x100fe200078e0097 */
[----:B------:R-:W-:Y:S01]  /*1d70*/  UIADD3 UR18, UR6, 0x6, URZ ;  /* 0x0000000606127890 */ /* 0x000fe2000fffe03f */
[--C-:B------:R-:W-:Y:S01]  /*1d80*/  IMAD.MOV.U32 R143, RZ, RZ, R151.reuse ;  /* 0x000000ffff8f7224 */ /* 0x100fe200078e0097 */
[----:B------:R-:W-:Y:S01]  /*1d90*/  UMOV UR17, 0x40000040 ;  /* 0x4000004000117882 */ /* 0x000fe20000000000 */
[----:B------:R-:W-:Y:S01]  /*1da0*/  UMOV UR19, 0x40000040 ;  /* 0x4000004000137882 */ /* 0x000fe20000000000 */
[----:B------:R-:W-:Y:S01]  /*1db0*/  ULDC UR6, c[0x0][0x988] ;  /* 0x0002620000067ab9 */ /* 0x000fe20000000800 */
[--C-:B------:R-:W-:Y:S02]  /*1dc0*/  IMAD.MOV.U32 R142, RZ, RZ, R151.reuse ;  /* 0x000000ffff8e7224 */ /* 0x100fe400078e0097 */
[----:B------:R-:W-:-:S02]  /*1dd0*/  IMAD.MOV.U32 R141, RZ, RZ, R151 ;  /* 0x000000ffff8d7224 */ /* 0x000fc400078e0097 */
[--C-:B------:R-:W-:Y:S02]  /*1de0*/  IMAD.MOV.U32 R140, RZ, RZ, R151.reuse ;  /* 0x000000ffff8c7224 */ /* 0x100fe400078e0097 */
[--C-:B------:R-:W-:Y:S02]  /*1df0*/  IMAD.MOV.U32 R139, RZ, RZ, R151.reuse ;  /* 0x000000ffff8b7224 */ /* 0x100fe400078e0097 */
[--C-:B------:R-:W-:Y:S02]  /*1e00*/  IMAD.MOV.U32 R138, RZ, RZ, R151.reuse ;  /* 0x000000ffff8a7224 */ /* 0x100fe400078e0097 */
[--C-:B------:R-:W-:Y:S02]  /*1e10*/  IMAD.MOV.U32 R137, RZ, RZ, R151.reuse ;  /* 0x000000ffff897224 */ /* 0x100fe400078e0097 */
        /* <DEDUP_REMOVED lines=15> */
[----:B------:R-:W-:Y:S01]  /*1f10*/  IMAD.MOV.U32 R121, RZ, RZ, R151 ;  /* 0x000000ffff797224 */ /* 0x000fe200078e0097 */
[----:B------:R-:W-:Y:S02]  /*1f20*/  WARPGROUP.DEPBAR.LE gsb0, 0x0 ;  /* 0x00008000000079c5 */ /* 0x000fe40000010000 */
[----:B------:R-:W-:-:S06]  /*1f30*/  WARPGROUP.ARRIVE ;  /* 0x00000000000079c5 */ /* 0x000fcc0000000000 */
[----:B------:R-:W-:Y:S01]  /*1f40*/  HGMMA.64x192x16.F32 R24, gdesc[UR8], R24, gsb0 ;  /* 0x02e00000081879f0 */ /* 0x000fe20008000818 */
[----:B---3--:R-:W-:-:S05]  /*1f50*/  IADD3 R120, R120, 0xc0, -R0 ;  /* 0x000000c078787810 */ /* 0x008fca0007ffe800 */
[----:B------:R-:W-:Y:S02]  /*1f60*/  IMAD R5, R19, -0xc0, R120 ;  /* 0xffffff4013057824 */ /* 0x000fe400078e0278 */
[----:B------:R-:W-:-:S03]  /*1f70*/  IMAD.MOV.U32 R120, RZ, RZ, R151 ;  /* 0x000000ffff787224 */ /* 0x000fc600078e0097 */
[C---:B------:R-:W-:Y:S02]  /*1f80*/  ISETP.GT.AND P5, PT, R5.reuse, RZ, PT ;  /* 0x000000ff0500720c */ /* 0x040fe40003fa4270 */
[C---:B------:R-:W-:Y:S02]  /*1f90*/  ISETP.GT.AND P4, PT, R5.reuse, 0x1, PT ;  /* 0x000000010500780c */ /* 0x040fe40003f84270 */
[C---:B------:R-:W-:Y:S02]  /*1fa0*/  ISETP.GT.AND P3, PT, R5.reuse, 0x8, PT ;  /* 0x000000080500780c */ /* 0x040fe40003f64270 */
[C---:B------:R-:W-:Y:S02]  /*1fb0*/  ISETP.GT.AND P2, PT, R5.reuse, 0x9, PT ;  /* 0x000000090500780c */ /* 0x040fe40003f44270 */
[C---:B------:R-:W-:Y:S02]  /*1fc0*/  ISETP.GT.AND P6, PT, R5.reuse, 0x10, PT ;  /* 0x000000100500780c */ /* 0x040fe40003fc4270 */
[----:B------:R-:W-:-:S02]  /*1fd0*/  ISETP.GT.AND P1, PT, R5, 0x99, PT ;  /* 0x000000990500780c */ /* 0x000fc40003f24270 */
        /* <DEDUP_REMOVED lines=11> */
[----:B-12---:R-:W-:-:S02]  /*2090*/  FMNMX.FTZ R3, R24, R25, !PT ;  /* 0x0000001918037209 */ /* 0x006fc40007810000 */
        /* <DEDUP_REMOVED lines=168> */
[----:B------:R-:W-:Y:S02]  /*2b20*/  FMNMX.FTZ R0, R116, R3, !PT ;  /* 0x0000000374007209 */ /* 0x000fe40007810000 */
[----:B------:R-:W-:Y:S02]  /*2b30*/  FSEL R117, R117, -INF , P6 ;  /* 0xff80000075757808 */ /* 0x000fe40003000000 */
[----:B------:R-:W-:Y:S02]  /*2b40*/  P2R R11, PR, RZ, 0x4 ;  /* 0x00000004ff0b7803 */ /* 0x000fe40000000000 */
[----:B------:R-:W-:Y:S02]  /*2b50*/  FMNMX.FTZ R12, R117, R0, !PT ;  /* 0x00000000750c7209 */ /* 0x000fe40007810000 */
[----:B------:R-:W-:Y:S02]  /*2b60*/  P2R R9, PR, RZ, 0x2 ;  /* 0x00000002ff097803 */ /* 0x000fe40000000000 */
[----:B------:R-:W-:Y:S01]  /*2b70*/  ISETP.GT.AND P1, PT, R5, 0xa0, PT ;  /* 0x000000a00500780c */ /* 0x000fe20003f24270 */
[----:B------:R-:W1:Y:S01]  /*2b80*/  SHFL.BFLY PT, R3, R12, 0x2, 0x1f ;  /* 0x0c401f000c037f89 */ /* 0x000e6200000e0000 */
[----:B------:R-:W-:-:S02]  /*2b90*/  P2R R10, PR, RZ, 0x1 ;  /* 0x00000001ff0a7803 */ /* 0x000fc40000000000 */
[----:B------:R-:W-:Y:S02]  /*2ba0*/  FSEL R106, R106, -INF , P1 ;  /* 0xff8000006a6a7808 */ /* 0x000fe40000800000 */
[----:B------:R-:W-:Y:S02]  /*2bb0*/  ISETP.NE.AND P1, PT, R9, RZ, PT ;  /* 0x000000ff0900720c */ /* 0x000fe40003f25270 */
[----:B------:R-:W-:Y:S02]  /*2bc0*/  ISETP.GT.AND P0, PT, R5, 0x99, PT ;  /* 0x000000990500780c */ /* 0x000fe40003f04270 */
[----:B------:R-:W-:Y:S02]  /*2bd0*/  FSEL R107, R107, -INF , P1 ;  /* 0xff8000006b6b7808 */ /* 0x000fe40000800000 */
[----:B------:R-:W-:Y:S02]  /*2be0*/  ISETP.NE.AND P1, PT, R7, RZ, PT ;  /* 0x000000ff0700720c */ /* 0x000fe40003f25270 */
[----:B------:R-:W-:-:S02]  /*2bf0*/  FSEL R103, R103, -INF , P0 ;  /* 0xff80000067677808 */ /* 0x000fc40000000000 */
[----:B------:R-:W-:Y:S02]  /*2c00*/  ISETP.NE.AND P0, PT, R10, RZ, PT ;  /* 0x000000ff0a00720c */ /* 0x000fe40003f05270 */
[----:B------:R-:W-:Y:S02]  /*2c10*/  FSEL R114, R114, -INF , P3 ;  /* 0xff80000072727808 */ /* 0x000fe40001800000 */
[----:B------:R-:W-:Y:S02]  /*2c20*/  FSEL R110, R110, -INF , P0 ;  /* 0xff8000006e6e7808 */ /* 0x000fe40000000000 */
[----:B------:R-:W-:Y:S02]  /*2c30*/  ISETP.NE.AND P0, PT, R6, RZ, PT ;  /* 0x000000ff0600720c */ /* 0x000fe40003f05270 */
[----:B------:R-:W-:Y:S01]  /*2c40*/  FSEL R115, R115, -INF , P4 ;  /* 0xff80000073737808 */ /* 0x000fe20002000000 */
[----:B------:R-:W-:Y:S01]  /*2c50*/  @!P1 VIADD R4, R4, 0x30840 ;  /* 0x0003084004049836 */ /* 0x000fe20000000000 */
[----:B-1----:R-:W-:Y:S01]  /*2c60*/  FMNMX.FTZ R13, R12, R3, !PT ;  /* 0x000000030c0d7209 */ /* 0x002fe20007810000 */
[----:B------:R-:W-:Y:S01]  /*2c70*/  IMAD.U32 R3, RZ, RZ, UR6 ;  /* 0x00000006ff037e24 */ /* 0x000fe2000f8e00ff */
[----:B------:R-:W-:-:S02]  /*2c80*/  FSEL R118, R118, -INF , P5 ;  /* 0xff80000076767808 */ /* 0x000fc40002800000 */
[----:B------:R-:W-:Y:S01]  /*2c90*/  FSEL R119, R119, -INF , P6 ;  /* 0xff80000077777808 */ /* 0x000fe20003000000 */
[----:B------:R-:W1:Y:S01]  /*2ca0*/  SHFL.BFLY PT, R0, R13, 0x1, 0x1f ;  /* 0x0c201f000d007f89 */ /* 0x000e6200000e0000 */
[----:B------:R-:W-:-:S04]  /*2cb0*/  @!P1 PRMT R4, RZ, 0x654, R4 ;  /* 0x00000654ff049816 */ /* 0x000fc80000000004 */
[----:B------:R2:W-:Y:S01]  /*2cc0*/  @!P1 SYNCS.ARRIVE.TRANS64.RED.A1T0 RZ, [R4+URZ], RZ ;  /* 0x000000ff04ff99a7 */ /* 0x0005e2000810043f */
[----:B-1----:R-:W-:-:S04]  /*2cd0*/  FMNMX.FTZ R0, R13, R0, !PT ;  /* 0x000000000d007209 */ /* 0x002fc80007810000 */
[C---:B------:R-:W-:Y:S01]  /*2ce0*/  FSETP.NEU.FTZ.AND P2, PT, R0.reuse, -INF , PT ;  /* 0xff8000000000780b */ /* 0x040fe20003f5d000 */
[----:B------:R-:W-:-:S05]  /*2cf0*/  FMUL.FTZ R8, R0, R3 ;  /* 0x0000000300087220 */ /* 0x000fca0000410000 */
[----:B------:R-:W-:Y:S02]  /*2d00*/  FSEL R8, R8, RZ, P2 ;  /* 0x000000ff08087208 */ /* 0x000fe40001000000 */
[----:B------:R-:W-:Y:S02]  /*2d10*/  ISETP.NE.AND P2, PT, R11, RZ, PT ;  /* 0x000000ff0b00720c */ /* 0x000fe40003f45270 */
        /* <DEDUP_REMOVED lines=11> */
[--C-:B0-----:R-:W-:Y:S01]  /*2dd0*/  FFMA.FTZ R14, R33, R3, -R8.reuse ;  /* 0x00000003210e7223 */ /* 0x101fe20000010808 */
        /* <DEDUP_REMOVED lines=14> */
[--C-:B------:R-:W-:Y:S01]  /*2ec0*/  FFMA.FTZ R45, R72, R3, -R8.reuse ;  /* 0x00000003482d7223 */ /* 0x100fe20000010808 */
[----:B------:R-:W-:Y:S01]  /*2ed0*/  FSEL R111, R111, -INF , P2 ;  /* 0xff8000006f6f7808 */ /* 0x000fe20001000000 */
[----:B------:R-:W-:Y:S01]  /*2ee0*/  MUFU.EX2 R5, R5 ;  /* 0x0000000500057308 */ /* 0x000fe20000000800 */
[----:B------:R-:W-:Y:S01]  /*2ef0*/  FMNMX.FTZ R36, R42, R11, !PT ;  /* 0x0000000b2a247209 */ /* 0x000fe20007810000 */
[-CC-:B------:R-:W-:Y:S01]  /*2f00*/  FFMA.FTZ R32, R53, R3.reuse, -R8.reuse ;  /* 0x0000000335207223 */ /* 0x180fe20000010808 */
[-CC-:B------:R-:W-:Y:S01]  /*2f10*/  FFMA.FTZ R53, R77, R3.reuse, -R8.reuse ;  /* 0x000000034d357223 */ /* 0x180fe20000010808 */
[-CC-:B------:R-:W-:Y:S01]  /*2f20*/  FFMA.FTZ R77, R100, R3.reuse, -R8.reuse ;  /* 0x00000003644d7223 */ /* 0x180fe20000010808 */
[----:B------:R-:W-:Y:S01]  /*2f30*/  FMNMX.FTZ R11, R43, R36, !PT ;  /* 0x000000242b0b7209 */ /* 0x000fe20007810000 */
[-CC-:B------:R-:W-:Y:S01]  /*2f40*/  FFMA.FTZ R36, R57, R3.reuse, -R8.reuse ;  /* 0x0000000339247223 */ /* 0x180fe20000010808 */
[--C-:B------:R-:W-:Y:S01]  /*2f50*/  FFMA.FTZ R57, R81, R3, -R8.reuse ;  /* 0x0000000351397223 */ /* 0x100fe20000010808 */
[----:B------:R-:W2:Y:S01]  /*2f60*/  MUFU.EX2 R6, R6 ;  /* 0x0000000600067308 */ /* 0x000ea20000000800 */
[----:B------:R-:W-:Y:S01]  /*2f70*/  FMNMX.FTZ R40, R46, R11, !PT ;  /* 0x0000000b2e287209 */ /* 0x000fe20007810000 */
[-CC-:B------:R-:W-:Y:S01]  /*2f80*/  FFMA.FTZ R81, R108, R3.reuse, -R8.reuse ;  /* 0x000000036c517223 */ /* 0x180fe20000010808 */
[-CC-:B------:R-:W-:Y:S01]  /*2f90*/  FFMA.FTZ R61, R61, R3.reuse, -R8.reuse ;  /* 0x000000033d3d7223 */ /* 0x180fe20000010808 */
[----:B------:R-:W-:Y:S01]  /*2fa0*/  FFMA.FTZ R116, R116, R3, -R8 ;  /* 0x0000000374747223 */ /* 0x000fe20000010808 */
[----:B------:R-:W-:-:S03]  /*2fb0*/  FMNMX.FTZ R11, R47, R40, !PT ;  /* 0x000000282f0b7209 */ /* 0x000fc60007810000 */
[----:B------:R-:W0:Y:S01]  /*2fc0*/  MUFU.EX2 R7, R7 ;  /* 0x0000000700077308 */ /* 0x000e220000000800 */
[----:B------:R-:W-:-:S04]  /*2fd0*/  FMNMX.FTZ R40, R50, R11, !PT ;  /* 0x0000000b32287209 */ /* 0x000fc80007810000 */
[----:B------:R-:W-:-:S03]  /*2fe0*/  FMNMX.FTZ R11, R51, R40, !PT ;  /* 0x00000028330b7209 */ /* 0x000fc60007810000 */
[----:B------:R-:W1:Y:S01]  /*2ff0*/  MUFU.EX2 R13, R13 ;  /* 0x0000000d000d7308 */ /* 0x000e620000000800 */
[----:B------:R-:W-:Y:S02]  /*3000*/  FMNMX.FTZ R40, R54, R11, !PT ;  /* 0x0000000b36287209 */ /* 0x000fe40007810000 */
[----:B--2---:R-:W-:Y:S02]  /*3010*/  F2FP.F16.F32.PACK_AB R4, R6, R5 ;  /* 0x000000050604723e */ /* 0x004fe400000000ff */
[----:B------:R-:W-:-:S03]  /*3020*/  FMNMX.FTZ R11, R55, R40, !PT ;  /* 0x00000028370b7209 */ /* 0x000fc60007810000 */
[----:B------:R-:W2:Y:S01]  /*3030*/  MUFU.EX2 R12, R12 ;  /* 0x0000000c000c7308 */ /* 0x000ea20000000800 */
[----:B------:R-:W-:-:S04]  /*3040*/  FMNMX.FTZ R40, R58, R11, !PT ;  /* 0x0000000b3a287209 */ /* 0x000fc80007810000 */
[----:B------:R-:W-:Y:S01]  /*3050*/  FMNMX.FTZ R11, R59, R40, !PT ;  /* 0x000000283b0b7209 */ /* 0x000fe20007810000 */
[-CC-:B------:R-:W-:Y:S01]  /*3060*/  FFMA.FTZ R40, R65, R3.reuse, -R8.reuse ;  /* 0x0000000341287223 */ /* 0x180fe20000010808 */
[--C-:B------:R-:W-:Y:S01]  /*3070*/  FFMA.FTZ R65, R88, R3, -R8.reuse ;  /* 0x0000000358417223 */ /* 0x100fe20000010808 */
[----:B------:R-:W3:Y:S01]  /*3080*/  MUFU.EX2 R14, R14 ;  /* 0x0000000e000e7308 */ /* 0x000ee20000000800 */
[----:B------:R-:W-:Y:S01]  /*3090*/  FMNMX.FTZ R44, R62, R11, !PT ;  /* 0x0000000b3e2c7209 */ /* 0x000fe20007810000 */
[----:B------:R-:W-:-:S03]  /*30a0*/  FFMA.FTZ R88, R113, R3, -R8 ;  /* 0x0000000371587223 */ /* 0x000fc60000010808 */
[----:B------:R-:W-:-:S03]  /*30b0*/  FMNMX.FTZ R11, R63, R44, !PT ;  /* 0x0000002c3f0b7209 */ /* 0x000fc60007810000 */
[----:B------:R-:W-:Y:S01]  /*30c0*/  MUFU.EX2 R15, R15 ;  /* 0x0000000f000f7308 */ /* 0x000fe20000000800 */
[----:B------:R-:W-:-:S04]  /*30d0*/  FMNMX.FTZ R44, R66, R11, !PT ;  /* 0x0000000b422c7209 */ /* 0x000fc80007810000 */
[----:B------:R-:W-:Y:S01]  /*30e0*/  FMNMX.FTZ R11, R67, R44, !PT ;  /* 0x0000002c430b7209 */ /* 0x000fe20007810000 */
[-CC-:B------:R-:W-:Y:S01]  /*30f0*/  FFMA.FTZ R44, R69, R3.reuse, -R8.reuse ;  /* 0x00000003452c7223 */ /* 0x180fe20000010808 */
[-CC-:B------:R-:W-:Y:S01]  /*3100*/  FFMA.FTZ R69, R92, R3.reuse, -R8.reuse ;  /* 0x000000035c457223 */ /* 0x180fe20000010808 */
[----:B------:R-:W-:Y:S01]  /*3110*/  FFMA.FTZ R92, R104, R3, -R8 ;  /* 0x00000003685c7223 */ /* 0x000fe20000010808 */
[----:B------:R-:W-:Y:S01]  /*3120*/  FMNMX.FTZ R48, R70, R11, !PT ;  /* 0x0000000b46307209 */ /* 0x000fe20007810000 */
[----:B------:R-:W-:Y:S03]  /*3130*/  MUFU.EX2 R25, R25 ;  /* 0x0000001900197308 */ /* 0x000fe60000000800 */
[----:B------:R-:W-:-:S04]  /*3140*/  FMNMX.FTZ R11, R71, R48, !PT ;  /* 0x00000030470b7209 */ /* 0x000fc80007810000 */
[----:B------:R-:W-:Y:S01]  /*3150*/  FMNMX.FTZ R48, R74, R11, !PT ;  /* 0x0000000b4a307209 */ /* 0x000fe20007810000 */
[----:B------:R-:W-:Y:S03]  /*3160*/  MUFU.EX2 R9, R9 ;  /* 0x0000000900097308 */ /* 0x000fe60000000800 */
[----:B------:R-:W-:Y:S01]  /*3170*/  FMNMX.FTZ R11, R75, R48, !PT ;  /* 0x000000304b0b7209 */ /* 0x000fe20007810000 */
[-CC-:B------:R-:W-:Y:S01]  /*3180*/  FFMA.FTZ R48, R73, R3.reuse, -R8.reuse ;  /* 0x0000000349307223 */ /* 0x180fe20000010808 */
[--C-:B------:R-:W-:Y:S02]  /*3190*/  FFMA.FTZ R73, R96, R3, -R8.reuse ;  /* 0x0000000360497223 */ /* 0x100fe40000010808 */
[----:B------:R-:W-:Y:S01]  /*31a0*/  FMNMX.FTZ R52, R78, R11, !PT ;  /* 0x0000000b4e347209 */ /* 0x000fe20007810000 */
[----:B------:R-:W-:Y:S03]  /*31b0*/  MUFU.EX2 R10, R10 ;  /* 0x0000000a000a7308 */ /* 0x000fe60000000800 */
[----:B------:R-:W-:Y:S01]  /*31c0*/  FMNMX.FTZ R11, R79, R52, !PT ;  /* 0x000000344f0b7209 */ /* 0x000fe20007810000 */
[----:B------:R-:W-:-:S03]  /*31d0*/  FFMA.FTZ R52, R76, R3, -R8 ;  /* 0x000000034c347223 */ /* 0x000fc60000010808 */
[----:B------:R-:W-:Y:S01]  /*31e0*/  FMNMX.FTZ R56, R82, R11, !PT ;  /* 0x0000000b52387209 */ /* 0x000fe20007810000 */
[----:B------:R-:W-:Y:S03]  /*31f0*/  MUFU.EX2 R20, R20 ;  /* 0x0000001400147308 */ /* 0x000fe60000000800 */
[----:B------:R-:W-:-:S04]  /*3200*/  FMNMX.FTZ R11, R83, R56, !PT ;  /* 0x00000038530b7209 */ /* 0x000fc80007810000 */
        /* <DEDUP_REMOVED lines=15> */
[-CC-:B------:R-:W-:Y:S01]  /*3300*/  FFMA.FTZ R64, R85, R3.reuse, -R8.reuse ;  /* 0x0000000355407223 */ /* 0x180fe20000010808 */
[----:B------:R-:W-:-:S02]  /*3310*/  FFMA.FTZ R85, R112, R3, -R8 ;  /* 0x0000000370557223 */ /* 0x000fc40000010808 */
        /* <DEDUP_REMOVED lines=18> */
[----:B------:R-:W-:-:S04]  /*3440*/  FFMA.FTZ R76, R97, R3, -R8 ;  /* 0x00000003614c7223 */ /* 0x000fc80000010808 */
[----:B------:R-:W4:Y:S01]  /*3450*/  SHFL.BFLY PT, R80, R11, 0x2, 0x1f ;  /* 0x0c401f000b507f89 */ /* 0x000f2200000e0000 */
[----:B------:R-:W-:Y:S08]  /*3460*/  MUFU.EX2 R37, R37 ;  /* 0x0000002500257308 */ /* 0x000ff00000000800 */
[----:B------:R-:W-:Y:S08]  /*3470*/  MUFU.EX2 R40, R40 ;  /* 0x0000002800287308 */ /* 0x000ff00000000800 */
[----:B------:R-:W-:Y:S01]  /*3480*/  MUFU.EX2 R41, R41 ;  /* 0x0000002900297308 */ /* 0x000fe20000000800 */
[----:B----4-:R-:W-:Y:S01]  /*3490*/  FMNMX.FTZ R89, R11, R80, !PT ;  /* 0x000000500b597209 */ /* 0x010fe20007810000 */
[----:B------:R-:W-:-:S06]  /*34a0*/  FFMA.FTZ R80, R105, R3, -R8 ;  /* 0x0000000369507223 */ /* 0x000fcc0000010808 */
[----:B------:R-:W-:Y:S01]  /*34b0*/  MUFU.EX2 R44, R44 ;  /* 0x0000002c002c7308 */ /* 0x000fe20000000800 */
[----:B------:R-:W-:Y:S01]  /*34c0*/  FFMA.FTZ R8, R117, R3, -R8 ;  /* 0x0000000375087223 */ /* 0x000fe20000010808 */
[----:B------:R-:W4:Y:S06]  /*34d0*/  SHFL.BFLY PT, R96, R89, 0x1, 0x1f ;  /* 0x0c201f0059607f89 */ /* 0x000f2c00000e0000 */
[----:B------:R-:W-:Y:S08]  /*34e0*/  MUFU.EX2 R45, R45 ;  /* 0x0000002d002d7308 */ /* 0x000ff00000000800 */
[----:B------:R-:W-:Y:S08]  /*34f0*/  MUFU.EX2 R48, R48 ;  /* 0x0000003000307308 */ /* 0x000ff00000000800 */
[----:B------:R-:W-:Y:S01]  /*3500*/  MUFU.EX2 R52, R52 ;  /* 0x0000003400347308 */ /* 0x000fe20000000800 */
[----:B----4-:R-:W-:-:S04]  /*3510*/  FMNMX.FTZ R11, R89, R96, !PT ;  /* 0x00000060590b7209 */ /* 0x010fc80007810000 */
[C---:B------:R-:W-:Y:S01]  /*3520*/  FSETP.NEU.FTZ.AND P2, PT, R11.reuse, -INF , PT ;  /* 0xff8000000b00780b */ /* 0x040fe20003f5d000 */
[----:B------:R-:W-:Y:S02]  /*3530*/  FMUL.FTZ R96, R11, R3 ;  /* 0x000000030b607220 */ /* 0x000fe40000410000 */
[----:B------:R-:W-:Y:S03]  /*3540*/  MUFU.EX2 R53, R53 ;  /* 0x0000003500357308 */ /* 0x000fe60000000800 */
[----:B------:R-:W-:-:S05]  /*3550*/  FSEL R96, R96, RZ, P2 ;  /* 0x000000ff60607208 */ /* 0x000fca0001000000 */
[----:B------:R-:W-:Y:S01]  /*3560*/  MUFU.EX2 R56, R56 ;  /* 0x0000003800387308 */ /* 0x000fe20000000800 */
[-CC-:B------:R-:W-:Y:S01]  /*3570*/  FFMA.FTZ R26, R26, R3.reuse, -R96.reuse ;  /* 0x000000031a1a7223 */ /* 0x180fe20000010860 */
[-CC-:B------:R-:W-:Y:S01]  /*3580*/  FFMA.FTZ R97, R27, R3.reuse, -R96.reuse ;  /* 0x000000031b617223 */ /* 0x180fe20000010860 */
[-CC-:B------:R-:W-:Y:S01]  /*3590*/  FFMA.FTZ R100, R30, R3.reuse, -R96.reuse ;  /* 0x000000031e647223 */ /* 0x180fe20000010860 */
[-CC-:B------:R-:W-:Y:S01]  /*35a0*/  FFMA.FTZ R101, R31, R3.reuse, -R96.reuse ;  /* 0x000000031f657223 */ /* 0x180fe20000010860 */
[-CC-:B------:R-:W-:Y:S01]  /*35b0*/  FFMA.FTZ R104, R34, R3.reuse, -R96.reuse ;  /* 0x0000000322687223 */ /* 0x180fe20000010860 */
[-CC-:B------:R-:W-:Y:S01]  /*35c0*/  FFMA.FTZ R105, R35, R3.reuse, -R96.reuse ;  /* 0x0000000323697223 */ /* 0x180fe20000010860 */
[-C--:B------:R-:W-:Y:S01]  /*35d0*/  FFMA.FTZ R35, R66, R3.reuse, -R96 ;  /* 0x0000000342237223 */ /* 0x080fe20000010860 */
[----:B------:R-:W-:Y:S01]  /*35e0*/  MUFU.EX2 R26, R26 ;  /* 0x0000001a001a7308 */ /* 0x000fe20000000800 */
[----:B------:R-:W-:Y:S01]  /*35f0*/  FADD.FTZ R66, R5, R6 ;  /* 0x0000000605427221 */ /* 0x000fe20000010000 */
[-CC-:B------:R-:W-:Y:S01]  /*3600*/  FFMA.FTZ R108, R38, R3.reuse, -R96.reuse ;  /* 0x00000003266c7223 */ /* 0x180fe20000010860 */
[-CC-:B------:R-:W-:Y:S01]  /*3610*/  FFMA.FTZ R30, R43, R3.reuse, -R96.reuse ;  /* 0x000000032b1e7223 */ /* 0x180fe20000010860 */
[-C--:B------:R-:W-:Y:S01]  /*3620*/  FFMA.FTZ R43, R67, R3.reuse, -R96 ;  /* 0x00000003432b7223 */ /* 0x080fe20000010860 */
[----:B0-----:R-:W-:Y:S01]  /*3630*/  FADD.FTZ R66, R7, R66 ;  /* 0x0000004207427221 */ /* 0x001fe20000010000 */
[----:B------:R-:W-:Y:S01]  /*3640*/  FFMA.FTZ R109, R39, R3, -R96 ;  /* 0x00000003276d7223 */ /* 0x000fe20000010860 */
[C---:B-1----:R-:W-:Y:S01]  /*3650*/  F2FP.F16.F32.PACK_AB R6, R13.reuse, R7 ;  /* 0x000000070d06723e */ /* 0x042fe200000000ff */
[----:B------:R-:W0:Y:S01]  /*3660*/  MUFU.EX2 R97, R97 ;  /* 0x0000006100617308 */ /* 0x000e220000000800 */
[----:B------:R-:W-:Y:S01]  /*3670*/  FADD.FTZ R67, R13, R66 ;  /* 0x000000420d437221 */ /* 0x000fe20000010000 */
[-CC-:B------:R-:W-:Y:S01]  /*3680*/  FFMA.FTZ R27, R42, R3.reuse, -R96.reuse ;  /* 0x000000032a1b7223 */ /* 0x180fe20000010860 */
[-CC-:B------:R-:W-:Y:S01]  /*3690*/  FFMA.FTZ R31, R46, R3.reuse, -R96.reuse ;  /* 0x000000032e1f7223 */ /* 0x180fe20000010860 */
[-CC-:B------:R-:W-:Y:S01]  /*36a0*/  FFMA.FTZ R46, R70, R3.reuse, -R96.reuse ;  /* 0x00000003462e7223 */ /* 0x180fe20000010860 */
[----:B--2---:R-:W-:Y:S01]  /*36b0*/  FADD.FTZ R7, R12, R67 ;  /* 0x000000430c077221 */ /* 0x004fe20000010000 */
[----:B---3--:R-:W-:Y:S01]  /*36c0*/  F2FP.F16.F32.PACK_AB R12, R14, R12 ;  /* 0x0000000c0e0c723e */ /* 0x008fe200000000ff */
[-CC-:B------:R-:W-:Y:S01]  /*36d0*/  FFMA.FTZ R34, R47, R3.reuse, -R96.reuse ;  /* 0x000000032f227223 */ /* 0x180fe20000010860 */
[----:B------:R-:W1:Y:S01]  /*36e0*/  MUFU.EX2 R100, R100 ;  /* 0x0000006400647308 */ /* 0x000e620000000800 */
[-CC-:B------:R-:W-:Y:S01]  /*36f0*/  FFMA.FTZ R38, R50, R3.reuse, -R96.reuse ;  /* 0x0000000332267223 */ /* 0x180fe20000010860 */
[-CC-:B------:R-:W-:Y:S01]  /*3700*/  FFMA.FTZ R42, R54, R3.reuse, -R96.reuse ;  /* 0x00000003362a7223 */ /* 0x180fe20000010860 */
[-CC-:B------:R-:W-:Y:S01]  /*3710*/  FFMA.FTZ R54, R62, R3.reuse, -R96.reuse ;  /* 0x000000033e367223 */ /* 0x180fe20000010860 */
[-CC-:B------:R-:W-:Y:S01]  /*3720*/  FFMA.FTZ R62, R75, R3.reuse, -R96.reuse ;  /* 0x000000034b3e7223 */ /* 0x180fe20000010860 */
[-CC-:B------:R-:W-:Y:S01]  /*3730*/  FFMA.FTZ R75, R87, R3.reuse, -R96.reuse ;  /* 0x00000003574b7223 */ /* 0x180fe20000010860 */
[-CC-:B------:R-:W-:Y:S01]  /*3740*/  FFMA.FTZ R39, R51, R3.reuse, -R96.reuse ;  /* 0x0000000333277223 */ /* 0x180fe20000010860 */
[-CC-:B------:R-:W-:Y:S01]  /*3750*/  FFMA.FTZ R47, R55, R3.reuse, -R96.reuse ;  /* 0x00000003372f7223 */ /* 0x180fe20000010860 */
[----:B------:R-:W2:Y:S01]  /*3760*/  MUFU.EX2 R101, R101 ;  /* 0x0000006500657308 */ /* 0x000ea20000000800 */
[----:B0-----:R-:W-:Y:S01]  /*3770*/  FADD.FTZ R5, R26, R97 ;  /* 0x000000611a057221 */ /* 0x001fe20000010000 */
[-CC-:B------:R-:W-:Y:S01]  /*3780*/  FFMA.FTZ R50, R58, R3.reuse, -R96.reuse ;  /* 0x000000033a327223 */ /* 0x180fe20000010860 */
[-CC-:B------:R-:W-:Y:S01]  /*3790*/  FFMA.FTZ R51, R59, R3.reuse, -R96.reuse ;  /* 0x000000033b337223 */ /* 0x180fe20000010860 */
[-CC-:B------:R-:W-:Y:S01]  /*37a0*/  FFMA.FTZ R59, R63, R3.reuse, -R96.reuse ;  /* 0x000000033f3b7223 */ /* 0x180fe20000010860 */
[-CC-:B------:R-:W-:Y:S01]  /*37b0*/  FFMA.FTZ R55, R71, R3.reuse, -R96.reuse ;  /* 0x0000000347377223 */ /* 0x180fe20000010860 */
[-CC-:B------:R-:W-:Y:S01]  /*37c0*/  FFMA.FTZ R58, R74, R3.reuse, -R96.reuse ;  /* 0x000000034a3a7223 */ /* 0x180fe20000010860 */
[-CC-:B------:R-:W-:Y:S01]  /*37d0*/  FFMA.FTZ R63, R78, R3.reuse, -R96.reuse ;  /* 0x000000034e3f7223 */ /* 0x180fe20000010860 */
        /* <DEDUP_REMOVED lines=9> */
[----:B--2---:R-:W-:Y:S01]  /*3870*/  FADD.FTZ R5, R101, R66 ;  /* 0x0000004265057221 */ /* 0x004fe20000010000 */
[----:B------:R-:W-:Y:S01]  /*3880*/  FADD.FTZ R66, R14, R7 ;  /* 0x000000070e427221 */ /* 0x000fe20000010000 */
[-CC-:B------:R-:W-:Y:S01]  /*3890*/  FFMA.FTZ R98, R98, R3.reuse, -R96.reuse ;  /* 0x0000000362627223 */ /* 0x180fe20000010860 */
[-CC-:B------:R-:W-:Y:S01]  /*38a0*/  FFMA.FTZ R99, R99, R3.reuse, -R96.reuse ;  /* 0x0000000363637223 */ /* 0x180fe20000010860 */
[-C--:B------:R-:W-:Y:S01]  /*38b0*/  FFMA.FTZ R102, R102, R3.reuse, -R96 ;  /* 0x0000000366667223 */ /* 0x080fe20000010860 */
[----:B------:R-:W-:Y:S01]  /*38c0*/  FADD.FTZ R70, R15, R66 ;  /* 0x000000420f467221 */ /* 0x000fe20000010000 */
[-C--:B------:R-:W-:Y:S01]  /*38d0*/  FFMA.FTZ R66, R82, R3.reuse, -R96 ;  /* 0x0000000352427223 */ /* 0x080fe20000010860 */
[----:B------:R-:W2:Y:S01]  /*38e0*/  MUFU.EX2 R108, R108 ;  /* 0x0000006c006c7308 */ /* 0x000ea20000000800 */
[----:B0-----:R-:W-:Y:S01]  /*38f0*/  FADD.FTZ R14, R104, R5 ;  /* 0x00000005680e7221 */ /* 0x001fe20000010000 */
[----:B------:R-:W-:Y:S01]  /*3900*/  FADD.FTZ R70, R25, R70 ;  /* 0x0000004619467221 */ /* 0x000fe20000010000 */
[----:B------:R-:W-:Y:S01]  /*3910*/  F2FP.F16.F32.PACK_AB R5, R97, R26 ;  /* 0x0000001a6105723e */ /* 0x000fe200000000ff */
[-CC-:B------:R-:W-:Y:S01]  /*3920*/  FFMA.FTZ R82, R94, R3.reuse, -R96.reuse ;  /* 0x000000035e527223 */ /* 0x180fe20000010860 */
[-CC-:B------:R-:W-:Y:S01]  /*3930*/  FFMA.FTZ R103, R103, R3.reuse, -R96.reuse ;  /* 0x0000000367677223 */ /* 0x180fe20000010860 */
[-CC-:B------:R-:W-:Y:S01]  /*3940*/  FFMA.FTZ R106, R106, R3.reuse, -R96.reuse ;  /* 0x000000036a6a7223 */ /* 0x180fe20000010860 */
[----:B------:R-:W-:Y:S01]  /*3950*/  FFMA.FTZ R107, R107, R3, -R96 ;  /* 0x000000036b6b7223 */ /* 0x000fe20000010860 */
[----:B------:R-:W0:Y:S01]  /*3960*/  MUFU.EX2 R109, R109 ;  /* 0x0000006d006d7308 */ /* 0x000e220000000800 */
[----:B-1----:R-:W-:Y:S01]  /*3970*/  FADD.FTZ R7, R105, R14 ;  /* 0x0000000e69077221 */ /* 0x002fe20000010000 */
[----:B------:R-:W-:Y:S01]  /*3980*/  F2FP.F16.F32.PACK_AB R14, R25, R15 ;  /* 0x0000000f190e723e */ /* 0x000fe200000000ff */
[----:B------:R-:W-:Y:S01]  /*3990*/  FADD.FTZ R25, R9, R70 ;  /* 0x0000004609197221 */ /* 0x000fe20000010000 */
[----:B------:R-:W-:Y:S01]  /*39a0*/  F2FP.F16.F32.PACK_AB R13, R105, R104 ;  /* 0x00000068690d723e */ /* 0x000fe200000000ff */
[-CC-:B------:R-:W-:Y:S01]  /*39b0*/  FFMA.FTZ R110, R110, R3.reuse, -R96.reuse ;  /* 0x000000036e6e7223 */ /* 0x180fe20000010860 */
[-CC-:B------:R-:W-:Y:S01]  /*39c0*/  FFMA.FTZ R111, R111, R3.reuse, -R96.reuse ;  /* 0x000000036f6f7223 */ /* 0x180fe20000010860 */
[----:B------:R-:W-:Y:S01]  /*39d0*/  FADD.FTZ R87, R10, R25 ;  /* 0x000000190a577221 */ /* 0x000fe20000010000 */
[----:B------:R-:W1:Y:S01]  /*39e0*/  MUFU.EX2 R27, R27 ;  /* 0x0000001b001b7308 */ /* 0x000e620000000800 */
[----:B--2---:R-:W-:Y:S01]  /*39f0*/  FADD.FTZ R26, R108, R7 ;  /* 0x000000076c1a7221 */ /* 0x004fe20000010000 */
[----:B------:R-:W-:Y:S01]  /*3a00*/  F2FP.F16.F32.PACK_AB R7, R101, R100 ;  /* 0x000000646507723e */ /* 0x000fe200000000ff */
[----:B------:R-:W-:Y:S01]  /*3a10*/  FADD.FTZ R70, R20, R87 ;  /* 0x0000005714467221 */ /* 0x000fe20000010000 */
[-CC-:B------:R-:W-:Y:S01]  /*3a20*/  FFMA.FTZ R114, R114, R3.reuse, -R96.reuse ;  /* 0x0000000372727223 */ /* 0x180fe20000010860 */
[-CC-:B------:R-:W-:Y:S01]  /*3a30*/  FFMA.FTZ R118, R118, R3.reuse, -R96.reuse ;  /* 0x0000000376767223 */ /* 0x180fe20000010860 */
[-C--:B------:R-:W-:Y:S01]  /*3a40*/  FFMA.FTZ R115, R115, R3.reuse, -R96 ;  /* 0x0000000373737223 */ /* 0x080fe20000010860 */
[----:B------:R-:W-:Y:S01]  /*3a50*/  FADD.FTZ R87, R21, R70 ;  /* 0x0000004615577221 */ /* 0x000fe20000010000 */
[----:B------:R-:W2:Y:S01]  /*3a60*/  MUFU.EX2 R30, R30 ;  /* 0x0000001e001e7308 */ /* 0x000ea20000000800 */
[C---:B0-----:R-:W-:Y:S01]  /*3a70*/  FADD.FTZ R26, R109.reuse, R26 ;  /* 0x0000001a6d1a7221 */ /* 0x041fe20000010000 */
[----:B------:R0:W-:Y:S01]  /*3a80*/  STSM.16.M88.4 [R16+0x1e800], R4 ;  /* 0x01e8000410007844 */ /* 0x0001e20000000200 */
[----:B------:R-:W-:Y:S01]  /*3a90*/  FADD.FTZ R87, R24, R87 ;  /* 0x0000005718577221 */ /* 0x000fe20000010000 */
[----:B------:R-:W-:Y:S01]  /*3aa0*/  F2FP.F16.F32.PACK_AB R15, R109, R108 ;  /* 0x0000006c6d0f723e */ /* 0x000fe200000000ff */
[----:B------:R-:W-:Y:S01]  /*3ab0*/  FFMA.FTZ R96, R119, R3, -R96 ;  /* 0x0000000377607223 */ /* 0x000fe20000010860 */
[C---:B------:R-:W-:Y:S01]  /*3ac0*/  F2FP.F16.F32.PACK_AB R24, R28.reuse, R24 ;  /* 0x000000181c18723e */ /* 0x040fe200000000ff */
[----:B------:R-:W-:Y:S01]  /*3ad0*/  FADD.FTZ R70, R28, R87 ;  /* 0x000000571c467221 */ /* 0x000fe20000010000 */
[----:B------:R-:W3:Y:S01]  /*3ae0*/  MUFU.EX2 R31, R31 ;  /* 0x0000001f001f7308 */ /* 0x000ee20000000800 */
[----:B-1----:R-:W-:Y:S01]  /*3af0*/  FADD.FTZ R25, R27, R26 ;  /* 0x0000001a1b197221 */ /* 0x002fe20000010000 */
[----:B------:R1:W-:Y:S01]  /*3b00*/  STSM.16.M88.4 [R23], R12 ;  /* 0x0000000c17007844 */ /* 0x0003e20000000200 */
[----:B------:R-:W-:-:S04]  /*3b10*/  FADD.FTZ R87, R29, R70 ;  /* 0x000000461d577221 */ /* 0x000fc80000010000 */
[----:B------:R-:W-:Y:S01]  /*3b20*/  FADD.FTZ R70, R32, R87 ;  /* 0x0000005720467221 */ /* 0x000fe20000010000 */
[----:B------:R-:W4:Y:S01]  /*3b30*/  MUFU.EX2 R34, R34 ;  /* 0x0000002200227308 */ /* 0x000f220000000800 */
[----:B--2---:R-:W-:Y:S01]  /*3b40*/  FADD.FTZ R26, R30, R25 ;  /* 0x000000191e1a7221 */ /* 0x004fe20000010000 */
[----:B0-----:R-:W-:Y:S01]  /*3b50*/  F2FP.F16.F32.PACK_AB R4, R10, R9 ;  /* 0x000000090a04723e */ /* 0x001fe200000000ff */
[----:B------:R-:W-:Y:S01]  /*3b60*/  FADD.FTZ R87, R33, R70 ;  /* 0x0000004621577221 */ /* 0x000fe20000010000 */
[----:B------:R-:W-:-:S03]  /*3b70*/  F2FP.F16.F32.PACK_AB R6, R21, R20 ;  /* 0x000000141506723e */ /* 0x000fc600000000ff */
[C---:B------:R-:W-:Y:S01]  /*3b80*/  FADD.FTZ R70, R36.reuse, R87 ;  /* 0x0000005724467221 */ /* 0x040fe20000010000 */
[----:B------:R-:W0:Y:S01]  /*3b90*/  MUFU.EX2 R38, R38 ;  /* 0x0000002600267308 */ /* 0x000e220000000800 */
[----:B---3--:R-:W-:Y:S01]  /*3ba0*/  FADD.FTZ R25, R31, R26 ;  /* 0x0000001a1f197221 */ /* 0x008fe20000010000 */
[----:B-1----:R-:W-:Y:S01]  /*3bb0*/  F2FP.F16.F32.PACK_AB R12, R36, R33 ;  /* 0x00000021240c723e */ /* 0x002fe200000000ff */
[----:B------:R-:W-:Y:S01]  /*3bc0*/  FADD.FTZ R70, R49, R70 ;  /* 0x0000004631467221 */ /* 0x000fe20000010000 */
[----:B------:R-:W-:-:S03]  /*3bd0*/  F2FP.F16.F32.PACK_AB R14, R61, R49 ;  /* 0x000000313d0e723e */ /* 0x000fc600000000ff */
[----:B------:R-:W-:Y:S01]  /*3be0*/  FADD.FTZ R70, R61, R70 ;  /* 0x000000463d467221 */ /* 0x000fe20000010000 */
[----:B------:R-:W1:Y:S01]  /*3bf0*/  MUFU.EX2 R39, R39 ;  /* 0x0000002700277308 */ /* 0x000e620000000800 */
[----:B----4-:R-:W-:Y:S02]  /*3c00*/  FADD.FTZ R25, R34, R25 ;  /* 0x0000001922197221 */ /* 0x010fe40000010000 */
[----:B------:R-:W-:-:S04]  /*3c10*/  FADD.FTZ R9, R37, R70 ;  /* 0x0000004625097221 */ /* 0x000fc80000010000 */
[----:B------:R-:W-:Y:S01]  /*3c20*/  FADD.FTZ R20, R40, R9 ;  /* 0x0000000928147221 */ /* 0x000fe20000010000 */
[----:B------:R-:W2:Y:S01]  /*3c30*/  MUFU.EX2 R42, R42 ;  /* 0x0000002a002a7308 */ /* 0x000ea20000000800 */
[----:B0-----:R-:W-:Y:S01]  /*3c40*/  FADD.FTZ R26, R38, R25 ;  /* 0x00000019261a7221 */ /* 0x001fe20000010000 */
[----:B------:R-:W-:Y:S01]  /*3c50*/  F2FP.F16.F32.PACK_AB R40, R40, R37 ;  /* 0x000000252828723e */ /* 0x000fe200000000ff */
[----:B------:R-:W-:-:S04]  /*3c60*/  FADD.FTZ R5, R41, R20 ;  /* 0x0000001429057221 */ /* 0x000fc80000010000 */
[----:B------:R-:W-:Y:S01]  /*3c70*/  FADD.FTZ R28, R44, R5 ;  /* 0x000000052c1c7221 */ /* 0x000fe20000010000 */
[----:B------:R-:W0:Y:S01]  /*3c80*/  MUFU.EX2 R47, R47 ;  /* 0x0000002f002f7308 */ /* 0x000e220000000800 */
[----:B-1----:R-:W-:Y:S01]  /*3c90*/  FADD.FTZ R25, R39, R26 ;  /* 0x0000001a27197221 */ /* 0x002fe20000010000 */
[----:B------:R-:W-:Y:S01]  /*3ca0*/  F2FP.F16.F32.PACK_AB R5, R30, R27 ;  /* 0x0000001b1e05723e */ /* 0x000fe200000000ff */
[----:B------:R-:W-:-:S04]  /*3cb0*/  FADD.FTZ R15, R45, R28 ;  /* 0x0000001c2d0f7221 */ /* 0x000fc80000010000 */
[----:B------:R-:W-:Y:S01]  /*3cc0*/  FADD.FTZ R15, R48, R15 ;  /* 0x0000000f300f7221 */ /* 0x000fe20000010000 */
[----:B------:R-:W1:Y:S01]  /*3cd0*/  MUFU.EX2 R50, R50 ;  /* 0x0000003200327308 */ /* 0x000e620000000800 */
[----:B--2---:R-:W-:Y:S01]  /*3ce0*/  FADD.FTZ R26, R42, R25 ;  /* 0x000000192a1a7221 */ /* 0x004fe20000010000 */
[----:B------:R-:W-:Y:S01]  /*3cf0*/  F2FP.F16.F32.PACK_AB R48, R48, R45 ;  /* 0x0000002d3030723e */ /* 0x000fe200000000ff */
[----:B------:R-:W-:-:S05]  /*3d00*/  FADD.FTZ R28, R52, R15 ;  /* 0x0000000f341c7221 */ /* 0x000fca0000010000 */
[----:B------:R-:W2:Y:S01]  /*3d10*/  MUFU.EX2 R51, R51 ;  /* 0x0000003300337308 */ /* 0x000ea20000000800 */
[C---:B0-----:R-:W-:Y:S01]  /*3d20*/  FADD.FTZ R25, R47.reuse, R26 ;  /* 0x0000001a2f197221 */ /* 0x041fe20000010000 */
[----:B------:R-:W-:Y:S02]  /*3d30*/  F2FP.F16.F32.PACK_AB R27, R47, R42 ;  /* 0x0000002a2f1b723e */ /* 0x000fe400000000ff */
[----:B------:R-:W-:-:S04]  /*3d40*/  F2FP.F16.F32.PACK_AB R42, R44, R41 ;  /* 0x000000292c2a723e */ /* 0x000fc800000000ff */
[----:B------:R-:W0:Y:S01]  /*3d50*/  MUFU.EX2 R54, R54 ;  /* 0x0000003600367308 */ /* 0x000e220000000800 */
[----:B-1----:R-:W-:-:S07]  /*3d60*/  FADD.FTZ R26, R50, R25 ;  /* 0x00000019321a7221 */ /* 0x002fce0000010000 */
[----:B------:R-:W1:Y:S01]  /*3d70*/  MUFU.EX2 R59, R59 ;  /* 0x0000003b003b7308 */ /* 0x000e620000000800 */
[----:B--2---:R-:W-:Y:S01]  /*3d80*/  FADD.FTZ R25, R51, R26 ;  /* 0x0000001a33197221 */ /* 0x004fe20000010000 */
[----:B------:R-:W-:-:S06]  /*3d90*/  F2FP.F16.F32.PACK_AB R26, R32, R29 ;  /* 0x0000001d201a723e */ /* 0x000fcc00000000ff */
[----:B------:R-:W2:Y:S01]  /*3da0*/  MUFU.EX2 R35, R35 ;  /* 0x0000002300237308 */ /* 0x000ea20000000800 */
[----:B0-----:R-:W-:Y:S01]  /*3db0*/  FADD.FTZ R10, R54, R25 ;  /* 0x00000019360a7221 */ /* 0x001fe20000010000 */
[----:B------:R-:W-:-:S06]  /*3dc0*/  F2FP.F16.F32.PACK_AB R25, R39, R38 ;  /* 0x000000262719723e */ /* 0x000fcc00000000ff */
[----:B------:R-:W0:Y:S01]  /*3dd0*/  MUFU.EX2 R43, R43 ;  /* 0x0000002b002b7308 */ /* 0x000e220000000800 */
[C---:B-1----:R-:W-:Y:S01]  /*3de0*/  FADD.FTZ R10, R59.reuse, R10 ;  /* 0x0000000a3b0a7221 */ /* 0x042fe20000010000 */
[----:B------:R-:W-:-:S06]  /*3df0*/  F2FP.F16.F32.PACK_AB R15, R59, R54 ;  /* 0x000000363b0f723e */ /* 0x000fcc00000000ff */
[----:B------:R-:W1:Y:S01]  /*3e00*/  MUFU.EX2 R46, R46 ;  /* 0x0000002e002e7308 */ /* 0x000e620000000800 */
[----:B--2---:R-:W-:-:S07]  /*3e10*/  FADD.FTZ R10, R35, R10 ;  /* 0x0000000a230a7221 */ /* 0x004fce0000010000 */
[----:B------:R-:W2:Y:S01]  /*3e20*/  MUFU.EX2 R55, R55 ;  /* 0x0000003700377308 */ /* 0x000ea20000000800 */
[C---:B0-----:R-:W-:Y:S01]  /*3e30*/  FADD.FTZ R7, R43.reuse, R10 ;  /* 0x0000000a2b077221 */ /* 0x041fe20000010000 */
[----:B------:R-:W-:-:S06]  /*3e40*/  F2FP.F16.F32.PACK_AB R41, R43, R35 ;  /* 0x000000232b29723e */ /* 0x000fcc00000000ff */
[----:B------:R-:W0:Y:S01]  /*3e50*/  MUFU.EX2 R58, R58 ;  /* 0x0000003a003a7308 */ /* 0x000e220000000800 */
[----:B-1----:R-:W-:Y:S01]  /*3e60*/  FADD.FTZ R20, R46, R7 ;  /* 0x000000072e147221 */ /* 0x002fe20000010000 */
[----:B------:R-:W-:-:S05]  /*3e70*/  F2FP.F16.F32.PACK_AB R7, R34, R31 ;  /* 0x0000001f2207723e */ /* 0x000fca00000000ff */
[----:B------:R1:W-:Y:S01]  /*3e80*/  STSM.16.M88.4 [R18], R4 ;  /* 0x0000000412007844 */ /* 0x0003e20000000200 */
[----:B------:R-:W3:Y:S01]  /*3e90*/  MUFU.EX2 R62, R62 ;  /* 0x0000003e003e7308 */ /* 0x000ee20000000800 */
[C---:B--2---:R-:W-:Y:S01]  /*3ea0*/  FADD.FTZ R13, R55.reuse, R20 ;  /* 0x00000014370d7221 */ /* 0x044fe20000010000 */
[----:B------:R-:W-:Y:S01]  /*3eb0*/  F2FP.F16.F32.PACK_AB R43, R55, R46 ;  /* 0x0000002e372b723e */ /* 0x000fe200000000ff */
[----:B------:R-:W-:Y:S05]  /*3ec0*/  STSM.16.M88.4 [R17], R24 ;  /* 0x0000001811007844 */ /* 0x000fea0000000200 */
[----:B------:R-:W2:Y:S01]  /*3ed0*/  MUFU.EX2 R63, R63 ;  /* 0x0000003f003f7308 */ /* 0x000ea20000000800 */
[----:B0-----:R-:W-:Y:S01]  /*3ee0*/  FADD.FTZ R21, R58, R13 ;  /* 0x0000000d3a157221 */ /* 0x001fe20000010000 */
[----:B------:R-:W-:-:S02]  /*3ef0*/  F2FP.F16.F32.PACK_AB R13, R51, R50 ;  /* 0x00000032330d723e */ /* 0x000fc400000000ff */
[----:B------:R-:W-:-:S03]  /*3f00*/  F2FP.F16.F32.PACK_AB R50, R53, R52 ;  /* 0x000000343532723e */ /* 0x000fc600000000ff */
[----:B------:R0:W-:Y:S01]  /*3f10*/  STSM.16.M88.4 [R16+0x24800], R12 ;  /* 0x0248000c10007844 */ /* 0x0001e20000000200 */
[----:B------:R-:W4:Y:S01]  /*3f20*/  MUFU.EX2 R67, R67 ;  /* 0x0000004300437308 */ /* 0x000f220000000800 */
[C---:B---3--:R-:W-:Y:S01]  /*3f30*/  FADD.FTZ R20, R62.reuse, R21 ;  /* 0x000000153e147221 */ /* 0x048fe20000010000 */
[----:B------:R-:W-:Y:S01]  /*3f40*/  FADD.FTZ R21, R53, R28 ;  /* 0x0000001c35157221 */ /* 0x000fe20000010000 */
[----:B------:R-:W-:Y:S01]  /*3f50*/  F2FP.F16.F32.PACK_AB R49, R62, R58 ;  /* 0x0000003a3e31723e */ /* 0x000fe200000000ff */
[----:B------:R-:W-:Y:S02]  /*3f60*/  STSM.16.M88.4 [R153], R40 ;  /* 0x0000002899007844 */ /* 0x000fe40000000200 */
[----:B------:R-:W-:Y:S02]  /*3f70*/  FADD.FTZ R28, R56, R21 ;  /* 0x00000015381c7221 */ /* 0x000fe40000010000 */
[----:B------:R-:W3:Y:S01]  /*3f80*/  MUFU.EX2 R57, R57 ;  /* 0x0000003900397308 */ /* 0x000ee20000000800 */
[----:B--2---:R-:W-:-:S07]  /*3f90*/  FADD.FTZ R20, R63, R20 ;  /* 0x000000143f147221 */ /* 0x004fce0000010000 */
[----:B------:R-:W2:Y:S01]  /*3fa0*/  MUFU.EX2 R66, R66 ;  /* 0x0000004200427308 */ /* 0x000ea20000000800 */
[C---:B----4-:R-:W-:Y:S01]  /*3fb0*/  FADD.FTZ R21, R67.reuse, R20 ;  /* 0x0000001443157221 */ /* 0x050fe20000010000 */
[----:B------:R-:W-:-:S05]  /*3fc0*/  F2FP.F16.F32.PACK_AB R51, R67, R63 ;  /* 0x0000003f4333723e */ /* 0x000fca00000000ff */
[----:B------:R-:W-:Y:S01]  /*3fd0*/  STSM.16.M88.4 [R18+0x6000], R48 ;  /* 0x0060003012007844 */ /* 0x000fe20000000200 */
[----:B------:R-:W4:Y:S01]  /*3fe0*/  MUFU.EX2 R60, R60 ;  /* 0x0000003c003c7308 */ /* 0x000f220000000800 */
[C---:B---3--:R-:W-:Y:S01]  /*3ff0*/  FADD.FTZ R29, R57.reuse, R28 ;  /* 0x0000001c391d7221 */ /* 0x048fe20000010000 */
[----:B------:R-:W-:-:S06]  /*4000*/  F2FP.F16.F32.PACK_AB R56, R57, R56 ;  /* 0x000000383938723e */ /* 0x000fcc00000000ff */
[----:B------:R-:W1:Y:S01]  /*4010*/  MUFU.EX2 R71, R71 ;  /* 0x0000004700477308 */ /* 0x000e620000000800 */
[----:B--2---:R-:W-:-:S07]  /*4020*/  FADD.FTZ R20, R66, R21 ;  /* 0x0000001542147221 */ /* 0x004fce0000010000 */
[----:B------:R-:W2:Y:S01]  /*4030*/  MUFU.EX2 R64, R64 ;  /* 0x0000004000407308 */ /* 0x000ea20000000800 */
[----:B----4-:R-:W-:-:S07]  /*4040*/  FADD.FTZ R29, R60, R29 ;  /* 0x0000001d3c1d7221 */ /* 0x010fce0000010000 */
[----:B------:R-:W3:Y:S01]  /*4050*/  MUFU.EX2 R74, R74 ;  /* 0x0000004a004a7308 */ /* 0x000ee20000000800 */
[C---:B-1----:R-:W-:Y:S01]  /*4060*/  FADD.FTZ R5, R71.reuse, R20 ;  /* 0x0000001447057221 */ /* 0x042fe20000010000 */
[----:B------:R-:W-:-:S06]  /*4070*/  F2FP.F16.F32.PACK_AB R57, R71, R66 ;  /* 0x000000424739723e */ /* 0x000fcc00000000ff */
[----:B------:R-:W1:Y:S01]  /*4080*/  MUFU.EX2 R65, R65 ;  /* 0x0000004100417308 */ /* 0x000e620000000800 */
[C---:B--2---:R-:W-:Y:S01]  /*4090*/  FADD.FTZ R6, R64.reuse, R29 ;  /* 0x0000001d40067221 */ /* 0x044fe20000010000 */
[----:B------:R-:W-:-:S06]  /*40a0*/  F2FP.F16.F32.PACK_AB R58, R64, R60 ;  /* 0x0000003c403a723e */ /* 0x000fcc00000000ff */
[----:B------:R-:W2:Y:S01]  /*40b0*/  MUFU.EX2 R75, R75 ;  /* 0x0000004b004b7308 */ /* 0x000ea20000000800 */
[----:B---3--:R-:W-:-:S07]  /*40c0*/  FADD.FTZ R4, R74, R5 ;  /* 0x000000054a047221 */ /* 0x008fce0000010000 */
[----:B------:R-:W3:Y:S01]  /*40d0*/  MUFU.EX2 R68, R68 ;  /* 0x0000004400447308 */ /* 0x000ee20000000800 */
[----:B-1----:R-:W-:-:S07]  /*40e0*/  FADD.FTZ R7, R65, R6 ;  /* 0x0000000641077221 */ /* 0x002fce0000010000 */
[----:B------:R-:W1:Y:S01]  /*40f0*/  MUFU.EX2 R78, R78 ;  /* 0x0000004e004e7308 */ /* 0x000e620000000800 */
[C---:B--2---:R-:W-:Y:S01]  /*4100*/  FADD.FTZ R5, R75.reuse, R4 ;  /* 0x000000044b057221 */ /* 0x044fe20000010000 */
[----:B------:R-:W-:-:S05]  /*4110*/  F2FP.F16.F32.PACK_AB R59, R75, R74 ;  /* 0x0000004a4b3b723e */ /* 0x000fca00000000ff */
[----:B------:R-:W-:Y:S01]  /*4120*/  STSM.16.M88.4 [R17+0x6000], R56 ;  /* 0x0060003811007844 */ /* 0x000fe20000000200 */
[----:B------:R-:W2:Y:S01]  /*4130*/  MUFU.EX2 R69, R69 ;  /* 0x0000004500457308 */ /* 0x000ea20000000800 */
[C---:B---3--:R-:W-:Y:S01]  /*4140*/  FADD.FTZ R6, R68.reuse, R7 ;  /* 0x0000000744067221 */ /* 0x048fe20000010000 */
[----:B------:R-:W-:-:S06]  /*4150*/  F2FP.F16.F32.PACK_AB R68, R68, R65 ;  /* 0x000000414444723e */ /* 0x000fcc00000000ff */
[----:B------:R-:W3:Y:S01]  /*4160*/  MUFU.EX2 R79, R79 ;  /* 0x0000004f004f7308 */ /* 0x000ee20000000800 */
[----:B-1----:R-:W-:-:S07]  /*4170*/  FADD.FTZ R4, R78, R5 ;  /* 0x000000054e047221 */ /* 0x002fce0000010000 */
[----:B------:R-:W1:Y:S01]  /*4180*/  MUFU.EX2 R72, R72 ;  /* 0x0000004800487308 */ /* 0x000e620000000800 */
[----:B--2---:R-:W-:-:S07]  /*4190*/  FADD.FTZ R7, R69, R6 ;  /* 0x0000000645077221 */ /* 0x004fce0000010000 */
[----:B------:R-:W2:Y:S01]  /*41a0*/  MUFU.EX2 R82, R82 ;  /* 0x0000005200527308 */ /* 0x000ea20000000800 */
[----:B---3--:R-:W-:-:S07]  /*41b0*/  FADD.FTZ R5, R79, R4 ;  /* 0x000000044f057221 */ /* 0x008fce0000010000 */
[----:B------:R-:W3:Y:S01]  /*41c0*/  MUFU.EX2 R73, R73 ;  /* 0x0000004900497308 */ /* 0x000ee20000000800 */
[C---:B-1----:R-:W-:Y:S01]  /*41d0*/  FADD.FTZ R6, R72.reuse, R7 ;  /* 0x0000000748067221 */ /* 0x042fe20000010000 */
[----:B------:R-:W-:Y:S02]  /*41e0*/  F2FP.F16.F32.PACK_AB R70, R72, R69 ;  /* 0x000000454846723e */ /* 0x000fe400000000ff */
[----:B------:R-:W-:-:S04]  /*41f0*/  F2FP.F16.F32.PACK_AB R69, R79, R78 ;  /* 0x0000004e4f45723e */ /* 0x000fc800000000ff */
[----:B------:R-:W1:Y:S01]  /*4200*/  MUFU.EX2 R76, R76 ;  /* 0x0000004c004c7308 */ /* 0x000e620000000800 */
[----:B--2---:R-:W-:-:S07]  /*4210*/  FADD.FTZ R4, R82, R5 ;  /* 0x0000000552047221 */ /* 0x004fce0000010000 */
[----:B------:R-:W2:Y:S01]  /*4220*/  MUFU.EX2 R83, R83 ;  /* 0x0000005300537308 */ /* 0x000ea20000000800 */
[----:B---3--:R-:W-:-:S07]  /*4230*/  FADD.FTZ R5, R73, R6 ;  /* 0x0000000649057221 */ /* 0x008fce0000010000 */
[----:B------:R-:W3:Y:S01]  /*4240*/  MUFU.EX2 R77, R77 ;  /* 0x0000004d004d7308 */ /* 0x000ee20000000800 */
[C---:B-1----:R-:W-:Y:S01]  /*4250*/  FADD.FTZ R6, R76.reuse, R5 ;  /* 0x000000054c067221 */ /* 0x042fe20000010000 */
[----:B------:R-:W-:-:S06]  /*4260*/  F2FP.F16.F32.PACK_AB R76, R76, R73 ;  /* 0x000000494c4c723e */ /* 0x000fcc00000000ff */
[----:B------:R-:W1:Y:S01]  /*4270*/  MUFU.EX2 R9, R98 ;  /* 0x0000006200097308 */ /* 0x000e620000000800 */
[C---:B--2---:R-:W-:Y:S01]  /*4280*/  FADD.FTZ R4, R83.reuse, R4 ;  /* 0x0000000453047221 */ /* 0x044fe20000010000 */
[----:B------:R-:W-:-:S05]  /*4290*/  F2FP.F16.F32.PACK_AB R71, R83, R82 ;  /* 0x000000525347723e */ /* 0x000fca00000000ff */
[----:B------:R-:W-:Y:S01]  /*42a0*/  STSM.16.M88.4 [R16+0x2a800], R68 ;  /* 0x02a8004410007844 */ /* 0x000fe20000000200 */
[----:B------:R-:W0:Y:S01]  /*42b0*/  MUFU.EX2 R93, R93 ;  /* 0x0000005d005d7308 */ /* 0x000e220000000800 */
[----:B---3--:R-:W-:-:S07]  /*42c0*/  FADD.FTZ R6, R77, R6 ;  /* 0x000000064d067221 */ /* 0x008fce0000010000 */
[----:B------:R-:W2:Y:S01]  /*42d0*/  MUFU.EX2 R10, R99 ;  /* 0x00000063000a7308 */ /* 0x000ea20000000800 */
[----:B-1----:R-:W-:-:S07]  /*42e0*/  FADD.FTZ R7, R9, R4 ;  /* 0x0000000409077221 */ /* 0x002fce0000010000 */
[----:B------:R-:W1:Y:S01]  /*42f0*/  MUFU.EX2 R92, R92 ;  /* 0x0000005c005c7308 */ /* 0x000e620000000800 */
[C---:B0-----:R-:W-:Y:S01]  /*4300*/  FADD.FTZ R13, R93.reuse, R6 ;  /* 0x000000065d0d7221 */ /* 0x041fe20000010000 */
[----:B------:R-:W-:-:S06]  /*4310*/  F2FP.F16.F32.PACK_AB R78, R93, R77 ;  /* 0x0000004d5d4e723e */ /* 0x000fcc00000000ff */
[----:B------:R-:W0:Y:S01]  /*4320*/  MUFU.EX2 R102, R102 ;  /* 0x0000006600667308 */ /* 0x000e220000000800 */
[C---:B--2---:R-:W-:Y:S01]  /*4330*/  FADD.FTZ R7, R10.reuse, R7 ;  /* 0x000000070a077221 */ /* 0x044fe20000010000 */
[----:B------:R-:W-:-:S06]  /*4340*/  F2FP.F16.F32.PACK_AB R77, R10, R9 ;  /* 0x000000090a4d723e */ /* 0x000fcc00000000ff */
[----:B------:R-:W2:Y:S01]  /*4350*/  MUFU.EX2 R80, R80 ;  /* 0x0000005000507308 */ /* 0x000ea20000000800 */
[----:B-1----:R-:W-:-:S07]  /*4360*/  FADD.FTZ R13, R92, R13 ;  /* 0x0000000d5c0d7221 */ /* 0x002fce0000010000 */
[----:B------:R-:W1:Y:S01]  /*4370*/  MUFU.EX2 R103, R103 ;  /* 0x0000006700677308 */ /* 0x000e620000000800 */
[----:B0-----:R-:W-:-:S07]  /*4380*/  FADD.FTZ R4, R102, R7 ;  /* 0x0000000766047221 */ /* 0x001fce0000010000 */
[----:B------:R-:W0:Y:S01]  /*4390*/  MUFU.EX2 R81, R81 ;  /* 0x0000005100517308 */ /* 0x000e220000000800 */
[C---:B--2---:R-:W-:Y:S01]  /*43a0*/  FADD.FTZ R12, R80.reuse, R13 ;  /* 0x0000000d500c7221 */ /* 0x044fe20000010000 */
[----:B------:R-:W-:-:S06]  /*43b0*/  F2FP.F16.F32.PACK_AB R80, R80, R92 ;  /* 0x0000005c5050723e */ /* 0x000fcc00000000ff */
[----:B------:R-:W2:Y:S01]  /*43c0*/  MUFU.EX2 R106, R106 ;  /* 0x0000006a006a7308 */ /* 0x000ea20000000800 */
[C---:B-1----:R-:W-:Y:S01]  /*43d0*/  FADD.FTZ R7, R103.reuse, R4 ;  /* 0x0000000467077221 */ /* 0x042fe20000010000 */
[----:B------:R-:W-:-:S05]  /*43e0*/  F2FP.F16.F32.PACK_AB R79, R103, R102 ;  /* 0x00000066674f723e */ /* 0x000fca00000000ff */
[----:B------:R-:W-:Y:S01]  /*43f0*/  STSM.16.M88.4 [R152], R76 ;  /* 0x0000004c98007844 */ /* 0x000fe20000000200 */
[----:B------:R-:W1:Y:S01]  /*4400*/  MUFU.EX2 R84, R84 ;  /* 0x0000005400547308 */ /* 0x000e620000000800 */
[----:B0-----:R-:W-:-:S07]  /*4410*/  FADD.FTZ R13, R81, R12 ;  /* 0x0000000c510d7221 */ /* 0x001fce0000010000 */
[----:B------:R-:W0:Y:S01]  /*4420*/  MUFU.EX2 R107, R107 ;  /* 0x0000006b006b7308 */ /* 0x000e220000000800 */
[----:B--2---:R-:W-:-:S07]  /*4430*/  FADD.FTZ R4, R106, R7 ;  /* 0x000000076a047221 */ /* 0x004fce0000010000 */
[----:B------:R-:W2:Y:S01]  /*4440*/  MUFU.EX2 R110, R110 ;  /* 0x0000006e006e7308 */ /* 0x000ea20000000800 */
[C---:B-1----:R-:W-:Y:S01]  /*4450*/  FADD.FTZ R12, R84.reuse, R13 ;  /* 0x0000000d540c7221 */ /* 0x042fe20000010000 */
[----:B------:R-:W-:-:S06]  /*4460*/  F2FP.F16.F32.PACK_AB R82, R84, R81 ;  /* 0x000000515452723e */ /* 0x000fcc00000000ff */
[----:B------:R-:W1:Y:S01]  /*4470*/  MUFU.EX2 R85, R85 ;  /* 0x0000005500557308 */ /* 0x000e620000000800 */
[C---:B0-----:R-:W-:Y:S01]  /*4480*/  FADD.FTZ R7, R107.reuse, R4 ;  /* 0x000000046b077221 */ /* 0x041fe20000010000 */
[----:B------:R-:W-:-:S06]  /*4490*/  F2FP.F16.F32.PACK_AB R81, R107, R106 ;  /* 0x0000006a6b51723e */ /* 0x000fcc00000000ff */
[----:B------:R-:W0:Y:S01]  /*44a0*/  MUFU.EX2 R111, R111 ;  /* 0x0000006f006f7308 */ /* 0x000e220000000800 */
[----:B--2---:R-:W-:-:S07]  /*44b0*/  FADD.FTZ R4, R110, R7 ;  /* 0x000000076e047221 */ /* 0x004fce0000010000 */
[----:B------:R-:W2:Y:S01]  /*44c0*/  MUFU.EX2 R88, R88 ;  /* 0x0000005800587308 */ /* 0x000ea20000000800 */
[----:B-1----:R-:W-:-:S07]  /*44d0*/  FADD.FTZ R7, R85, R12 ;  /* 0x0000000c55077221 */ /* 0x002fce0000010000 */
[----:B------:R-:W1:Y:S01]  /*44e0*/  MUFU.EX2 R5, R114 ;  /* 0x0000007200057308 */ /* 0x000e620000000800 */
[C---:B0-----:R-:W-:Y:S01]  /*44f0*/  FADD.FTZ R12, R111.reuse, R4 ;  /* 0x000000046f0c7221 */ /* 0x041fe20000010000 */
[----:B------:R-:W-:-:S05]  /*4500*/  F2FP.F16.F32.PACK_AB R83, R111, R110 ;  /* 0x0000006e6f53723e */ /* 0x000fca00000000ff */
[----:B------:R-:W-:Y:S01]  /*4510*/  STSM.16.M88.4 [R18+0xc000], R80 ;  /* 0x00c0005012007844 */ /* 0x000fe20000000200 */
[----:B------:R-:W0:Y:S01]  /*4520*/  MUFU.EX2 R6, R115 ;  /* 0x0000007300067308 */ /* 0x000e220000000800 */
[C---:B--2---:R-:W-:Y:S01]  /*4530*/  FADD.FTZ R14, R88.reuse, R7 ;  /* 0x00000007580e7221 */ /* 0x044fe20000010000 */
[----:B------:R-:W-:-:S06]  /*4540*/  F2FP.F16.F32.PACK_AB R4, R88, R85 ;  /* 0x000000555804723e */ /* 0x000fcc00000000ff */
[----:B------:R-:W-:Y:S01]  /*4550*/  MUFU.EX2 R89, R116 ;  /* 0x0000007400597308 */ /* 0x000fe20000000800 */
[----:B-1----:R-:W-:-:S07]  /*4560*/  FADD.FTZ R7, R5, R12 ;  /* 0x0000000c05077221 */ /* 0x002fce0000010000 */
[----:B------:R-:W1:Y:S01]  /*4570*/  MUFU.EX2 R8, R8 ;  /* 0x0000000800087308 */ /* 0x000e620000000800 */
[C---:B0-----:R-:W-:Y:S01]  /*4580*/  FADD.FTZ R9, R6.reuse, R7 ;  /* 0x0000000706097221 */ /* 0x041fe20000010000 */
[----:B------:R-:W-:-:S06]  /*4590*/  F2FP.F16.F32.PACK_AB R5, R6, R5 ;  /* 0x000000050605723e */ /* 0x000fcc00000000ff */
[----:B------:R-:W-:Y:S08]  /*45a0*/  MUFU.EX2 R118, R118 ;  /* 0x0000007600767308 */ /* 0x000ff00000000800 */
[----:B------:R-:W0:Y:S01]  /*45b0*/  MUFU.EX2 R13, R96 ;  /* 0x00000060000d7308 */ /* 0x000e220000000800 */
[----:B-1----:R-:W-:Y:S01]  /*45c0*/  F2FP.F16.F32.PACK_AB R6, R8, R89 ;  /* 0x000000590806723e */ /* 0x002fe200000000ff */
[----:B------:R-:W-:Y:S01]  /*45d0*/  FADD.FTZ R89, R89, R14 ;  /* 0x0000000e59597221 */ /* 0x000fe20000010000 */
[----:B0-----:R-:W-:Y:S01]  /*45e0*/  F2FP.F16.F32.PACK_AB R7, R13, R118 ;  /* 0x000000760d07723e */ /* 0x001fe200000000ff */
[----:B------:R-:W-:-:S02]  /*45f0*/  FADD.FTZ R118, R118, R9 ;  /* 0x0000000976767221 */ /* 0x000fc40000010000 */
[----:B------:R-:W-:Y:S01]  /*4600*/  FADD.FTZ R9, R8, R89 ;  /* 0x0000005908097221 */ /* 0x000fe20000010000 */
[----:B------:R-:W-:Y:S01]  /*4610*/  VIADD R8, R19, 0xfffffffe ;  /* 0xfffffffe13087836 */ /* 0x000fe20000000000 */
[----:B------:R0:W-:Y:S04]  /*4620*/  STSM.16.M88.4 [R17+0xc000], R4 ;  /* 0x00c0000411007844 */ /* 0x0001e80000000200 */
[----:B------:R-:W-:Y:S01]  /*4630*/  ISETP.GE.AND P2, PT, R8, R22, PT ;  /* 0x000000160800720c */ /* 0x000fe20003f46270 */
[----:B------:R1:W-:Y:S06]  /*4640*/  MEMBAR.ALL.CTA ;  /* 0x0000000000007992 */ /* 0x0003ec0000008000 */
[----:B-1----:R-:W1:Y:S01]  /*4650*/  FENCE.VIEW.ASYNC.S ;  /* 0x00000000000073c6 */ /* 0x002e620000000000 */
[----:B0-----:R-:W-:Y:S01]  /*4660*/  FADD.FTZ R5, R13, R118 ;  /* 0x000000760d057221 */ /* 0x001fe20000010000 */
[----:B-1----:R-:W-:-:S04]  /*4670*/  NOP ;  /* 0x0000000000007918 */ /* 0x002fc80000000000 */
[----:B------:R-:W-:Y:S05]  /*4680*/  @!P2 BRA `(.L_x_178) ;  /* 0x0000002800c8a947 */ /* 0x000fea0003800000 */
[----:B------:R-:W-:Y:S01]  /*4690*/  IMAD.MOV.U32 R7, RZ, RZ, R11 ;  /* 0x000000ffff077224 */ /* 0x000fe200078e000b */
[----:B------:R-:W-:Y:S01]  /*46a0*/  CS2R R150, SRZ ;  /* 0x0000000000967805 */ /* 0x000fe2000001ff00 */
[----:B------:R-:W-:Y:S01]  /*46b0*/  IMAD.MOV.U32 R6, RZ, RZ, R0 ;  /* 0x000000ffff067224 */ /* 0x000fe200078e0000 */
[----:B------:R-:W-:Y:S01]  /*46c0*/  CS2R R148, SRZ ;  /* 0x0000000000947805 */ /* 0x000fe2000001ff00 */
[----:B------:R-:W-:Y:S01]  /*46d0*/  IMAD.MOV.U32 R4, RZ, RZ, R2 ;  /* 0x000000ffff047224 */ /* 0x000fe200078e0002 */
        /* <DEDUP_REMOVED lines=14> */
[----:B------:R-:W-:-:S06]  /*47c0*/  UMOV UR6, UR36 ;  /* 0x0000002400067c82 */ /* 0x000fcc0008000000 */
.L_x_187:
[----:B------:R-:W-:Y:S01]  /*47d0*/  UIADD3 UR36, UR6, 0x1, URZ ;  /* 0x0000000106247890 */ /* 0x000fe2000fffe03f */
[----:B------:R-:W-:-:S03]  /*47e0*/  ISETP.NE.AND P3, PT, RZ, UR39, PT ;  /* 0x00000027ff007c0c */ /* 0x000fc6000bf65270 */
[----:B------:R-:W-:-:S04]  /*47f0*/  UISETP.NE.AND UP0, UPT, UR36, 0x2, UPT ;  /* 0x000000022400788c */ /* 0x000fc8000bf05270 */
[----:B------:R-:W-:Y:S02]  /*4800*/  USEL UR7, URZ, 0x1, UP0 ;  /* 0x000000013f077887 */ /* 0x000fe40008000000 */
[----:B------:R-:W-:-:S04]  /*4810*/  USEL UR36, UR36, URZ, UP0 ;  /* 0x0000003f24247287 */ /* 0x000fc80008000000 */
[----:B------:R-:W-:Y:S01]  /*4820*/  LOP3.LUT R2, R4, UR7, RZ, 0x3c, !PT ;  /* 0x0000000704027c12 */ /* 0x000fe2000f8e3cff */
[----:B----4-:R-:W-:Y:S07]  /*4830*/  @P3 BRA `(.L_x_179) ;  /* 0x0000000000283947 */ /* 0x010fee0003800000 */
[----:B------:R-:W-:Y:S05]  /*4840*/  @!P0 BRA `(.L_x_180) ;  /* 0x0000000000048947 */ /* 0x000fea0003800000 */
[----:B------:R-:W-:Y:S01]  /*4850*/  BPT.TRAP 0x1 ;  /* 0x000000040000795c */ /* 0x000fe20000300000 */
.L_x_180:
[----:B------:R-:W-:Y:S01]  /*4860*/  ULEA UR7, UR36, UR37, 0x3 ;  /* 0x0000002524077291 */ /* 0x000fe2000f8e183f */
[----:B------:R-:W-:-:S08]  /*4870*/  SHF.L.U32 R0, R2, 0x1f, RZ ;  /* 0x0000001f02007819 */ /* 0x000fd000000006ff */
[----:B------:R0:W1:Y:S01]  /*4880*/  SYNCS.PHASECHK.TRANS64.TRYWAIT P2, [UR7+0x30830], R0 ;  /* 0x03083000ff0075a7 */ /* 0x0000620008040147 */
[----:B------:R-:W-:Y:S05]  /*4890*/  @!P0 BRA `(.L_x_181) ;  /* 0x0000000000048947 */ /* 0x000fea0003800000 */
[----:B------:R-:W-:Y:S01]  /*48a0*/  BPT.TRAP 0x1 ;  /* 0x000000040000795c */ /* 0x000fe20000300000 */
.L_x_181:
[----:B-1----:R-:W-:Y:S05]  /*48b0*/  @P2 BRA `(.L_x_179) ;  /* 0x0000000000082947 */ /* 0x002fea0003800000 */
[----:B------:R-:W1:Y:S02]  /*48c0*/  SYNCS.PHASECHK.TRANS64.TRYWAIT P2, [UR7+0x30830], R0 ;  /* 0x03083000ff0075a7 */ /* 0x000e640008040147 */
[----:B-1----:R-:W-:Y:S05]  /*48d0*/  @!P2 BRA `(.L_x_182) ;  /* 0x000000b00080a947 */ /* 0x002fea0003800000 */
.L_x_179:
[----:B-1----:R-:W1:Y:S01]  /*48e0*/  S2R R3, SR_TID.X ;  /* 0x0000000000037919 */ /* 0x002e620000002100 */
[----:B------:R-:W-:Y:S01]  /*48f0*/  UIMAD UR26, UR36, 0x600, UR20 ;  /* 0x00000600241a78a4 */ /* 0x000fe2000f8e0214 */
[----:B------:R-:W-:Y:S01]  /*4900*/  UMOV UR24, UR4 ;  /* 0x0000000400187c82 */ /* 0x000fe20008000000 */
[----:B------:R-:W-:Y:S01]  /*4910*/  UMOV UR25, UR5 ;  /* 0x0000000500197c82 */ /* 0x000fe20008000000 */
[----:B------:R-:W-:Y:S01]  /*4920*/  UMOV UR27, 0x40000040 ;  /* 0x40000040001b7882 */ /* 0x000fe20000000000 */
[----:B------:R-:W-:Y:S01]  /*4930*/  UIADD3 UR10, UR26, 0x2, URZ ;  /* 0x000000021a0a7890 */ /* 0x000fe2000fffe03f */
[----:B------:R-:W-:Y:S01]  /*4940*/  UMOV UR11, 0x40000040 ;  /* 0x40000040000b7882 */ /* 0x000fe20000000000 */
[----:B------:R-:W-:Y:S01]  /*4950*/  UIADD3 UR14, UR26, 0x4, URZ ;  /* 0x000000041a0e7890 */ /* 0x000fe2000fffe03f */
[----:B------:R-:W-:Y:S01]  /*4960*/  UMOV UR15, 0x40000040 ;  /* 0x40000040000f7882 */ /* 0x000fe20000000000 */
[----:B------:R-:W-:Y:S01]  /*4970*/  UIADD3 UR18, UR26, 0x6, URZ ;  /* 0x000000061a127890 */ /* 0x000fe2000fffe03f */
[----:B------:R-:W-:Y:S01]  /*4980*/  UMOV UR19, 0x40000040 ;  /* 0x4000004000137882 */ /* 0x000fe20000000000 */
[----:B-1----:R-:W-:-:S05]  /*4990*/  SHF.R.U32.HI R3, RZ, 0x7, R3 ;  /* 0x00000007ff037819 */ /* 0x002fca0000011603 */
[----:B0-----:R-:W-:-:S05]  /*49a0*/  VIADD R0, R3, 0x8 ;  /* 0x0000000803007836 */ /* 0x001fca0000000000 */
[----:B------:R0:W-:Y:S06]  /*49b0*/  BAR.SYNC.DEFER_BLOCKING R0, 0x100 ;  /* 0x000400000000751d */ /* 0x0001ec0000010000 */
[----:B------:R-:W-:-:S06]  /*49c0*/  WARPGROUP.ARRIVE ;  /* 0x00000000000079c5 */ /* 0x000fcc0000000000 */
        /* <DEDUP_REMOVED lines=11> */
[----:B0-----:R-:W-:Y:S05]  /*4a80*/  @P3 BRA `(.L_x_183) ;  /* 0x0000000000283947 */ /* 0x001fea0003800000 */
[----:B------:R-:W-:Y:S05]  /*4a90*/  @!P0 BRA `(.L_x_184) ;  /* 0x0000000000048947 */ /* 0x000fea0003800000 */
[----:B------:R-:W-:Y:S01]  /*4aa0*/  BPT.TRAP 0x1 ;  /* 0x000000040000795c */ /* 0x000fe20000300000 */
.L_x_184:
[----:B------:R-:W-:Y:S01]  /*4ab0*/  ULEA UR7, UR6, UR37, 0x3 ;  /* 0x0000002506077291 */ /* 0x000fe2000f8e183f */
[----:B------:R-:W-:-:S08]  /*4ac0*/  SHF.L.U32 R0, R4, 0x1f, RZ ;  /* 0x0000001f04007819 */ /* 0x000fd000000006ff */
[----:B------:R0:W1:Y:S01]  /*4ad0*/  SYNCS.PHASECHK.TRANS64.TRYWAIT P2, [UR7+0x30850], R0 ;  /* 0x03085000ff0075a7 */ /* 0x0000620008040147 */
[----:B------:R-:W-:Y:S05]  /*4ae0*/  @!P0 BRA `(.L_x_185) ;  /* 0x0000000000048947 */ /* 0x000fea0003800000 */
[----:B------:R-:W-:Y:S01]  /*4af0*/  BPT.TRAP 0x1 ;  /* 0x000000040000795c */ /* 0x000fe20000300000 */
.L_x_185:
[----:B-1----:R-:W-:Y:S05]  /*4b00*/  @P2 BRA `(.L_x_183) ;  /* 0x0000000000082947 */ /* 0x002fea0003800000 */
[----:B------:R-:W1:Y:S02]  /*4b10*/  SYNCS.PHASECHK.TRANS64.TRYWAIT P2, [UR7+0x30850], R0 ;  /* 0x03085000ff0075a7 */ /* 0x000e640008040147 */
[----:B-1----:R-:W-:Y:S05]  /*4b20*/  @!P2 BRA `(.L_x_186) ;  /* 0x000000b00004a947 */ /* 0x002fea0003800000 */
.L_x_183:
[----:B------:R-:W-:Y:S01]  /*4b30*/  ULEA UR10, UR38, UR37, 0xd ;  /* 0x00000025260a7291 */ /* 0x000fe2000f8e683f */
[----:B------:R-:W-:Y:S01]  /*4b40*/  WARPGROUP.ARRIVE ;  /* 0x00000000000079c5 */ /* 0x000fe20000000000 */
[----:B------:R-:W-:Y:S01]  /*4b50*/  UIADD3 UR7, UR37, 0x400, URZ ;  /* 0x0000040025077890 */ /* 0x000fe2000fffe03f */
[----:B01----:R-:W-:Y:S01]  /*4b60*/  FMNMX.FTZ R0, R24, R6, !PT ;  /* 0x0000000618007209 */ /* 0x003fe20007810000 */
[----:B------:R-:W-:Y:S01]  /*4b70*/  UIADD3 UR10, UR10, 0x1e800, URZ ;  /* 0x0001e8000a0a7890 */ /* 0x000fe2000fffe03f */
[----:B------:R-:W-:Y:S01]  /*4b80*/  FMNMX.FTZ R11, R26, R7, !PT ;  /* 0x000000071a0b7209 */ /* 0x000fe20007810000 */
[----:B------:R-:W-:Y:S01]  /*4b90*/  USHF.R.U32.HI UR7, URZ, 0x4, UR7 ;  /* 0x000000043f077899 */ /* 0x000fe20008011607 */
[----:B------:R-:W-:Y:S01]  /*4ba0*/  FMNMX.FTZ R0, R25, R0, !PT ;  /* 0x0000000019007209 */ /* 0x000fe20007810000 */
[----:B------:R-:W-:Y:S01]  /*4bb0*/  USHF.R.U32.HI UR10, URZ, 0x4, UR10 ;  /* 0x000000043f0a7899 */ /* 0x000fe2000801160a */
[----:B------:R-:W-:Y:S01]  /*4bc0*/  FMNMX.FTZ R11, R27, R11, !PT ;  /* 0x0000000b1b0b7209 */ /* 0x000fe20007810000 */
[----:B------:R-:W-:Y:S01]  /*4bd0*/  ULOP3.LUT UR7, UR7, 0x3fff, URZ, 0xc0, !UPT ;  /* 0x00003fff07077892 */ /* 0x000fe2000f8ec03f */
[----:B------:R-:W-:Y:S01]  /*4be0*/  FMNMX.FTZ R0, R28, R0, !PT ;  /* 0x000000001c007209 */ /* 0x000fe20007810000 */
[----:B------:R-:W-:Y:S01]  /*4bf0*/  ULOP3.LUT UR10, UR10, 0x3fff, URZ, 0xc0, !UPT ;  /* 0x00003fff0a0a7892 */ /* 0x000fe2000f8ec03f */
[----:B------:R-:W-:Y:S01]  /*4c00*/  FMNMX.FTZ R11, R30, R11, !PT ;  /* 0x0000000b1e0b7209 */ /* 0x000fe20007810000 */
[----:B------:R-:W-:Y:S01]  /*4c10*/  UIMAD UR14, UR6, 0x600, UR7 ;  /* 0x00000600060e78a4 */ /* 0x000fe2000f8e0207 */
[----:B------:R-:W-:Y:S01]  /*4c20*/  FMNMX.FTZ R0, R29, R0, !PT ;  /* 0x000000001d007209 */ /* 0x000fe20007810000 */
[----:B------:R-:W-:Y:S01]  /*4c30*/  ULOP3.LUT UR10, UR10, 0x10000, URZ, 0xfc, !UPT ;  /* 0x000100000a0a7892 */ /* 0x000fe2000f8efc3f */
[----:B------:R-:W-:Y:S01]  /*4c40*/  FMNMX.FTZ R11, R31, R11, !PT ;  /* 0x0000000b1f0b7209 */ /* 0x000fe20007810000 */
[----:B------:R-:W-:Y:S01]  /*4c50*/  UMOV UR27, 0x40000040 ;  /* 0x40000040001b7882 */ /* 0x000fe20000000000 */
[----:B------:R-:W-:Y:S01]  /*4c60*/  UMOV UR25, 0x40000040 ;  /* 0x4000004000197882 */ /* 0x000fe20000000000 */
[----:B------:R-:W-:Y:S01]  /*4c70*/  FMNMX.FTZ R0, R32, R0, !PT ;  /* 0x0000000020007209 */ /* 0x000fe20007810000 */
[----:B------:R-:W-:Y:S01]  /*4c80*/  UMOV UR26, UR14 ;  /* 0x0000000e001a7c82 */ /* 0x000fe20008000000 */
[----:B------:R-:W-:Y:S01]  /*4c90*/  FMNMX.FTZ R11, R34, R11, !PT ;  /* 0x0000000b220b7209 */ /* 0x000fe20007810000 */
        /* <DEDUP_REMOVED lines=9> */
[----:B------:R-:W-:Y:S01]  /*4d30*/  FMNMX.FTZ R11, R38, R11, !PT ;  /* 0x0000000b260b7209 */ /* 0x000fe20007810000 */
[----:B------:R-:W0:Y:S01]  /*4d40*/  S2R R19, SR_TID.X ;  /* 0x0000000000137919 */ /* 0x000e220000002100 */
        /* <DEDUP_REMOVED lines=96> */
[----:B0-----:R-:W-:Y:S01]  /*5350*/  SHF.R.U32.HI R15, RZ, 0x7, R19 ;  /* 0x00000007ff0f7819 */ /* 0x001fe20000011613 */
[----:B------:R-:W0:Y:S01]  /*5360*/  SHFL.BFLY PT, R3, R0, 0x2, 0x1f ;  /* 0x0c401f0000037f89 */ /* 0x000e2200000e0000 */
[----:B------:R-:W-:-:S03]  /*5370*/  ISETP.GE.U32.AND P2, PT, R19, 0x180, PT ;  /* 0x000001801300780c */ /* 0x000fc60003f46070 */
[----:B------:R-:W1:Y:S01]  /*5380*/  SHFL.BFLY PT, R13, R11, 0x2, 0x1f ;  /* 0x0c401f000b0d7f89 */ /* 0x000e6200000e0000 */
[----:B0-----:R-:W-:Y:S02]  /*5390*/  FMNMX.FTZ R0, R0, R3, !PT ;  /* 0x0000000300007209 */ /* 0x001fe40007810000 */
[----:B-1----:R-:W-:-:S03]  /*53a0*/  FMNMX.FTZ R11, R11, R13, !PT ;  /* 0x0000000d0b0b7209 */ /* 0x002fc60007810000 */
[----:B------:R-:W0:Y:S04]  /*53b0*/  SHFL.BFLY PT, R3, R0, 0x1, 0x1f ;  /* 0x0c201f0000037f89 */ /* 0x000e2800000e0000 */
[----:B------:R-:W1:Y:S01]  /*53c0*/  SHFL.BFLY PT, R13, R11, 0x1, 0x1f ;  /* 0x0c201f000b0d7f89 */ /* 0x000e6200000e0000 */
[----:B0-----:R-:W-:Y:S02]  /*53d0*/  FMNMX.FTZ R0, R0, R3, !PT ;  /* 0x0000000300007209 */ /* 0x001fe40007810000 */
[----:B------:R-:W0:Y:S01]  /*53e0*/  LDC R3, c[0x0][0x988] ;  /* 0x00026200ff037b82 */ /* 0x000e220000000800 */
[----:B-1----:R-:W-:Y:S02]  /*53f0*/  FMNMX.FTZ R11, R11, R13, !PT ;  /* 0x0000000d0b0b7209 */ /* 0x002fe40007810000 */
[----:B------:R-:W-:Y:S01]  /*5400*/  FADD.FTZ R6, -R0, R6 ;  /* 0x0000000600067221 */ /* 0x000fe20000010100 */
[----:B------:R-:W-:-:S02]  /*5410*/  WARPGROUP.DEPBAR.LE gsb0, 0x0 ;  /* 0x00008000000079c5 */ /* 0x000fc40000010000 */
[----:B------:R-:W-:Y:S01]  /*5420*/  WARPGROUP.ARRIVE ;  /* 0x00000000000079c5 */ /* 0x000fe20000000000 */
[----:B------:R-:W-:-:S05]  /*5430*/  FADD.FTZ R7, -R11, R7 ;  /* 0x000000070b077221 */ /* 0x000fca0000010100 */
[----:B------:R-:W-:Y:S01]  /*5440*/  HGMMA.64x64x16.F32 R120, gdesc[UR24].tnspB, R120, gsb0 ;  /* 0x40e00000187879f0 */ /* 0x000fe20008000878 */
[----:B------:R-:W-:Y:S02]  /*5450*/  UIADD3 UR26, UR14, 0x200, URZ ;  /* 0x000002000e1a7890 */ /* 0x000fe4000fffe03f */
[----:B------:R-:W-:Y:S01]  /*5460*/  UIADD3 UR24, UR10, 0x600, URZ ;  /* 0x000006000a187890 */ /* 0x000fe2000fffe03f */
[----:B------:R-:W-:Y:S01]  /*5470*/  UMOV UR27, 0x40000040 ;  /* 0x40000040001b7882 */ /* 0x000fe20000000000 */
[----:B------:R-:W-:Y:S01]  /*5480*/  UMOV UR25, 0x40000040 ;  /* 0x4000004000197882 */ /* 0x000fe20000000000 */
[-C--:B0-----:R-:W-:Y:S01]  /*5490*/  FMUL.FTZ R7, R7, R3.reuse ;  /* 0x0000000307077220 */ /* 0x081fe20000410000 */
[-C--:B------:R-:W-:Y:S01]  /*54a0*/  FMUL.FTZ R4, R0, R3.reuse ;  /* 0x0000000300047220 */ /* 0x080fe20000410000 */
[-C--:B------:R-:W-:Y:S01]  /*54b0*/  FMUL.FTZ R14, R11, R3.reuse ;  /* 0x000000030b0e7220 */ /* 0x080fe20000410000 */
[-C--:B------:R-:W-:Y:S01]  /*54c0*/  FMUL.FTZ R6, R6, R3.reuse ;  /* 0x0000000306067220 */ /* 0x080fe20000410000 */
[----:B------:R0:W-:Y:S01]  /*54d0*/  MUFU.EX2 R19, R7 ;  /* 0x0000000700137308 */ /* 0x0001e20000000800 */
        /* <DEDUP_REMOVED lines=8> */
[----:B0-----:R-:W-:-:S02]  /*5560*/  VIADD R7, R15, 0x9 ;  /* 0x000000090f077836 */ /* 0x001fc40000000000 */
[-CC-:B------:R-:W-:Y:S01]  /*5570*/  FFMA.FTZ R40, R40, R3.reuse, -R4.reuse ;  /* 0x0000000328287223 */ /* 0x180fe20000010804 */
[-CC-:B------:R-:W-:Y:S01]  /*5580*/  FFMA.FTZ R41, R41, R3.reuse, -R4.reuse ;  /* 0x0000000329297223 */ /* 0x180fe20000010804 */
[-CC-:B------:R-:W-:Y:S01]  /*5590*/  FFMA.FTZ R44, R44, R3.reuse, -R4.reuse ;  /* 0x000000032c2c7223 */ /* 0x180fe20000010804 */
[-CC-:B------:R-:W-:Y:S01]  /*55a0*/  FFMA.FTZ R45, R45, R3.reuse, -R4.reuse ;  /* 0x000000032d2d7223 */ /* 0x180fe20000010804 */
[----:B------:R-:W-:Y:S01]  /*55b0*/  SEL R7, R7, 0x9, !P2 ;  /* 0x0000000907077807 */ /* 0x000fe20005000000 */
        /* <DEDUP_REMOVED lines=35> */
[-C--:B------:R-:W-:Y:S01]  /*57f0*/  FFMA.FTZ R117, R117, R3.reuse, -R4 ;  /* 0x0000000375757223 */ /* 0x080fe20000010804 */
[-CC-:B------:R-:W-:Y:S01]  /*5800*/  FFMA.FTZ R26, R26, R3.reuse, -R14.reuse ;  /* 0x000000031a1a7223 */ /* 0x180fe2000001080e */
        /* <DEDUP_REMOVED lines=10> */
[----:B------:R-:W-:Y:S01]  /*58b0*/  FFMA.FTZ R43, R43, R3, -R14 ;  /* 0x000000032b2b7223 */ /* 0x000fe2000001080e */
[----:B------:R-:W-:-:S02]  /*58c0*/  WARPGROUP.DEPBAR.LE gsb0, 0x0 ;  /* 0x00008000000079c5 */ /* 0x000fc40000010000 */
[----:B------:R-:W-:Y:S01]  /*58d0*/  WARPGROUP.ARRIVE ;  /* 0x00000000000079c5 */ /* 0x000fe20000000000 */
[-CC-:B------:R-:W-:Y:S01]  /*58e0*/  FFMA.FTZ R46, R46, R3.reuse, -R14.reuse ;  /* 0x000000032e2e7223 */ /* 0x180fe2000001080e */
[-CC-:B------:R-:W-:Y:S01]  /*58f0*/  FFMA.FTZ R47, R47, R3.reuse, -R14.reuse ;  /* 0x000000032f2f7223 */ /* 0x180fe2000001080e */
[----:B------:R-:W1:Y:S01]  /*5900*/  MUFU.EX2 R25, R25 ;  /* 0x0000001900197308 */ /* 0x000e620000000800 */
[-CC-:B------:R-:W-:Y:S01]  /*5910*/  FFMA.FTZ R50, R50, R3.reuse, -R14.reuse ;  /* 0x0000000332327223 */ /* 0x180fe2000001080e */
[-CC-:B------:R-:W-:Y:S01]  /*5920*/  FFMA.FTZ R51, R51, R3.reuse, -R14.reuse ;  /* 0x0000000333337223 */ /* 0x180fe2000001080e */
[----:B------:R-:W-:Y:S01]  /*5930*/  HGMMA.64x64x16.F32 R120, gdesc[UR24].tnspB, R120, gsb0 ;  /* 0x40e00000187879f0 */ /* 0x000fe20008000878 */
[----:B------:R-:W-:Y:S01]  /*5940*/  UIADD3 UR26, UR14, 0x280, URZ ;  /* 0x000002800e1a7890 */ /* 0x000fe2000fffe03f */
[-CC-:B------:R-:W-:Y:S01]  /*5950*/  FFMA.FTZ R54, R54, R3.reuse, -R14.reuse ;  /* 0x0000000336367223 */ /* 0x180fe2000001080e */
[----:B------:R-:W-:Y:S01]  /*5960*/  UIADD3 UR24, UR10, 0x602, URZ ;  /* 0x000006020a187890 */ /* 0x000fe2000fffe03f */
[----:B------:R-:W-:Y:S01]  /*5970*/  FFMA.FTZ R55, R55, R3, -R14 ;  /* 0x0000000337377223 */ /* 0x000fe2000001080e */
[----:B------:R-:W-:Y:S01]  /*5980*/  UMOV UR27, 0x40000040 ;  /* 0x40000040001b7882 */ /* 0x000fe20000000000 */
[----:B------:R-:W-:Y:S01]  /*5990*/  UMOV UR25, 0x40000040 ;  /* 0x4000004000197882 */ /* 0x000fe20000000000 */
[----:B------:R-:W2:Y:S01]  /*59a0*/  MUFU.EX2 R26, R26 ;  /* 0x0000001a001a7308 */ /* 0x000ea20000000800 */
[----:B0-----:R-:W-:Y:S01]  /*59b0*/  FFMA.FTZ R6, R10, R9, R4 ;  /* 0x000000090a067223 */ /* 0x001fe20000010004 */
[-CC-:B------:R-:W-:Y:S01]  /*59c0*/  FFMA.FTZ R58, R58, R3.reuse, -R14.reuse ;  /* 0x000000033a3a7223 */ /* 0x180fe2000001080e */
[-CC-:B------:R-:W-:Y:S01]  /*59d0*/  FFMA.FTZ R59, R59, R3.reuse, -R14.reuse ;  /* 0x000000033b3b7223 */ /* 0x180fe2000001080e */
[-CC-:B------:R-:W-:Y:S01]  /*59e0*/  FFMA.FTZ R62, R62, R3.reuse, -R14.reuse ;  /* 0x000000033e3e7223 */ /* 0x180fe2000001080e */
[-CC-:B------:R-:W-:Y:S01]  /*59f0*/  FFMA.FTZ R63, R63, R3.reuse, -R14.reuse ;  /* 0x000000033f3f7223 */ /* 0x180fe2000001080e */
[-C--:B------:R-:W-:Y:S01]  /*5a00*/  FFMA.FTZ R66, R66, R3.reuse, -R14 ;  /* 0x0000000342427223 */ /* 0x080fe2000001080e */
[----:B-1----:R-:W-:Y:S01]  /*5a10*/  FADD.FTZ R6, R25, R6 ;  /* 0x0000000619067221 */ /* 0x002fe20000010000 */
[----:B------:R-:W0:Y:S01]  /*5a20*/  MUFU.EX2 R28, R28 ;  /* 0x0000001c001c7308 */ /* 0x000e220000000800 */
[-CC-:B------:R-:W-:Y:S01]  /*5a30*/  FFMA.FTZ R67, R67, R3.reuse, -R14.reuse ;  /* 0x0000000343437223 */ /* 0x180fe2000001080e */
[-CC-:B------:R-:W-:Y:S01]  /*5a40*/  FFMA.FTZ R70, R70, R3.reuse, -R14.reuse ;  /* 0x0000000346467223 */ /* 0x180fe2000001080e */
[-CC-:B------:R-:W-:Y:S01]  /*5a50*/  FFMA.FTZ R71, R71, R3.reuse, -R14.reuse ;  /* 0x0000000347477223 */ /* 0x180fe2000001080e */
[-CC-:B------:R-:W-:Y:S01]  /*5a60*/  FFMA.FTZ R74, R74, R3.reuse, -R14.reuse ;  /* 0x000000034a4a7223 */ /* 0x180fe2000001080e */
[-CC-:B------:R-:W-:Y:S01]  /*5a70*/  FFMA.FTZ R75, R75, R3.reuse, -R14.reuse ;  /* 0x000000034b4b7223 */ /* 0x180fe2000001080e */
[-CC-:B------:R-:W-:Y:S01]  /*5a80*/  FFMA.FTZ R78, R78, R3.reuse, -R14.reuse ;  /* 0x000000034e4e7223 */ /* 0x180fe2000001080e */
[----:B------:R-:W-:Y:S01]  /*5a90*/  FFMA.FTZ R79, R79, R3, -R14 ;  /* 0x000000034f4f7223 */ /* 0x000fe2000001080e */
[----:B------:R-:W1:Y:S01]  /*5aa0*/  MUFU.EX2 R27, R27 ;  /* 0x0000001b001b7308 */ /* 0x000e620000000800 */
[----:B--2---:R-:W-:Y:S01]  /*5ab0*/  FFMA.FTZ R13, R19, R5, R26 ;  /* 0x00000005130d7223 */ /* 0x004fe2000001001a */
[-CC-:B------:R-:W-:Y:S01]  /*5ac0*/  FFMA.FTZ R82, R82, R3.reuse, -R14.reuse ;  /* 0x0000000352527223 */ /* 0x180fe2000001080e */
[-CC-:B------:R-:W-:Y:S01]  /*5ad0*/  FFMA.FTZ R83, R83, R3.reuse, -R14.reuse ;  /* 0x0000000353537223 */ /* 0x180fe2000001080e */
[-CC-:B------:R-:W-:Y:S01]  /*5ae0*/  FFMA.FTZ R86, R86, R3.reuse, -R14.reuse ;  /* 0x0000000356567223 */ /* 0x180fe2000001080e */
[-CC-:B------:R-:W-:Y:S01]  /*5af0*/  FFMA.FTZ R87, R87, R3.reuse, -R14.reuse ;  /* 0x0000000357577223 */ /* 0x180fe2000001080e */
[-CC-:B------:R-:W-:Y:S01]  /*5b00*/  FFMA.FTZ R90, R90, R3.reuse, -R14.reuse ;  /* 0x000000035a5a7223 */ /* 0x180fe2000001080e */
[-C--:B------:R-:W-:Y:S01]  /*5b10*/  FFMA.FTZ R91, R91, R3.reuse, -R14 ;  /* 0x000000035b5b7223 */ /* 0x080fe2000001080e */
        /* <DEDUP_REMOVED lines=15> */
[-CC-:B------:R-:W-:Y:S01]  /*5c10*/  FFMA.FTZ R115, R115, R3.reuse, -R14.reuse ;  /* 0x0000000373737223 */ /* 0x180fe2000001080e */
[----:B------:R-:W1:Y:S01]  /*5c20*/  MUFU.EX2 R31, R31 ;  /* 0x0000001f001f7308 */ /* 0x000e620000000800 */
[-CC-:B------:R-:W-:Y:S01]  /*5c30*/  FFMA.FTZ R118, R118, R3.reuse, -R14.reuse ;  /* 0x0000000376767223 */ /* 0x180fe2000001080e */
[----:B------:R-:W-:Y:S01]  /*5c40*/  FFMA.FTZ R119, R119, R3, -R14 ;  /* 0x0000000377777223 */ /* 0x000fe2000001080e */
[----:B--2---:R-:W-:Y:S01]  /*5c50*/  FADD.FTZ R9, R29, R6 ;  /* 0x000000061d097221 */ /* 0x004fe20000010000 */
[----:B------:R-:W-:-:S02]  /*5c60*/  F2FP.F16.F32.PACK_AB R4, R25, R4 ;  /* 0x000000041904723e */ /* 0x000fc400000000ff */
[----:B------:R-:W-:Y:S02]  /*5c70*/  F2FP.F16.F32.PACK_AB R6, R29, R28 ;  /* 0x0000001c1d06723e */ /* 0x000fe400000000ff */
[----:B------:R-:W2:Y:S01]  /*5c80*/  MUFU.EX2 R12, R32 ;  /* 0x00000020000c7308 */ /* 0x000ea20000000800 */
[----:B------:R-:W-:Y:S01]  /*5c90*/  F2FP.F16.F32.PACK_AB R5, R27, R26 ;  /* 0x0000001a1b05723e */ /* 0x000fe200000000ff */
[----:B0-----:R-:W-:Y:S01]  /*5ca0*/  FADD.FTZ R13, R30, R13 ;  /* 0x0000000d1e0d7221 */ /* 0x001fe20000010000 */
[C---:B------:R-:W-:Y:S01]  /*5cb0*/  ISETP.GT.AND P2, PT, R8.reuse, R22, PT ;  /* 0x000000160800720c */ /* 0x040fe20003f44270 */
[----:B------:R-:W-:-:S04]  /*5cc0*/  VIADD R8, R8, 0xffffffff ;  /* 0xffffffff08087836 */ /* 0x000fc80000000000 */
[----:B------:R-:W0:Y:S01]  /*5cd0*/  MUFU.EX2 R33, R33 ;  /* 0x0000002100217308 */ /* 0x000e220000000800 */
[----:B-1----:R-:W-:-:S07]  /*5ce0*/  FADD.FTZ R13, R31, R13 ;  /* 0x0000000d1f0d7221 */ /* 0x002fce0000010000 */
[----:B------:R-:W1:Y:S01]  /*5cf0*/  MUFU.EX2 R34, R34 ;  /* 0x0000002200227308 */ /* 0x000e620000000800 */
[----:B--2---:R-:W-:Y:S01]  /*5d00*/  FADD.FTZ R9, R12, R9 ;  /* 0x000000090c097221 */ /* 0x004fe20000010000 */
[----:B------:R-:W-:Y:S02]  /*5d10*/  WARPGROUP.DEPBAR.LE gsb0, 0x0 ;  /* 0x00008000000079c5 */ /* 0x000fe40000010000 */
[----:B------:R-:W-:-:S04]  /*5d20*/  WARPGROUP.ARRIVE ;  /* 0x00000000000079c5 */ /* 0x000fc80000000000 */
[----:B------:R-:W2:Y:S01]  /*5d30*/  MUFU.EX2 R36, R36 ;  /* 0x0000002400247308 */ /* 0x000ea20000000800 */
[C---:B0-----:R-:W-:Y:S01]  /*5d40*/  FADD.FTZ R9, R33.reuse, R9 ;  /* 0x0000000921097221 */ /* 0x041fe20000010000 */
[----:B------:R-:W-:Y:S01]  /*5d50*/  F2FP.F16.F32.PACK_AB R12, R33, R12 ;  /* 0x0000000c210c723e */ /* 0x000fe200000000ff */
[----:B------:R-:W-:Y:S01]  /*5d60*/  HGMMA.64x64x16.F32 R120, gdesc[UR24].tnspB, R120, gsb0 ;  /* 0x40e00000187879f0 */ /* 0x000fe20008000878 */
[----:B------:R-:W-:Y:S02]  /*5d70*/  UIADD3 UR26, UR14, 0x300, URZ ;  /* 0x000003000e1a7890 */ /* 0x000fe4000fffe03f */
[----:B------:R-:W-:Y:S02]  /*5d80*/  UIADD3 UR24, UR10, 0x604, URZ ;  /* 0x000006040a187890 */ /* 0x000fe4000fffe03f */
[----:B------:R-:W0:Y:S01]  /*5d90*/  MUFU.EX2 R35, R35 ;  /* 0x0000002300237308 */ /* 0x000e220000000800 */
[----:B------:R-:W-:Y:S01]  /*5da0*/  UMOV UR27, 0x40000040 ;  /* 0x40000040001b7882 */ /* 0x000fe20000000000 */
[----:B------:R-:W-:Y:S01]  /*5db0*/  UMOV UR25, 0x40000040 ;  /* 0x4000004000197882 */ /* 0x000fe20000000000 */
[----:B-1----:R-:W-:-:S05]  /*5dc0*/  FADD.FTZ R13, R34, R13 ;  /* 0x0000000d220d7221 */ /* 0x002fca0000010000 */
[----:B------:R-:W1:Y:S01]  /*5dd0*/  MUFU.EX2 R14, R37 ;  /* 0x00000025000e7308 */ /* 0x000e620000000800 */
[----:B--2---:R-:W-:-:S07]  /*5de0*/  FADD.FTZ R26, R36, R9 ;  /* 0x00000009241a7221 */ /* 0x004fce0000010000 */
[----:B------:R-:W2:Y:S01]  /*5df0*/  MUFU.EX2 R15, R38 ;  /* 0x00000026000f7308 */ /* 0x000ea20000000800 */
[C---:B0-----:R-:W-:Y:S01]  /*5e00*/  FADD.FTZ R9, R35.reuse, R13 ;  /* 0x0000000d23097221 */ /* 0x041fe20000010000 */
[----:B------:R-:W-:-:S06]  /*5e10*/  F2FP.F16.F32.PACK_AB R13, R35, R34 ;  /* 0x00000022230d723e */ /* 0x000fcc00000000ff */
[----:B------:R-:W0:Y:S01]  /*5e20*/  MUFU.EX2 R40, R40 ;  /* 0x0000002800287308 */ /* 0x000e220000000800 */
[C---:B-1----:R-:W-:Y:S01]  /*5e30*/  FADD.FTZ R26, R14.reuse, R26 ;  /* 0x0000001a0e1a7221 */ /* 0x042fe20000010000 */
[----:B------:R-:W-:-:S06]  /*5e40*/  F2FP.F16.F32.PACK_AB R14, R14, R36 ;  /* 0x000000240e0e723e */ /* 0x000fcc00000000ff */
[----:B------:R-:W1:Y:S01]  /*5e50*/  MUFU.EX2 R39, R39 ;  /* 0x0000002700277308 */ /* 0x000e620000000800 */
[----:B--2---:R-:W-:-:S07]  /*5e60*/  FADD.FTZ R9, R15, R9 ;  /* 0x000000090f097221 */ /* 0x004fce0000010000 */
[----:B------:R-:W-:Y:S01]  /*5e70*/  MUFU.EX2 R43, R43 ;  /* 0x0000002b002b7308 */ /* 0x000fe20000000800 */
[----:B0-----:R-:W-:-:S07]  /*5e80*/  FADD.FTZ R26, R40, R26 ;  /* 0x0000001a281a7221 */ /* 0x001fce0000010000 */
[----:B------:R-:W-:Y:S01]  /*5e90*/  MUFU.EX2 R45, R45 ;  /* 0x0000002d002d7308 */ /* 0x000fe20000000800 */
[C---:B-1----:R-:W-:Y:S01]  /*5ea0*/  FADD.FTZ R9, R39.reuse, R9 ;  /* 0x0000000927097221 */ /* 0x042fe20000010000 */
[----:B------:R-:W-:-:S06]  /*5eb0*/  F2FP.F16.F32.PACK_AB R15, R39, R15 ;  /* 0x0000000f270f723e */ /* 0x000fcc00000000ff */
[----:B------:R-:W-:Y:S08]  /*5ec0*/  MUFU.EX2 R48, R48 ;  /* 0x0000003000307308 */ /* 0x000ff00000000800 */
[----:B------:R-:W-:Y:S01]  /*5ed0*/  MUFU.EX2 R47, R47 ;  /* 0x0000002f002f7308 */ /* 0x000fe20000000800 */
[----:B------:R-:W-:Y:S02]  /*5ee0*/  WARPGROUP.DEPBAR.LE gsb0, 0x0 ;  /* 0x00008000000079c5 */ /* 0x000fe40000010000 */
        /* <DEDUP_REMOVED lines=87> */
[----:B------:R-:W-:Y:S07]  /*6460*/  HGMMA.64x64x16.F32 R120, gdesc[UR24].tnspB, R120, gsb0 ;  /* 0x40e00000187879f0 */ /* 0x000fee0008000878 */
[----:B------:R-:W-:Y:S08]  /*6470*/  MUFU.EX2 R101, R101 ;  /* 0x0000006500657308 */ /* 0x000ff00000000800 */
        /* <DEDUP_REMOVED lines=10> */
[----:B------:R0:W-:Y:S06]  /*6520*/  BAR.ARV R7, 0x100 ;  /* 0x000400070000751d */ /* 0x0001ec0000002000 */
[----:B------:R-:W-:Y:S01]  /*6530*/  MUFU.EX2 R112, R112 ;  /* 0x0000007000707308 */ /* 0x000fe20000000800 */
[-C--:B------:R-:W-:Y:S01]  /*6540*/  FMUL.FTZ R120, R120, R10.reuse ;  /* 0x0000000a78787220 */ /* 0x080fe20000410000 */
[----:B0-----:R-:W-:Y:S02]  /*6550*/  IMAD.U32 R7, RZ, RZ, UR36 ;  /* 0x00000024ff077e24 */ /* 0x001fe4000f8e00ff */
[-C--:B------:R-:W-:Y:S01]  /*6560*/  FMUL.FTZ R121, R121, R10.reuse ;  /* 0x0000000a79797220 */ /* 0x080fe20000410000 */
[-C--:B------:R-:W-:Y:S01]  /*6570*/  FMUL.FTZ R124, R124, R10.reuse ;  /* 0x0000000a7c7c7220 */ /* 0x080fe20000410000 */
[-C--:B------:R-:W-:Y:S01]  /*6580*/  FMUL.FTZ R125, R125, R10.reuse ;  /* 0x0000000a7d7d7220 */ /* 0x080fe20000410000 */
[-C--:B------:R-:W-:Y:S01]  /*6590*/  FMUL.FTZ R128, R128, R10.reuse ;  /* 0x0000000a80807220 */ /* 0x080fe20000410000 */
[----:B------:R-:W-:Y:S01]  /*65a0*/  @!P1 LEA R7, R7, UR37, 0x3 ;  /* 0x0000002507079c11 */ /* 0x000fe2000f8e18ff */
[----:B------:R-:W-:Y:S01]  /*65b0*/  MUFU.EX2 R114, R114 ;  /* 0x0000007200727308 */ /* 0x000fe20000000800 */
[-C--:B------:R-:W-:Y:S01]  /*65c0*/  FMUL.FTZ R129, R129, R10.reuse ;  /* 0x0000000a81817220 */ /* 0x080fe20000410000 */
[-C--:B------:R-:W-:Y:S01]  /*65d0*/  FMUL.FTZ R132, R132, R10.reuse ;  /* 0x0000000a84847220 */ /* 0x080fe20000410000 */
[----:B------:R-:W-:Y:S01]  /*65e0*/  FMUL.FTZ R133, R133, R10 ;  /* 0x0000000a85857220 */ /* 0x000fe20000410000 */
[----:B------:R-:W-:-:S02]  /*65f0*/  @!P1 VIADD R7, R7, 0x30840 ;  /* 0x0003084007079836 */ /* 0x000fc40000000000 */
[-C--:B------:R-:W-:Y:S01]  /*6600*/  FMUL.FTZ R136, R136, R10.reuse ;  /* 0x0000000a88887220 */ /* 0x080fe20000410000 */
[-C--:B------:R-:W-:Y:S01]  /*6610*/  FMUL.FTZ R137, R137, R10.reuse ;  /* 0x0000000a89897220 */ /* 0x080fe20000410000 */
[-C--:B------:R-:W-:Y:S01]  /*6620*/  FMUL.FTZ R140, R140, R10.reuse ;  /* 0x0000000a8c8c7220 */ /* 0x080fe20000410000 */
[----:B------:R-:W-:Y:S01]  /*6630*/  MUFU.EX2 R113, R113 ;  /* 0x0000007100717308 */ /* 0x000fe20000000800 */
[----:B------:R-:W-:Y:S01]  /*6640*/  @!P1 PRMT R7, RZ, 0x654, R7 ;  /* 0x00000654ff079816 */ /* 0x000fe20000000007 */
[-C--:B------:R-:W-:Y:S01]  /*6650*/  FMUL.FTZ R141, R141, R10.reuse ;  /* 0x0000000a8d8d7220 */ /* 0x080fe20000410000 */
[-C--:B------:R-:W-:Y:S01]  /*6660*/  FMUL.FTZ R144, R144, R10.reuse ;  /* 0x0000000a90907220 */ /* 0x080fe20000410000 */
[-C--:B------:R-:W-:Y:S01]  /*6670*/  FMUL.FTZ R145, R145, R10.reuse ;  /* 0x0000000a91917220 */ /* 0x080fe20000410000 */
[----:B------:R0:W-:Y:S01]  /*6680*/  @!P1 SYNCS.ARRIVE.TRANS64.RED.A1T0 RZ, [R7+URZ], RZ ;  /* 0x000000ff07ff99a7 */ /* 0x0001e2000810043f */
[-C--:B------:R-:W-:Y:S01]  /*6690*/  FMUL.FTZ R148, R148, R10.reuse ;  /* 0x0000000a94947220 */ /* 0x080fe20000410000 */
[----:B------:R-:W-:Y:S01]  /*66a0*/  FMUL.FTZ R149, R149, R10 ;  /* 0x0000000a95957220 */ /* 0x000fe20000410000 */
[----:B------:R-:W-:Y:S01]  /*66b0*/  MUFU.EX2 R115, R115 ;  /* 0x0000007300737308 */ /* 0x000fe20000000800 */
[-C--:B------:R-:W-:Y:S01]  /*66c0*/  FMUL.FTZ R122, R122, R19.reuse ;  /* 0x000000137a7a7220 */ /* 0x080fe20000410000 */
[-C--:B------:R-:W-:Y:S01]  /*66d0*/  FMUL.FTZ R123, R123, R19.reuse ;  /* 0x000000137b7b7220 */ /* 0x080fe20000410000 */
[-C--:B------:R-:W-:Y:S01]  /*66e0*/  FMUL.FTZ R126, R126, R19.reuse ;  /* 0x000000137e7e7220 */ /* 0x080fe20000410000 */
[-C--:B------:R-:W-:Y:S01]  /*66f0*/  FMUL.FTZ R127, R127, R19.reuse ;  /* 0x000000137f7f7220 */ /* 0x080fe20000410000 */
[----:B0-----:R-:W-:Y:S01]  /*6700*/  IMAD.U32 R7, RZ, RZ, UR6 ;  /* 0x00000006ff077e24 */ /* 0x001fe2000f8e00ff */
[----:B------:R-:W-:Y:S01]  /*6710*/  UMOV UR6, UR36 ;  /* 0x0000002400067c82 */ /* 0x000fe20008000000 */
[-C--:B------:R-:W-:Y:S01]  /*6720*/  FMUL.FTZ R130, R130, R19.reuse ;  /* 0x0000001382827220 */ /* 0x080fe20000410000 */
[----:B------:R-:W-:Y:S01]  /*6730*/  MUFU.EX2 R116, R116 ;  /* 0x0000007400747308 */ /* 0x000fe20000000800 */
[-C--:B------:R-:W-:Y:S01]  /*6740*/  FMUL.FTZ R131, R131, R19.reuse ;  /* 0x0000001383837220 */ /* 0x080fe20000410000 */
[----:B------:R-:W-:Y:S01]  /*6750*/  @!P1 LEA R7, R7, UR37, 0x3 ;  /* 0x0000002507079c11 */ /* 0x000fe2000f8e18ff */
[-C--:B------:R-:W-:Y:S01]  /*6760*/  FMUL.FTZ R134, R134, R19.reuse ;  /* 0x0000001386867220 */ /* 0x080fe20000410000 */
[-C--:B------:R-:W-:Y:S01]  /*6770*/  FMUL.FTZ R135, R135, R19.reuse ;  /* 0x0000001387877220 */ /* 0x080fe20000410000 */
[-C--:B------:R-:W-:Y:S01]  /*6780*/  FMUL.FTZ R138, R138, R19.reuse ;  /* 0x000000138a8a7220 */ /* 0x080fe20000410000 */
[-C--:B------:R-:W-:Y:S01]  /*6790*/  FMUL.FTZ R139, R139, R19.reuse ;  /* 0x000000138b8b7220 */ /* 0x080fe20000410000 */
[----:B------:R-:W-:Y:S01]  /*67a0*/  @!P1 VIADD R7, R7, 0x30860 ;  /* 0x0003086007079836 */ /* 0x000fe20000000000 */
[----:B------:R-:W-:Y:S01]  /*67b0*/  MUFU.EX2 R117, R117 ;  /* 0x0000007500757308 */ /* 0x000fe20000000800 */
[-C--:B------:R-:W-:Y:S01]  /*67c0*/  FMUL.FTZ R142, R142, R19.reuse ;  /* 0x000000138e8e7220 */ /* 0x080fe20000410000 */
[-C--:B------:R-:W-:Y:S01]  /*67d0*/  FMUL.FTZ R143, R143, R19.reuse ;  /* 0x000000138f8f7220 */ /* 0x080fe20000410000 */
[-C--:B------:R-:W-:Y:S01]  /*67e0*/  FMUL.FTZ R146, R146, R19.reuse ;  /* 0x0000001392927220 */ /* 0x080fe20000410000 */
[----:B------:R-:W-:Y:S01]  /*67f0*/  @!P1 PRMT R7, RZ, 0x654, R7 ;  /* 0x00000654ff079816 */ /* 0x000fe20000000007 */
[-C--:B------:R-:W-:Y:S01]  /*6800*/  FMUL.FTZ R147, R147, R19.reuse ;  /* 0x0000001393937220 */ /* 0x080fe20000410000 */
[-C--:B------:R-:W-:Y:S01]  /*6810*/  FMUL.FTZ R150, R150, R19.reuse ;  /* 0x0000001396967220 */ /* 0x080fe20000410000 */
[----:B------:R-:W-:Y:S01]  /*6820*/  FMUL.FTZ R151, R151, R19 ;  /* 0x0000001397977220 */ /* 0x000fe20000410000 */
[----:B------:R0:W-:Y:S01]  /*6830*/  @!P1 SYNCS.ARRIVE.TRANS64.RED.A1T0 RZ, [R7+URZ], RZ ;  /* 0x000000ff07ff99a7 */ /* 0x0001e2000810043f */
[----:B------:R-:W-:Y:S01]  /*6840*/  MUFU.EX2 R118, R118 ;  /* 0x0000007600767308 */ /* 0x000fe20000000800 */
[----:B0-----:R-:W-:-:S07]  /*6850*/  F2FP.F16.F32.PACK_AB R7, R31, R30 ;  /* 0x0000001e1f07723e */ /* 0x001fce00000000ff */
[----:B------:R-:W-:Y:S01]  /*6860*/  MUFU.EX2 R119, R119 ;  /* 0x0000007700777308 */ /* 0x000fe20000000800 */
[----:B------:R0:W-:Y:S04]  /*6870*/  STSM.16.M88.4 [R16+0x1e800], R4 ;  /* 0x01e8000410007844 */ /* 0x0001e80000000200 */
[----:B------:R1:W-:Y:S03]  /*6880*/  STSM.16.M88.4 [R23], R12 ;  /* 0x0000000c17007844 */ /* 0x0003e60000000200 */
[----:B0-----:R-:W0:Y:S08]  /*6890*/  MUFU.EX2 R4, R41 ;  /* 0x0000002900047308 */ /* 0x001e300000000800 */
[----:B------:R-:W2:Y:S08]  /*68a0*/  MUFU.EX2 R5, R42 ;  /* 0x0000002a00057308 */ /* 0x000eb00000000800 */
[----:B------:R-:W3:Y:S01]  /*68b0*/  MUFU.EX2 R6, R44 ;  /* 0x0000002c00067308 */ /* 0x000ee20000000800 */
[C---:B0-----:R-:W-:Y:S01]  /*68c0*/  FADD.FTZ R26, R4.reuse, R26 ;  /* 0x0000001a041a7221 */ /* 0x041fe20000010000 */
[----:B------:R-:W-:-:S06]  /*68d0*/  F2FP.F16.F32.PACK_AB R4, R4, R40 ;  /* 0x000000280404723e */ /* 0x000fcc00000000ff */
[----:B------:R-:W0:Y:S01]  /*68e0*/  MUFU.EX2 R7, R46 ;  /* 0x0000002e00077308 */ /* 0x000e220000000800 */
[----:B--2---:R-:W-:Y:S01]  /*68f0*/  FADD.FTZ R9, R5, R9 ;  /* 0x0000000905097221 */ /* 0x004fe20000010000 */
[----:B------:R-:W-:-:S03]  /*6900*/  F2FP.F16.F32.PACK_AB R5, R43, R5 ;  /* 0x000000052b05723e */ /* 0x000fc600000000ff */
[----:B------:R-:W-:Y:S01]  /*6910*/  FADD.FTZ R9, R43, R9 ;  /* 0x000000092b097221 */ /* 0x000fe20000010000 */
[----:B---3--:R-:W-:Y:S01]  /*6920*/  FADD.FTZ R26, R6, R26 ;  /* 0x0000001a061a7221 */ /* 0x008fe20000010000 */
[----:B------:R-:W-:-:S03]  /*6930*/  F2FP.F16.F32.PACK_AB R6, R45, R6 ;  /* 0x000000062d06723e */ /* 0x000fc600000000ff */
[----:B------:R-:W-:Y:S01]  /*6940*/  FADD.FTZ R26, R45, R26 ;  /* 0x0000001a2d1a7221 */ /* 0x000fe20000010000 */
[----:B0-----:R-:W-:-:S03]  /*6950*/  FADD.FTZ R9, R7, R9 ;  /* 0x0000000907097221 */ /* 0x001fc60000010000 */
[----:B------:R-:W-:Y:S01]  /*6960*/  FADD.FTZ R26, R48, R26 ;  /* 0x0000001a301a7221 */ /* 0x000fe20000010000 */
[----:B------:R-:W-:Y:S01]  /*6970*/  F2FP.F16.F32.PACK_AB R48, R49, R48 ;  /* 0x000000303130723e */ /* 0x000fe200000000ff */
[----:B------:R-:W-:Y:S02]  /*6980*/  FADD.FTZ R9, R47, R9 ;  /* 0x000000092f097221 */ /* 0x000fe40000010000 */
[----:B------:R-:W-:Y:S01]  /*6990*/  FADD.FTZ R26, R49, R26 ;  /* 0x0000001a311a7221 */ /* 0x000fe20000010000 */
[----:B------:R-:W-:Y:S01]  /*69a0*/  F2FP.F16.F32.PACK_AB R49, R25, R50 ;  /* 0x000000321931723e */ /* 0x000fe200000000ff */
[----:B------:R-:W-:Y:S02]  /*69b0*/  FADD.FTZ R9, R50, R9 ;  /* 0x0000000932097221 */ /* 0x000fe40000010000 */
[----:B------:R-:W-:Y:S01]  /*69c0*/  FADD.FTZ R27, R52, R26 ;  /* 0x0000001a341b7221 */ /* 0x000fe20000010000 */
[----:B------:R-:W-:Y:S01]  /*69d0*/  F2FP.F16.F32.PACK_AB R7, R47, R7 ;  /* 0x000000072f07723e */ /* 0x000fe200000000ff */
[----:B------:R-:W-:-:S02]  /*69e0*/  FADD.FTZ R26, R25, R9 ;  /* 0x00000009191a7221 */ /* 0x000fc40000010000 */
[----:B------:R-:W-:Y:S01]  /*69f0*/  FADD.FTZ R27, R53, R27 ;  /* 0x0000001b351b7221 */ /* 0x000fe20000010000 */
[----:B------:R-:W0:Y:S01]  /*6a00*/  MUFU.EX2 R9, R91 ;  /* 0x0000005b00097308 */ /* 0x000e220000000800 */
[----:B------:R2:W-:Y:S01]  /*6a10*/  STSM.16.M88.4 [R18], R4 ;  /* 0x0000000412007844 */ /* 0x0005e20000000200 */
[----:B------:R-:W-:Y:S01]  /*6a20*/  FADD.FTZ R26, R51, R26 ;  /* 0x0000001a331a7221 */ /* 0x000fe20000010000 */
[----:B------:R-:W-:Y:S01]  /*6a30*/  FADD.FTZ R27, R56, R27 ;  /* 0x0000001b381b7221 */ /* 0x000fe20000010000 */
[----:B------:R-:W-:Y:S02]  /*6a40*/  F2FP.F16.F32.PACK_AB R56, R57, R56 ;  /* 0x000000383938723e */ /* 0x000fe400000000ff */
[----:B------:R-:W-:Y:S01]  /*6a50*/  FADD.FTZ R26, R55, R26 ;  /* 0x0000001a371a7221 */ /* 0x000fe20000010000 */
[----:B------:R-:W-:Y:S01]  /*6a60*/  FADD.FTZ R27, R57, R27 ;  /* 0x0000001b391b7221 */ /* 0x000fe20000010000 */
[----:B------:R-:W3:Y:S01]  /*6a70*/  MUFU.EX2 R91, R94 ;  /* 0x0000005e005b7308 */ /* 0x000ee20000000800 */
[----:B------:R-:W-:Y:S01]  /*6a80*/  F2FP.F16.F32.PACK_AB R50, R53, R52 ;  /* 0x000000343532723e */ /* 0x000fe200000000ff */
[----:B------:R-:W-:Y:S01]  /*6a90*/  FADD.FTZ R26, R58, R26 ;  /* 0x0000001a3a1a7221 */ /* 0x000fe20000010000 */
[----:B------:R-:W-:Y:S01]  /*6aa0*/  FADD.FTZ R28, R60, R27 ;  /* 0x0000001b3c1c7221 */ /* 0x000fe20000010000 */
[----:B------:R-:W-:-:S02]  /*6ab0*/  F2FP.F16.F32.PACK_AB R51, R55, R51 ;  /* 0x000000333733723e */ /* 0x000fc400000000ff */
[C---:B------:R-:W-:Y:S01]  /*6ac0*/  FADD.FTZ R27, R24.reuse, R26 ;  /* 0x0000001a181b7221 */ /* 0x040fe20000010000 */
[----:B------:R-:W-:Y:S01]  /*6ad0*/  FADD.FTZ R26, R61, R28 ;  /* 0x0000001c3d1a7221 */ /* 0x000fe20000010000 */
[----:B------:R-:W-:Y:S01]  /*6ae0*/  F2FP.F16.F32.PACK_AB R57, R24, R58 ;  /* 0x0000003a1839723e */ /* 0x000fe200000000ff */
[----:B------:R4:W-:Y:S01]  /*6af0*/  STSM.16.M88.4 [R17], R48 ;  /* 0x0000003011007844 */ /* 0x0009e20000000200 */
[----:B------:R-:W-:Y:S01]  /*6b00*/  FADD.FTZ R27, R59, R27 ;  /* 0x0000001b3b1b7221 */ /* 0x000fe20000010000 */
[----:B------:R-:W-:Y:S01]  /*6b10*/  FADD.FTZ R26, R64, R26 ;  /* 0x0000001a401a7221 */ /* 0x000fe20000010000 */
[----:B------:R-:W-:Y:S02]  /*6b20*/  F2FP.F16.F32.PACK_AB R64, R65, R64 ;  /* 0x000000404140723e */ /* 0x000fe400000000ff */
[----:B------:R-:W-:Y:S01]  /*6b30*/  FADD.FTZ R27, R63, R27 ;  /* 0x0000001b3f1b7221 */ /* 0x000fe20000010000 */
[----:B------:R-:W-:Y:S01]  /*6b40*/  FADD.FTZ R26, R65, R26 ;  /* 0x0000001a411a7221 */ /* 0x000fe20000010000 */
[----:B------:R-:W-:-:S02]  /*6b50*/  F2FP.F16.F32.PACK_AB R58, R61, R60 ;  /* 0x0000003c3d3a723e */ /* 0x000fc400000000ff */
[----:B------:R-:W-:Y:S01]  /*6b60*/  FADD.FTZ R27, R66, R27 ;  /* 0x0000001b421b7221 */ /* 0x000fe20000010000 */
[----:B------:R-:W-:Y:S01]  /*6b70*/  FADD.FTZ R26, R68, R26 ;  /* 0x0000001a441a7221 */ /* 0x000fe20000010000 */
[----:B------:R-:W-:Y:S02]  /*6b80*/  F2FP.F16.F32.PACK_AB R59, R63, R59 ;  /* 0x0000003b3f3b723e */ /* 0x000fe400000000ff */
[----:B------:R-:W-:Y:S01]  /*6b90*/  FADD.FTZ R27, R21, R27 ;  /* 0x0000001b151b7221 */ /* 0x000fe20000010000 */
[----:B------:R-:W-:Y:S01]  /*6ba0*/  FADD.FTZ R26, R69, R26 ;  /* 0x0000001a451a7221 */ /* 0x000fe20000010000 */
[----:B------:R-:W-:Y:S01]  /*6bb0*/  F2FP.F16.F32.PACK_AB R65, R21, R66 ;  /* 0x000000421541723e */ /* 0x000fe200000000ff */
[----:B------:R4:W-:Y:S01]  /*6bc0*/  STSM.16.M88.4 [R16+0x24800], R56 ;  /* 0x0248003810007844 */ /* 0x0009e20000000200 */
        /* <DEDUP_REMOVED lines=8> */
[----:B------:R-:W-:Y:S02]  /*6c50*/  F2FP.F16.F32.PACK_AB R67, R71, R67 ;  /* 0x000000434743723e */ /* 0x000fe400000000ff */
[C---:B-1----:R-:W-:Y:S01]  /*6c60*/  FADD.FTZ R12, R20.reuse, R27 ;  /* 0x0000001b140c7221 */ /* 0x042fe20000010000 */
[----:B--2---:R-:W-:Y:S01]  /*6c70*/  FADD.FTZ R5, R77, R26 ;  /* 0x0000001a4d057221 */ /* 0x004fe20000010000 */
[----:B------:R-:W-:Y:S01]  /*6c80*/  F2FP.F16.F32.PACK_AB R73, R20, R74 ;  /* 0x0000004a1449723e */ /* 0x000fe200000000ff */
[----:B------:R4:W-:Y:S01]  /*6c90*/  STSM.16.M88.4 [R153], R64 ;  /* 0x0000004099007844 */ /* 0x0009e20000000200 */
        /* <DEDUP_REMOVED lines=22> */
[----:B0-----:R-:W-:Y:S01]  /*6e00*/  FADD.FTZ R4, R9, R4 ;  /* 0x0000000409047221 */ /* 0x001fe20000010000 */
[----:B------:R-:W-:Y:S01]  /*6e10*/  FADD.FTZ R5, R93, R6 ;  /* 0x000000065d057221 */ /* 0x000fe20000010000 */
[----:B------:R-:W-:Y:S01]  /*6e20*/  F2FP.F16.F32.PACK_AB R89, R9, R90 ;  /* 0x0000005a0959723e */ /* 0x000fe200000000ff */
[----:B------:R4:W-:Y:S01]  /*6e30*/  STSM.16.M88.4 [R17+0x6000], R80 ;  /* 0x0060005011007844 */ /* 0x0009e20000000200 */
[----:B---3--:R-:W-:Y:S01]  /*6e40*/  FADD.FTZ R4, R91, R4 ;  /* 0x000000045b047221 */ /* 0x008fe20000010000 */
        /* <DEDUP_REMOVED lines=24> */
[----:B------:R4:W-:Y:S01]  /*6fd0*/  STSM.16.M88.4 [R152], R96 ;  /* 0x0000006098007844 */ /* 0x0009e20000000200 */
[----:B------:R-:W-:Y:S01]  /*6fe0*/  FADD.FTZ R4, R110, R5 ;  /* 0x000000056e047221 */ /* 0x000fe20000010000 */
[----:B------:R-:W-:Y:S01]  /*6ff0*/  FADD.FTZ R6, R112, R7 ;  /* 0x0000000770067221 */ /* 0x000fe20000010000 */
[----:B------:R-:W-:-:S02]  /*7000*/  F2FP.F16.F32.PACK_AB R112, R113, R112 ;  /* 0x000000707170723e */ /* 0x000fc400000000ff */
[----:B------:R-:W-:Y:S01]  /*7010*/  FADD.FTZ R5, R111, R4 ;  /* 0x000000046f057221 */ /* 0x000fe20000010000 */
[----:B------:R-:W-:Y:S01]  /*7020*/  FADD.FTZ R7, R113, R6 ;  /* 0x0000000671077221 */ /* 0x000fe20000010000 */
[----:B------:R-:W-:Y:S01]  /*7030*/  F2FP.F16.F32.PACK_AB R106, R109, R108 ;  /* 0x0000006c6d6a723e */ /* 0x000fe200000000ff */
[----:B------:R-:W-:Y:S02]  /*7040*/  IMAD.MOV.U32 R6, RZ, RZ, R0 ;  /* 0x000000ffff067224 */ /* 0x000fe400078e0000 */
[----:B------:R-:W-:Y:S01]  /*7050*/  FADD.FTZ R5, R114, R5 ;  /* 0x0000000572057221 */ /* 0x000fe20000010000 */
[----:B------:R-:W-:Y:S01]  /*7060*/  F2FP.F16.F32.PACK_AB R107, R111, R110 ;  /* 0x0000006e6f6b723e */ /* 0x000fe200000000ff */
[----:B------:R-:W-:Y:S01]  /*7070*/  FADD.FTZ R4, R116, R7 ;  /* 0x0000000774047221 */ /* 0x000fe20000010000 */
[C---:B------:R-:W-:Y:S01]  /*7080*/  F2FP.F16.F32.PACK_AB R113, R115.reuse, R114 ;  /* 0x000000727371723e */ /* 0x040fe200000000ff */
[----:B------:R-:W-:Y:S01]  /*7090*/  FADD.FTZ R5, R115, R5 ;  /* 0x0000000573057221 */ /* 0x000fe20000010000 */
[----:B------:R-:W-:Y:S01]  /*70a0*/  F2FP.F16.F32.PACK_AB R114, R117, R116 ;  /* 0x000000747572723e */ /* 0x000fe200000000ff */
[----:B------:R4:W-:Y:S01]  /*70b0*/  STSM.16.M88.4 [R18+0xc000], R104 ;  /* 0x00c0006812007844 */ /* 0x0009e20000000200 */
[----:B------:R-:W-:Y:S01]  /*70c0*/  F2FP.F16.F32.PACK_AB R115, R119, R118 ;  /* 0x000000767773723e */ /* 0x000fe200000000ff */
[----:B------:R-:W-:Y:S01]  /*70d0*/  FADD.FTZ R5, R118, R5 ;  /* 0x0000000576057221 */ /* 0x000fe20000010000 */
[----:B------:R-:W-:Y:S01]  /*70e0*/  FADD.FTZ R9, R117, R4 ;  /* 0x0000000475097221 */ /* 0x000fe20000010000 */
[----:B------:R-:W-:-:S02]  /*70f0*/  IMAD.MOV.U32 R4, RZ, RZ, R2 ;  /* 0x000000ffff047224 */ /* 0x000fc400078e0002 */
[----:B------:R4:W-:Y:S01]  /*7100*/  STSM.16.M88.4 [R17+0xc000], R112 ;  /* 0x00c0007011007844 */ /* 0x0009e20000000200 */
[----:B------:R-:W-:Y:S01]  /*7110*/  FADD.FTZ R5, R119, R5 ;  /* 0x0000000577057221 */ /* 0x000fe20000010000 */
[----:B------:R-:W-:Y:S01]  /*7120*/  IMAD.MOV.U32 R7, RZ, RZ, R11 ;  /* 0x000000ffff077224 */ /* 0x000fe200078e000b */
[----:B------:R-:W-:Y:S01]  /*7130*/  @!PT LDS RZ, [RZ] ;  /* 0x00000000fffff984 */ /* 0x000fe20000000800 */
[----:B------:R-:W-:Y:S01]  /*7140*/  @!PT LDS RZ, [RZ] ;  /* 0x00000000fffff984 */ /* 0x000fe20000000800 */
[----:B------:R-:W-:Y:S01]  /*7150*/  @!PT LDS RZ, [RZ] ;  /* 0x00000000fffff984 */ /* 0x000fe20000000800 */
[----:B------:R-:W-:Y:S01]  /*7160*/  @!PT LDS RZ, [RZ] ;  /* 0x00000000fffff984 */ /* 0x000fe20000000800 */
[----:B------:R0:W-:Y:S06]  /*7170*/  MEMBAR.ALL.CTA ;  /* 0x0000000000007992 */ /* 0x0001ec0000008000 */
[----:B0-----:R-:W0:Y:S02]  /*7180*/  FENCE.VIEW.ASYNC.S ;  /* 0x00000000000073c6 */ /* 0x001e240000000000 */
[----:B0-----:R-:W-:Y:S01]  /*7190*/  NOP ;  /* 0x0000000000007918 */ /* 0x001fe20000000000 */
[----:B------:R-:W-:Y:S05]  /*71a0*/  @P2 BRA `(.L_x_187) ;  /* 0xffffffd400882947 */ /* 0x000fea000383ffff */
.L_x_178:
[----:B------:R-:W-:Y:S06]  /*71b0*/  BAR.ARV 0x8, 0x200 ;  /* 0x0208000000007b1d */ /* 0x000fec0000002000 */
[----:B------:R-:W-:Y:S05]  /*71c0*/  @!P0 BRA `(.L_x_188) ;  /* 0x0000000000048947 */ /* 0x000fea0003800000 */
[----:B------:R-:W-:Y:S01]  /*71d0*/  BPT.TRAP 0x1 ;  /* 0x000000040000795c */ /* 0x000fe20000300000 */
.L_x_188:
[----:B------:R-:W-:Y:S01]  /*71e0*/  ULEA UR12, UR36, UR37, 0x3 ;  /* 0x00000025240c7291 */ /* 0x000fe2000f8e183f */
[----:B------:R-:W-:-:S08]  /*71f0*/  SHF.L.U32 R4, R2, 0x1f, RZ ;  /* 0x0000001f02047819 */ /* 0x000fd000000006ff */
[----:B------:R0:W1:Y:S01]  /*7200*/  SYNCS.PHASECHK.TRANS64.TRYWAIT P2, [UR12+0x30850], R4 ;  /* 0x03085004ff0075a7 */ /* 0x000062000804014c */
[----:B------:R-:W-:Y:S05]  /*7210*/  @!P0 BRA `(.L_x_189) ;  /* 0x0000000000048947 */ /* 0x000fea0003800000 */
[----:B------:R-:W-:Y:S01]  /*7220*/  BPT.TRAP 0x1 ;  /* 0x000000040000795c */ /* 0x000fe20000300000 */
.L_x_189:
[----:B-1----:R-:W-:Y:S05]  /*7230*/  @P2 BRA `(.L_x_190) ;  /* 0x0000000000082947 */ /* 0x002fea0003800000 */
[----:B------:R-:W1:Y:S02]  /*7240*/  SYNCS.PHASECHK.TRANS64.TRYWAIT P0, [UR12+0x30850], R4 ;  /* 0x03085004ff0075a7 */ /* 0x000e64000800014c */
[----:B-1----:R-:W-:Y:S05]  /*7250*/  @!P0 BRA `(.L_x_191) ;  /* 0x0000008800508947 */ /* 0x002fea0003800000 */
.L_x_190:
[----:B------:R-:W-:Y:S01]  /*7260*/  ULEA UR38, UR38, UR37, 0xd ;  /* 0x0000002526267291 */ /* 0x000fe2000f8e683f */
[----:B------:R-:W2:Y:S01]  /*7270*/  LDL.LU R14, [R1+0x38] ;  /* 0x00003800010e7983 */ /* 0x000ea20000300800 */
[----:B------:R-:W-:Y:S01]  /*7280*/  UIADD3 UR37, UR37, 0x400, URZ ;  /* 0x0000040025257890 */ /* 0x000fe2000fffe03f */
[----:B------:R-:W-:Y:S01]  /*7290*/  WARPGROUP.ARRIVE ;  /* 0x00000000000079c5 */ /* 0x000fe20000000000 */
[----:B------:R-:W-:Y:S01]  /*72a0*/  UIADD3 UR38, UR38, 0x1e800, URZ ;  /* 0x0001e80026267890 */ /* 0x000fe2000fffe03f */
[----:B01----:R-:W0:Y:S01]  /*72b0*/  SHFL.BFLY PT, R4, R9, 0x2, 0x1f ;  /* 0x0c401f0009047f89 */ /* 0x003e2200000e0000 */
[----:B------:R-:W-:Y:S01]  /*72c0*/  USHF.R.U32.HI UR37, URZ, 0x4, UR37 ;  /* 0x000000043f257899 */ /* 0x000fe20008011625 */
[----:B------:R-:W-:Y:S01]  /*72d0*/  IMAD.U32 R10, RZ, RZ, UR12 ;  /* 0x0000000cff0a7e24 */ /* 0x000fe2000f8e00ff */
[----:B------:R-:W-:Y:S01]  /*72e0*/  USHF.R.U32.HI UR38, URZ, 0x4, UR38 ;  /* 0x000000043f267899 */ /* 0x000fe20008011626 */
[----:B------:R-:W1:Y:S01]  /*72f0*/  SHFL.BFLY PT, R6, R5, 0x2, 0x1f ;  /* 0x0c401f0005067f89 */ /* 0x000e6200000e0000 */
[----:B------:R-:W-:Y:S01]  /*7300*/  ULOP3.LUT UR6, UR37, 0x3fff, URZ, 0xc0, !UPT ;  /* 0x00003fff25067892 */ /* 0x000fe2000f8ec03f */
[----:B------:R-:W-:Y:S01]  /*7310*/  @!P1 VIADD R10, R10, 0x30860 ;  /* 0x000308600a0a9836 */ /* 0x000fe20000000000 */
[----:B------:R-:W-:Y:S01]  /*7320*/  ULOP3.LUT UR4, UR38, 0x3fff, URZ, 0xc0, !UPT ;  /* 0x00003fff26047892 */ /* 0x000fe2000f8ec03f */
[----:B------:R-:W-:Y:S01]  /*7330*/  IMAD.MOV.U32 R41, RZ, RZ, RZ ;  /* 0x000000ffff297224 */ /* 0x000fe200078e00ff */
[----:B------:R-:W-:Y:S01]  /*7340*/  UIMAD UR6, UR36, 0x600, UR6 ;  /* 0x00000600240678a4 */ /* 0x000fe2000f8e0206 */
[----:B------:R-:W-:Y:S01]  /*7350*/  IMAD.MOV.U32 R8, RZ, RZ, RZ ;  /* 0x000000ffff087224 */ /* 0x000fe200078e00ff */
[----:B------:R-:W-:Y:S01]  /*7360*/  ULOP3.LUT UR4, UR4, 0x10000, URZ, 0xfc, !UPT ;  /* 0x0001000004047892 */ /* 0x000fe2000f8efc3f */
[----:B------:R-:W-:Y:S01]  /*7370*/  @!P1 PRMT R10, RZ, 0x654, R10 ;  /* 0x00000654ff0a9816 */ /* 0x000fe2000000000a */
[----:B------:R-:W-:Y:S01]  /*7380*/  UMOV UR7, 0x40000040 ;  /* 0x4000004000077882 */ /* 0x000fe20000000000 */
[----:B------:R-:W-:Y:S01]  /*7390*/  UMOV UR5, 0x40000040 ;  /* 0x4000004000057882 */ /* 0x000fe20000000000 */
[----:B------:R-:W-:Y:S01]  /*73a0*/  UIADD3 UR10, UR6, 0x80, URZ ;  /* 0x00000080060a7890 */ /* 0x000fe2000fffe03f */
[----:B----4-:R-:W-:Y:S01]  /*73b0*/  IMAD.MOV.U32 R59, RZ, RZ, -0x800000 ;  /* 0xff800000ff3b7424 */ /* 0x010fe200078e00ff */
[----:B------:R-:W-:Y:S01]  /*73c0*/  UIADD3 UR8, UR4, 0x2, URZ ;  /* 0x0000000204087890 */ /* 0x000fe2000fffe03f */
[----:B------:R-:W-:Y:S01]  /*73d0*/  IMAD.MOV.U32 R58, RZ, RZ, -0x800000 ;  /* 0xff800000ff3a7424 */ /* 0x000fe200078e00ff */
[----:B------:R-:W-:Y:S01]  /*73e0*/  UMOV UR11, 0x40000040 ;  /* 0x40000040000b7882 */ /* 0x000fe20000000000 */
[----:B------:R-:W-:Y:S01]  /*73f0*/  HGMMA.64x64x16.F32 R120, gdesc[UR4].tnspB, R120, gsb0 ;  /* 0x40e00000047879f0 */ /* 0x000fe20008000878 */
[----:B------:R-:W-:Y:S01]  /*7400*/  UMOV UR9, 0x40000040 ;  /* 0x4000004000097882 */ /* 0x000fe20000000000 */
[----:B------:R-:W-:Y:S01]  /*7410*/  UMOV UR7, 0x40000040 ;  /* 0x4000004000077882 */ /* 0x000fe20000000000 */
[----:B------:R-:W-:Y:S01]  /*7420*/  UMOV UR5, 0x40000040 ;  /* 0x4000004000057882 */ /* 0x000fe20000000000 */
[----:B0-----:R-:W-:Y:S01]  /*7430*/  FADD.FTZ R4, R4, R9 ;  /* 0x0000000904047221 */ /* 0x001fe20000010000 */
[----:B------:R-:W-:Y:S01]  /*7440*/  UIADD3 UR36, UR36, 0x1, URZ ;  /* 0x0000000124247890 */ /* 0x000fe2000fffe03f */
[----:B-1----:R-:W-:-:S03]  /*7450*/  FADD.FTZ R6, R6, R5 ;  /* 0x0000000506067221 */ /* 0x002fc60000010000 */
[----:B------:R-:W0:Y:S01]  /*7460*/  SHFL.BFLY PT, R7, R4, 0x1, 0x1f ;  /* 0x0c201f0004077f89 */ /* 0x000e2200000e0000 */
[----:B------:R-:W-:-:S03]  /*7470*/  UISETP.NE.AND UP0, UPT, UR36, 0x2, UPT ;  /* 0x000000022400788c */ /* 0x000fc6000bf05270 */
[----:B------:R-:W1:Y:S01]  /*7480*/  SHFL.BFLY PT, R13, R6, 0x1, 0x1f ;  /* 0x0c201f00060d7f89 */ /* 0x000e6200000e0000 */
[----:B------:R-:W-:Y:S01]  /*7490*/  USEL UR36, UR36, URZ, UP0 ;  /* 0x0000003f24247287 */ /* 0x000fe20008000000 */
[----:B0-----:R-:W-:Y:S01]  /*74a0*/  FADD.FTZ R12, R4, R7 ;  /* 0x00000007040c7221 */ /* 0x001fe20000010000 */
[----:B-1----:R-:W-:-:S04]  /*74b0*/  FADD.FTZ R13, R6, R13 ;  /* 0x0000000d060d7221 */ /* 0x002fc80000010000 */
[----:B------:R-:W-:Y:S02]  /*74c0*/  FSETP.NE.FTZ.AND P0, PT, R12, RZ, PT ;  /* 0x000000ff0c00720b */ /* 0x000fe40003f15000 */
[----:B------:R-:W-:-:S11]  /*74d0*/  FSETP.NE.FTZ.AND P2, PT, R13, RZ, PT ;  /* 0x000000ff0d00720b */ /* 0x000fd60003f55000 */
[----:B------:R-:W0:Y:S01]  /*74e0*/  @P0 MUFU.LG2 R7, R12 ;  /* 0x0000000c00070308 */ /* 0x000e220000000c00 */
[C---:B------:R-:W-:Y:S01]  /*74f0*/  @P0 FMUL.FTZ R5, R3.reuse, 0.69314718246459960938 ;  /* 0x3f31721803050820 */ /* 0x040fe20000410000 */
[----:B------:R-:W-:-:S06]  /*7500*/  @P2 FMUL.FTZ R3, R3, 0.69314718246459960938 ;  /* 0x3f31721803032820 */ /* 0x000fcc0000410000 */
[----:B------:R-:W1:Y:S08]  /*7510*/  @P2 MUFU.LG2 R9, R13 ;  /* 0x0000000d00092308 */ /* 0x000e700000000c00 */
[----:B------:R-:W3:Y:S01]  /*7520*/  @P0 MUFU.RCP R41, R12 ;  /* 0x0000000c00290308 */ /* 0x000ee20000001000 */
[----:B0-----:R-:W-:-:S04]  /*7530*/  @P0 FMUL.FTZ R4, R7, 0.69314718246459960938 ;  /* 0x3f31721807040820 */ /* 0x001fc80000410000 */
[----:B------:R-:W-:Y:S01]  /*7540*/  @P0 FFMA.FTZ R59, R5, R0, R4 ;  /* 0x00000000053b0223 */ /* 0x000fe20000010004 */
[----:B------:R-:W-:Y:S02]  /*7550*/  PLOP3.LUT P0, PT, PT, PT, PT, 0x8, 0x0 ;  /* 0x000000000000781c */ /* 0x000fe40003f0e170 */
[----:B------:R-:W0:Y:S01]  /*7560*/  @P2 MUFU.RCP R8, R13 ;  /* 0x0000000d00082308 */ /* 0x000e220000001000 */
[----:B------:R-:W-:Y:S02]  /*7570*/  WARPGROUP.DEPBAR.LE gsb0, 0x0 ;  /* 0x00008000000079c5 */ /* 0x000fe40000010000 */
[----:B------:R-:W-:Y:S01]  /*7580*/  WARPGROUP.ARRIVE ;  /* 0x00000000000079c5 */ /* 0x000fe20000000000 */
[----:B-1----:R-:W-:-:S04]  /*7590*/  @P2 FMUL.FTZ R6, R9, 0.69314718246459960938 ;  /* 0x3f31721809062820 */ /* 0x002fc80000410000 */
[----:B------:R-:W-:Y:S01]  /*75a0*/  @P2 FFMA.FTZ R58, R3, R11, R6 ;  /* 0x0000000b033a2223 */ /* 0x000fe20000010006 */
        /* <DEDUP_REMOVED lines=19> */
[----:B--2---:R-:W-:-:S05]  /*76e0*/  VIADD R14, R14, 0x1 ;  /* 0x000000010e0e7836 */ /* 0x004fca0000000000 */
[----:B------:R1:W-:Y:S01]  /*76f0*/  STL [R1+0x38], R14 ;  /* 0x0000380e01007387 */ /* 0x0003e20000100800 */
        /* <DEDUP_REMOVED lines=49> */
[----:B------:R-:W-:Y:S01]  /*7a10*/  HGMMA.64x64x16.F32 R120, gdesc[UR4].tnspB, R120, gsb0 ;  /* 0x40e00000047879f0 */ /* 0x000fe20008000878 */
[----:B------:R-:W-:-:S06]  /*7a20*/  USEL UR4, URZ, 0x1, UP0 ;  /* 0x000000013f047887 */ /* 0x000fcc0008000000 */
[----:B------:R-:W-:Y:S01]  /*7a30*/  LOP3.LUT R2, R2, UR4, RZ, 0x3c, !PT ;  /* 0x0000000402027c12 */ /* 0x000fe2000f8e3cff */
[----:B------:R-:W-:Y:S02]  /*7a40*/  WARPGROUP.DEPBAR.LE gsb0, 0x0 ;  /* 0x00008000000079c5 */ /* 0x000fe40000010000 */
[----:B------:R1:W-:Y:S01]  /*7a50*/  @!P1 SYNCS.ARRIVE.TRANS64.RED.A1T0 RZ, [R10+URZ], RZ ;  /* 0x000000ff0aff99a7 */ /* 0x0003e2000810043f */
[-C--:B---3--:R-:W-:Y:S01]  /*7a60*/  FMUL.FTZ R20, R120, R41.reuse ;  /* 0x0000002978147220 */ /* 0x088fe20000410000 */
        /* <DEDUP_REMOVED lines=15> */
[-C--:B0-----:R-:W-:Y:S01]  /*7b60*/  FMUL.FTZ R42, R122, R8.reuse ;  /* 0x000000087a2a7220 */ /* 0x081fe20000410000 */
        /* <DEDUP_REMOVED lines=14> */
[----:B-1----:R-:W-:-:S07]  /*7c50*/  FMUL.FTZ R151, R151, R8 ;  /* 0x0000000897977220 */ /* 0x002fce0000410000 */
.L_x_171:
[----:B------:R-:W1:Y:S08]  /*7c60*/  S2UR UR4, SR_CgaCtaId ;  /* 0x00000000000479c3 */ /* 0x000e700000008800 */
[----:B------:R-:W-:Y:S06]  /*7c70*/  BAR.SYNC.DEFER_BLOCKING 0x5, 0x200 ;  /* 0x0148000000007b1d */ /* 0x000fec0000010000 */
[----:B------:R-:W-:Y:S01]  /*7c80*/  UMOV UR37, 0x400 ;  /* 0x0000040000257882 */ /* 0x000fe20000000000 */
[----:B------:R-:W-:Y:S01]  /*7c90*/  BSSY B0, `(.L_x_192) ;  /* 0x0000238000007945 */ /* 0x000fe20003800000 */
[----:B-1----:R-:W-:-:S09]  /*7ca0*/  ULEA UR37, UR4, UR37, 0x18 ;  /* 0x0000002504257291 */ /* 0x002fd2000f8ec03f */
[----:B------:R-:W1:Y:S01]  /*7cb0*/  LDS.128 R4, [UR37+0x308d0] ;  /* 0x0308d025ff047984 */ /* 0x000e620008000c00 */
[----:B------:R-:W-:Y:S06]  /*7cc0*/  BAR.ARV 0x4, 0x200 ;  /* 0x0108000000007b1d */ /* 0x000fec0000002000 */
[----:B------:R-:W-:Y:S05]  /*7cd0*/  @P0 BRA `(.L_x_193) ;  /* 0x0000001800300947 */ /* 0x000fea0003800000 */
[----:B------:R-:W0:Y:S01]  /*7ce0*/  LDL R0, [R1+0x60] ;  /* 0x0000600001007983 */ /* 0x000e220000100800 */
[----:B------:R-:W2:Y:S03]  /*7cf0*/  S2UR UR6, SR_SWINHI ;  /* 0x00000000000679c3 */ /* 0x000ea60000002f00 */
[----:B------:R-:W3:Y:S01]  /*7d00*/  LDL.LU R70, [R1+0x2c] ;  /* 0x00002c0001467983 */ /* 0x000ee20000300800 */
[----:B------:R-:W-:-:S04]  /*7d10*/  F2FP.F16.F32.PACK_AB R24, R21, R20 ;  /* 0x000000141518723e */ /* 0x000fc800000000ff */
[----:B------:R-:W4:Y:S01]  /*7d20*/  LDC.64 R60, c[0x0][0xc00] ;  /* 0x00030000ff3c7b82 */ /* 0x000f220000000a00 */
[----:B------:R-:W-:Y:S02]  /*7d30*/  F2FP.F16.F32.PACK_AB R25, R43, R42 ;  /* 0x0000002a2b19723e */ /* 0x000fe400000000ff */
[----:B------:R-:W-:Y:S02]  /*7d40*/  F2FP.F16.F32.PACK_AB R26, R29, R28 ;  /* 0x0000001c1d1a723e */ /* 0x000fe400000000ff */
[----:B------:R-:W-:Y:S01]  /*7d50*/  F2FP.F16.F32.PACK_AB R27, R45, R44 ;  /* 0x0000002c2d1b723e */ /* 0x000fe200000000ff */
[----:B------:R-:W-:Y:S01]  /*7d60*/  IMAD.SHL.U32 R65, R155, 0x4, RZ ;  /* 0x000000049b417824 */ /* 0x000fe200078e00ff */
[----:B------:R-:W3:Y:S04]  /*7d70*/  LDL R69, [R1+0x5c] ;  /* 0x00005c0001457983 */ /* 0x000ee80000100800 */
[----:B------:R-:W3:Y:S04]  /*7d80*/  LDL R68, [R1+0x4] ;  /* 0x0000040001447983 */ /* 0x000ee80000100800 */
[----:B------:R-:W3:Y:S01]  /*7d90*/  LDL R66, [R1+0x28] ;  /* 0x0000280001427983 */ /* 0x000ee20000100800 */
[----:B------:R-:W-:Y:S01]  /*7da0*/  UMOV UR4, UR37 ;  /* 0x0000002500047c82 */ /* 0x000fe20008000000 */
[----:B--2---:R-:W-:Y:S01]  /*7db0*/  UMOV UR5, UR6 ;  /* 0x0000000600057c82 */ /* 0x004fe20008000000 */
[----:B------:R-:W-:-:S02]  /*7dc0*/  IMAD.U32 R56, RZ, RZ, UR4 ;  /* 0x00000004ff387e24 */ /* 0x000fc4000f8e00ff */
[----:B------:R-:W-:Y:S01]  /*7dd0*/  IMAD.U32 R57, RZ, RZ, UR5 ;  /* 0x00000005ff397e24 */ /* 0x000fe2000f8e00ff */
[----:B------:R-:W-:Y:S01]  /*7de0*/  ULDC.64 UR4, c[0x0][0xc08] ;  /* 0x0003020000047ab9 */ /* 0x000fe20000000a00 */
[----:B------:R-:W-:Y:S01]  /*7df0*/  BAR.SYNC.DEFER_BLOCKING 0x1, 0x180 ;  /* 0x0046000000007b1d */ /* 0x000fe20000010000 */
[----:B0-----:R-:W-:-:S03]  /*7e00*/  IMAD.WIDE R14, R0, 0x2, R56 ;  /* 0x00000002000e7825 */ /* 0x001fc600078e0238 */
[C---:B------:R-:W-:Y:S02]  /*7e10*/  LOP3.LUT R3, R14.reuse, 0x380, RZ, 0xc0, !PT ;  /* 0x000003800e037812 */ /* 0x040fe400078ec0ff */
[C---:B------:R-:W-:Y:S02]  /*7e20*/  IADD3 R63, P0, R14.reuse, 0x60, RZ ;  /* 0x000000600e3f7810 */ /* 0x040fe40007f1e0ff */
[----:B------:R-:W-:Y:S02]  /*7e30*/  SHF.R.U64 R3, R3, 0x3, RZ ;  /* 0x0000000303037819 */ /* 0x000fe400000012ff */
[C---:B-1----:R-:W-:Y:S02]  /*7e40*/  IADD3 R4, P1, R14.reuse, 0x40, RZ ;  /* 0x000000400e047810 */ /* 0x042fe40007f3e0ff */
[----:B------:R-:W-:Y:S02]  /*7e50*/  IADD3 R19, P2, R14, 0x20, RZ ;  /* 0x000000200e137810 */ /* 0x000fe40007f5e0ff */
[----:B------:R-:W-:-:S02]  /*7e60*/  LOP3.LUT R14, R3, R14, RZ, 0x3c, !PT ;  /* 0x0000000e030e7212 */ /* 0x000fc400078e3cff */
[----:B------:R-:W-:Y:S02]  /*7e70*/  LOP3.LUT R8, R63, 0x380, RZ, 0xc0, !PT ;  /* 0x000003803f087812 */ /* 0x000fe400078ec0ff */
[----:B------:R-:W-:Y:S02]  /*7e80*/  LOP3.LUT R3, R4, 0x380, RZ, 0xc0, !PT ;  /* 0x0000038004037812 */ /* 0x000fe400078ec0ff */
[----:B------:R-:W-:Y:S02]  /*7e90*/  LOP3.LUT R0, R19, 0x380, RZ, 0xc0, !PT ;  /* 0x0000038013007812 */ /* 0x000fe400078ec0ff */
[----:B------:R-:W-:Y:S02]  /*7ea0*/  SHF.R.U64 R8, R8, 0x3, RZ ;  /* 0x0000000308087819 */ /* 0x000fe400000012ff */
[----:B------:R-:W-:Y:S02]  /*7eb0*/  SHF.R.U64 R3, R3, 0x3, RZ ;  /* 0x0000000303037819 */ /* 0x000fe400000012ff */
[----:B------:R-:W-:Y:S01]  /*7ec0*/  SHF.R.U64 R0, R0, 0x3, RZ ;  /* 0x0000000300007819 */ /* 0x000fe200000012ff */
[--C-:B------:R-:W-:Y:S01]  /*7ed0*/  IMAD.X R11, RZ, RZ, R15.reuse, P1 ;  /* 0x000000ffff0b7224 */ /* 0x100fe200008e060f */
[----:B------:R-:W-:Y:S01]  /*7ee0*/  LOP3.LUT R12, R8, R63, RZ, 0x3c, !PT ;  /* 0x0000003f080c7212 */ /* 0x000fe200078e3cff */
[--C-:B------:R-:W-:Y:S01]  /*7ef0*/  IMAD.X R9, RZ, RZ, R15.reuse, P2 ;  /* 0x000000ffff097224 */ /* 0x100fe200010e060f */
[----:B------:R-:W-:Y:S01]  /*7f00*/  MOV R14, R14 ;  /* 0x0000000e000e7202 */ /* 0x000fe20000000f00 */
[----:B------:R-:W-:Y:S01]  /*7f10*/  IMAD.X R13, RZ, RZ, R15, P0 ;  /* 0x000000ffff0d7224 */ /* 0x000fe200000e060f */
[----:B------:R-:W-:-:S02]  /*7f20*/  LOP3.LUT R10, R3, R4, RZ, 0x3c, !PT ;  /* 0x00000004030a7212 */ /* 0x000fc400078e3cff */
[----:B------:R-:W-:Y:S01]  /*7f30*/  LOP3.LUT R8, R0, R19, RZ, 0x3c, !PT ;  /* 0x0000001300087212 */ /* 0x000fe200078e3cff */
[----:B------:R0:W-:Y:S01]  /*7f40*/  STSM.16.M88.4 [R14], R24 ;  /* 0x000000180e007844 */ /* 0x0001e20000000200 */
[----:B------:R-:W-:Y:S02]  /*7f50*/  MOV R19, R10 ;  /* 0x0000000a00137202 */ /* 0x000fe40000000f00 */
[----:B------:R-:W-:Y:S02]  /*7f60*/  MOV R3, R8 ;  /* 0x0000000800037202 */ /* 0x000fe40000000f00 */
[----:B------:R-:W-:Y:S02]  /*7f70*/  MOV R0, R12 ;  /* 0x0000000c00007202 */ /* 0x000fe40000000f00 */
[----:B------:R-:W-:Y:S02]  /*7f80*/  F2FP.F16.F32.PACK_AB R8, R31, R30 ;  /* 0x0000001e1f08723e */ /* 0x000fe400000000ff */
[----:B------:R-:W-:-:S02]  /*7f90*/  F2FP.F16.F32.PACK_AB R9, R47, R46 ;  /* 0x0000002e2f09723e */ /* 0x000fc400000000ff */
[----:B------:R-:W-:Y:S02]  /*7fa0*/  F2FP.F16.F32.PACK_AB R10, R33, R32 ;  /* 0x00000020210a723e */ /* 0x000fe400000000ff */
[----:B------:R-:W-:Y:S02]  /*7fb0*/  F2FP.F16.F32.PACK_AB R11, R49, R48 ;  /* 0x00000030310b723e */ /* 0x000fe400000000ff */
[----:B------:R-:W-:Y:S02]  /*7fc0*/  F2FP.F16.F32.PACK_AB R12, R35, R34 ;  /* 0x00000022230c723e */ /* 0x000fe400000000ff */
[----:B------:R-:W-:Y:S02]  /*7fd0*/  F2FP.F16.F32.PACK_AB R13, R51, R50 ;  /* 0x00000032330d723e */ /* 0x000fe400000000ff */
[----:B0-----:R-:W-:Y:S02]  /*7fe0*/  F2FP.F16.F32.PACK_AB R14, R37, R36 ;  /* 0x00000024250e723e */ /* 0x001fe400000000ff */
[----:B------:R-:W-:-:S02]  /*7ff0*/  F2FP.F16.F32.PACK_AB R15, R53, R52 ;  /* 0x00000034350f723e */ /* 0x000fc400000000ff */
[----:B------:R-:W-:Y:S02]  /*8000*/  F2FP.F16.F32.PACK_AB R24, R39, R38 ;  /* 0x000000262718723e */ /* 0x000fe400000000ff */
[----:B------:R-:W-:Y:S02]  /*8010*/  F2FP.F16.F32.PACK_AB R25, R55, R54 ;  /* 0x000000363719723e */ /* 0x000fe400000000ff */
[----:B------:R-:W-:Y:S02]  /*8020*/  F2FP.F16.F32.PACK_AB R26, R41, R40 ;  /* 0x00000028291a723e */ /* 0x000fe400000000ff */
[----:B------:R-:W-:Y:S01]  /*8030*/  F2FP.F16.F32.PACK_AB R27, R151, R150 ;  /* 0x00000096971b723e */ /* 0x000fe200000000ff */
[----:B------:R0:W-:Y:S04]  /*8040*/  STSM.16.M88.4 [R3], R8 ;  /* 0x0000000803007844 */ /* 0x0001e80000000200 */
[----:B------:R-:W-:Y:S04]  /*8050*/  STSM.16.M88.4 [R19], R12 ;  /* 0x0000000c13007844 */ /* 0x000fe80000000200 */
[----:B------:R1:W-:Y:S01]  /*8060*/  STSM.16.M88.4 [R0], R24 ;  /* 0x0000001800007844 */ /* 0x0003e20000000200 */
[----:B------:R-:W-:Y:S01]  /*8070*/  BAR.SYNC.DEFER_BLOCKING 0x1, 0x180 ;  /* 0x0046000000007b1d */ /* 0x000fe20000010000 */
[----:B----4-:R-:W-:-:S04]  /*8080*/  ISETP.NE.U32.AND P0, PT, R60, RZ, PT ;  /* 0x000000ff3c00720c */ /* 0x010fc80003f05070 */
[----:B------:R-:W-:Y:S02]  /*8090*/  ISETP.NE.AND.EX P0, PT, R61, RZ, PT, P0 ;  /* 0x000000ff3d00720c */ /* 0x000fe40003f05300 */
[----:B---3--:R-:W-:Y:S02]  /*80a0*/  SHF.L.U64.HI R22, R155, 0x2, R70 ;  /* 0x000000029b167819 */ /* 0x008fe40000010246 */
[----:B------:R-:W-:Y:S01]  /*80b0*/  IADD3 R62, P1, R65, R60, RZ ;  /* 0x0000003c413e7210 */ /* 0x000fe20007f3e0ff */
[----:B------:R-:W-:Y:S01]  /*80c0*/  IMAD.MOV.U32 R4, RZ, RZ, RZ ;  /* 0x000000ffff047224 */ /* 0x000fe200078e00ff */
[----:B0-----:R-:W0:Y:S03]  /*80d0*/  LDC R8, c[0x0][0xad4] ;  /* 0x0002b500ff087b82 */ /* 0x001e260000000800 */
[----:B------:R-:W-:-:S05]  /*80e0*/  IMAD.X R63, R22, 0x1, R61, P1 ;  /* 0x00000001163f7824 */ /* 0x000fca00008e063d */
[----:B-1----:R-:W1:Y:S01]  /*80f0*/  LDC R0, c[0x0][0xbe8] ;  /* 0x0002fa00ff007b82 */ /* 0x002e620000000800 */
[----:B------:R-:W2:Y:S01]  /*8100*/  @P0 LDG.E R4, desc[UR40][R62.64] ;  /* 0x000000283e040981 */ /* 0x000ea2000c1e1900 */
[----:B------:R-:W-:-:S04]  /*8110*/  ISETP.NE.U32.AND P1, PT, RZ, UR4, PT ;  /* 0x00000004ff007c0c */ /* 0x000fc8000bf25070 */
[----:B------:R-:W-:-:S13]  /*8120*/  ISETP.NE.AND.EX P1, PT, RZ, UR5, PT, P1 ;  /* 0x00000005ff007c0c */ /* 0x000fda000bf25310 */
[----:B------:R-:W-:-:S04]  /*8130*/  @P1 IADD3 R64, P2, R65, UR4, RZ ;  /* 0x0000000441401c10 */ /* 0x000fc8000ff5e0ff */
[----:B------:R-:W-:Y:S02]  /*8140*/  @P1 IADD3.X R65, R22, UR5, RZ, P2, !PT ;  /* 0x0000000516411c10 */ /* 0x000fe400097fe4ff */
[----:B------:R-:W-:Y:S01]  /*8150*/  ISETP.NE.AND P2, PT, R157, RZ, PT ;  /* 0x000000ff9d00720c */ /* 0x000fe20003f45270 */
[----:B------:R-:W-:-:S03]  /*8160*/  IMAD.MOV.U32 R22, RZ, RZ, 0x9b8 ;  /* 0x000009b8ff167424 */ /* 0x000fc600078e00ff */
[----:B0-----:R-:W-:-:S04]  /*8170*/  SEL R8, R157, R8, P2 ;  /* 0x000000089d087207 */ /* 0x001fc80001000000 */
[----:B------:R-:W-:Y:S02]  /*8180*/  ISETP.GT.AND P3, PT, R8, 0x1, PT ;  /* 0x000000010800780c */ /* 0x000fe40003f64270 */
[----:B-1----:R-:W-:Y:S01]  /*8190*/  ISETP.NE.AND P4, PT, R0, 0x1, PT ;  /* 0x000000010000780c */ /* 0x002fe20003f85270 */
[----:B------:R-:W0:Y:S01]  /*81a0*/  LDC.64 R8, c[0x0][0xba8] ;  /* 0x0002ea00ff087b82 */ /* 0x000e220000000a00 */
[----:B------:R-:W-:-:S07]  /*81b0*/  SEL R22, R22, 0x978, P3 ;  /* 0x0000097816167807 */ /* 0x000fce0001800000 */
[----:B------:R-:W1:Y:S01]  /*81c0*/  LDC.64 R12, c[0x0][R22+0x220] ;  /* 0x00008800160c7b82 */ /* 0x000e620000000a00 */
[----:B------:R-:W-:-:S07]  /*81d0*/  ISETP.NE.U32.AND P2, PT, R60, RZ, PT ;  /* 0x000000ff3c00720c */ /* 0x000fce0003f45070 */
[----:B------:R-:W3:Y:S01]  /*81e0*/  LDC.64 R14, c[0x0][R22+0x218] ;  /* 0x00008600160e7b82 */ /* 0x000ee20000000a00 */
[----:B------:R-:W-:-:S07]  /*81f0*/  ISETP.NE.AND.EX P2, PT, R61, RZ, PT, P2 ;  /* 0x000000ff3d00720c */ /* 0x000fce0003f45320 */
[----:B------:R-:W4:Y:S01]  /*8200*/  @P4 LDC R26, c[0x0][0xbec] ;  /* 0x0002fb00ff1a4b82 */ /* 0x000f220000000800 */
[----:B------:R-:W-:Y:S01]  /*8210*/  ULDC UR4, c[0x0][0xa88] ;  /* 0x0002a20000047ab9 */ /* 0x000fe20000000800 */
[----:B------:R-:W-:Y:S01]  /*8220*/  SEL R155, R155, RZ, !P2 ;  /* 0x000000ff9b9b7207 */ /* 0x000fe20005000000 */
[----:B------:R-:W-:-:S05]  /*8230*/  IMAD.U32 R3, RZ, RZ, UR4 ;  /* 0x00000004ff037e24 */ /* 0x000fca000f8e00ff */
[----:B------:R-:W4:Y:S01]  /*8240*/  @P4 LDC R67, c[0x0][0xbf0] ;  /* 0x0002fc00ff434b82 */ /* 0x000f220000000800 */
[----:B------:R-:W-:Y:S01]  /*8250*/  SEL R19, R70, RZ, !P2 ;  /* 0x000000ff46137207 */ /* 0x000fe20005000000 */
[-C--:B-1----:R-:W-:Y:S01]  /*8260*/  IMAD R13, R13, R155.reuse, RZ ;  /* 0x0000009b0d0d7224 */ /* 0x082fe200078e02ff */
[----:B------:R1:W5:Y:S05]  /*8270*/  @P1 LDG.E R3, desc[UR40][R64.64] ;  /* 0x0000002840031981 */ /* 0x00036a000c1e1900 */
[----:B------:R-:W4:Y:S01]  /*8280*/  LDC.64 R10, c[0x0][R22+0x228] ;  /* 0x00008a00160a7b82 */ /* 0x000f220000000a00 */
[----:B------:R-:W-:-:S04]  /*8290*/  IMAD.WIDE.U32 R24, R12, R155, RZ ;  /* 0x0000009b0c187225 */ /* 0x000fc800078e00ff */
[----:B-1----:R-:W-:Y:S02]  /*82a0*/  IMAD R65, R12, R19, R13 ;  /* 0x000000130c417224 */ /* 0x002fe400078e020d */
[-C--:B---3--:R-:W-:Y:S01]  /*82b0*/  IMAD R19, R15, R156.reuse, RZ ;  /* 0x0000009c0f137224 */ /* 0x088fe200078e02ff */
[----:B0-----:R-:W0:Y:S01]  /*82c0*/  @!P3 LDC R8, c[0x0][0xb50] ;  /* 0x0002d400ff08bb82 */ /* 0x001e220000000800 */
[----:B------:R-:W-:-:S04]  /*82d0*/  IMAD.WIDE.U32 R14, R14, R156, RZ ;  /* 0x0000009c0e0e7225 */ /* 0x000fc800078e00ff */
[----:B------:R-:W-:-:S03]  /*82e0*/  IMAD R27, R68, 0xc0, R69 ;  /* 0x000000c0441b7824 */ /* 0x000fc600078e0245 */
[----:B------:R1:W3:Y:S01]  /*82f0*/  LDC.64 R12, c[0x0][R22+0x210] ;  /* 0x00008400160c7b82 */ /* 0x0002e20000000a00 */
[----:B------:R-:W-:Y:S01]  /*8300*/  SEL R61, R66, RZ, P3 ;  /* 0x000000ff423d7207 */ /* 0x000fe20001800000 */
[----:B------:R-:W-:Y:S02]  /*8310*/  IMAD.IADD R60, R15, 0x1, R19 ;  /* 0x000000010f3c7824 */ /* 0x000fe400078e0213 */
[----:B------:R-:W-:Y:S02]  /*8320*/  IMAD.MOV.U32 R15, RZ, RZ, R27 ;  /* 0x000000ffff0f7224 */ /* 0x000fe400078e001b */
[----:B------:R-:W-:Y:S02]  /*8330*/  IMAD.IADD R65, R25, 0x1, R65 ;  /* 0x0000000119417824 */ /* 0x000fe400078e0241 */
[-C--:B----4-:R-:W-:Y:S01]  /*8340*/  IMAD R25, R11, R61.reuse, RZ ;  /* 0x0000003d0b197224 */ /* 0x090fe200078e02ff */
[----:B------:R-:W4:Y:S01]  /*8350*/  @!P3 LDC R9, c[0x0][0xb54] ;  /* 0x0002d500ff09bb82 */ /* 0x000f220000000800 */
[----:B------:R-:W-:-:S04]  /*8360*/  IMAD.WIDE.U32 R10, R10, R61, RZ ;  /* 0x0000003d0a0a7225 */ /* 0x000fc800078e00ff */
[----:B------:R-:W-:Y:S01]  /*8370*/  IMAD.IADD R25, R11, 0x1, R25 ;  /* 0x000000010b197824 */ /* 0x000fe200078e0219 */
[--C-:B--2---:R-:W-:Y:S01]  /*8380*/  IADD3 R24, P2, P5, R24, R14, R4.reuse ;  /* 0x0000000e18187210 */ /* 0x104fe20007d5e004 */
[----:B------:R-:W-:Y:S01]  /*8390*/  @P4 IMAD.HI.U32 R14, R27, R26, RZ ;  /* 0x0000001a1b0e4227 */ /* 0x000fe200078e00ff */
[----:B------:R-:W-:-:S04]  /*83a0*/  SHF.R.S32.HI R19, RZ, 0x1f, R4 ;  /* 0x0000001fff137819 */ /* 0x000fc80000011404 */
[----:B------:R-:W-:Y:S02]  /*83b0*/  @P4 SHF.R.U32.HI R15, RZ, R67, R14 ;  /* 0x00000043ff0f4219 */ /* 0x000fe4000001160e */
[----:B------:R-:W-:-:S03]  /*83c0*/  IADD3.X R14, R65, R60, R19, P2, P5 ;  /* 0x0000003c410e7210 */ /* 0x000fc600017ea413 */
[--C-:B-1----:R-:W-:Y:S01]  /*83d0*/  IMAD.MOV R22, RZ, RZ, -R15.reuse ;  /* 0x000000ffff167224 */ /* 0x102fe200078e0a0f */
[----:B------:R-:W-:Y:S02]  /*83e0*/  IADD3 R10, P2, P5, R15, R24, R10 ;  /* 0x000000180f0a7210 */ /* 0x000fe40007d5e00a */
[----:B------:R-:W-:Y:S01]  /*83f0*/  SHF.R.S32.HI R11, RZ, 0x1f, R15 ;  /* 0x0000001fff0b7819 */ /* 0x000fe2000001140f */
[----:B------:R-:W-:-:S03]  /*8400*/  IMAD R15, R0, R22, R27 ;  /* 0x00000016000f7224 */ /* 0x000fc600078e021b */
[----:B------:R-:W-:Y:S01]  /*8410*/  IADD3.X R11, R11, R14, R25, P2, P5 ;  /* 0x0000000e0b0b7210 */ /* 0x000fe200017ea419 */
[-C--:B---3--:R-:W-:Y:S01]  /*8420*/  IMAD R13, R13, R15.reuse, RZ ;  /* 0x0000000f0d0d7224 */ /* 0x088fe200078e02ff */
[----:B------:R-:W-:Y:S01]  /*8430*/  SHF.R.S32.HI R25, RZ, 0x1f, R15 ;  /* 0x0000001fff197819 */ /* 0x000fe2000001140f */
[----:B------:R-:W-:-:S04]  /*8440*/  IMAD.WIDE.U32 R10, R12, R15, R10 ;  /* 0x0000000f0c0a7225 */ /* 0x000fc800078e000a */
[----:B------:R-:W-:Y:S01]  /*8450*/  IMAD R13, R12, R25, R13 ;  /* 0x000000190c0d7224 */ /* 0x000fe200078e020d */
[----:B0-----:R-:W-:-:S03]  /*8460*/  LEA R12, P2, R10, R8, 0x2 ;  /* 0x000000080a0c7211 */ /* 0x001fc600078410ff */
[----:B------:R-:W-:-:S05]  /*8470*/  IMAD.IADD R11, R11, 0x1, R13 ;  /* 0x000000010b0b7824 */ /* 0x000fca00078e020d */
[----:B----4-:R-:W-:Y:S01]  /*8480*/  LEA.HI.X R13, R10, R9, R11, 0x2, P2 ;  /* 0x000000090a0d7211 */ /* 0x010fe200010f140b */
[----:B------:R-:W-:Y:S06]  /*8490*/  @P1 BRA `(.L_x_194) ;  /* 0x0000000000101947 */ /* 0x000fec0003800000 */
[----:B------:R-:W-:Y:S05]  /*84a0*/  @!P0 BRA `(.L_x_194) ;  /* 0x00000000000c8947 */ /* 0x000fea0003800000 */
[----:B------:R-:W2:Y:S04]  /*84b0*/  LDG.E R8, desc[UR40][R62.64] ;  /* 0x000000283e087981 */ /* 0x000ea8000c1e1900 */
[----:B-----5:R-:W2:Y:S02]  /*84c0*/  LDG.E R3, desc[UR40][R62.64+0x4] ;  /* 0x000004283e037981 */ /* 0x020ea4000c1e1900 */
[----:B--2---:R-:W-:-:S07]  /*84d0*/  IMAD.IADD R3, R3, 0x1, -R8 ;  /* 0x0000000103037824 */ /* 0x004fce00078e0a08 */
.L_x_194:
[----:B------:R-:W2:Y:S01]  /*84e0*/  LDL R14, [R1+0x58] ;  /* 0x00005800010e7983 */ /* 0x000ea20000100800 */
[----:B------:R-:W0:Y:S03]  /*84f0*/  S2R R8, SR_TID.X ;  /* 0x0000000000087919 */ /* 0x000e260000002100 */
[----:B------:R-:W-:Y:S04]  /*8500*/  SHFL.IDX PT, R9, R13, RZ, 0x1c1f ;  /* 0x001c1fff0d097589 */ /* 0x000fe800000e0000 */
[----:B------:R-:W-:Y:S04]  /*8510*/  SHFL.IDX PT, R10, R12, 0x1, 0x1c1f ;  /* 0x003c1f000c0a7f89 */ /* 0x000fe800000e0000 */
[----:B------:R-:W-:Y:S01]  /*8520*/  SHFL.IDX PT, R11, R13, 0x1, 0x1c1f ;  /* 0x003c1f000d0b7f89 */ /* 0x000fe200000e0000 */
[----:B0-----:R-:W-:-:S05]  /*8530*/  VIADD R22, R8, 0xffffff80 ;  /* 0xffffff8008167836 */ /* 0x001fca0000000000 */
[----:B------:R-:W-:-:S04]  /*8540*/  SHF.R.S32.HI R15, RZ, 0x1f, R22 ;  /* 0x0000001fff0f7819 */ /* 0x000fc80000011416 */
[----:B------:R-:W-:Y:S01]  /*8550*/  LEA.HI R15, R15, R22, RZ, 0x7 ;  /* 0x000000160f0f7211 */ /* 0x000fe200078f38ff */
[----:B------:R-:W0:Y:S03]  /*8560*/  SHFL.IDX PT, R8, R12, RZ, 0x1c1f ;  /* 0x001c1fff0c087589 */ /* 0x000e2600000e0000 */
[----:B------:R-:W-:Y:S01]  /*8570*/  LOP3.LUT R15, R15, 0xffffff80, RZ, 0xc0, !PT ;  /* 0xffffff800f0f7812 */ /* 0x000fe200078ec0ff */
[----:B-----5:R-:W-:-:S04]  /*8580*/  IMAD R3, R3, R0, RZ ;  /* 0x0000000003037224 */ /* 0x020fc800078e02ff */
[----:B------:R-:W-:-:S05]  /*8590*/  IMAD.IADD R15, R22, 0x1, -R15 ;  /* 0x00000001160f7824 */ /* 0x000fca00078e0a0f */
[----:B------:R-:W-:Y:S01]  /*85a0*/  LOP3.LUT P0, RZ, R15, 0x3, RZ, 0xc0, !PT ;  /* 0x000000030fff7812 */ /* 0x000fe2000780c0ff */
[----:B--2---:R-:W-:-:S04]  /*85b0*/  IMAD R14, R68, 0xc0, R14 ;  /* 0x000000c0440e7824 */ /* 0x004fc800078e020e */
[C---:B------:R-:W-:Y:S01]  /*85c0*/  VIADD R22, R14.reuse, 0x8 ;  /* 0x000000080e167836 */ /* 0x040fe20000000000 */
[----:B------:R-:W-:-:S04]  /*85d0*/  ISETP.GE.OR P1, PT, R14, R3, P0 ;  /* 0x000000030e00720c */ /* 0x000fc80000726670 */
[----:B------:R-:W-:-:S09]  /*85e0*/  ISETP.GE.OR P0, PT, R22, R3, P0 ;  /* 0x000000031600720c */ /* 0x000fd20000706670 */
[----:B0-----:R0:W-:Y:S04]  /*85f0*/  @!P1 ST.E desc[UR40][R8.64], R59 ;  /* 0x0000003b08009985 */ /* 0x0011e8000c101928 */
[----:B------:R0:W-:Y:S01]  /*8600*/  @!P0 ST.E desc[UR40][R10.64], R58 ;  /* 0x0000003a0a008985 */ /* 0x0001e2000c101928 */
[----:B------:R-:W-:Y:S05]  /*8610*/  @P3 BRA `(.L_x_195) ;  /* 0x0000000400cc3947 */ /* 0x000fea0003800000 */
[----:B------:R-:W0:Y:S01]  /*8620*/  LDL R60, [R1+0x8] ;  /* 0x00000800013c7983 */ /* 0x000e220000100800 */
[----:B------:R-:W1:Y:S01]  /*8630*/  @P4 LDC R33, c[0x0][0xbec] ;  /* 0x0002fb00ff214b82 */ /* 0x000e620000000800 */
[----:B------:R-:W-:Y:S01]  /*8640*/  ULDC.64 UR4, c[0x0][0xaa0] ;  /* 0x0002a80000047ab9 */ /* 0x000fe20000000a00 */
[----:B------:R-:W2:Y:S01]  /*8650*/  S2R R15, SR_TID.X ;  /* 0x00000000000f7919 */ /* 0x000ea20000002100 */
[----:B------:R-:W3:Y:S05]  /*8660*/  LDL R37, [R1+0x64] ;  /* 0x0000640001257983 */ /* 0x000eea0000100800 */
[----:B------:R-:W4:Y:S01]  /*8670*/  @P4 LDC R35, c[0x0][0xbf0] ;  /* 0x0002fc00ff234b82 */ /* 0x000f220000000800 */
[----:B--2---:R-:W-:-:S05]  /*8680*/  VIADD R62, R15, 0xffffff80 ;  /* 0xffffff800f3e7836 */ /* 0x004fca0000000000 */
[----:B------:R-:W-:-:S04]  /*8690*/  SHF.R.S32.HI R61, RZ, 0x1f, R62 ;  /* 0x0000001fff3d7819 */ /* 0x000fc8000001143e */
[----:B------:R-:W-:-:S04]  /*86a0*/  LEA.HI R61, R61, R62, RZ, 0x3 ;  /* 0x0000003e3d3d7211 */ /* 0x000fc800078f18ff */
[----:B------:R-:W-:Y:S02]  /*86b0*/  SHF.R.S32.HI R61, RZ, 0x3, R61 ;  /* 0x00000003ff3d7819 */ /* 0x000fe4000001143d */
[----:B------:R-:W-:-:S04]  /*86c0*/  SHF.R.S32.HI R22, RZ, 0x1f, R62 ;  /* 0x0000001fff167819 */ /* 0x000fc8000001143e */
[----:B------:R-:W-:Y:S01]  /*86d0*/  LEA.HI R22, R22, R62, RZ, 0x3 ;  /* 0x0000003e16167211 */ /* 0x000fe200078f18ff */
[----:B------:R-:W-:-:S03]  /*86e0*/  IMAD R19, R19, UR4, RZ ;  /* 0x0000000413137c24 */ /* 0x000fc6000f8e02ff */
[----:B------:R-:W-:Y:S01]  /*86f0*/  LOP3.LUT R22, R22, 0xfffffff8, RZ, 0xc0, !PT ;  /* 0xfffffff816167812 */ /* 0x000fe200078ec0ff */
[----:B0-----:R-:W-:-:S04]  /*8700*/  IMAD R9, R61, 0x40, R60 ;  /* 0x000000403d097824 */ /* 0x001fc800078e023c */
[----:B------:R-:W-:-:S03]  /*8710*/  IMAD.WIDE R56, R9, 0x2, R56 ;  /* 0x0000000209387825 */ /* 0x000fc600078e0238 */
[C---:B------:R-:W-:Y:S02]  /*8720*/  IADD3 R25, P0, R56.reuse, 0x1800, RZ ;  /* 0x0000180038197810 */ /* 0x040fe40007f1e0ff */
[C---:B------:R-:W-:Y:S02]  /*8730*/  IADD3 R29, P1, R56.reuse, 0x3000, RZ ;  /* 0x00003000381d7810 */ /* 0x040fe40007f3e0ff */
[----:B------:R-:W-:Y:S02]  /*8740*/  LOP3.LUT R13, R56, 0x380, RZ, 0xc0, !PT ;  /* 0x00000380380d7812 */ /* 0x000fe400078ec0ff */
[----:B------:R-:W-:Y:S02]  /*8750*/  LOP3.LUT R24, R25, 0x380, RZ, 0xc0, !PT ;  /* 0x0000038019187812 */ /* 0x000fe400078ec0ff */
[----:B------:R-:W-:Y:S02]  /*8760*/  LOP3.LUT R28, R29, 0x380, RZ, 0xc0, !PT ;  /* 0x000003801d1c7812 */ /* 0x000fe400078ec0ff */
[----:B------:R-:W-:-:S02]  /*8770*/  SHF.R.U64 R13, R13, 0x3, RZ ;  /* 0x000000030d0d7819 */ /* 0x000fc400000012ff */
[----:B------:R-:W-:Y:S02]  /*8780*/  SHF.R.U64 R24, R24, 0x3, RZ ;  /* 0x0000000318187819 */ /* 0x000fe400000012ff */
[----:B------:R-:W-:Y:S02]  /*8790*/  SHF.R.U64 R28, R28, 0x3, RZ ;  /* 0x000000031c1c7819 */ /* 0x000fe400000012ff */
[----:B------:R-:W-:Y:S01]  /*87a0*/  LOP3.LUT R12, R13, R56, RZ, 0x3c, !PT ;  /* 0x000000380d0c7212 */ /* 0x000fe200078e3cff */
[--C-:B------:R-:W-:Y:S01]  /*87b0*/  IMAD.MOV.U32 R13, RZ, RZ, R57.reuse ;  /* 0x000000ffff0d7224 */ /* 0x100fe200078e0039 */
[----:B------:R-:W-:Y:S01]  /*87c0*/  LOP3.LUT R24, R24, R25, RZ, 0x3c, !PT ;  /* 0x0000001918187212 */ /* 0x000fe200078e3cff */
[--C-:B------:R-:W-:Y:S01]  /*87d0*/  IMAD.X R25, RZ, RZ, R57.reuse, P0 ;  /* 0x000000ffff197224 */ /* 0x100fe200000e0639 */
[----:B------:R-:W-:Y:S01]  /*87e0*/  LOP3.LUT R28, R28, R29, RZ, 0x3c, !PT ;  /* 0x0000001d1c1c7212 */ /* 0x000fe200078e3cff */
[----:B------:R-:W-:Y:S02]  /*87f0*/  IMAD.X R29, RZ, RZ, R57, P1 ;  /* 0x000000ffff1d7224 */ /* 0x000fe400008e0639 */
[----:B------:R-:W2:Y:S04]  /*8800*/  LD.E.128 R12, desc[UR40][R12.64] ;  /* 0x000000280c0c7980 */ /* 0x000ea8000c101d00 */
[----:B------:R-:W2:Y:S04]  /*8810*/  LD.E.128 R24, desc[UR40][R24.64] ;  /* 0x0000002818187980 */ /* 0x000ea8000c101d00 */
[----:B------:R-:W2:Y:S01]  /*8820*/  LD.E.128 R28, desc[UR40][R28.64] ;  /* 0x000000281c1c7980 */ /* 0x000ea2000c101d00 */
[----:B------:R-:W-:-:S02]  /*8830*/  IMAD.IADD R22, R62, 0x1, -R22 ;  /* 0x000000013e167824 */ /* 0x000fc400078e0a16 */
[C---:B------:R-:W-:Y:S02]  /*8840*/  IMAD R19, R4.reuse, UR5, R19 ;  /* 0x0000000504137c24 */ /* 0x040fe4000f8e0213 */
[----:B------:R-:W-:Y:S01]  /*8850*/  IMAD.WIDE.U32 R20, R4, UR4, RZ ;  /* 0x0000000404147c25 */ /* 0x000fe2000f8e00ff */
[----:B------:R-:W-:-:S03]  /*8860*/  ULDC.64 UR4, c[0x0][0xae8] ;  /* 0x0002ba0000047ab9 */ /* 0x000fc60000000a00 */
[----:B------:R-:W-:Y:S02]  /*8870*/  IMAD R4, R22, 0x30, R61 ;  /* 0x0000003016047824 */ /* 0x000fe400078e023d */
[----:B------:R-:W-:Y:S02]  /*8880*/  IMAD.IADD R21, R21, 0x1, R19 ;  /* 0x0000000115157824 */ /* 0x000fe400078e0213 */
[----:B------:R-:W-:Y:S02]  /*8890*/  IMAD R32, R68, 0xc0, R4 ;  /* 0x000000c044207824 */ /* 0x000fe400078e0204 */
[----:B------:R-:W-:Y:S01]  /*88a0*/  IMAD.WIDE.U32 R20, R156, UR4, R20 ;  /* 0x000000049c147c25 */ /* 0x000fe2000f8e0014 */
[----:B------:R-:W-:-:S03]  /*88b0*/  SHF.R.S32.HI R22, RZ, 0x1f, R155 ;  /* 0x0000001fff167819 */ /* 0x000fc6000001149b */
[----:B-1----:R-:W-:-:S04]  /*88c0*/  @P4 IMAD.HI.U32 R4, R32, R33, RZ ;  /* 0x0000002120044227 */ /* 0x002fc800078e00ff */
[----:B------:R-:W-:Y:S01]  /*88d0*/  IMAD R21, R156, UR5, R21 ;  /* 0x000000059c157c24 */ /* 0x000fe2000f8e0215 */
[----:B------:R-:W-:Y:S01]  /*88e0*/  ULDC.64 UR4, c[0x0][0xaf0] ;  /* 0x0002bc0000047ab9 */ /* 0x000fe20000000a00 */
[----:B------:R-:W-:Y:S01]  /*88f0*/  IMAD.MOV.U32 R19, RZ, RZ, R32 ;  /* 0x000000ffff137224 */ /* 0x000fe200078e0020 */
[----:B----4-:R-:W-:Y:S01]  /*8900*/  @P4 SHF.R.U32.HI R19, RZ, R35, R4 ;  /* 0x00000023ff134219 */ /* 0x010fe20000011604 */
[----:B------:R-:W-:Y:S02]  /*8910*/  IMAD R22, R22, UR4, RZ ;  /* 0x0000000416167c24 */ /* 0x000fe4000f8e02ff */
[----:B------:R-:W-:Y:S01]  /*8920*/  IMAD.WIDE.U32 R20, R155, UR4, R20 ;  /* 0x000000049b147c25 */ /* 0x000fe2000f8e0014 */
[----:B------:R-:W-:-:S03]  /*8930*/  SHF.R.S32.HI R4, RZ, 0x1f, R19 ;  /* 0x0000001fff047819 */ /* 0x000fc60000011413 */
[----:B------:R-:W-:Y:S01]  /*8940*/  IMAD R33, R155, UR5, R22 ;  /* 0x000000059b217c24 */ /* 0x000fe2000f8e0216 */
[----:B------:R-:W-:Y:S01]  /*8950*/  ULDC.64 UR4, c[0x0][0xae0] ;  /* 0x0002b80000047ab9 */ /* 0x000fe20000000a00 */
[----:B------:R-:W-:Y:S02]  /*8960*/  IMAD.MOV R35, RZ, RZ, -R19 ;  /* 0x000000ffff237224 */ /* 0x000fe400078e0a13 */
[----:B------:R-:W-:Y:S02]  /*8970*/  IMAD.IADD R21, R21, 0x1, R33 ;  /* 0x0000000115157824 */ /* 0x000fe400078e0221 */
[----:B------:R-:W-:Y:S02]  /*8980*/  IMAD R33, R0, R35, R32 ;  /* 0x0000002300217224 */ /* 0x000fe400078e0220 */
[----:B------:R-:W-:Y:S02]  /*8990*/  IMAD R4, R4, UR4, RZ ;  /* 0x0000000404047c24 */ /* 0x000fe4000f8e02ff */
[----:B------:R-:W-:Y:S01]  /*89a0*/  IMAD.WIDE.U32 R20, R19, UR4, R20 ;  /* 0x0000000413147c25 */ /* 0x000fe2000f8e0014 */
[----:B------:R-:W-:-:S03]  /*89b0*/  SHF.R.S32.HI R0, RZ, 0x1f, R33 ;  /* 0x0000001fff007819 */ /* 0x000fc60000011421 */
[----:B------:R-:W-:Y:S01]  /*89c0*/  IMAD R35, R19, UR5, R4 ;  /* 0x0000000513237c24 */ /* 0x000fe2000f8e0204 */
[----:B------:R-:W-:Y:S02]  /*89d0*/  ULDC.64 UR4, c[0x0][0xad8] ;  /* 0x0002b60000047ab9 */ /* 0x000fe40000000a00 */
[----:B------:R-:W-:Y:S02]  /*89e0*/  IMAD R0, R0, UR4, RZ ;  /* 0x0000000400007c24 */ /* 0x000fe4000f8e02ff */
[----:B------:R-:W-:Y:S01]  /*89f0*/  IMAD.IADD R21, R21, 0x1, R35 ;  /* 0x0000000115157824 */ /* 0x000fe200078e0223 */
[----:B------:R-:W-:Y:S01]  /*8a00*/  IADD3 R11, P0, R56, 0x4800, RZ ;  /* 0x00004800380b7810 */ /* 0x000fe20007f1e0ff */
[C---:B------:R-:W-:Y:S02]  /*8a10*/  IMAD R19, R33.reuse, UR5, R0 ;  /* 0x0000000521137c24 */ /* 0x040fe4000f8e0200 */
[----:B------:R-:W-:Y:S01]  /*8a20*/  IMAD.WIDE.U32 R20, R33, UR4, R20 ;  /* 0x0000000421147c25 */ /* 0x000fe2000f8e0014 */
[----:B------:R-:W-:Y:S01]  /*8a30*/  LOP3.LUT R8, R11, 0x380, RZ, 0xc0, !PT ;  /* 0x000003800b087812 */ /* 0x000fe200078ec0ff */
[----:B------:R-:W-:-:S02]  /*8a40*/  ULDC.64 UR4, c[0x0][0xa80] ;  /* 0x0002a00000047ab9 */ /* 0x000fc40000000a00 */
[----:B------:R-:W-:Y:S01]  /*8a50*/  IMAD.X R9, RZ, RZ, R57, P0 ;  /* 0x000000ffff097224 */ /* 0x000fe200000e0639 */
[----:B------:R-:W-:Y:S01]  /*8a60*/  LEA R22, P0, R20, UR4, 0x1 ;  /* 0x0000000414167c11 */ /* 0x000fe2000f8008ff */
[----:B------:R-:W-:Y:S01]  /*8a70*/  IMAD.IADD R19, R21, 0x1, R19 ;  /* 0x0000000115137824 */ /* 0x000fe200078e0213 */
[----:B------:R-:W-:Y:S01]  /*8a80*/  SHF.R.U64 R8, R8, 0x3, RZ ;  /* 0x0000000308087819 */ /* 0x000fe200000012ff */
[----:B------:R-:W-:Y:S01]  /*8a90*/  IMAD R36, R68, 0xc0, R61 ;  /* 0x000000c044247824 */ /* 0x000fe200078e023d */
[----:B------:R-:W-:Y:S02]  /*8aa0*/  ULDC UR4, c[0x0][0xac8] ;  /* 0x0002b20000047ab9 */ /* 0x000fe40000000800 */
[----:B------:R-:W-:Y:S01]  /*8ab0*/  LEA.HI.X R19, R20, UR5, R19, 0x1, P0 ;  /* 0x0000000514137c11 */ /* 0x000fe200080f0c13 */
[----:B------:R-:W-:Y:S01]  /*8ac0*/  SHFL.IDX PT, R32, R22, 0x1, 0x181f ;  /* 0x00381f0016207f89 */ /* 0x000fe200000e0000 */
[----:B------:R-:W-:-:S03]  /*8ad0*/  LOP3.LUT R8, R8, R11, RZ, 0x3c, !PT ;  /* 0x0000000b08087212 */ /* 0x000fc600078e3cff */
[----:B------:R-:W0:Y:S04]  /*8ae0*/  SHFL.IDX PT, R20, R22, RZ, 0x181f ;  /* 0x00181fff16147589 */ /* 0x000e2800000e0000 */
[----:B------:R-:W1:Y:S01]  /*8af0*/  SHFL.IDX PT, R34, R22, 0x2, 0x181f ;  /* 0x00581f0016227f89 */ /* 0x000e6200000e0000 */
[----:B------:R-:W-:-:S03]  /*8b00*/  ISETP.GE.AND P0, PT, R60, UR4, PT ;  /* 0x000000043c007c0c */ /* 0x000fc6000bf06270 */
[----:B------:R-:W3:Y:S01]  /*8b10*/  SHFL.IDX PT, R21, R19, RZ, 0x181f ;  /* 0x00181fff13157589 */ /* 0x000ee200000e0000 */
[----:B------:R-:W-:-:S03]  /*8b20*/  VIADD R0, R36, 0x30 ;  /* 0x0000003024007836 */ /* 0x000fc60000000000 */
[----:B------:R-:W4:Y:S01]  /*8b30*/  SHFL.IDX PT, R33, R19, 0x1, 0x181f ;  /* 0x00381f0013217f89 */ /* 0x000f2200000e0000 */
[----:B------:R-:W-:-:S03]  /*8b40*/  VIADD R4, R36, 0x60 ;  /* 0x0000006024047836 */ /* 0x000fc60000000000 */
[----:B------:R-:W4:Y:S04]  /*8b50*/  SHFL.IDX PT, R35, R19, 0x2, 0x181f ;  /* 0x00581f0013237f89 */ /* 0x000f2800000e0000 */
[----:B------:R-:W5:Y:S01]  /*8b60*/  LD.E.128 R8, desc[UR40][R8.64] ;  /* 0x0000002808087980 */ /* 0x000f62000c101d00 */
[-C--:B------:R-:W-:Y:S01]  /*8b70*/  ISETP.GE.OR P1, PT, R36, R3.reuse, P0 ;  /* 0x000000032400720c */ /* 0x080fe20000726670 */
[----:B------:R-:W-:Y:S01]  /*8b80*/  @!PT LDS RZ, [RZ] ;  /* 0x00000000fffff984 */ /* 0x000fe20000000800 */
[----:B------:R-:W-:Y:S01]  /*8b90*/  @!PT LDS RZ, [RZ] ;  /* 0x00000000fffff984 */ /* 0x000fe20000000800 */
[----:B------:R-:W-:Y:S01]  /*8ba0*/  @!PT LDS RZ, [RZ] ;  /* 0x00000000fffff984 */ /* 0x000fe20000000800 */
[----:B------:R-:W-:Y:S01]  /*8bb0*/  @!PT LDS RZ, [RZ] ;  /* 0x00000000fffff984 */ /* 0x000fe20000000800 */
[----:B------:R0:W-:Y:S06]  /*8bc0*/  MEMBAR.ALL.CTA ;  /* 0x0000000000007992 */ /* 0x0001ec0000008000 */
[----:B0-----:R-:W0:Y:S01]  /*8bd0*/  FENCE.VIEW.ASYNC.S ;  /* 0x00000000000073c6 */ /* 0x001e220000000000 */
[----:B------:R-:W-:-:S02]  /*8be0*/  ISETP.GE.OR P2, PT, R0, R3, P0 ;  /* 0x000000030000720c */ /* 0x000fc40000746670 */
[----:B------:R-:W-:Y:S01]  /*8bf0*/  ISETP.GE.OR P3, PT, R4, R3, P0 ;  /* 0x000000030400720c */ /* 0x000fe20000766670 */
[----:B------:R-:W-:-:S04]  /*8c00*/  UIADD3 UR4, UR37, 0x30820, URZ ;  /* 0x0003082025047890 */ /* 0x000fc8000fffe03f */
[----:B------:R-:W-:Y:S01]  /*8c10*/  UPRMT UR4, URZ, 0x654, UR4 ;  /* 0x000006543f047896 */ /* 0x000fe20008000004 */
[----:B------:R-:W-:-:S05]  /*8c20*/  @!P1 LEA R20, P4, R60, R20, 0x1 ;  /* 0x000000143c149211 */ /* 0x000fca00078808ff */
[C---:B------:R-:W-:Y:S02]  /*8c30*/  @!P2 LEA R32, P5, R60.reuse, R32, 0x1 ;  /* 0x000000203c20a211 */ /* 0x040fe400078a08ff */
[C---:B-1----:R-:W-:Y:S02]  /*8c40*/  @!P3 LEA R34, P6, R60.reuse, R34, 0x1 ;  /* 0x000000223c22b211 */ /* 0x042fe400078c08ff */
[C-C-:B---3--:R-:W-:Y:S02]  /*8c50*/  @!P1 LEA.HI.X R21, R60.reuse, R21, R37.reuse, 0x1, P4 ;  /* 0x000000153c159211 */ /* 0x148fe400020f0c25 */
[C-C-:B----4-:R-:W-:Y:S02]  /*8c60*/  @!P2 LEA.HI.X R33, R60.reuse, R33, R37.reuse, 0x1, P5 ;  /* 0x000000213c21a211 */ /* 0x150fe400028f0c25 */
[----:B------:R-:W-:Y:S01]  /*8c70*/  @!P3 LEA.HI.X R35, R60, R35, R37, 0x1, P6 ;  /* 0x000000233c23b211 */ /* 0x000fe200030f0c25 */
[----:B0-----:R-:W-:Y:S01]  /*8c80*/  SYNCS.ARRIVE.TRANS64.RED.A1T0 RZ, [UR4], RZ ;  /* 0x000000ffffff79a7 */ /* 0x001fe20008100404 */
[----:B------:R-:W-:-:S05]  /*8c90*/  VIADD R0, R36, 0x90 ;  /* 0x0000009024007836 */ /* 0x000fca0000000000 */
[----:B------:R-:W-:Y:S01]  /*8ca0*/  ISETP.GE.OR P0, PT, R0, R3, P0 ;  /* 0x000000030000720c */ /* 0x000fe20000706670 */
[----:B------:R-:W0:Y:S04]  /*8cb0*/  SHFL.IDX PT, R22, R22, 0x3, 0x181f ;  /* 0x00781f0016167f89 */ /* 0x000e2800000e0000 */
[----:B------:R-:W1:Y:S04]  /*8cc0*/  SHFL.IDX PT, R19, R19, 0x3, 0x181f ;  /* 0x00781f0013137f89 */ /* 0x000e6800000e0000 */
[----:B--2---:R2:W-:Y:S04]  /*8cd0*/  @!P1 ST.E.128 desc[UR40][R20.64], R12 ;  /* 0x0000000c14009985 */ /* 0x0045e8000c101d28 */
[----:B------:R2:W-:Y:S04]  /*8ce0*/  @!P2 ST.E.128 desc[UR40][R32.64], R24 ;  /* 0x000000182000a985 */ /* 0x0005e8000c101d28 */
[----:B------:R2:W-:Y:S01]  /*8cf0*/  @!P3 ST.E.128 desc[UR40][R34.64], R28 ;  /* 0x0000001c2200b985 */ /* 0x0005e2000c101d28 */
[----:B01----:R-:W-:Y:S05]  /*8d00*/  @P0 BRA `(.L_x_196) ;  /* 0x0000001000c00947 */ /* 0x003fea0003800000 */
[----:B--2---:R-:W-:-:S04]  /*8d10*/  LEA R12, P0, R60, R22, 0x1 ;  /* 0x000000163c0c7211 */ /* 0x004fc800078008ff */
[----:B------:R-:W-:-:S05]  /*8d20*/  LEA.HI.X R13, R60, R19, R37, 0x1, P0 ;  /* 0x000000133c0d7211 */ /* 0x000fca00000f0c25 */
[----:B-----5:R0:W-:Y:S01]  /*8d30*/  ST.E.128 desc[UR40][R12.64], R8 ;  /* 0x000000080c007985 */ /* 0x0201e2000c101d28 */
[----:B------:R-:W-:Y:S05]  /*8d40*/  BRA `(.L_x_196) ;  /* 0x0000001000b07947 */ /* 0x000fea0003800000 */
.L_x_195:
[----:B0-----:R-:W0:Y:S01]  /*8d50*/  @P4 LDC R10, c[0x0][0xbec] ;  /* 0x0002fb00ff0a4b82 */ /* 0x001e220000000800 */
[----:B------:R-:W-:Y:S01]  /*8d60*/  ULDC.64 UR4, c[0x0][0xb08] ;  /* 0x0002c20000047ab9 */ /* 0x000fe20000000a00 */
[----:B------:R-:W-:Y:S01]  /*8d70*/  IMAD.MOV.U32 R11, RZ, RZ, R27 ;  /* 0x000000ffff0b7224 */ /* 0x000fe200078e001b */
[----:B------:R1:W5:Y:S01]  /*8d80*/  LDL R67, [R1+0x30] ;  /* 0x0000300001437983 */ /* 0x0003620000100800 */
[----:B------:R-:W-:Y:S01]  /*8d90*/  IMAD R19, R19, UR4, RZ ;  /* 0x0000000413137c24 */ /* 0x000fe2000f8e02ff */
[----:B------:R-:W-:Y:S01]  /*8da0*/  ULDC.64 UR6, c[0x0][0xb30] ;  /* 0x0002cc0000067ab9 */ /* 0x000fe20000000a00 */
[C---:B------:R-:W-:Y:S01]  /*8db0*/  IMAD.WIDE.U32 R8, R4.reuse, UR4, RZ ;  /* 0x0000000404087c25 */ /* 0x040fe2000f8e00ff */
[----:B------:R1:W5:Y:S01]  /*8dc0*/  LDL R65, [R1+0x24] ;  /* 0x0000240001417983 */ /* 0x0003620000100800 */
[----:B------:R-:W2:Y:S02]  /*8dd0*/  @P4 LDC R15, c[0x0][0xbf0] ;  /* 0x0002fc00ff0f4b82 */ /* 0x000ea40000000800 */
[----:B------:R-:W-:Y:S01]  /*8de0*/  IMAD R19, R4, UR5, R19 ;  /* 0x0000000504137c24 */ /* 0x000fe2000f8e0213 */
[----:B------:R-:W-:Y:S01]  /*8df0*/  ULDC.64 UR4, c[0x0][0xb38] ;  /* 0x0002ce0000047ab9 */ /* 0x000fe20000000a00 */
[----:B------:R-:W-:Y:S01]  /*8e00*/  SHF.R.S32.HI R4, RZ, 0x1f, R155 ;  /* 0x0000001fff047819 */ /* 0x000fe2000001149b */
[----:B------:R1:W5:Y:S01]  /*8e10*/  LDL R64, [R1+0x50] ;  /* 0x0000500001407983 */ /* 0x0003620000100800 */
[----:B------:R-:W-:-:S03]  /*8e20*/  IMAD.IADD R9, R9, 0x1, R19 ;  /* 0x0000000109097824 */ /* 0x000fc600078e0213 */
[----:B------:R1:W5:Y:S01]  /*8e30*/  LDL R63, [R1+0x20] ;  /* 0x00002000013f7983 */ /* 0x0003620000100800 */
[----:B------:R-:W-:-:S03]  /*8e40*/  IMAD.WIDE.U32 R8, R156, UR4, R8 ;  /* 0x000000049c087c25 */ /* 0x000fc6000f8e0008 */
[----:B------:R1:W5:Y:S01]  /*8e50*/  LDL R26, [R1+0x1c] ;  /* 0x00001c00011a7983 */ /* 0x0003620000100800 */
[----:B------:R-:W-:Y:S01]  /*8e60*/  IMAD R9, R156, UR5, R9 ;  /* 0x000000059c097c24 */ /* 0x000fe2000f8e0209 */
[----:B------:R-:W-:Y:S01]  /*8e70*/  ULDC.64 UR4, c[0x0][0xb40] ;  /* 0x0002d00000047ab9 */ /* 0x000fe20000000a00 */
[----:B0-----:R-:W-:Y:S01]  /*8e80*/  @P4 IMAD.HI.U32 R10, R27, R10, RZ ;  /* 0x0000000a1b0a4227 */ /* 0x001fe200078e00ff */
[----:B------:R1:W5:Y:S03]  /*8e90*/  LDL R62, [R1+0x48] ;  /* 0x00004800013e7983 */ /* 0x0003660000100800 */
[----:B------:R-:W-:Y:S01]  /*8ea0*/  IMAD R4, R4, UR4, RZ ;  /* 0x0000000404047c24 */ /* 0x000fe2000f8e02ff */
[----:B------:R1:W5:Y:S01]  /*8eb0*/  LDL R61, [R1+0x18] ;  /* 0x00001800013d7983 */ /* 0x0003620000100800 */
[----:B------:R-:W-:Y:S01]  /*8ec0*/  IMAD.WIDE.U32 R8, R155, UR4, R8 ;  /* 0x000000049b087c25 */ /* 0x000fe2000f8e0008 */
[----:B--2---:R-:W-:-:S02]  /*8ed0*/  @P4 SHF.R.U32.HI R11, RZ, R15, R10 ;  /* 0x0000000fff0b4219 */ /* 0x004fc4000001160a */
[----:B------:R1:W5:Y:S01]  /*8ee0*/  LDL R60, [R1+0x44] ;  /* 0x00004400013c7983 */ /* 0x0003620000100800 */
[----:B------:R-:W-:Y:S01]  /*8ef0*/  IMAD R13, R155, UR5, R4 ;  /* 0x000000059b0d7c24 */ /* 0x000fe2000f8e0204 */
[----:B------:R-:W-:Y:S01]  /*8f00*/  ULDC.64 UR4, c[0x0][0xb48] ;  /* 0x0002d20000047ab9 */ /* 0x000fe20000000a00 */
[----:B------:R-:W-:Y:S01]  /*8f10*/  SHF.R.S32.HI R4, RZ, 0x1f, R11 ;  /* 0x0000001fff047819 */ /* 0x000fe2000001140b */
[----:B------:R1:W5:Y:S01]  /*8f20*/  LDL R59, [R1+0x14] ;  /* 0x00001400013b7983 */ /* 0x0003620000100800 */
[----:B------:R-:W-:Y:S02]  /*8f30*/  IMAD.IADD R9, R9, 0x1, R13 ;  /* 0x0000000109097824 */ /* 0x000fe400078e020d */
[----:B------:R-:W-:Y:S01]  /*8f40*/  IMAD.MOV R13, RZ, RZ, -R11 ;  /* 0x000000ffff0d7224 */ /* 0x000fe200078e0a0b */
[----:B------:R1:W5:Y:S01]  /*8f50*/  LDL R58, [R1+0x40] ;  /* 0x00004000013a7983 */ /* 0x0003620000100800 */
[----:B------:R-:W-:-:S03]  /*8f60*/  IMAD.WIDE.U32 R8, R66, UR4, R8 ;  /* 0x0000000442087c25 */ /* 0x000fc6000f8e0008 */
[----:B------:R1:W5:Y:S01]  /*8f70*/  LDL R57, [R1+0x10] ;  /* 0x0000100001397983 */ /* 0x0003620000100800 */
[----:B------:R-:W-:Y:S02]  /*8f80*/  IMAD R13, R0, R13, R27 ;  /* 0x0000000d000d7224 */ /* 0x000fe400078e021b */
[----:B------:R-:W-:Y:S01]  /*8f90*/  IMAD R9, R66, UR5, R9 ;  /* 0x0000000542097c24 */ /* 0x000fe2000f8e0209 */
[----:B------:R1:W5:Y:S01]  /*8fa0*/  LDL R27, [R1+0x4c] ;  /* 0x00004c00011b7983 */ /* 0x0003620000100800 */
[----:B------:R-:W-:-:S03]  /*8fb0*/  IMAD R4, R4, UR6, RZ ;  /* 0x0000000604047c24 */ /* 0x000fc6000f8e02ff */
[----:B------:R1:W5:Y:S04]  /*8fc0*/  LDL R66, [R1+0x54] ;  /* 0x0000540001427983 */ /* 0x0003680000100800 */
[----:B------:R1:W5:Y:S04]  /*8fd0*/  LDL R56, [R1+0x3c] ;  /* 0x00003c0001387983 */ /* 0x0003680000100800 */
[----:B------:R1:W5:Y:S01]  /*8fe0*/  LDL R19, [R1+0xc] ;  /* 0x00000c0001137983 */ /* 0x0003620000100800 */
[----:B------:R-:W-:Y:S01]  /*8ff0*/  SHF.R.S32.HI R0, RZ, 0x1f, R13 ;  /* 0x0000001fff007819 */ /* 0x000fe2000001140d */
[----:B------:R-:W-:-:S02]  /*9000*/  IMAD R15, R11, UR7, R4 ;  /* 0x000000070b0f7c24 */ /* 0x000fc4000f8e0204 */
[----:B------:R-:W-:Y:S01]  /*9010*/  IMAD.WIDE.U32 R8, R11, UR6, R8 ;  /* 0x000000060b087c25 */ /* 0x000fe2000f8e0008 */
[----:B------:R-:W-:-:S03]  /*9020*/  ULDC.64 UR6, c[0x0][0xb28] ;  /* 0x0002ca0000067ab9 */ /* 0x000fc60000000a00 */
[----:B------:R-:W-:Y:S02]  /*9030*/  IMAD R0, R0, UR6, RZ ;  /* 0x0000000600007c24 */ /* 0x000fe4000f8e02ff */
[----:B------:R-:W-:Y:S01]  /*9040*/  IMAD.IADD R9, R9, 0x1, R15 ;  /* 0x0000000109097824 */ /* 0x000fe200078e020f */
[----:B------:R-:W-:Y:S01]  /*9050*/  UIADD3 UR4, UR37, 0x30820, URZ ;  /* 0x0003082025047890 */ /* 0x000fe2000fffe03f */
[C---:B------:R-:W-:Y:S02]  /*9060*/  IMAD R11, R13.reuse, UR7, R0 ;  /* 0x000000070d0b7c24 */ /* 0x040fe4000f8e0200 */
[----:B------:R-:W-:Y:S01]  /*9070*/  IMAD.WIDE.U32 R8, R13, UR6, R8 ;  /* 0x000000060d087c25 */ /* 0x000fe2000f8e0008 */
[----:B------:R-:W-:Y:S01]  /*9080*/  ISETP.GE.AND P0, PT, R14, R3, PT ;  /* 0x000000030e00720c */ /* 0x000fe20003f06270 */
[----:B------:R-:W-:Y:S01]  /*9090*/  ULDC.64 UR6, c[0x0][0xb00] ;  /* 0x0002c00000067ab9 */ /* 0x000fe20000000a00 */
[----:B------:R-:W-:Y:S01]  /*90a0*/  UPRMT UR4, URZ, 0x654, UR4 ;  /* 0x000006543f047896 */ /* 0x000fe20008000004 */
[----:B------:R-:W-:Y:S01]  /*90b0*/  IMAD.IADD R9, R9, 0x1, R11 ;  /* 0x0000000109097824 */ /* 0x000fe200078e020b */
[----:B------:R-:W-:-:S04]  /*90c0*/  LEA R0, P1, R8, UR6, 0x2 ;  /* 0x0000000608007c11 */ /* 0x000fc8000f8210ff */
[----:B------:R-:W-:Y:S01]  /*90d0*/  LEA.HI.X R4, R8, UR7, R9, 0x2, P1 ;  /* 0x0000000708047c11 */ /* 0x000fe200088f1409 */
[----:B------:R1:W0:Y:S01]  /*90e0*/  SHFL.IDX PT, R10, R0, RZ, 0x1c1f ;  /* 0x001c1fff000a7589 */ /* 0x00022200000e0000 */
[----:B------:R-:W-:Y:S01]  /*90f0*/  BSSY B1, `(.L_x_197) ;  /* 0x0000024000017945 */ /* 0x000fe20003800000 */
[----:B------:R-:W-:Y:S02]  /*9100*/  SYNCS.ARRIVE.TRANS64.RED.A1T0 RZ, [UR4], RZ ;  /* 0x000000ffffff79a7 */ /* 0x000fe40008100404 */
[----:B------:R1:W2:Y:S01]  /*9110*/  SHFL.IDX PT, R11, R4, RZ, 0x1c1f ;  /* 0x001c1fff040b7589 */ /* 0x0002a200000e0000 */
[----:B------:R-:W-:Y:S05]  /*9120*/  @P0 BRA `(.L_x_198) ;  /* 0x0000000000800947 */ /* 0x000fea0003800000 */
[----:B------:R-:W-:Y:S02]  /*9130*/  ULDC UR4, c[0x0][0xac8] ;  /* 0x0002b20000047ab9 */ /* 0x000fe40000000800 */
[----:B-----5:R-:W-:Y:S02]  /*9140*/  ISETP.GE.AND P1, PT, R65, UR4, PT ;  /* 0x0000000441007c0c */ /* 0x020fe4000bf26270 */
[----:B------:R-:W-:Y:S02]  /*9150*/  ISETP.GE.AND P0, PT, R67, UR4, PT ;  /* 0x0000000443007c0c */ /* 0x000fe4000bf06270 */
[----:B------:R-:W-:Y:S02]  /*9160*/  ISETP.GE.AND P5, PT, R63, UR4, PT ;  /* 0x000000043f007c0c */ /* 0x000fe4000bfa6270 */
[----:B------:R-:W-:-:S07]  /*9170*/  ISETP.GE.AND P3, PT, R26, UR4, PT ;  /* 0x000000041a007c0c */ /* 0x000fce000bf66270 */
[-C--:B0-----:R-:W-:Y:S02]  /*9180*/  @!P1 LEA R12, P2, R65, R10.reuse, 0x2 ;  /* 0x0000000a410c9211 */ /* 0x081fe400078410ff */
[----:B--2---:R-:W-:Y:S02]  /*9190*/  @!P0 IMAD.WIDE R8, R67, 0x4, R10 ;  /* 0x0000000443088825 */ /* 0x004fe400078e020a */
[----:B------:R-:W-:Y:S02]  /*91a0*/  @!P1 LEA.HI.X R13, R65, R11, R66, 0x2, P2 ;  /* 0x0000000b410d9211 */ /* 0x000fe400010f1442 */
[----:B------:R-:W-:Y:S01]  /*91b0*/  ISETP.GE.AND P2, PT, R61, UR4, PT ;  /* 0x000000043d007c0c */ /* 0x000fe2000bf46270 */
[----:B------:R0:W-:Y:S01]  /*91c0*/  @!P0 ST.E.64 desc[UR40][R8.64], R20 ;  /* 0x0000001408008985 */ /* 0x0001e2000c101b28 */
[----:B------:R-:W-:Y:S02]  /*91d0*/  @!P5 LEA R14, P4, R63, R10, 0x2 ;  /* 0x0000000a3f0ed211 */ /* 0x000fe400078810ff */
[----:B------:R-:W-:Y:S01]  /*91e0*/  ISETP.GE.AND P0, PT, R57, UR4, PT ;  /* 0x0000000439007c0c */ /* 0x000fe2000bf06270 */
[----:B------:R2:W-:Y:S01]  /*91f0*/  @!P1 ST.E.64 desc[UR40][R12.64], R28 ;  /* 0x0000001c0c009985 */ /* 0x0005e2000c101b28 */
[----:B------:R-:W-:-:S02]  /*9200*/  ISETP.GE.AND P1, PT, R59, UR4, PT ;  /* 0x000000043b007c0c */ /* 0x000fc4000bf26270 */
[-C--:B------:R-:W-:Y:S02]  /*9210*/  @!P5 LEA.HI.X R15, R63, R11.reuse, R64, 0x2, P4 ;  /* 0x0000000b3f0fd211 */ /* 0x080fe400020f1440 */
[----:B------:R-:W-:Y:S02]  /*9220*/  ISETP.GE.AND P4, PT, R19, UR4, PT ;  /* 0x0000000413007c0c */ /* 0x000fe4000bf86270 */
[CC--:B------:R-:W-:Y:S01]  /*9230*/  @!P3 LEA R24, P6, R26.reuse, R10.reuse, 0x2 ;  /* 0x0000000a1a18b211 */ /* 0x0c0fe200078c10ff */
[----:B------:R3:W-:Y:S01]  /*9240*/  @!P5 ST.E.64 desc[UR40][R14.64], R30 ;  /* 0x0000001e0e00d985 */ /* 0x0007e2000c101b28 */
[----:B0-----:R-:W-:Y:S02]  /*9250*/  @!P2 LEA R8, P5, R61, R10, 0x2 ;  /* 0x0000000a3d08a211 */ /* 0x001fe400078a10ff */
[----:B------:R-:W-:-:S03]  /*9260*/  @!P3 LEA.HI.X R25, R26, R11, R27, 0x2, P6 ;  /* 0x0000000b1a19b211 */ /* 0x000fc600030f141b */
[-C--:B--2---:R-:W-:Y:S02]  /*9270*/  @!P1 LEA R12, P6, R59, R10.reuse, 0x2 ;  /* 0x0000000a3b0c9211 */ /* 0x084fe400078c10ff */
[-C--:B------:R-:W-:Y:S01]  /*9280*/  @!P2 LEA.HI.X R9, R61, R11.reuse, R62, 0x2, P5 ;  /* 0x0000000b3d09a211 */ /* 0x080fe200028f143e */
[----:B------:R3:W-:Y:S01]  /*9290*/  @!P3 ST.E.64 desc[UR40][R24.64], R32 ;  /* 0x000000201800b985 */ /* 0x0007e2000c101b28 */
[-C--:B------:R-:W-:Y:S02]  /*92a0*/  @!P0 LEA R20, P3, R57, R10.reuse, 0x2 ;  /* 0x0000000a39148211 */ /* 0x080fe400078610ff */
[----:B------:R-:W-:Y:S01]  /*92b0*/  @!P4 LEA R10, P5, R19, R10, 0x2 ;  /* 0x0000000a130ac211 */ /* 0x000fe200078a10ff */
[----:B------:R3:W-:Y:S01]  /*92c0*/  @!P2 ST.E.64 desc[UR40][R8.64], R34 ;  /* 0x000000220800a985 */ /* 0x0007e2000c101b28 */
[-C--:B------:R-:W-:Y:S02]  /*92d0*/  @!P1 LEA.HI.X R13, R59, R11.reuse, R60, 0x2, P6 ;  /* 0x0000000b3b0d9211 */ /* 0x080fe400030f143c */
[----:B------:R-:W-:-:S02]  /*92e0*/  @!P0 LEA.HI.X R21, R57, R11, R58, 0x2, P3 ;  /* 0x0000000b39158211 */ /* 0x000fc400018f143a */
[----:B------:R-:W-:Y:S01]  /*92f0*/  @!P4 LEA.HI.X R11, R19, R11, R56, 0x2, P5 ;  /* 0x0000000b130bc211 */ /* 0x000fe200028f1438 */
[----:B------:R3:W-:Y:S04]  /*9300*/  @!P1 ST.E.64 desc[UR40][R12.64], R36 ;  /* 0x000000240c009985 */ /* 0x0007e8000c101b28 */
[----:B------:R3:W-:Y:S04]  /*9310*/  @!P0 ST.E.64 desc[UR40][R20.64], R38 ;  /* 0x0000002614008985 */ /* 0x0007e8000c101b28 */
[----:B------:R3:W-:Y:S02]  /*9320*/  @!P4 ST.E.64 desc[UR40][R10.64], R40 ;  /* 0x000000280a00c985 */ /* 0x0007e4000c101b28 */
.L_x_198:
[----:B------:R-:W-:Y:S05]  /*9330*/  BSYNC B1 ;  /* 0x0000000000017941 */ /* 0x000fea0003800000 */
.L_x_197:
[----:B------:R-:W-:Y:S01]  /*9340*/  ISETP.GE.AND P0, PT, R22, R3, PT ;  /* 0x000000031600720c */ /* 0x000fe20003f06270 */
[----:B--23--:R2:W3:Y:S04]  /*9350*/  SHFL.IDX PT, R11, R4, 0x1, 0x1c1f ;  /* 0x003c1f00040b7f89 */ /* 0x00c4e800000e0000 */
[----:B0-----:R2:W0:Y:S08]  /*9360*/  SHFL.IDX PT, R10, R0, 0x1, 0x1c1f ;  /* 0x003c1f00000a7f89 */ /* 0x00143000000e0000 */
[----:B--2---:R-:W-:Y:S05]  /*9370*/  @P0 BRA `(.L_x_196) ;  /* 0x0000000c00240947 */ /* 0x004fea0003800000 */
[----:B------:R-:W-:Y:S02]  /*9380*/  ULDC UR4, c[0x0][0xac8] ;  /* 0x0002b20000047ab9 */ /* 0x000fe40000000800 */
[----:B-----5:R-:W-:Y:S02]  /*9390*/  ISETP.GE.AND P0, PT, R67, UR4, PT ;  /* 0x0000000443007c0c */ /* 0x020fe4000bf06270 */
[----:B------:R-:W-:Y:S02]  /*93a0*/  ISETP.GE.AND P5, PT, R65, UR4, PT ;  /* 0x0000000441007c0c */ /* 0x000fe4000bfa6270 */
[----:B------:R-:W-:Y:S02]  /*93b0*/  ISETP.GE.AND P3, PT, R63, UR4, PT ;  /* 0x000000043f007c0c */ /* 0x000fe4000bf66270 */
[----:B------:R-:W-:Y:S02]  /*93c0*/  ISETP.GE.AND P2, PT, R26, UR4, PT ;  /* 0x000000041a007c0c */ /* 0x000fe4000bf46270 */
[----:B------:R-:W-:-:S05]  /*93d0*/  ISETP.GE.AND P1, PT, R61, UR4, PT ;  /* 0x000000043d007c0c */ /* 0x000fca000bf26270 */
[----:B0--3--:R-:W-:Y:S02]  /*93e0*/  @!P0 IMAD.WIDE R8, R67, 0x4, R10 ;  /* 0x0000000443088825 */ /* 0x009fe400078e020a */
[-C--:B------:R-:W-:Y:S02]  /*93f0*/  @!P5 LEA R12, P4, R65, R10.reuse, 0x2 ;  /* 0x0000000a410cd211 */ /* 0x080fe400078810ff */
[----:B------:R-:W-:Y:S01]  /*9400*/  @!P3 LEA R14, P6, R63, R10, 0x2 ;  /* 0x0000000a3f0eb211 */ /* 0x000fe200078c10ff */
[----:B------:R0:W-:Y:S01]  /*9410*/  @!P0 ST.E.64 desc[UR40][R8.64], R42 ;  /* 0x0000002a08008985 */ /* 0x0001e2000c101b28 */
[----:B------:R-:W-:Y:S02]  /*9420*/  ISETP.GE.AND P0, PT, R59, UR4, PT ;  /* 0x000000043b007c0c */ /* 0x000fe4000bf06270 */
[----:B------:R-:W-:Y:S02]  /*9430*/  @!P5 LEA.HI.X R13, R65, R11, R66, 0x2, P4 ;  /* 0x0000000b410dd211 */ /* 0x000fe400020f1442 */
[----:B------:R-:W-:-:S02]  /*9440*/  ISETP.GE.AND P4, PT, R57, UR4, PT ;  /* 0x0000000439007c0c */ /* 0x000fc4000bf86270 */
[----:B------:R-:W-:Y:S01]  /*9450*/  @!P3 LEA.HI.X R15, R63, R11, R64, 0x2, P6 ;  /* 0x0000000b3f0fb211 */ /* 0x000fe200030f1440 */
[----:B------:R2:W-:Y:S01]  /*9460*/  @!P5 ST.E.64 desc[UR40][R12.64], R44 ;  /* 0x0000002c0c00d985 */ /* 0x0005e2000c101b28 */
[----:B------:R-:W-:-:S03]  /*9470*/  @!P2 LEA R20, P5, R26, R10, 0x2 ;  /* 0x0000000a1a14a211 */ /* 0x000fc600078a10ff */
[----:B------:R2:W-:Y:S01]  /*9480*/  @!P3 ST.E.64 desc[UR40][R14.64], R46 ;  /* 0x0000002e0e00b985 */ /* 0x0005e2000c101b28 */
[-C--:B------:R-:W-:Y:S02]  /*9490*/  @!P2 LEA.HI.X R21, R26, R11.reuse, R27, 0x2, P5 ;  /* 0x0000000b1a15a211 */ /* 0x080fe400028f141b */
[-C--:B0-----:R-:W-:Y:S02]  /*94a0*/  @!P1 LEA R8, P6, R61, R10.reuse, 0x2 ;  /* 0x0000000a3d089211 */ /* 0x081fe400078c10ff */
[-C--:B------:R-:W-:Y:S01]  /*94b0*/  @!P0 LEA R24, P3, R59, R10.reuse, 0x2 ;  /* 0x0000000a3b188211 */ /* 0x080fe200078610ff */
[----:B------:R2:W-:Y:S01]  /*94c0*/  @!P2 ST.E.64 desc[UR40][R20.64], R48 ;  /* 0x000000301400a985 */ /* 0x0005e2000c101b28 */
[----:B------:R-:W-:Y:S02]  /*94d0*/  @!P4 LEA R26, P5, R57, R10, 0x2 ;  /* 0x0000000a391ac211 */ /* 0x000fe400078a10ff */
[-C--:B------:R-:W-:Y:S02]  /*94e0*/  @!P1 LEA.HI.X R9, R61, R11.reuse, R62, 0x2, P6 ;  /* 0x0000000b3d099211 */ /* 0x080fe400030f143e */
[----:B------:R-:W-:-:S02]  /*94f0*/  @!P0 LEA.HI.X R25, R59, R11, R60, 0x2, P3 ;  /* 0x0000000b3b198211 */ /* 0x000fc400018f143c */
[----:B------:R-:W-:Y:S01]  /*9500*/  @!P4 LEA.HI.X R27, R57, R11, R58, 0x2, P5 ;  /* 0x0000000b391bc211 */ /* 0x000fe200028f143a */
[----:B------:R2:W-:Y:S04]  /*9510*/  @!P1 ST.E.64 desc[UR40][R8.64], R50 ;  /* 0x0000003208009985 */ /* 0x0005e8000c101b28 */
[----:B------:R2:W-:Y:S01]  /*9520*/  @!P0 ST.E.64 desc[UR40][R24.64], R52 ;  /* 0x0000003418008985 */ /* 0x0005e2000c101b28 */
[----:B------:R-:W-:-:S03]  /*9530*/  ISETP.GE.AND P0, PT, R19, UR4, PT ;  /* 0x0000000413007c0c */ /* 0x000fc6000bf06270 */
[----:B------:R2:W-:Y:S10]  /*9540*/  @!P4 ST.E.64 desc[UR40][R26.64], R54 ;  /* 0x000000361a00c985 */ /* 0x0005f4000c101b28 */
[----:B------:R-:W-:Y:S05]  /*9550*/  @P0 BRA `(.L_x_196) ;  /* 0x0000000800ac0947 */ /* 0x000fea0003800000 */
[----:B--2---:R-:W-:-:S04]  /*9560*/  LEA R8, P0, R19, R10, 0x2 ;  /* 0x0000000a13087211 */ /* 0x004fc800078010ff */
[----:B------:R-:W-:-:S05]  /*9570*/  LEA.HI.X R9, R19, R11, R56, 0x2, P0 ;  /* 0x0000000b13097211 */ /* 0x000fca00000f1438 */
[----:B------:R4:W-:Y:S01]  /*9580*/  ST.E.64 desc[UR40][R8.64], R150 ;  /* 0x0000009608007985 */ /* 0x0009e2000c101b28 */
[----:B------:R-:W-:Y:S05]  /*9590*/  BRA `(.L_x_196) ;  /* 0x00000008009c7947 */ /* 0x000fea0003800000 */
.L_x_193:
[----:B------:R-:W2:Y:S01]  /*95a0*/  LDC.64 R10, c[0x0][0xc00] ;  /* 0x00030000ff0a7b82 */ /* 0x000ea20000000a00 */
[----:B------:R-:W-:Y:S01]  /*95b0*/  ULDC.64 UR4, c[0x0][0xc08] ;  /* 0x0003020000047ab9 */ /* 0x000fe20000000a00 */
[----:B------:R-:W-:Y:S01]  /*95c0*/  IMAD.MOV.U32 R3, RZ, RZ, RZ ;  /* 0x000000ffff037224 */ /* 0x000fe200078e00ff */
[----:B------:R-:W-:-:S04]  /*95d0*/  ISETP.NE.U32.AND P0, PT, RZ, UR4, PT ;  /* 0x00000004ff007c0c */ /* 0x000fc8000bf05070 */
[----:B------:R-:W-:Y:S01]  /*95e0*/  ISETP.NE.AND.EX P1, PT, RZ, UR5, PT, P0 ;  /* 0x00000005ff007c0c */ /* 0x000fe2000bf25300 */
[----:B------:R-:W3:Y:S01]  /*95f0*/  LDC.64 R8, c[0x0][0xc00] ;  /* 0x00030000ff087b82 */ /* 0x000ee20000000a00 */
[----:B--2---:R-:W-:-:S04]  /*9600*/  ISETP.NE.U32.AND P0, PT, R10, RZ, PT ;  /* 0x000000ff0a00720c */ /* 0x004fc80003f05070 */
[----:B------:R-:W-:-:S07]  /*9610*/  ISETP.NE.AND.EX P0, PT, R11, RZ, PT, P0 ;  /* 0x000000ff0b00720c */ /* 0x000fce0003f05300 */
[----:B------:R-:W2:Y:S01]  /*9620*/  @P1 LDC.64 R10, c[0x0][0xc08] ;  /* 0x00030200ff0a1b82 */ /* 0x000ea20000000a00 */
[----:B------:R-:W-:Y:S01]  /*9630*/  ULDC UR4, c[0x0][0xa88] ;  /* 0x0002a20000047ab9 */ /* 0x000fe20000000800 */
[----:B---3--:R-:W-:-:S04]  /*9640*/  IMAD.WIDE R12, R155, 0x4, R8 ;  /* 0x000000049b0c7825 */ /* 0x008fc800078e0208 */
[----:B------:R-:W-:Y:S01]  /*9650*/  IMAD.U32 R0, RZ, RZ, UR4 ;  /* 0x00000004ff007e24 */ /* 0x000fe2000f8e00ff */
[----:B------:R3:W5:Y:S01]  /*9660*/  @P0 LDG.E R3, desc[UR40][R12.64] ;  /* 0x000000280c030981 */ /* 0x000762000c1e1900 */
[----:B0-----:R-:W0:Y:S01]  /*9670*/  S2R R14, SR_TID.X ;  /* 0x00000000000e7919 */ /* 0x001e220000002100 */
[----:B--2---:R-:W-:-:S05]  /*9680*/  @P1 IMAD.WIDE R8, R155, 0x4, R10 ;  /* 0x000000049b081825 */ /* 0x004fca00078e020a */
[----:B------:R3:W5:Y:S01]  /*9690*/  @P1 LDG.E R0, desc[UR40][R8.64] ;  /* 0x0000002808001981 */ /* 0x000762000c1e1900 */
[----:B------:R-:W-:-:S13]  /*96a0*/  ISETP.NE.AND P2, PT, R157, RZ, PT ;  /* 0x000000ff9d00720c */ /* 0x000fda0003f45270 */
[----:B------:R-:W2:Y:S01]  /*96b0*/  @!P2 LDC R157, c[0x0][0xad4] ;  /* 0x0002b500ff9dab82 */ /* 0x000ea20000000800 */
[----:B0-----:R-:W-:-:S05]  /*96c0*/  VIADD R30, R14, 0xffffff80 ;  /* 0xffffff800e1e7836 */ /* 0x001fca0000000000 */
[----:B------:R-:W-:Y:S02]  /*96d0*/  ISETP.GT.AND P3, PT, R30, 0xbf, PT ;  /* 0x000000bf1e00780c */ /* 0x000fe40003f64270 */
[----:B--2---:R-:W-:Y:S01]  /*96e0*/  ISETP.GT.AND P2, PT, R157, 0x1, PT ;  /* 0x000000019d00780c */ /* 0x004fe20003f44270 */
[----:B---3--:R-:W-:-:S12]  /*96f0*/  @P1 BRA `(.L_x_199) ;  /* 0x0000000000101947 */ /* 0x008fd80003800000 */
[----:B------:R-:W-:Y:S05]  /*9700*/  @!P0 BRA `(.L_x_199) ;  /* 0x00000000000c8947 */ /* 0x000fea0003800000 */
[----:B------:R-:W2:Y:S04]  /*9710*/  LDG.E R9, desc[UR40][R12.64] ;  /* 0x000000280c097981 */ /* 0x000ea8000c1e1900 */
[----:B-----5:R-:W2:Y:S02]  /*9720*/  LDG.E R0, desc[UR40][R12.64+0x4] ;  /* 0x000004280c007981 */ /* 0x020ea4000c1e1900 */
[----:B--2---:R-:W-:-:S07]  /*9730*/  IMAD.IADD R0, R0, 0x1, -R9 ;  /* 0x0000000100007824 */ /* 0x004fce00078e0a09 */
.L_x_199:
[----:B-1----:R-:W2:Y:S01]  /*9740*/  LDL.LU R4, [R1+0x2c] ;  /* 0x00002c0001047983 */ /* 0x002ea20000300800 */
[----:B------:R-:W-:Y:S01]  /*9750*/  BSSY B1, `(.L_x_200) ;  /* 0x0000038000017945 */ /* 0x000fe20003800000 */
[----:B------:R-:W-:Y:S02]  /*9760*/  SEL R155, R155, RZ, !P0 ;  /* 0x000000ff9b9b7207 */ /* 0x000fe40004000000 */
[----:B-----5:R-:W-:Y:S02]  /*9770*/  SHF.R.S32.HI R26, RZ, 0x1f, R3 ;  /* 0x0000001fff1a7819 */ /* 0x020fe40000011403 */
[----:B--2---:R-:W-:Y:S01]  /*9780*/  SEL R28, R4, RZ, !P0 ;  /* 0x000000ff041c7207 */ /* 0x004fe20004000000 */
[----:B------:R-:W-:Y:S06]  /*9790*/  @P3 BRA `(.L_x_201) ;  /* 0x0000000000cc3947 */ /* 0x000fec0003800000 */
[----:B------:R-:W2:Y:S01]  /*97a0*/  LDL R4, [R1+0x4] ;  /* 0x0000040001047983 */ /* 0x000ea20000100800 */
[----:B------:R-:W0:Y:S02]  /*97b0*/  LDC R33, c[0x0][0xbe8] ;  /* 0x0002fa00ff217b82 */ /* 0x000e240000000800 */
[----:B0-----:R-:W-:Y:S02]  /*97c0*/  IMAD R8, R0, R33, RZ ;  /* 0x0000002100087224 */ /* 0x001fe400078e02ff */
[----:B--2---:R-:W-:-:S04]  /*97d0*/  IMAD R4, R4, 0xc0, R14 ;  /* 0x000000c004047824 */ /* 0x004fc800078e020e */
[----:B------:R-:W-:-:S05]  /*97e0*/  VIADD R31, R4, 0xffffff80 ;  /* 0xffffff80041f7836 */ /* 0x000fca0000000000 */
[----:B------:R-:W-:-:S13]  /*97f0*/  ISETP.GE.AND P0, PT, R31, R8, PT ;  /* 0x000000081f00720c */ /* 0x000fda0003f06270 */
[----:B------:R-:W-:Y:S05]  /*9800*/  @P0 BRA `(.L_x_201) ;  /* 0x0000000000b00947 */ /* 0x000fea0003800000 */
[----:B------:R-:W2:Y:S01]  /*9810*/  LDL.LU R32, [R1+0x28] ;  /* 0x0000280001207983 */ /* 0x000ea20000300800 */
[----:B------:R-:W-:Y:S01]  /*9820*/  ISETP.NE.AND P1, PT, R33, 0x1, PT ;  /* 0x000000012100780c */ /* 0x000fe20003f25270 */
[----:B------:R-:W-:Y:S01]  /*9830*/  IMAD.MOV.U32 R22, RZ, RZ, 0x9b8 ;  /* 0x000009b8ff167424 */ /* 0x000fe200078e00ff */
[----:B------:R-:W-:Y:S01]  /*9840*/  ISETP.GT.AND P0, PT, R157, 0x1, PT ;  /* 0x000000019d00780c */ /* 0x000fe20003f04270 */
[----:B------:R-:W0:Y:S01]  /*9850*/  LDC.64 R8, c[0x0][0xba8] ;  /* 0x0002ea00ff087b82 */ /* 0x000e220000000a00 */
[----:B------:R-:W-:Y:S02]  /*9860*/  IMAD.MOV.U32 R19, RZ, RZ, R31 ;  /* 0x000000ffff137224 */ /* 0x000fe400078e001f */
[----:B------:R-:W-:-:S05]  /*9870*/  SEL R22, R22, 0x978, P0 ;  /* 0x0000097816167807 */ /* 0x000fca0000000000 */
[----:B------:R-:W1:Y:S08]  /*9880*/  LDC.64 R12, c[0x0][R22+0x220] ;  /* 0x00008800160c7b82 */ /* 0x000e700000000a00 */
[----:B------:R-:W3:Y:S08]  /*9890*/  @P1 LDC R4, c[0x0][0xbec] ;  /* 0x0002fb00ff041b82 */ /* 0x000ef00000000800 */
[----:B------:R-:W4:Y:S08]  /*98a0*/  LDC.64 R10, c[0x0][R22+0x218] ;  /* 0x00008600160a7b82 */ /* 0x000f300000000a00 */
[----:B------:R-:W5:Y:S01]  /*98b0*/  @P1 LDC R29, c[0x0][0xbf0] ;  /* 0x0002fc00ff1d1b82 */ /* 0x000f620000000800 */
[----:B-1----:R-:W-:-:S02]  /*98c0*/  IMAD R13, R13, R155, RZ ;  /* 0x0000009b0d0d7224 */ /* 0x002fc400078e02ff */
[----:B------:R-:W-:-:S05]  /*98d0*/  IMAD.WIDE.U32 R24, R12, R155, RZ ;  /* 0x0000009b0c187225 */ /* 0x000fca00078e00ff */
[----:B------:R-:W1:Y:S01]  /*98e0*/  LDC.64 R14, c[0x0][R22+0x228] ;  /* 0x00008a00160e7b82 */ /* 0x000e620000000a00 */
[----:B---3--:R-:W-:-:S07]  /*98f0*/  @P1 IMAD.HI.U32 R4, R31, R4, RZ ;  /* 0x000000041f041227 */ /* 0x008fce00078e00ff */
[----:B------:R-:W3:Y:S01]  /*9900*/  LDC.64 R20, c[0x0][R22+0x210] ;  /* 0x0000840016147b82 */ /* 0x000ee20000000a00 */
[-C--:B----4-:R-:W-:Y:S02]  /*9910*/  IMAD R27, R11, R156.reuse, RZ ;  /* 0x0000009c0b1b7224 */ /* 0x090fe400078e02ff */
[----:B------:R-:W-:-:S04]  /*9920*/  IMAD.WIDE.U32 R10, R10, R156, RZ ;  /* 0x0000009c0a0a7225 */ /* 0x000fc800078e00ff */
[----:B------:R-:W-:Y:S01]  /*9930*/  IMAD.IADD R27, R11, 0x1, R27 ;  /* 0x000000010b1b7824 */ /* 0x000fe200078e021b */
[----:B-----5:R-:W-:Y:S01]  /*9940*/  @P1 SHF.R.U32.HI R19, RZ, R29, R4 ;  /* 0x0000001dff131219 */ /* 0x020fe20000011604 */
[----:B------:R-:W-:Y:S01]  /*9950*/  IMAD R29, R12, R28, R13 ;  /* 0x0000001c0c1d7224 */ /* 0x000fe200078e020d */
[----:B0-----:R-:W0:Y:S01]  /*9960*/  @!P0 LDC R8, c[0x0][0xb50] ;  /* 0x0002d400ff088b82 */ /* 0x001e220000000800 */
[----:B------:R-:W-:Y:S02]  /*9970*/  IADD3 R4, P1, P3, R24, R10, R3 ;  /* 0x0000000a18047210 */ /* 0x000fe40007b3e003 */
[----:B------:R-:W-:Y:S02]  /*9980*/  IMAD.MOV R12, RZ, RZ, -R19 ;  /* 0x000000ffff0c7224 */ /* 0x000fe400078e0a13 */
[----:B------:R-:W-:-:S03]  /*9990*/  IMAD.IADD R29, R25, 0x1, R29 ;  /* 0x00000001191d7824 */ /* 0x000fc600078e021d */
[----:B------:R-:W4:Y:S01]  /*99a0*/  @!P0 LDC R9, c[0x0][0xb54] ;  /* 0x0002d500ff098b82 */ /* 0x000f220000000800 */
[----:B--2---:R-:W-:-:S05]  /*99b0*/  SEL R13, R32, RZ, P0 ;  /* 0x000000ff200d7207 */ /* 0x004fca0000000000 */
[----:B-1----:R-:W-:-:S04]  /*99c0*/  IMAD.WIDE.U32 R10, R14, R13, RZ ;  /* 0x0000000d0e0a7225 */ /* 0x002fc800078e00ff */
[----:B------:R-:W-:Y:S02]  /*99d0*/  IMAD R15, R15, R13, RZ ;  /* 0x0000000d0f0f7224 */ /* 0x000fe400078e02ff */
[----:B------:R-:W-:Y:S01]  /*99e0*/  IMAD R13, R33, R12, R31 ;  /* 0x0000000c210d7224 */ /* 0x000fe200078e021f */
[----:B------:R-:W-:Y:S01]  /*99f0*/  IADD3.X R12, R29, R27, R26, P1, P3 ;  /* 0x0000001b1d0c7210 */ /* 0x000fe20000fe641a */
[----:B------:R-:W-:Y:S01]  /*9a00*/  IMAD.IADD R15, R11, 0x1, R15 ;  /* 0x000000010b0f7824 */ /* 0x000fe200078e020f */
[----:B------:R-:W-:Y:S01]  /*9a10*/  IADD3 R10, P0, P1, R19, R4, R10 ;  /* 0x00000004130a7210 */ /* 0x000fe2000791e00a */
[----:B---3--:R-:W-:Y:S01]  /*9a20*/  IMAD R4, R21, R13, RZ ;  /* 0x0000000d15047224 */ /* 0x008fe200078e02ff */
[----:B------:R-:W-:-:S04]  /*9a30*/  SHF.R.S32.HI R19, RZ, 0x1f, R19 ;  /* 0x0000001fff137819 */ /* 0x000fc80000011413 */
[----:B------:R-:W-:Y:S02]  /*9a40*/  IADD3.X R11, R19, R12, R15, P0, P1 ;  /* 0x0000000c130b7210 */ /* 0x000fe400007e240f */
[----:B------:R-:W-:Y:S01]  /*9a50*/  SHF.R.S32.HI R15, RZ, 0x1f, R13 ;  /* 0x0000001fff0f7819 */ /* 0x000fe2000001140d */
[----:B------:R-:W-:-:S04]  /*9a60*/  IMAD.WIDE.U32 R10, R20, R13, R10 ;  /* 0x0000000d140a7225 */ /* 0x000fc800078e000a */
[----:B------:R-:W-:Y:S01]  /*9a70*/  IMAD R15, R20, R15, R4 ;  /* 0x0000000f140f7224 */ /* 0x000fe200078e0204 */
[----:B0-----:R-:W-:-:S03]  /*9a80*/  LEA R8, P0, R10, R8, 0x2 ;  /* 0x000000080a087211 */ /* 0x001fc600078010ff */
[----:B------:R-:W-:Y:S02]  /*9a90*/  IMAD.IADD R4, R11, 0x1, R15 ;  /* 0x000000010b047824 */ /* 0x000fe400078e020f */
[----:B------:R-:W-:-:S03]  /*9aa0*/  IMAD.MOV.U32 R11, RZ, RZ, -0x800000 ;  /* 0xff800000ff0b7424 */ /* 0x000fc600078e00ff */
[----:B----4-:R-:W-:-:S05]  /*9ab0*/  LEA.HI.X R9, R10, R9, R4, 0x2, P0 ;  /* 0x000000090a097211 */ /* 0x010fca00000f1404 */
[----:B------:R0:W-:Y:S02]  /*9ac0*/  STG.E desc[UR40][R8.64], R11 ;  /* 0x0000000b08007986 */ /* 0x0001e4000c101928 */
.L_x_201:
[----:B------:R-:W-:Y:S05]  /*9ad0*/  BSYNC B1 ;  /* 0x0000000000017941 */ /* 0x000fea0003800000 */
.L_x_200:
[----:B------:R-:W-:Y:S05]  /*9ae0*/  @P2 BRA `(.L_x_196) ;  /* 0x0000000400482947 */ /* 0x000fea0003800000 */
[----:B------:R-:W2:Y:S01]  /*9af0*/  LDL R12, [R1+0x8] ;  /* 0x00000800010c7983 */ /* 0x000ea20000100800 */
[----:B------:R-:W1:Y:S03]  /*9b00*/  LDC R15, c[0x0][0xbe8] ;  /* 0x0002fa00ff0f7b82 */ /* 0x000e660000000800 */
[----:B------:R-:W3:Y:S01]  /*9b10*/  LDL R10, [R1+0x64] ;  /* 0x00006400010a7983 */ /* 0x000ee20000100800 */
[--C-:B------:R-:W-:Y:S01]  /*9b20*/  SHF.R.S32.HI R14, RZ, 0x1f, R30.reuse ;  /* 0x0000001fff0e7819 */ /* 0x100fe2000001141e */
[----:B------:R-:W-:Y:S01]  /*9b30*/  ULDC.64 UR4, c[0x0][0xaa0] ;  /* 0x0002a80000047ab9 */ /* 0x000fe20000000a00 */
[----:B------:R-:W-:Y:S01]  /*9b40*/  SHF.R.S32.HI R25, RZ, 0x1f, R30 ;  /* 0x0000001fff197819 */ /* 0x000fe2000001141e */
[----:B------:R-:W4:Y:S01]  /*9b50*/  LDL.LU R20, [R1+0x4] ;  /* 0x0000040001147983 */ /* 0x000f220000300800 */
[-C--:B------:R-:W-:Y:S01]  /*9b60*/  LEA.HI R14, R14, R30.reuse, RZ, 0x3 ;  /* 0x0000001e0e0e7211 */ /* 0x080fe200078f18ff */
[----:B------:R-:W-:Y:S01]  /*9b70*/  IMAD R4, R26, UR4, RZ ;  /* 0x000000041a047c24 */ /* 0x000fe2000f8e02ff */
[----:B------:R-:W-:Y:S01]  /*9b80*/  LEA.HI R25, R25, R30, RZ, 0x3 ;  /* 0x0000001e19197211 */ /* 0x000fe200078f18ff */
[C---:B0-----:R-:W-:Y:S01]  /*9b90*/  IMAD.WIDE.U32 R8, R3.reuse, UR4, RZ ;  /* 0x0000000403087c25 */ /* 0x041fe2000f8e00ff */
[----:B------:R-:W-:Y:S01]  /*9ba0*/  LOP3.LUT R14, R14, 0xfffffff8, RZ, 0xc0, !PT ;  /* 0xfffffff80e0e7812 */ /* 0x000fe200078ec0ff */
[----:B------:R-:W-:Y:S01]  /*9bb0*/  ULDC.64 UR6, c[0x0][0xaf0] ;  /* 0x0002bc0000067ab9 */ /* 0x000fe20000000a00 */
[----:B------:R-:W-:Y:S01]  /*9bc0*/  SHF.R.S32.HI R25, RZ, 0x3, R25 ;  /* 0x00000003ff197819 */ /* 0x000fe20000011419 */
[----:B------:R-:W-:Y:S01]  /*9bd0*/  IMAD R11, R3, UR5, R4 ;  /* 0x00000005030b7c24 */ /* 0x000fe2000f8e0204 */
[----:B------:R-:W-:Y:S01]  /*9be0*/  ULDC.64 UR4, c[0x0][0xae8] ;  /* 0x0002ba0000047ab9 */ /* 0x000fe20000000a00 */
[----:B------:R-:W-:-:S02]  /*9bf0*/  IMAD.IADD R14, R30, 0x1, -R14 ;  /* 0x000000011e0e7824 */ /* 0x000fc400078e0a0e */
[----:B------:R-:W-:Y:S02]  /*9c00*/  IMAD.IADD R9, R9, 0x1, R11 ;  /* 0x0000000109097824 */ /* 0x000fe400078e020b */
[----:B------:R-:W-:Y:S02]  /*9c10*/  IMAD R3, R14, 0x30, R25 ;  /* 0x000000300e037824 */ /* 0x000fe400078e0219 */
[----:B------:R-:W-:Y:S01]  /*9c20*/  IMAD.WIDE.U32 R8, R156, UR4, R8 ;  /* 0x000000049c087c25 */ /* 0x000fe2000f8e0008 */
[----:B-1----:R-:W-:-:S03]  /*9c30*/  ISETP.NE.AND P0, PT, R15, 0x1, PT ;  /* 0x000000010f00780c */ /* 0x002fc60003f05270 */
[----:B------:R-:W-:Y:S01]  /*9c40*/  IMAD R9, R156, UR5, R9 ;  /* 0x000000059c097c24 */ /* 0x000fe2000f8e0209 */
[----:B------:R-:W-:Y:S01]  /*9c50*/  ULDC.64 UR4, c[0x0][0xae0] ;  /* 0x0002b80000047ab9 */ /* 0x000fe20000000a00 */
[----:B------:R-:W-:Y:S02]  /*9c60*/  IMAD R21, R0, R15, RZ ;  /* 0x0000000f00157224 */ /* 0x000fe400078e02ff */
[----:B------:R-:W-:-:S06]  /*9c70*/  IMAD.WIDE.U32 R8, R155, UR6, R8 ;  /* 0x000000069b087c25 */ /* 0x000fcc000f8e0008 */
[----:B------:R-:W0:Y:S08]  /*9c80*/  @P0 LDC R13, c[0x0][0xbec] ;  /* 0x0002fb00ff0d0b82 */ /* 0x000e300000000800 */
[----:B------:R-:W1:Y:S01]  /*9c90*/  @P0 LDC R19, c[0x0][0xbf0] ;  /* 0x0002fc00ff130b82 */ /* 0x000e620000000800 */
[----:B--2---:R-:W-:Y:S02]  /*9ca0*/  IMAD.MOV.U32 R22, RZ, RZ, R12 ;  /* 0x000000ffff167224 */ /* 0x004fe400078e000c */
[----:B---3--:R-:W-:-:S02]  /*9cb0*/  IMAD.MOV.U32 R24, RZ, RZ, R10 ;  /* 0x000000ffff187224 */ /* 0x008fc400078e000a */
[----:B------:R-:W-:Y:S02]  /*9cc0*/  IMAD R10, R28, UR6, RZ ;  /* 0x000000061c0a7c24 */ /* 0x000fe4000f8e02ff */
[----:B----4-:R-:W-:-:S04]  /*9cd0*/  IMAD R12, R20, 0xc0, R3 ;  /* 0x000000c0140c7824 */ /* 0x010fc800078e0203 */
[----:B0-----:R-:W-:-:S04]  /*9ce0*/  @P0 IMAD.HI.U32 R4, R12, R13, RZ ;  /* 0x0000000d0c040227 */ /* 0x001fc800078e00ff */
[----:B------:R-:W-:Y:S01]  /*9cf0*/  IMAD.MOV.U32 R3, RZ, RZ, R12 ;  /* 0x000000ffff037224 */ /* 0x000fe200078e000c */
[----:B-1----:R-:W-:Y:S01]  /*9d00*/  @P0 SHF.R.U32.HI R3, RZ, R19, R4 ;  /* 0x00000013ff030219 */ /* 0x002fe20000011604 */
[----:B------:R-:W-:-:S03]  /*9d10*/  IMAD R13, R155, UR7, R10 ;  /* 0x000000079b0d7c24 */ /* 0x000fc6000f8e020a */
[--C-:B------:R-:W-:Y:S01]  /*9d20*/  SHF.R.S32.HI R4, RZ, 0x1f, R3.reuse ;  /* 0x0000001fff047819 */ /* 0x100fe20000011403 */
[----:B------:R-:W-:Y:S02]  /*9d30*/  IMAD.MOV R11, RZ, RZ, -R3 ;  /* 0x000000ffff0b7224 */ /* 0x000fe400078e0a03 */
[----:B------:R-:W-:Y:S02]  /*9d40*/  IMAD.IADD R9, R9, 0x1, R13 ;  /* 0x0000000109097824 */ /* 0x000fe400078e020d */
[----:B------:R-:W-:Y:S02]  /*9d50*/  IMAD R11, R15, R11, R12 ;  /* 0x0000000b0f0b7224 */ /* 0x000fe400078e020c */
[----:B------:R-:W-:Y:S02]  /*9d60*/  IMAD R4, R4, UR4, RZ ;  /* 0x0000000404047c24 */ /* 0x000fe4000f8e02ff */
[----:B------:R-:W-:-:S04]  /*9d70*/  IMAD.WIDE.U32 R8, R3, UR4, R8 ;  /* 0x0000000403087c25 */ /* 0x000fc8000f8e0008 */
[----:B------:R-:W-:Y:S01]  /*9d80*/  IMAD R13, R3, UR5, R4 ;  /* 0x00000005030d7c24 */ /* 0x000fe2000f8e0204 */
[----:B------:R-:W-:Y:S01]  /*9d90*/  SHF.R.S32.HI R4, RZ, 0x1f, R11 ;  /* 0x0000001fff047819 */ /* 0x000fe2000001140b */
[----:B------:R-:W-:Y:S02]  /*9da0*/  ULDC.64 UR4, c[0x0][0xad8] ;  /* 0x0002b60000047ab9 */ /* 0x000fe40000000a00 */
[----:B------:R-:W-:Y:S02]  /*9db0*/  IMAD.IADD R9, R9, 0x1, R13 ;  /* 0x0000000109097824 */ /* 0x000fe400078e020d */
[----:B------:R-:W-:Y:S02]  /*9dc0*/  IMAD R4, R4, UR4, RZ ;  /* 0x0000000404047c24 */ /* 0x000fe4000f8e02ff */
[----:B------:R-:W-:-:S04]  /*9dd0*/  IMAD.WIDE.U32 R8, R11, UR4, R8 ;  /* 0x000000040b087c25 */ /* 0x000fc8000f8e0008 */
[----:B------:R-:W-:Y:S01]  /*9de0*/  IMAD R3, R11, UR5, R4 ;  /* 0x000000050b037c24 */ /* 0x000fe2000f8e0204 */
[----:B------:R-:W-:Y:S01]  /*9df0*/  ULDC.64 UR4, c[0x0][0xa80] ;  /* 0x0002a00000047ab9 */ /* 0x000fe20000000a00 */
[----:B------:R-:W-:Y:S02]  /*9e00*/  IMAD R4, R20, 0xc0, R25 ;  /* 0x000000c014047824 */ /* 0x000fe400078e0219 */
[----:B------:R-:W-:Y:S01]  /*9e10*/  IMAD.IADD R3, R9, 0x1, R3 ;  /* 0x0000000109037824 */ /* 0x000fe200078e0203 */
[----:B------:R-:W-:Y:S01]  /*9e20*/  LEA R9, P0, R8, UR4, 0x1 ;  /* 0x0000000408097c11 */ /* 0x000fe2000f8008ff */
[----:B------:R-:W-:Y:S01]  /*9e30*/  ULDC UR4, c[0x0][0xac8] ;  /* 0x0002b20000047ab9 */ /* 0x000fe20000000800 */
[----:B------:R-:W-:Y:S02]  /*9e40*/  VIADD R0, R4, 0x30 ;  /* 0x0000003004007836 */ /* 0x000fe40000000000 */
[----:B------:R-:W-:Y:S01]  /*9e50*/  LEA.HI.X R14, R8, UR5, R3, 0x1, P0 ;  /* 0x00000005080e7c11 */ /* 0x000fe200080f0c03 */
[----:B------:R-:W0:Y:S01]  /*9e60*/  SHFL.IDX PT, R10, R9, 0x1, 0x181f ;  /* 0x00381f00090a7f89 */ /* 0x000e2200000e0000 */
[----:B------:R-:W-:Y:S01]  /*9e70*/  ISETP.GE.AND P0, PT, R22, UR4, PT ;  /* 0x0000000416007c0c */ /* 0x000fe2000bf06270 */
[----:B------:R-:W-:-:S02]  /*9e80*/  VIADD R3, R4, 0x60 ;  /* 0x0000006004037836 */ /* 0x000fc40000000000 */
[----:B------:R-:W1:Y:S01]  /*9e90*/  SHFL.IDX PT, R8, R9, RZ, 0x181f ;  /* 0x00181fff09087589 */ /* 0x000e6200000e0000 */
[CC--:B------:R-:W-:Y:S01]  /*9ea0*/  ISETP.GE.OR P3, PT, R4.reuse, R21.reuse, P0 ;  /* 0x000000150400720c */ /* 0x0c0fe20000766670 */
[----:B------:R-:W-:Y:S01]  /*9eb0*/  VIADD R4, R4, 0x90 ;  /* 0x0000009004047836 */ /* 0x000fe20000000000 */
[-C--:B------:R-:W-:Y:S01]  /*9ec0*/  ISETP.GE.OR P2, PT, R0, R21.reuse, P0 ;  /* 0x000000150000720c */ /* 0x080fe20000746670 */
[----:B------:R-:W2:Y:S01]  /*9ed0*/  SHFL.IDX PT, R12, R9, 0x2, 0x181f ;  /* 0x00581f00090c7f89 */ /* 0x000ea200000e0000 */
[-C--:B------:R-:W-:Y:S02]  /*9ee0*/  ISETP.GE.OR P1, PT, R3, R21.reuse, P0 ;  /* 0x000000150300720c */ /* 0x080fe40000726670 */
[----:B------:R-:W-:Y:S01]  /*9ef0*/  ISETP.GE.OR P0, PT, R4, R21, P0 ;  /* 0x000000150400720c */ /* 0x000fe20000706670 */
[----:B------:R-:W3:Y:S04]  /*9f00*/  SHFL.IDX PT, R11, R14, RZ, 0x181f ;  /* 0x00181fff0e0b7589 */ /* 0x000ee800000e0000 */
[----:B------:R3:W4:Y:S04]  /*9f10*/  SHFL.IDX PT, R20, R9, 0x3, 0x181f ;  /* 0x00781f0009147f89 */ /* 0x00072800000e0000 */
[----:B------:R-:W5:Y:S04]  /*9f20*/  SHFL.IDX PT, R13, R14, 0x1, 0x181f ;  /* 0x00381f000e0d7f89 */ /* 0x000f6800000e0000 */
[----:B------:R-:W5:Y:S01]  /*9f30*/  SHFL.IDX PT, R15, R14, 0x2, 0x181f ;  /* 0x00581f000e0f7f89 */ /* 0x000f6200000e0000 */
[----:B0-----:R-:W-:-:S03]  /*9f40*/  @!P2 LEA R10, P5, R22, R10, 0x1 ;  /* 0x0000000a160aa211 */ /* 0x001fc600078a08ff */
[----:B------:R4:W0:Y:S01]  /*9f50*/  SHFL.IDX PT, R19, R14, 0x3, 0x181f ;  /* 0x00781f000e137f89 */ /* 0x00082200000e0000 */
[C---:B-1----:R-:W-:Y:S02]  /*9f60*/  @!P3 LEA R8, P6, R22.reuse, R8, 0x1 ;  /* 0x000000081608b211 */ /* 0x042fe400078c08ff */
[C---:B--2---:R-:W-:Y:S02]  /*9f70*/  @!P1 LEA R12, P4, R22.reuse, R12, 0x1 ;  /* 0x0000000c160c9211 */ /* 0x044fe400078808ff */
[C---:B---3--:R-:W-:Y:S02]  /*9f80*/  @!P3 LEA.HI.X R9, R22.reuse, R11, R24, 0x1, P6 ;  /* 0x0000000b1609b211 */ /* 0x048fe400030f0c18 */
[----:B----4-:R-:W-:-:S03]  /*9f90*/  @!P0 LEA R14, P6, R22, R20, 0x1 ;  /* 0x00000014160e8211 */ /* 0x010fc600078c08ff */
[----:B------:R1:W-:Y:S01]  /*9fa0*/  @!P3 ST.E.128 desc[UR40][R8.64], RZ ;  /* 0x000000ff0800b985 */ /* 0x0003e2000c101d28 */
[C-C-:B-----5:R-:W-:Y:S02]  /*9fb0*/  @!P2 LEA.HI.X R11, R22.reuse, R13, R24.reuse, 0x1, P5 ;  /* 0x0000000d160ba211 */ /* 0x160fe400028f0c18 */
[----:B------:R-:W-:-:S03]  /*9fc0*/  @!P1 LEA.HI.X R13, R22, R15, R24, 0x1, P4 ;  /* 0x0000000f160d9211 */ /* 0x000fc600020f0c18 */
[----:B------:R1:W-:Y:S01]  /*9fd0*/  @!P2 ST.E.128 desc[UR40][R10.64], RZ ;  /* 0x000000ff0a00a985 */ /* 0x0003e2000c101d28 */
[----:B0-----:R-:W-:-:S03]  /*9fe0*/  @!P0 LEA.HI.X R15, R22, R19, R24, 0x1, P6 ;  /* 0x00000013160f8211 */ /* 0x001fc600030f0c18 */
[----:B------:R1:W-:Y:S04]  /*9ff0*/  @!P1 ST.E.128 desc[UR40][R12.64], RZ ;  /* 0x000000ff0c009985 */ /* 0x0003e8000c101d28 */
[----:B------:R1:W-:Y:S02]  /*a000*/  @!P0 ST.E.128 desc[UR40][R14.64], RZ ;  /* 0x000000ff0e008985 */ /* 0x0003e4000c101d28 */
.L_x_196:
[----:B------:R-:W-:Y:S05]  /*a010*/  BSYNC B0 ;  /* 0x0000000000007941 */ /* 0x000fea0003800000 */
.L_x_192:
[----:B------:R-:W-:Y:S02]  /*a020*/  ULDC UR4, c[0x0][0xc3c] ;  /* 0x00030f0000047ab9 */ /* 0x000fe40000000800 */
[----:B------:R-:W-:-:S13]  /*a030*/  ISETP.GE.AND P0, PT, R7, UR4, PT ;  /* 0x0000000407007c0c */ /* 0x000fda000bf06270 */
[----:B------:R-:W-:Y:S05]  /*a040*/  @!P0 BRA `(.L_x_202) ;  /* 0xffffff7000548947 */ /* 0x000fea000383ffff */
[----:B------:R-:W-:Y:S05]  /*a050*/  EXIT ;  /* 0x000000000000794d */ /* 0x000fea0003800000 */
.L_x_167:
[----:B------:R-:W-:-:S08]  /*a060*/  NOP ;  /* 0x0000000000007918 */ /* 0x000fd00000000000 */
[----:B--2---:R-:W0:-:S00]  /*a070*/  USETMAXREG.DEALLOC.CTAPOOL 0x20 ;  /* 0x00000020000079c8 */ /* 0x004e0000080e0500 */
[----:B0-----:R-:W-:Y:S01]  /*a080*/  LOP3.LUT R0, R0, 0x3, RZ, 0xc0, !PT ;  /* 0x0000000300007812 */ /* 0x001fe200078ec0ff */
[----:B------:R-:W-:Y:S01]  /*a090*/  IMAD.MOV.U32 R6, RZ, RZ, RZ ;  /* 0x000000ffff067224 */ /* 0x000fe200078e00ff */
[----:B------:R-:W-:-:S04]  /*a0a0*/  LOP3.LUT R29, R29, 0xfffffffd, RZ, 0xc0, !PT ;  /* 0xfffffffd1d1d7812 */ /* 0x000fc800078ec0ff */
[----:B------:R-:W0:Y:S02]  /*a0b0*/  SHFL.IDX PT, R0, R0, RZ, 0x1f ;  /* 0x00001fff00007589 */ /* 0x000e2400000e0000 */
[----:B0-----:R-:W-:-:S13]  /*a0c0*/  ISETP.NE.AND P0, PT, R0, RZ, PT ;  /* 0x000000ff0000720c */ /* 0x001fda0003f05270 */
[----:B------:R-:W-:Y:S01]  /*a0d0*/  @P0 LOP3.LUT R29, R29, 0x2, RZ, 0xfc, !PT ;  /* 0x000000021d1d0812 */ /* 0x000fe200078efcff */
[----:B------:R-:W-:Y:S06]  /*a0e0*/  @!P0 BRA `(.L_x_203) ;  /* 0x00000000001c8947 */ /* 0x000fec0003800000 */
[----:B------:R-:W0:Y:S08]  /*a0f0*/  S2UR UR5, SR_CgaCtaId ;  /* 0x00000000000579c3 */ /* 0x000e300000008800 */
[----:B------:R-:W-:Y:S06]  /*a100*/  BAR.SYNC.DEFER_BLOCKING 0x5, 0x200 ;  /* 0x0148000000007b1d */ /* 0x000fec0000010000 */
[----:B------:R-:W-:-:S02]  /*a110*/  UMOV UR4, 0x400 ;  /* 0x0000040000047882 */ /* 0x000fc40000000000 */
[----:B0-----:R-:W-:-:S09]  /*a120*/  ULEA UR4, UR5, UR4, 0x18 ;  /* 0x0000000405047291 */ /* 0x001fd2000f8ec03f */
[----:B------:R-:W0:Y:S01]  /*a130*/  LDS.128 R24, [UR4+0x308d0] ;  /* 0x0308d004ff187984 */ /* 0x000e220008000c00 */
[----:B------:R-:W-:Y:S06]  /*a140*/  BAR.ARV 0x4, 0x200 ;  /* 0x0108000000007b1d */ /* 0x000fec0000002000 */
[----:B------:R-:W-:Y:S05]  /*a150*/  BRA `(.L_x_204) ;  /* 0x0000000800887947 */ /* 0x000fea0003800000 */
.L_x_203:
[----:B------:R-:W0:Y:S01]  /*a160*/  S2R R0, SR_TID.X ;  /* 0x0000000000007919 */ /* 0x000e220000002100 */
[----:B------:R-:W-:Y:S01]  /*a170*/  ULDC UR4, c[0x0][0xc3c] ;  /* 0x00030f0000047ab9 */ /* 0x000fe20000000800 */
[----:B------:R-:W-:Y:S01]  /*a180*/  IMAD.MOV.U32 R7, RZ, RZ, RZ ;  /* 0x000000ffff077224 */ /* 0x000fe200078e00ff */
[----:B------:R-:W1:Y:S01]  /*a190*/  S2UR UR6, SR_CTAID.X ;  /* 0x00000000000679c3 */ /* 0x000e620000002500 */
[----:B------:R-:W-:Y:S01]  /*a1a0*/  ULDC UR5, c[0x0][0xc38] ;  /* 0x00030e0000057ab9 */ /* 0x000fe20000000800 */
[----:B0-----:R-:W-:-:S04]  /*a1b0*/  LOP3.LUT R0, R0, 0x1f, RZ, 0xc0, !PT ;  /* 0x0000001f00007812 */ /* 0x001fc800078ec0ff */
[----:B------:R-:W-:-:S04]  /*a1c0*/  ISETP.NE.AND P0, PT, R0, 0x1f, PT ;  /* 0x0000001f0000780c */ /* 0x000fc80003f05270 */
[----:B------:R-:W-:-:S13]  /*a1d0*/  ISETP.GE.OR P1, PT, R0, UR4, !P0 ;  /* 0x0000000400007c0c */ /* 0x000fda000c726670 */
[----:B------:R-:W0:Y:S08]  /*a1e0*/  @!P1 LDC.64 R4, c[0x0][0xc80] ;  /* 0x00032000ff049b82 */ /* 0x000e300000000a00 */
[----:B------:R-:W2:Y:S01]  /*a1f0*/  @!P1 LDC.64 R2, c[0x0][0xc78] ;  /* 0x00031e00ff029b82 */ /* 0x000ea20000000a00 */
[----:B0-----:R-:W-:-:S05]  /*a200*/  @!P1 IMAD.WIDE.U32 R4, R0, 0x4, R4 ;  /* 0x0000000400049825 */ /* 0x001fca00078e0004 */
[----:B------:R-:W3:Y:S01]  /*a210*/  @!P1 LDG.E R6, desc[UR40][R4.64] ;  /* 0x0000002804069981 */ /* 0x000ee2000c1e1900 */
[----:B--2---:R-:W-:-:S05]  /*a220*/  @!P1 IMAD.WIDE.U32 R2, R0, 0x4, R2 ;  /* 0x0000000400029825 */ /* 0x004fca00078e0002 */
[----:B------:R-:W3:Y:S01]  /*a230*/  @!P1 LDG.E R7, desc[UR40][R2.64] ;  /* 0x0000002802079981 */ /* 0x000ee2000c1e1900 */
[C---:B------:R-:W-:Y:S02]  /*a240*/  ISETP.NE.AND P1, PT, R0.reuse, RZ, PT ;  /* 0x000000ff0000720c */ /* 0x040fe40003f25270 */
[C---:B------:R-:W-:Y:S02]  /*a250*/  ISETP.GE.U32.AND P2, PT, R0.reuse, 0x2, PT ;  /* 0x000000020000780c */ /* 0x040fe40003f46070 */
[C---:B------:R-:W-:Y:S02]  /*a260*/  ISETP.GE.U32.AND P3, PT, R0.reuse, 0x4, PT ;  /* 0x000000040000780c */ /* 0x040fe40003f66070 */
[C---:B------:R-:W-:Y:S02]  /*a270*/  ISETP.GE.U32.AND P4, PT, R0.reuse, 0x8, PT ;  /* 0x000000080000780c */ /* 0x040fe40003f86070 */
[----:B------:R-:W-:Y:S01]  /*a280*/  ISETP.GE.U32.AND P5, PT, R0, 0x10, PT ;  /* 0x000000100000780c */ /* 0x000fe20003fa6070 */
[----:B------:R-:W-:Y:S01]  /*a290*/  UMOV UR4, URZ ;  /* 0x0000003f00047c82 */ /* 0x000fe20008000000 */
[----:B---3--:R-:W-:-:S05]  /*a2a0*/  IMAD R8, R6, R7, RZ ;  /* 0x0000000706087224 */ /* 0x008fca00078e02ff */
[----:B------:R-:W0:Y:S02]  /*a2b0*/  SHFL.UP PT, R9, R8, 0x1, RZ ;  /* 0x0420000008097989 */ /* 0x000e2400000e00ff */
[----:B0-----:R-:W-:-:S05]  /*a2c0*/  SEL R9, R9, RZ, P1 ;  /* 0x000000ff09097207 */ /* 0x001fca0000800000 */
[----:B------:R-:W-:-:S05]  /*a2d0*/  IMAD.IADD R9, R8, 0x1, R9 ;  /* 0x0000000108097824 */ /* 0x000fca00078e0209 */
        /* <DEDUP_REMOVED lines=12> */
[----:B------:R-:W0:Y:S02]  /*a3a0*/  SHFL.IDX PT, R8, R2, 0x1f, 0x1f ;  /* 0x03e01f0002087f89 */ /* 0x000e2400000e0000 */
[----:B0-----:R-:W-:-:S05]  /*a3b0*/  IMAD R8, R8, UR5, RZ ;  /* 0x0000000508087c24 */ /* 0x001fca000f8e02ff */
[----:B-1----:R-:W-:Y:S01]  /*a3c0*/  ISETP.GT.AND P6, PT, R8, UR6, PT ;  /* 0x0000000608007c0c */ /* 0x002fe2000bfc4270 */
[----:B------:R-:W-:-:S12]  /*a3d0*/  IMAD.MOV.U32 R3, RZ, RZ, R8 ;  /* 0x000000ffff037224 */ /* 0x000fd800078e0008 */
[----:B------:R-:W-:Y:S05]  /*a3e0*/  @P6 BRA `(.L_x_205) ;  /* 0x00000000009c6947 */ /* 0x000fea0003800000 */
[----:B------:R-:W-:Y:S01]  /*a3f0*/  IMAD.MOV.U32 R8, RZ, RZ, R3 ;  /* 0x000000ffff087224 */ /* 0x000fe200078e0003 */
[----:B------:R-:W-:Y:S01]  /*a400*/  UMOV UR4, URZ ;  /* 0x0000003f00047c82 */ /* 0x000fe20008000000 */
[----:B------:R-:W-:-:S05]  /*a410*/  ULDC UR5, c[0x0][0xc38] ;  /* 0x00030e0000057ab9 */ /* 0x000fca0000000800 */
.L_x_207:
[----:B------:R-:W0:Y:S01]  /*a420*/  LDC R2, c[0x0][0xc3c] ;  /* 0x00030f00ff027b82 */ /* 0x000e220000000800 */
[----:B------:R-:W-:Y:S01]  /*a430*/  UIADD3 UR4, UR4, 0x1f, URZ ;  /* 0x0000001f04047890 */ /* 0x000fe2000fffe03f */
[----:B------:R-:W-:Y:S02]  /*a440*/  ULDC UR7, c[0x0][0xc3c] ;  /* 0x00030f0000077ab9 */ /* 0x000fe40000000800 */
[----:B------:R-:W-:-:S03]  /*a450*/  IMAD.U32 R27, RZ, RZ, UR7 ;  /* 0x00000007ff1b7e24 */ /* 0x000fc6000f8e00ff */
[----:B0-----:R-:W-:-:S13]  /*a460*/  ISETP.LE.AND P6, PT, R2, UR4, PT ;  /* 0x0000000402007c0c */ /* 0x001fda000bfc3270 */
[----:B------:R-:W-:Y:S05]  /*a470*/  @P6 BRA `(.L_x_206) ;  /* 0x00000004009c6947 */ /* 0x000fea0003800000 */
[----:B------:R-:W-:-:S05]  /*a480*/  VIADD R7, R0, UR4 ;  /* 0x0000000400077c36 */ /* 0x000fca0008000000 */
[----:B------:R-:W-:-:S13]  /*a490*/  ISETP.GE.OR P6, PT, R7, R2, !P0 ;  /* 0x000000020700720c */ /* 0x000fda00047c6670 */
[----:B------:R-:W0:Y:S08]  /*a4a0*/  @!P6 LDC.64 R4, c[0x0][0xc80] ;  /* 0x00032000ff04eb82 */ /* 0x000e300000000a00 */
[----:B------:R-:W1:Y:S01]  /*a4b0*/  @!P6 LDC.64 R2, c[0x0][0xc78] ;  /* 0x00031e00ff02eb82 */ /* 0x000e620000000a00 */
[----:B0-----:R-:W-:-:S04]  /*a4c0*/  @!P6 IMAD.WIDE R4, R7, 0x4, R4 ;  /* 0x000000040704e825 */ /* 0x001fc800078e0204 */
[----:B-1----:R-:W-:Y:S01]  /*a4d0*/  @!P6 IMAD.WIDE R2, R7, 0x4, R2 ;  /* 0x000000040702e825 */ /* 0x002fe200078e0202 */
[----:B------:R-:W-:-:S06]  /*a4e0*/  CS2R R6, SRZ ;  /* 0x0000000000067805 */ /* 0x000fcc000001ff00 */
[----:B------:R-:W2:Y:S04]  /*a4f0*/  @!P6 LDG.E R6, desc[UR40][R4.64] ;  /* 0x000000280406e981 */ /* 0x000ea8000c1e1900 */
[----:B------:R-:W2:Y:S02]  /*a500*/  @!P6 LDG.E R7, desc[UR40][R2.64] ;  /* 0x000000280207e981 */ /* 0x000ea4000c1e1900 */
[----:B--2---:R-:W-:-:S05]  /*a510*/  IMAD R12, R6, R7, RZ ;  /* 0x00000007060c7224 */ /* 0x004fca00078e02ff */
        /* <DEDUP_REMOVED lines=16> */
[----:B0-----:R-:W-:-:S04]  /*a620*/  IMAD R3, R3, UR5, RZ ;  /* 0x0000000503037c24 */ /* 0x001fc8000f8e02ff */
[----:B------:R-:W-:-:S05]  /*a630*/  IMAD.IADD R8, R3, 0x1, R8 ;  /* 0x0000000103087824 */ /* 0x000fca00078e0208 */
[----:B------:R-:W-:-:S13]  /*a640*/  ISETP.GT.AND P6, PT, R8, UR6, PT ;  /* 0x0000000608007c0c */ /* 0x000fda000bfc4270 */
[----:B------:R-:W-:Y:S05]  /*a650*/  @!P6 BRA `(.L_x_207) ;  /* 0xfffffffc0070e947 */ /* 0x000fea000383ffff */
.L_x_205:
[----:B------:R-:W-:Y:S02]  /*a660*/  IMAD.IADD R9, R8, 0x1, -R3 ;  /* 0x0000000108097824 */ /* 0x000fe400078e0a03 */
[----:B------:R-:W-:Y:S02]  /*a670*/  IMAD.MOV.U32 R24, RZ, RZ, RZ ;  /* 0x000000ffff187224 */ /* 0x000fe400078e00ff */
[----:B------:R-:W-:-:S05]  /*a680*/  IMAD R3, R2, UR5, R9 ;  /* 0x0000000502037c24 */ /* 0x000fca000f8e0209 */
[----:B------:R-:W-:-:S13]  /*a690*/  ISETP.GT.AND P0, PT, R3, UR6, PT ;  /* 0x0000000603007c0c */ /* 0x000fda000bf04270 */
[----:B------:R-:W-:-:S04]  /*a6a0*/  VOTE.ANY R5, PT, !P0 ;  /* 0x0000000000057806 */ /* 0x000fc800040e0100 */
[----:B------:R-:W0:Y:S01]  /*a6b0*/  POPC R27, R5 ;  /* 0x00000005001b7309 */ /* 0x000e220000000000 */
[----:B------:R-:W-:Y:S01]  /*a6c0*/  ISETP.NE.AND P0, PT, R5, RZ, PT ;  /* 0x000000ff0500720c */ /* 0x000fe20003f05270 */
[----:B0-----:R-:W0:Y:S04]  /*a6d0*/  SHFL.IDX PT, R6, R6, R27, 0x1f ;  /* 0x00001f1b06067589 */ /* 0x001e2800000e0000 */
[----:B------:R-:W1:Y:S01]  /*a6e0*/  SHFL.IDX PT, R7, R7, R27, 0x1f ;  /* 0x00001f1b07077589 */ /* 0x000e6200000e0000 */
[----:B0-----:R-:W-:-:S04]  /*a6f0*/  IABS R4, R6 ;  /* 0x0000000600047213 */ /* 0x001fc80000000000 */
[----:B------:R-:W0:Y:S01]  /*a700*/  I2F.RP R8, R4 ;  /* 0x0000000400087306 */ /* 0x000e220000209400 */
[----:B-1----:R-:W-:-:S07]  /*a710*/  IABS R10, R7 ;  /* 0x00000007000a7213 */ /* 0x002fce0000000000 */
[----:B0-----:R-:W0:Y:S02]  /*a720*/  MUFU.RCP R8, R8 ;  /* 0x0000000800087308 */ /* 0x001e240000001000 */
[----:B0-----:R-:W-:-:S06]  /*a730*/  VIADD R3, R8, 0xffffffe ;  /* 0x0ffffffe08037836 */ /* 0x001fcc0000000000 */
[----:B------:R-:W0:Y:S02]  /*a740*/  F2I.FTZ.U32.TRUNC.NTZ R3, R3 ;  /* 0x0000000300037305 */ /* 0x000e24000021f000 */
[----:B0-----:R-:W-:Y:S01]  /*a750*/  IMAD.MOV R11, RZ, RZ, -R3 ;  /* 0x000000ffff0b7224 */ /* 0x001fe200078e0a03 */
[----:B------:R-:W-:Y:S06]  /*a760*/  @!P0 BRA `(.L_x_208) ;  /* 0x0000000000088947 */ /* 0x000fec0003800000 */
[----:B------:R-:W-:-:S05]  /*a770*/  VIADD R5, R27, 0xffffffff ;  /* 0xffffffff1b057836 */ /* 0x000fca0000000000 */
[----:B------:R0:W1:Y:S02]  /*a780*/  SHFL.IDX PT, R24, R2, R5, 0x1f ;  /* 0x00001f0502187589 */ /* 0x00006400000e0000 */
.L_x_208:
[----:B0-----:R-:W-:Y:S02]  /*a790*/  IMAD.MOV.U32 R5, RZ, RZ, R10 ;  /* 0x000000ffff057224 */ /* 0x001fe400078e000a */
[----:B-1----:R-:W-:Y:S02]  /*a7a0*/  IMAD R24, R24, UR5, R9 ;  /* 0x0000000518187c24 */ /* 0x002fe4000f8e0209 */
[----:B------:R-:W0:Y:S01]  /*a7b0*/  I2F.RP R8, R5 ;  /* 0x0000000500087306 */ /* 0x000e220000209400 */
[----:B------:R-:W-:Y:S02]  /*a7c0*/  IMAD R9, R11, R4, RZ ;  /* 0x000000040b097224 */ /* 0x000fe400078e02ff */
[----:B------:R-:W-:Y:S01]  /*a7d0*/  IMAD.MOV.U32 R2, RZ, RZ, RZ ;  /* 0x000000ffff027224 */ /* 0x000fe200078e00ff */
[----:B------:R-:W-:Y:S01]  /*a7e0*/  IADD3 R25, -R24, UR6, RZ ;  /* 0x0000000618197c10 */ /* 0x000fe2000fffe1ff */
[----:B------:R-:W-:Y:S02]  /*a7f0*/  VIADD R27, R27, UR4 ;  /* 0x000000041b1b7c36 */ /* 0x000fe40008000000 */
[----:B------:R-:W-:Y:S01]  /*a800*/  IMAD.HI.U32 R2, R3, R9, R2 ;  /* 0x0000000903027227 */ /* 0x000fe200078e0002 */
[----:B------:R-:W-:-:S02]  /*a810*/  IABS R3, R6 ;  /* 0x0000000600037213 */ /* 0x000fc40000000000 */
[----:B------:R-:W-:-:S03]  /*a820*/  IABS R9, R25 ;  /* 0x0000001900097213 */ /* 0x000fc60000000000 */
[----:B------:R-:W-:Y:S02]  /*a830*/  IMAD.MOV R3, RZ, RZ, -R3 ;  /* 0x000000ffff037224 */ /* 0x000fe400078e0a03 */
[----:B------:R-:W-:Y:S01]  /*a840*/  IMAD.HI.U32 R2, R2, R9, RZ ;  /* 0x0000000902027227 */ /* 0x000fe200078e00ff */
[----:B0-----:R-:W0:Y:S03]  /*a850*/  MUFU.RCP R8, R8 ;  /* 0x0000000800087308 */ /* 0x001e260000001000 */
[----:B------:R-:W-:-:S05]  /*a860*/  IMAD R9, R2, R3, R9 ;  /* 0x0000000302097224 */ /* 0x000fca00078e0209 */
[----:B------:R-:W-:Y:S01]  /*a870*/  ISETP.GT.U32.AND P1, PT, R4, R9, PT ;  /* 0x000000090400720c */ /* 0x000fe20003f24070 */
[----:B0-----:R-:W-:-:S12]  /*a880*/  VIADD R3, R8, 0xffffffe ;  /* 0x0ffffffe08037836 */ /* 0x001fd80000000000 */
[----:B------:R-:W-:Y:S01]  /*a890*/  @!P1 IMAD.IADD R9, R9, 0x1, -R4 ;  /* 0x0000000109099824 */ /* 0x000fe200078e0a04 */
[----:B------:R-:W0:Y:S01]  /*a8a0*/  F2I.FTZ.U32.TRUNC.NTZ R3, R3 ;  /* 0x0000000300037305 */ /* 0x000e22000021f000 */
[----:B------:R-:W-:Y:S01]  /*a8b0*/  @!P1 VIADD R2, R2, 0x1 ;  /* 0x0000000102029836 */ /* 0x000fe20000000000 */
[----:B------:R-:W-:Y:S02]  /*a8c0*/  ISETP.NE.AND P1, PT, R6, RZ, PT ;  /* 0x000000ff0600720c */ /* 0x000fe40003f25270 */
[----:B------:R-:W-:Y:S02]  /*a8d0*/  ISETP.GE.U32.AND P0, PT, R9, R4, PT ;  /* 0x000000040900720c */ /* 0x000fe40003f06070 */
[----:B------:R-:W-:-:S04]  /*a8e0*/  LOP3.LUT R4, R25, R6, RZ, 0x3c, !PT ;  /* 0x0000000619047212 */ /* 0x000fc800078e3cff */
[----:B------:R-:W-:Y:S01]  /*a8f0*/  ISETP.GE.AND P2, PT, R4, RZ, PT ;  /* 0x000000ff0400720c */ /* 0x000fe20003f46270 */
[----:B0-----:R-:W-:-:S06]  /*a900*/  IMAD.MOV R8, RZ, RZ, -R3 ;  /* 0x000000ffff087224 */ /* 0x001fcc00078e0a03 */
[----:B------:R-:W-:-:S04]  /*a910*/  @P0 VIADD R2, R2, 0x1 ;  /* 0x0000000102020836 */ /* 0x000fc80000000000 */
[----:B------:R-:W-:Y:S02]  /*a920*/  IMAD.MOV.U32 R4, RZ, RZ, R2 ;  /* 0x000000ffff047224 */ /* 0x000fe400078e0002 */
[----:B------:R-:W-:Y:S01]  /*a930*/  IMAD.MOV.U32 R2, RZ, RZ, R8 ;  /* 0x000000ffff027224 */ /* 0x000fe200078e0008 */
[----:B------:R-:W-:Y:S01]  /*a940*/  IABS R8, R7 ;  /* 0x0000000700087213 */ /* 0x000fe20000000000 */
[----:B------:R-:W-:Y:S01]  /*a950*/  @!P2 IMAD.MOV R4, RZ, RZ, -R4 ;  /* 0x000000ffff04a224 */ /* 0x000fe200078e0a04 */
[----:B------:R-:W-:Y:S01]  /*a960*/  @!P1 LOP3.LUT R4, RZ, R6, RZ, 0x33, !PT ;  /* 0x00000006ff049212 */ /* 0x000fe200078e33ff */
[----:B------:R-:W-:Y:S02]  /*a970*/  IMAD R9, R2, R5, RZ ;  /* 0x0000000502097224 */ /* 0x000fe400078e02ff */
[----:B------:R-:W-:Y:S02]  /*a980*/  IMAD.MOV.U32 R2, RZ, RZ, RZ ;  /* 0x000000ffff027224 */ /* 0x000fe400078e00ff */
[----:B------:R-:W-:-:S02]  /*a990*/  IMAD.MOV R8, RZ, RZ, -R8 ;  /* 0x000000ffff087224 */ /* 0x000fc400078e0a08 */
[----:B------:R-:W-:Y:S01]  /*a9a0*/  IMAD.HI.U32 R2, R3, R9, R2 ;  /* 0x0000000903027227 */ /* 0x000fe200078e0002 */
[----:B------:R-:W-:-:S03]  /*a9b0*/  IABS R3, R4 ;  /* 0x0000000400037213 */ /* 0x000fc60000000000 */
[----:B------:R-:W-:Y:S02]  /*a9c0*/  IMAD R6, R6, R4, RZ ;  /* 0x0000000406067224 */ /* 0x000fe400078e02ff */
[----:B------:R-:W-:-:S04]  /*a9d0*/  IMAD.HI.U32 R2, R2, R3, RZ ;  /* 0x0000000302027227 */ /* 0x000fc800078e00ff */
[----:B------:R-:W-:Y:S01]  /*a9e0*/  IMAD R8, R2, R8, R3 ;  /* 0x0000000802087224 */ /* 0x000fe200078e0203 */
[----:B------:R-:W-:Y:S01]  /*a9f0*/  LOP3.LUT R3, R4, R7, RZ, 0x3c, !PT ;  /* 0x0000000704037212 */ /* 0x000fe200078e3cff */
[----:B------:R-:W-:-:S03]  /*aa00*/  IMAD.IADD R25, R25, 0x1, -R6 ;  /* 0x0000000119197824 */ /* 0x000fc600078e0a06 */
[----:B------:R-:W-:Y:S02]  /*aa10*/  ISETP.GT.U32.AND P1, PT, R5, R8, PT ;  /* 0x000000080500720c */ /* 0x000fe40003f24070 */
[----:B------:R-:W-:-:S11]  /*aa20*/  ISETP.GE.AND P2, PT, R3, RZ, PT ;  /* 0x000000ff0300720c */ /* 0x000fd60003f46270 */
[----:B------:R-:W-:Y:S02]  /*aa30*/  @!P1 IMAD.IADD R8, R8, 0x1, -R5 ;  /* 0x0000000108089824 */ /* 0x000fe400078e0a05 */
[----:B------:R-:W-:Y:S01]  /*aa40*/  @!P1 VIADD R2, R2, 0x1 ;  /* 0x0000000102029836 */ /* 0x000fe20000000000 */
[----:B------:R-:W-:Y:S02]  /*aa50*/  ISETP.NE.AND P1, PT, R7, RZ, PT ;  /* 0x000000ff0700720c */ /* 0x000fe40003f25270 */
[----:B------:R-:W-:-:S13]  /*aa60*/  ISETP.GE.U32.AND P0, PT, R8, R5, PT ;  /* 0x000000050800720c */ /* 0x000fda0003f06070 */
[----:B------:R-:W-:-:S04]  /*aa70*/  @P0 VIADD R2, R2, 0x1 ;  /* 0x0000000102020836 */ /* 0x000fc80000000000 */
[----:B------:R-:W-:Y:S01]  /*aa80*/  @!P2 IMAD.MOV R2, RZ, RZ, -R2 ;  /* 0x000000ffff02a224 */ /* 0x000fe200078e0a02 */
[----:B------:R-:W-:-:S05]  /*aa90*/  @!P1 LOP3.LUT R2, RZ, R7, RZ, 0x33, !PT ;  /* 0x00000007ff029212 */ /* 0x000fca00078e33ff */
[----:B------:R-:W-:-:S04]  /*aaa0*/  IMAD.MOV R3, RZ, RZ, -R2 ;  /* 0x000000ffff037224 */ /* 0x000fc800078e0a02 */
[C---:B------:R-:W-:Y:S02]  /*aab0*/  IMAD R4, R7.reuse, R3, R4 ;  /* 0x0000000307047224 */ /* 0x040fe400078e0204 */
[----:B------:R-:W-:-:S04]  /*aac0*/  IMAD R7, R7, 0x1000000, R2 ;  /* 0x0100000007077824 */ /* 0x000fc800078e0202 */
[----:B------:R-:W-:Y:S01]  /*aad0*/  IMAD R26, R4, 0x10000, R7 ;  /* 0x00010000041a7824 */ /* 0x000fe200078e0207 */
[----:B------:R-:W-:Y:S06]  /*aae0*/  BRA `(.L_x_209) ;  /* 0x00000000000c7947 */ /* 0x000fec0003800000 */
.L_x_206:
[----:B------:R-:W-:Y:S02]  /*aaf0*/  IMAD.MOV.U32 R25, RZ, RZ, RZ ;  /* 0x000000ffff197224 */ /* 0x000fe400078e00ff */
[----:B------:R-:W-:Y:S02]  /*ab00*/  IMAD.U32 R24, RZ, RZ, UR6 ;  /* 0x00000006ff187e24 */ /* 0x000fe4000f8e00ff */
[----:B------:R-:W-:-:S07]  /*ab10*/  IMAD.MOV.U32 R26, RZ, RZ, RZ ;  /* 0x000000ffff1a7224 */ /* 0x000fce00078e00ff */
.L_x_209:
[----:B------:R-:W-:-:S13]  /*ab20*/  ISETP.NE.AND P0, PT, R0, RZ, PT ;  /* 0x000000ff0000720c */ /* 0x000fda0003f05270 */
[----:B------:R-:W0:Y:S01]  /*ab30*/  @!P0 S2R R3, SR_CgaCtaId ;  /* 0x0000000000038919 */ /* 0x000e220000008800 */
[----:B------:R-:W-:-:S04]  /*ab40*/  @!P0 MOV R0, 0x400 ;  /* 0x0000040000008802 */ /* 0x000fc80000000f00 */
[----:B0-----:R-:W-:-:S05]  /*ab50*/  @!P0 LEA R0, R3, R0, 0x18 ;  /* 0x0000000003008211 */ /* 0x001fca00078ec0ff */
[----:B------:R1:W-:Y:S01]  /*ab60*/  @!P0 STS.128 [R0+0x308d0], R24 ;  /* 0x0308d01800008388 */ /* 0x0003e20000000c00 */
[----:B------:R-:W-:Y:S06]  /*ab70*/  BAR.ARV 0x5, 0x200 ;  /* 0x0148000000007b1d */ /* 0x000fec0000002000 */
.L_x_204:
[----:B------:R2:W-:Y:S01]  /*ab80*/  STL [R1+0x34], RZ ;  /* 0x000034ff01007387 */ /* 0x0005e20000100800 */
[----:B------:R-:W-:Y:S01]  /*ab90*/  ULDC UR4, c[0x0][0xc3c] ;  /* 0x00030f0000047ab9 */ /* 0x000fe20000000800 */
[----:B------:R-:W-:Y:S01]  /*aba0*/  IMAD.MOV.U32 R28, RZ, RZ, 0x1 ;  /* 0x00000001ff1c7424 */ /* 0x000fe200078e00ff */
[----:B0-----:R-:W-:Y:S01]  /*abb0*/  ISETP.GE.AND P0, PT, R27, UR4, PT ;  /* 0x000000041b007c0c */ /* 0x001fe2000bf06270 */
[----:B------:R-:W-:-:S12]  /*abc0*/  IMAD.MOV.U32 R18, RZ, RZ, RZ ;  /* 0x000000ffff127224 */ /* 0x000fd800078e00ff */
[----:B--2---:R-:W-:Y:S05]  /*abd0*/  @P0 BRA `(.L_x_210) ;  /* 0x0000004800ac0947 */ /* 0x004fea0003800000 */
[----:B------:R-:W0:Y:S01]  /*abe0*/  S2R R5, SR_TID.X ;  /* 0x0000000000057919 */ /* 0x000e220000002100 */
[----:B------:R-:W2:Y:S01]  /*abf0*/  S2UR UR5, SR_CgaCtaId ;  /* 0x00000000000579c3 */ /* 0x000ea20000008800 */
[----:B------:R-:W-:Y:S01]  /*ac00*/  UMOV UR4, 0x400 ;  /* 0x0000040000047882 */ /* 0x000fe20000000000 */
[----:B------:R-:W-:Y:S01]  /*ac10*/  BSSY B8, `(.L_x_210) ;  /* 0x00004a7000087945 */ /* 0x000fe20003800000 */
[----:B------:R3:W-:Y:S01]  /*ac20*/  STL [R1+0x34], RZ ;  /* 0x000034ff01007387 */ /* 0x0007e20000100800 */
[----:B------:R-:W-:Y:S01]  /*ac30*/  IMAD.MOV.U32 R28, RZ, RZ, 0x1 ;  /* 0x00000001ff1c7424 */ /* 0x000fe200078e00ff */
[----:B------:R-:W-:Y:S01]  /*ac40*/  ULDC UR36, c[0x0][0xc] ;  /* 0x0000030000247ab9 */ /* 0x000fe20000000800 */
[----:B------:R-:W-:Y:S01]  /*ac50*/  IMAD.MOV.U32 R18, RZ, RZ, RZ ;  /* 0x000000ffff127224 */ /* 0x000fe200078e00ff */
[----:B------:R-:W-:Y:S01]  /*ac60*/  ULDC.64 UR38, c[0x0][0x198] ;  /* 0x0000660000267ab9 */ /* 0x000fe20000000a00 */
[----:B--2---:R-:W-:-:S06]  /*ac70*/  ULEA UR4, UR5, UR4, 0x18 ;  /* 0x0000000405047291 */ /* 0x004fcc000f8ec03f */
[----:B------:R-:W-:Y:S01]  /*ac80*/  IMAD.U32 R17, RZ, RZ, UR4 ;  /* 0x00000004ff117e24 */ /* 0x000fe2000f8e00ff */
[C---:B0-----:R-:W-:Y:S01]  /*ac90*/  LOP3.LUT R4, R5.reuse, 0x7f, RZ, 0xc0, !PT ;  /* 0x0000007f05047812 */ /* 0x041fe200078ec0ff */
[----:B-1----:R-:W-:-:S04]  /*aca0*/  IMAD.SHL.U32 R0, R5, 0x8, RZ ;  /* 0x0000000805007824 */ /* 0x002fc800078e00ff */
[----:B------:R-:W-:Y:S01]  /*acb0*/  IMAD.SHL.U32 R3, R4, 0x8, RZ ;  /* 0x0000000804037824 */ /* 0x000fe200078e00ff */
[----:B------:R-:W-:Y:S02]  /*acc0*/  LOP3.LUT R2, R0, 0x1f8, RZ, 0xc0, !PT ;  /* 0x000001f800027812 */ /* 0x000fe400078ec0ff */
[----:B------:R-:W-:Y:S02]  /*acd0*/  SHF.R.U32.HI R4, RZ, 0x3, R4 ;  /* 0x00000003ff047819 */ /* 0x000fe40000011604 */
[----:B------:R-:W-:-:S04]  /*ace0*/  LOP3.LUT R2, R2, 0x38, R5, 0x78, !PT ;  /* 0x0000003802027812 */ /* 0x000fc800078e7805 */
[----:B------:R-:W-:Y:S01]  /*acf0*/  LOP3.LUT R2, R2, 0x200, R3, 0xf8, !PT ;  /* 0x0000020002027812 */ /* 0x000fe200078ef803 */
[----:B------:R-:W-:-:S04]  /*ad00*/  IMAD.SHL.U32 R3, R5, 0x10, RZ ;  /* 0x0000001005037824 */ /* 0x000fc800078e00ff */
[----:B------:R-:W-:Y:S01]  /*ad10*/  IMAD R0, R2, 0x2, R17 ;  /* 0x0000000202007824 */ /* 0x000fe200078e0211 */
[----:B------:R-:W-:-:S04]  /*ad20*/  LOP3.LUT R3, R4, 0x70, R3, 0xf8, !PT ;  /* 0x0000007004037812 */ /* 0x000fc800078ef803 */
[----:B------:R3:W-:Y:S03]  /*ad30*/  STL [R1+0x8], R0 ;  /* 0x0000080001007387 */ /* 0x0007e60000100800 */
.L_x_300:
[----:B0-----:R-:W0:Y:S02]  /*ad40*/  LDC.64 R2, c[0x0][0xc88] ;  /* 0x00032200ff027b82 */ /* 0x001e240000000a00 */
[----:B0-----:R-:W-:-:S05]  /*ad50*/  IMAD.WIDE R2, R27, 0x4, R2 ;  /* 0x000000041b027825 */ /* 0x001fca00078e0202 */
[----:B--2---:R-:W2:Y:S01]  /*ad60*/  LDG.E R10, desc[UR40][R2.64] ;  /* 0x00000028020a7981 */ /* 0x004ea2000c1e1900 */
[----:B------:R-:W-:Y:S05]  /*ad70*/  YIELD ;  /* 0x0000000000007946 */ /* 0x000fea0003800000 */
[----:B------:R-:W-:Y:S01]  /*ad80*/  ULDC.64 UR4, c[0x0][0xa28] ;  /* 0x00028a0000047ab9 */ /* 0x000fe20000000a00 */
[----:B---3--:R-:W-:Y:S01]  /*ad90*/  IMAD.MOV.U32 R0, RZ, RZ, RZ ;  /* 0x000000ffff007224 */ /* 0x008fe200078e00ff */
[----:B------:R-:W-:Y:S01]  /*ada0*/  ISETP.NE.U32.AND P0, PT, RZ, UR4, PT ;  /* 0x00000004ff007c0c */ /* 0x000fe2000bf05070 */
[----:B------:R-:W-:Y:S01]  /*adb0*/  IMAD.MOV.U32 R6, RZ, RZ, RZ ;  /* 0x000000ffff067224 */ /* 0x000fe200078e00ff */
[----:B------:R-:W-:Y:S01]  /*adc0*/  ULDC.64 UR8, c[0x0][0xa08] ;  /* 0x0002820000087ab9 */ /* 0x000fe20000000a00 */
[----:B------:R-:W-:Y:S01]  /*add0*/  ULDC.64 UR6, c[0x0][0xa18] ;  /* 0x0002860000067ab9 */ /* 0x000fe20000000a00 */
[----:B------:R-:W-:-:S02]  /*ade0*/  ISETP.NE.AND.EX P0, PT, RZ, UR5, PT, P0 ;  /* 0x00000005ff007c0c */ /* 0x000fc4000bf05300 */
[----:B------:R-:W-:Y:S02]  /*adf0*/  ISETP.NE.U32.AND P2, PT, RZ, UR8, PT ;  /* 0x00000008ff007c0c */ /* 0x000fe4000bf45070 */
[----:B--2---:R-:W-:Y:S01]  /*ae00*/  SHF.R.S32.HI R4, RZ, 0x1f, R10 ;  /* 0x0000001fff047819 */ /* 0x004fe2000001140a */
[----:B------:R-:W-:-:S08]  /*ae10*/  IMAD.SHL.U32 R19, R10, 0x4, RZ ;  /* 0x000000040a137824 */ /* 0x000fd000078e00ff */
[C---:B------:R-:W-:Y:S01]  /*ae20*/  @P0 LEA R2, P1, R10.reuse, UR4, 0x2 ;  /* 0x000000040a020c11 */ /* 0x040fe2000f8210ff */
[----:B------:R-:W-:Y:S03]  /*ae30*/  STL [R1+0xc], R10 ;  /* 0x00000c0a01007387 */ /* 0x000fe60000100800 */
[C-C-:B------:R-:W-:Y:S01]  /*ae40*/  @P0 LEA.HI.X R3, R10.reuse, UR5, R4.reuse, 0x2, P1 ;  /* 0x000000050a030c11 */ /* 0x140fe200088f1404 */
[----:B------:R-:W-:Y:S01]  /*ae50*/  ULDC.64 UR4, c[0x0][0xa00] ;  /* 0x0002800000047ab9 */ /* 0x000fe20000000a00 */
[----:B------:R-:W-:Y:S01]  /*ae60*/  SHF.L.U64.HI R22, R10, 0x2, R4 ;  /* 0x000000020a167819 */ /* 0x000fe20000010204 */
[----:B------:R0:W-:Y:S01]  /*ae70*/  STL [R1+0x20], R4 ;  /* 0x0000200401007387 */ /* 0x0001e20000100800 */
[----:B------:R-:W-:-:S03]  /*ae80*/  ISETP.NE.U32.AND P1, PT, RZ, UR4, PT ;  /* 0x00000004ff007c0c */ /* 0x000fc6000bf25070 */
[----:B-1----:R1:W5:Y:S01]  /*ae90*/  @P0 LDG.E R0, desc[UR40][R2.64] ;  /* 0x0000002802000981 */ /* 0x002362000c1e1900 */
[----:B------:R-:W-:Y:S01]  /*aea0*/  ISETP.NE.AND.EX P1, PT, RZ, UR5, PT, P1 ;  /* 0x00000005ff007c0c */ /* 0x000fe2000bf25310 */
[----:B------:R-:W-:Y:S01]  /*aeb0*/  IMAD.MOV.U32 R8, RZ, RZ, RZ ;  /* 0x000000ffff087224 */ /* 0x000fe200078e00ff */
[----:B------:R-:W-:Y:S02]  /*aec0*/  ISETP.NE.AND.EX P0, PT, RZ, UR9, PT, P2 ;  /* 0x00000009ff007c0c */ /* 0x000fe4000bf05320 */
[----:B------:R-:W-:Y:S02]  /*aed0*/  ISETP.NE.U32.AND P2, PT, RZ, UR6, PT ;  /* 0x00000006ff007c0c */ /* 0x000fe4000bf45070 */
[C---:B0-----:R-:W-:Y:S02]  /*aee0*/  IADD3 R4, P4, R19.reuse, UR8, RZ ;  /* 0x0000000813047c10 */ /* 0x041fe4000ff9e0ff */
[----:B-1----:R-:W-:Y:S02]  /*aef0*/  IADD3 R2, P3, R19, UR4, RZ ;  /* 0x0000000413027c10 */ /* 0x002fe4000ff7e0ff */
[----:B------:R-:W-:-:S02]  /*af00*/  ISETP.NE.AND.EX P2, PT, RZ, UR7, PT, P2 ;  /* 0x00000007ff007c0c */ /* 0x000fc4000bf45320 */
[C---:B------:R-:W-:Y:S02]  /*af10*/  IADD3.X R3, R22.reuse, UR5, RZ, P3, !PT ;  /* 0x0000000516037c10 */ /* 0x040fe40009ffe4ff */
[----:B------:R-:W-:-:S03]  /*af20*/  IADD3.X R5, R22, UR9, RZ, P4, !PT ;  /* 0x0000000916057c10 */ /* 0x000fc6000a7fe4ff */
[----:B------:R-:W2:Y:S01]  /*af30*/  @P1 LDG.E R6, desc[UR40][R2.64] ;  /* 0x0000002802061981 */ /* 0x000ea2000c1e1900 */
[----:B------:R-:W-:Y:S02]  /*af40*/  ULDC UR4, c[0x0][0x288] ;  /* 0x0000a20000047ab9 */ /* 0x000fe40000000800 */
[----:B------:R-:W-:Y:S01]  /*af50*/  IMAD.U32 R9, RZ, RZ, UR4 ;  /* 0x00000004ff097e24 */ /* 0x000fe2000f8e00ff */
[----:B------:R-:W5:Y:S01]  /*af60*/  @P0 LDG.E R8, desc[UR40][R4.64] ;  /* 0x0000002804080981 */ /* 0x000f62000c1e1900 */
[----:B------:R-:W-:-:S03]  /*af70*/  ULDC.64 UR4, c[0x0][0x418] ;  /* 0x0001060000047ab9 */ /* 0x000fc60000000a00 */
[----:B--2---:R0:W-:Y:S02]  /*af80*/  STL [R1+0x10], R6 ;  /* 0x0000100601007387 */ /* 0x0041e40000100800 */
[----:B0-----:R-:W-:-:S04]  /*af90*/  @P2 IADD3 R6, P3, R19, UR6, RZ ;  /* 0x0000000613062c10 */ /* 0x001fc8000ff7e0ff */
[----:B------:R-:W-:-:S05]  /*afa0*/  @P2 IADD3.X R7, R22, UR7, RZ, P3, !PT ;  /* 0x0000000716072c10 */ /* 0x000fca0009ffe4ff */
[----:B------:R0:W2:Y:S01]  /*afb0*/  @P2 LDG.E R9, desc[UR40][R6.64] ;  /* 0x0000002806092981 */ /* 0x0000a2000c1e1900 */
[----:B------:R-:W-:-:S03]  /*afc0*/  UISETP.NE.U32.AND UP0, UPT, UR4, URZ, UPT ;  /* 0x0000003f0400728c */ /* 0x000fc6000bf05070 */
[----:B------:R-:W-:Y:S01]  /*afd0*/  ULDC UR4, c[0x0][0x424] ;  /* 0x0001090000047ab9 */ /* 0x000fe20000000800 */
[----:B------:R-:W-:-:S03]  /*afe0*/  UISETP.NE.AND.EX UP0, UPT, UR5, URZ, UPT, UP0 ;  /* 0x0000003f0500728c */ /* 0x000fc6000bf05300 */
[----:B------:R-:W-:Y:S01]  /*aff0*/  ULDC UR5, c[0x0][0x2f0] ;  /* 0x0000bc0000057ab9 */ /* 0x000fe20000000800 */
[----:B------:R-:W-:-:S04]  /*b000*/  USEL UR4, UR4, 0x1, UP0 ;  /* 0x0000000104047887 */ /* 0x000fc80008000000 */
[----:B------:R-:W-:-:S06]  /*b010*/  UIMAD UR4, UR4, UR5, URZ ;  /* 0x00000005040472a4 */ /* 0x000fcc000f8e023f */
[----:B0-----:R-:W-:Y:S01]  /*b020*/  IMAD.U32 R7, RZ, RZ, UR4 ;  /* 0x00000004ff077e24 */ /* 0x001fe2000f8e00ff */
[----:B--2---:R0:W-:Y:S01]  /*b030*/  STL [R1+0x30], R9 ;  /* 0x0000300901007387 */ /* 0x0041e20000100800 */
[----:B------:R-:W-:Y:S05]  /*b040*/  @P2 BRA `(.L_x_211) ;  /* 0x0000000000142947 */ /* 0x000fea0003800000 */
[----:B------:R-:W-:Y:S05]  /*b050*/  @!P1 BRA `(.L_x_211) ;  /* 0x0000000000109947 */ /* 0x000fea0003800000 */
[----:B------:R-:W2:Y:S04]  /*b060*/  LDG.E R6, desc[UR40][R2.64] ;  /* 0x0000002802067981 */ /* 0x000ea8000c1e1900 */
[----:B0-----:R-:W2:Y:S02]  /*b070*/  LDG.E R9, desc[UR40][R2.64+0x4] ;  /* 0x0000042802097981 */ /* 0x001ea4000c1e1900 */
[----:B--2---:R-:W-:-:S05]  /*b080*/  IMAD.IADD R2, R9, 0x1, -R6 ;  /* 0x0000000109027824 */ /* 0x004fca00078e0a06 */
[----:B------:R1:W-:Y:S02]  /*b090*/  STL [R1+0x30], R2 ;  /* 0x0000300201007387 */ /* 0x0003e40000100800 */
.L_x_211:
[----:B------:R-:W-:Y:S01]  /*b0a0*/  ULDC.64 UR4, c[0x0][0xa20] ;  /* 0x0002880000047ab9 */ /* 0x000fe20000000a00 */
[C---:B------:R-:W-:Y:S01]  /*b0b0*/  LOP3.LUT R6, R26.reuse, 0xff000000, RZ, 0xc0, !PT ;  /* 0xff0000001a067812 */ /* 0x040fe200078ec0ff */
[----:B------:R-:W-:Y:S01]  /*b0c0*/  IMAD.MOV.U32 R23, RZ, RZ, R10 ;  /* 0x000000ffff177224 */ /* 0x000fe200078e000a */
[----:B------:R-:W-:Y:S02]  /*b0d0*/  ISETP.NE.U32.AND P1, PT, RZ, UR4, PT ;  /* 0x00000004ff007c0c */ /* 0x000fe4000bf25070 */
[----:B------:R-:W-:Y:S02]  /*b0e0*/  SHF.R.U32.HI R6, RZ, 0x8, R6 ;  /* 0x00000008ff067819 */ /* 0x000fe40000011606 */
[----:B------:R-:W-:Y:S02]  /*b0f0*/  ISETP.NE.AND.EX P1, PT, RZ, UR5, PT, P1 ;  /* 0x00000005ff007c0c */ /* 0x000fe4000bf25310 */
[C---:B-1----:R-:W-:Y:S02]  /*b100*/  LOP3.LUT R2, R26.reuse, 0xff0000, RZ, 0xc0, !PT ;  /* 0x00ff00001a027812 */ /* 0x042fe400078ec0ff */
[----:B------:R-:W-:Y:S01]  /*b110*/  LOP3.LUT R16, R26, 0xffff, RZ, 0xc0, !PT ;  /* 0x0000ffff1a107812 */ /* 0x000fe200078ec0ff */
[----:B-----5:R-:W-:Y:S01]  /*b120*/  IMAD.IADD R26, R8, 0x1, R0 ;  /* 0x00000001081a7824 */ /* 0x020fe200078e0200 */
[----:B------:R-:W-:-:S07]  /*b130*/  LEA.HI R6, R2, R6, RZ, 0x10 ;  /* 0x0000000602067211 */ /* 0x000fce00078f80ff */
[----:B------:R-:W-:Y:S05]  /*b140*/  @!P1 BRA `(.L_x_212) ;  /* 0x0000000000109947 */ /* 0x000fea0003800000 */
[----:B------:R-:W-:-:S04]  /*b150*/  IADD3 R2, P0, R19, UR4, RZ ;  /* 0x0000000413027c10 */ /* 0x000fc8000ff1e0ff */
[----:B------:R-:W-:-:S05]  /*b160*/  IADD3.X R3, R22, UR5, RZ, P0, !PT ;  /* 0x0000000516037c10 */ /* 0x000fca00087fe4ff */
[----:B------:R1:W5:Y:S01]  /*b170*/  LDG.E R7, desc[UR40][R2.64] ;  /* 0x0000002802077981 */ /* 0x000362000c1e1900 */
[----:B------:R-:W-:Y:S05]  /*b180*/  BRA `(.L_x_213) ;  /* 0x0000000000107947 */ /* 0x000fea0003800000 */
.L_x_212:
[----:B------:R-:W-:Y:S05]  /*b190*/  @!P0 BRA `(.L_x_213) ;  /* 0x00000000000c8947 */ /* 0x000fea0003800000 */
[----:B------:R-:W2:Y:S04]  /*b1a0*/  LDG.E R7, desc[UR40][R4.64] ;  /* 0x0000002804077981 */ /* 0x000ea8000c1e1900 */
[----:B------:R-:W2:Y:S02]  /*b1b0*/  LDG.E R2, desc[UR40][R4.64+0x4] ;  /* 0x0000042804027981 */ /* 0x000ea4000c1e1900 */
[----:B--2---:R-:W-:-:S07]  /*b1c0*/  IMAD.IADD R7, R2, 0x1, -R7 ;  /* 0x0000000102077824 */ /* 0x004fce00078e0a07 */
.L_x_213:
[----:B-----5:R-:W-:Y:S01]  /*b1d0*/  IMAD.IADD R7, R7, 0x1, -R0 ;  /* 0x0000000107077824 */ /* 0x020fe200078e0a00 */
[----:B0-----:R-:W-:Y:S01]  /*b1e0*/  LOP3.LUT R9, R6, 0xff, RZ, 0xc0, !PT ;  /* 0x000000ff06097812 */ /* 0x001fe200078ec0ff */
[----:B-1----:R-:W-:Y:S01]  /*b1f0*/  IMAD.MOV.U32 R2, RZ, RZ, RZ ;  /* 0x000000ffff027224 */ /* 0x002fe200078e00ff */
[----:B------:R-:W-:Y:S01]  /*b200*/  BSSY B0, `(.L_x_214) ;  /* 0x0000029000007945 */ /* 0x000fe20003800000 */
[C---:B------:R-:W-:Y:S01]  /*b210*/  VIADD R0, R7.reuse, 0xbf ;  /* 0x000000bf07007836 */ /* 0x040fe20000000000 */
[----:B------:R-:W-:Y:S01]  /*b220*/  ISETP.GE.AND P0, PT, R7, 0x1, PT ;  /* 0x000000010700780c */ /* 0x000fe20003f06270 */
[----:B------:R-:W-:Y:S01]  /*b230*/  IMAD.MOV.U32 R7, RZ, RZ, R2 ;  /* 0x000000ffff077224 */ /* 0x000fe200078e0002 */
[----:B------:R0:W-:Y:S01]  /*b240*/  STL [R1+0x18], R2 ;  /* 0x0000180201007387 */ /* 0x0001e20000100800 */
[----:B------:R-:W-:-:S05]  /*b250*/  IMAD.HI R0, R0, 0x2aaaaaab, RZ ;  /* 0x2aaaaaab00007827 */ /* 0x000fca00078e02ff */
[----:B------:R-:W-:-:S04]  /*b260*/  SHF.R.U32.HI R3, RZ, 0x1f, R0 ;  /* 0x0000001fff037819 */ /* 0x000fc80000011600 */
[----:B------:R-:W-:-:S05]  /*b270*/  LEA.HI.SX32 R8, R0, R3, 0x1b ;  /* 0x0000000300087211 */ /* 0x000fca00078fdaff */
[----:B------:R0:W-:Y:S04]  /*b280*/  STL [R1+0x24], R8 ;  /* 0x0000240801007387 */ /* 0x0001e80000100800 */
[----:B------:R0:W-:Y:S01]  /*b290*/  STL [R1+0x38], R9 ;  /* 0x0000380901007387 */ /* 0x0001e20000100800 */
[----:B------:R-:W-:Y:S05]  /*b2a0*/  @!P0 BRA `(.L_x_215) ;  /* 0x0000000000788947 */ /* 0x000fea0003800000 */
[----:B------:R-:W-:-:S04]  /*b2b0*/  SHF.R.U32.HI R6, RZ, 0x10, R6 ;  /* 0x00000010ff067819 */ /* 0x000fc80000011606 */
[----:B------:R-:W-:-:S13]  /*b2c0*/  ISETP.NE.AND P0, PT, R6, RZ, PT ;  /* 0x000000ff0600720c */ /* 0x000fda0003f05270 */
[----:B------:R-:W1:Y:S02]  /*b2d0*/  @!P0 LDC R6, c[0x0][0x9f0] ;  /* 0x00027c00ff068b82 */ /* 0x000e640000000800 */
[-C--:B-1----:R-:W-:Y:S02]  /*b2e0*/  IABS R0, R6.reuse ;  /* 0x0000000600007213 */ /* 0x082fe40000000000 */
[----:B------:R-:W-:Y:S02]  /*b2f0*/  IABS R5, R6 ;  /* 0x0000000600057213 */ /* 0x000fe40000000000 */
[----:B0-----:R-:W0:Y:S03]  /*b300*/  I2F.RP R2, R0 ;  /* 0x0000000000027306 */ /* 0x001e260000209400 */
[----:B------:R-:W-:-:S05]  /*b310*/  IMAD.MOV R5, RZ, RZ, -R5 ;  /* 0x000000ffff057224 */ /* 0x000fca00078e0a05 */
[----:B0-----:R-:W0:Y:S02]  /*b320*/  MUFU.RCP R2, R2 ;  /* 0x0000000200027308 */ /* 0x001e240000001000 */
[----:B0-----:R-:W-:-:S06]  /*b330*/  VIADD R2, R2, 0xffffffe ;  /* 0x0ffffffe02027836 */ /* 0x001fcc0000000000 */
[----:B------:R-:W0:Y:S02]  /*b340*/  F2I.FTZ.U32.TRUNC.NTZ R3, R2 ;  /* 0x0000000200037305 */ /* 0x000e24000021f000 */
[----:B0-----:R-:W-:-:S04]  /*b350*/  IMAD.MOV R2, RZ, RZ, -R3 ;  /* 0x000000ffff027224 */ /* 0x001fc800078e0a03 */
[----:B------:R-:W-:Y:S02]  /*b360*/  IMAD R4, R2, R0, RZ ;  /* 0x0000000002047224 */ /* 0x000fe400078e02ff */
[----:B------:R-:W-:-:S04]  /*b370*/  IMAD.MOV.U32 R2, RZ, RZ, RZ ;  /* 0x000000ffff027224 */ /* 0x000fc800078e00ff */
[----:B------:R-:W-:Y:S01]  /*b380*/  IMAD.HI.U32 R4, R3, R4, R2 ;  /* 0x0000000403047227 */ /* 0x000fe200078e0002 */
[----:B------:R-:W-:-:S04]  /*b390*/  IADD3 R3, R6, -0x1, R8 ;  /* 0xffffffff06037810 */ /* 0x000fc80007ffe008 */
[----:B------:R-:W-:Y:S02]  /*b3a0*/  IABS R2, R3 ;  /* 0x0000000300027213 */ /* 0x000fe40000000000 */
[----:B------:R-:W-:-:S03]  /*b3b0*/  LOP3.LUT R3, R3, R6, RZ, 0x3c, !PT ;  /* 0x0000000603037212 */ /* 0x000fc600078e3cff */
[----:B------:R-:W-:Y:S01]  /*b3c0*/  IMAD.HI.U32 R4, R4, R2, RZ ;  /* 0x0000000204047227 */ /* 0x000fe200078e00ff */
[----:B------:R-:W-:-:S03]  /*b3d0*/  ISETP.GE.AND P2, PT, R3, RZ, PT ;  /* 0x000000ff0300720c */ /* 0x000fc60003f46270 */
        /* <DEDUP_REMOVED lines=9> */
[----:B------:R-:W-:-:S05]  /*b470*/  IMAD.MOV.U32 R7, RZ, RZ, R4 ;  /* 0x000000ffff077224 */ /* 0x000fca00078e0004 */
[----:B------:R1:W-:Y:S02]  /*b480*/  STL [R1+0x18], R7 ;  /* 0x0000180701007387 */ /* 0x0003e40000100800 */
.L_x_215:
[----:B------:R-:W-:Y:S05]  /*b490*/  BSYNC B0 ;  /* 0x0000000000007941 */ /* 0x000fea0003800000 */
.L_x_214:
[----:B------:R-:W-:Y:S01]  /*b4a0*/  IMAD.MOV.U32 R0, RZ, RZ, R7 ;  /* 0x000000ffff007224 */ /* 0x000fe200078e0007 */
[----:B------:R-:W-:Y:S03]  /*b4b0*/  BSSY B7, `(.L_x_216) ;  /* 0x000035a000077945 */ /* 0x000fe60003800000 */
[----:B0-----:R-:W-:-:S05]  /*b4c0*/  IMAD R2, R9, R0, RZ ;  /* 0x0000000009027224 */ /* 0x001fca00078e02ff */
[----:B------:R-:W-:Y:S01]  /*b4d0*/  VIADDMNMX R0, R2, R0, R8, PT ;  /* 0x0000000002007246 */ /* 0x000fe20003800108 */
[----:B------:R0:W-:Y:S03]  /*b4e0*/  STL [R1+0x4], R2 ;  /* 0x0000040201007387 */ /* 0x0001e60000100800 */
[----:B------:R-:W-:Y:S01]  /*b4f0*/  ISETP.GT.AND P0, PT, R0, R2, PT ;  /* 0x000000020000720c */ /* 0x000fe20003f04270 */
[----:B------:R0:W-:-:S12]  /*b500*/  STL [R1+0x1c], R0 ;  /* 0x00001c0001007387 */ /* 0x0001d80000100800 */
[----:B0-----:R-:W-:Y:S05]  /*b510*/  @P0 BRA `(.L_x_217) ;  /* 0x0000000000440947 */ /* 0x001fea0003800000 */
[----:B------:R-:W0:Y:S02]  /*b520*/  S2R R0, SR_TID.X ;  /* 0x0000000000007919 */ /* 0x000e240000002100 */
[----:B0-----:R-:W-:-:S04]  /*b530*/  LOP3.LUT R0, R0, 0x7f, RZ, 0xc0, !PT ;  /* 0x0000007f00007812 */ /* 0x001fc800078ec0ff */
[----:B------:R-:W-:-:S13]  /*b540*/  ISETP.NE.AND P0, PT, R0, RZ, PT ;  /* 0x000000ff0000720c */ /* 0x000fda0003f05270 */
[----:B------:R-:W-:Y:S05]  /*b550*/  @P0 BRA `(.L_x_218) ;  /* 0x00000034003c0947 */ /* 0x000fea0003800000 */
[----:B------:R-:W0:Y:S01]  /*b560*/  S2R R5, SR_LANEID ;  /* 0x0000000000057919 */ /* 0x000e220000000000 */
[----:B------:R-:W-:Y:S01]  /*b570*/  VOTEU.ANY UR4, UPT, PT ;  /* 0x0000000000047886 */ /* 0x000fe200038e0100 */
[----:B------:R-:W2:Y:S01]  /*b580*/  LDC.64 R2, c[0x0][0xc60] ;  /* 0x00031800ff027b82 */ /* 0x000ea20000000a00 */
[----:B------:R-:W0:Y:S02]  /*b590*/  FLO.U32 R0, UR4 ;  /* 0x0000000400007d00 */ /* 0x000e2400080e0000 */
[----:B0-----:R-:W-:-:S06]  /*b5a0*/  ISETP.EQ.U32.AND P0, PT, R0, R5, PT ;  /* 0x000000050000720c */ /* 0x001fcc0003f02070 */
[----:B------:R-:W2:Y:S07]  /*b5b0*/  POPC R5, UR4 ;  /* 0x0000000400057d09 */ /* 0x000eae0008000000 */
[----:B--2---:R-:W2:Y:S01]  /*b5c0*/  @P0 ATOMG.E.ADD.STRONG.GPU PT, R3, desc[UR40][R2.64], R5 ;  /* 0x00000005020309a8 */ /* 0x004ea200081ee1e8 */
[----:B------:R-:W0:Y:S02]  /*b5d0*/  S2R R4, SR_LTMASK ;  /* 0x0000000000047919 */ /* 0x000e240000003900 */
[----:B0-----:R-:W-:-:S04]  /*b5e0*/  LOP3.LUT R4, R4, UR4, RZ, 0xc0, !PT ;  /* 0x0000000404047c12 */ /* 0x001fc8000f8ec0ff */
[----:B-1----:R-:W0:Y:S01]  /*b5f0*/  POPC R7, R4 ;  /* 0x0000000400077309 */ /* 0x002e220000000000 */
[----:B--2---:R-:W0:Y:S02]  /*b600*/  SHFL.IDX PT, R0, R3, R0, 0x1f ;  /* 0x00001f0003007589 */ /* 0x004e2400000e0000 */
[----:B0-----:R-:W-:Y:S01]  /*b610*/  IADD3 R24, R0, UR36, R7 ;  /* 0x0000002400187c10 */ /* 0x001fe2000fffe007 */
[----:B------:R-:W-:Y:S06]  /*b620*/  BRA `(.L_x_218) ;  /* 0x0000003400087947 */ /* 0x000fec0003800000 */
.L_x_217:
[----:B------:R-:W-:Y:S01]  /*b630*/  VIADD R0, R17, 0x12400 ;  /* 0x0001240011007836 */ /* 0x000fe20000000000 */
[----:B------:R-:W-:Y:S04]  /*b640*/  BSSY B6, `(.L_x_219) ;  /* 0x0000013000067945 */ /* 0x000fe80003800000 */
[----:B------:R-:W-:-:S13]  /*b650*/  LOP3.LUT P0, RZ, R0, 0x3ff, RZ, 0xc0, !PT ;  /* 0x000003ff00ff7812 */ /* 0x000fda000780c0ff */
[----:B------:R-:W-:Y:S05]  /*b660*/  @!P0 BRA `(.L_x_220) ;  /* 0x0000000000408947 */ /* 0x000fea0003800000 */
[----:B------:R-:W-:Y:S01]  /*b670*/  MOV R2, 0x0 ;  /* 0x0000000000027802 */ /* 0x000fe20000000f00 */
[----:B------:R-:W-:Y:S01]  /*b680*/  ULDC.64 UR6, c[0x4][0xa8] ;  /* 0x01002a0000067ab9 */ /* 0x000fe20000000a00 */
[----:B------:R-:W-:Y:S01]  /*b690*/  ULDC.64 UR8, c[0x4][0xb0] ;  /* 0x01002c0000087ab9 */ /* 0x000fe20000000a00 */
[----:B------:R-:W-:Y:S01]  /*b6a0*/  ULDC.64 UR4, c[0x4][0x30] ;  /* 0x01000c0000047ab9 */ /* 0x000fe20000000a00 */
[----:B------:R-:W-:Y:S02]  /*b6b0*/  IMAD.U32 R4, RZ, RZ, UR6 ;  /* 0x00000006ff047e24 */ /* 0x000fe4000f8e00ff */
[----:B------:R-:W0:Y:S01]  /*b6c0*/  LDC.64 R2, c[0x4][R2] ;  /* 0x0100000002027b82 */ /* 0x000e220000000a00 */
[----:B------:R-:W-:Y:S02]  /*b6d0*/  IMAD.U32 R5, RZ, RZ, UR7 ;  /* 0x00000007ff057e24 */ /* 0x000fe4000f8e00ff */
[----:B------:R-:W-:Y:S02]  /*b6e0*/  IMAD.U32 R6, RZ, RZ, UR8 ;  /* 0x00000008ff067e24 */ /* 0x000fe4000f8e00ff */
[----:B-1----:R-:W-:-:S02]  /*b6f0*/  IMAD.U32 R7, RZ, RZ, UR9 ;  /* 0x00000009ff077e24 */ /* 0x002fc4000f8e00ff */
[----:B------:R-:W-:Y:S02]  /*b700*/  IMAD.U32 R10, RZ, RZ, UR4 ;  /* 0x00000004ff0a7e24 */ /* 0x000fe4000f8e00ff */
[----:B------:R-:W-:Y:S02]  /*b710*/  IMAD.U32 R11, RZ, RZ, UR5 ;  /* 0x00000005ff0b7e24 */ /* 0x000fe4000f8e00ff */
[----:B------:R-:W-:Y:S02]  /*b720*/  IMAD.MOV.U32 R8, RZ, RZ, 0x70 ;  /* 0x00000070ff087424 */ /* 0x000fe400078e00ff */
[----:B------:R-:W-:Y:S02]  /*b730*/  IMAD.MOV.U32 R12, RZ, RZ, 0x1 ;  /* 0x00000001ff0c7424 */ /* 0x000fe400078e00ff */
[----:B------:R-:W-:-:S07]  /*b740*/  IMAD.MOV.U32 R13, RZ, RZ, RZ ;  /* 0x000000ffff0d7224 */ /* 0x000fce00078e00ff */
[----:B------:R-:W-:-:S07]  /*b750*/  LEPC R20, `(.L_x_220) ;  /* 0x000000001014794e */ /* 0x000fce0000000000 */
[----:B0-----:R-:W-:Y:S05]  /*b760*/  CALL.ABS.NOINC R2 ;  /* 0x0000000002007343 */ /* 0x001fea0003c00000 */
.L_x_220:
[----:B------:R-:W-:Y:S05]  /*b770*/  BSYNC B6 ;  /* 0x0000000000067941 */ /* 0x000fea0003800000 */
.L_x_219:
        /* <DEDUP_REMOVED lines=8> */
[----:B------:R0:W2:Y:S01]  /*b800*/  LDC.64 R2, c[0x4][R0] ;  /* 0x0100000000027b82 */ /* 0x0000a20000000a00 */
[----:B------:R-:W-:Y:S02]  /*b810*/  IMAD.U32 R4, RZ, RZ, UR6 ;  /* 0x00000006ff047e24 */ /* 0x000fe4000f8e00ff */
[----:B------:R-:W-:Y:S02]  /*b820*/  IMAD.U32 R5, RZ, RZ, UR7 ;  /* 0x00000007ff057e24 */ /* 0x000fe4000f8e00ff */
[----:B------:R-:W-:Y:S02]  /*b830*/  IMAD.U32 R6, RZ, RZ, UR8 ;  /* 0x00000008ff067e24 */ /* 0x000fe4000f8e00ff */
[----:B-1----:R-:W-:-:S02]  /*b840*/  IMAD.U32 R7, RZ, RZ, UR9 ;  /* 0x00000009ff077e24 */ /* 0x002fc4000f8e00ff */
[----:B------:R-:W-:Y:S02]  /*b850*/  IMAD.U32 R10, RZ, RZ, UR4 ;  /* 0x00000004ff0a7e24 */ /* 0x000fe4000f8e00ff */
[----:B------:R-:W-:Y:S02]  /*b860*/  IMAD.U32 R11, RZ, RZ, UR5 ;  /* 0x00000005ff0b7e24 */ /* 0x000fe4000f8e00ff */
[----:B------:R-:W-:Y:S02]  /*b870*/  IMAD.MOV.U32 R8, RZ, RZ, 0x70 ;  /* 0x00000070ff087424 */ /* 0x000fe400078e00ff */
[----:B------:R-:W-:Y:S02]  /*b880*/  IMAD.MOV.U32 R12, RZ, RZ, 0x1 ;  /* 0x00000001ff0c7424 */ /* 0x000fe400078e00ff */
[----:B0-----:R-:W-:-:S07]  /*b890*/  IMAD.MOV.U32 R13, RZ, RZ, RZ ;  /* 0x000000ffff0d7224 */ /* 0x001fce00078e00ff */
[----:B------:R-:W-:-:S07]  /*b8a0*/  LEPC R20, `(.L_x_223) ;  /* 0x000000001014794e */ /* 0x000fce0000000000 */
[----:B--2---:R-:W-:Y:S05]  /*b8b0*/  CALL.ABS.NOINC R2 ;  /* 0x0000000002007343 */ /* 0x004fea0003c00000 */
.L_x_223:
        /* <DEDUP_REMOVED lines=16> */
.L_x_222:
[----:B------:R-:W-:Y:S05]  /*b9c0*/  BSYNC B6 ;  /* 0x0000000000067941 */ /* 0x000fea0003800000 */
.L_x_221:
[----:B------:R-:W-:Y:S01]  /*b9d0*/  ULDC.64 UR4, c[0x0][0x9f8] ;  /* 0x00027e0000047ab9 */ /* 0x000fe20000000a00 */
[----:B------:R-:W2:Y:S01]  /*b9e0*/  LDL R20, [R1+0x1c] ;  /* 0x00001c0001147983 */ /* 0x000ea20000100800 */
[----:B------:R-:W-:-:S04]  /*b9f0*/  ISETP.NE.U32.AND P0, PT, RZ, UR4, PT ;  /* 0x00000004ff007c0c */ /* 0x000fc8000bf05070 */
[----:B------:R-:W-:-:S13]  /*ba00*/  ISETP.NE.AND.EX P0, PT, RZ, UR5, PT, P0 ;  /* 0x00000005ff007c0c */ /* 0x000fda000bf05300 */
[----:B------:R-:W-:-:S04]  /*ba10*/  @P0 IADD3 R2, P1, R19, UR4, RZ ;  /* 0x0000000413020c10 */ /* 0x000fc8000ff3e0ff */
[----:B------:R-:W-:Y:S01]  /*ba20*/  @P0 IADD3.X R3, R22, UR5, RZ, P1, !PT ;  /* 0x0000000516030c10 */ /* 0x000fe20008ffe4ff */
[----:B------:R-:W-:-:S04]  /*ba30*/  ULDC.64 UR4, c[0x0][0xa08] ;  /* 0x0002820000047ab9 */ /* 0x000fc80000000a00 */
[----:B------:R0:W1:Y:S02]  /*ba40*/  @P0 LDG.E R23, desc[UR40][R2.64] ;  /* 0x0000002802170981 */ /* 0x000064000c1e1900 */
[----:B0-----:R-:W0:Y:S02]  /*ba50*/  LDC.64 R2, c[0x0][0x418] ;  /* 0x00010600ff027b82 */ /* 0x001e240000000a00 */
[----:B0-----:R-:W-:Y:S01]  /*ba60*/  LOP3.LUT P0, RZ, R2, UR4, RZ, 0xfc, !PT ;  /* 0x0000000402ff7c12 */ /* 0x001fe2000f80fcff */
[----:B------:R-:W-:-:S03]  /*ba70*/  UMOV UR4, 0xffffffff ;  /* 0xffffffff00047882 */ /* 0x000fc60000000000 */
[----:B------:R-:W-:Y:S01]  /*ba80*/  LOP3.LUT P0, RZ, R3, UR5, RZ, 0xfc, P0 ;  /* 0x0000000503ff7c12 */ /* 0x000fe2000800fcff */
[----:B--2---:R-:W-:Y:S01]  /*ba90*/  VIADD R22, R20, 0xffffffff ;  /* 0xffffffff14167836 */ /* 0x004fe20000000000 */
[----:B-1----:R-:W-:Y:S02]  /*baa0*/  SHF.R.S32.HI R7, RZ, 0x1f, R23 ;  /* 0x0000001fff077819 */ /* 0x002fe40000011417 */
[----:B------:R-:W-:-:S03]  /*bab0*/  SEL R19, R23, RZ, !P0 ;  /* 0x000000ff17137207 */ /* 0x000fc60004000000 */
[----:B------:R0:W-:Y:S01]  /*bac0*/  STL [R1], R7 ;  /* 0x0000000701007387 */ /* 0x0001e20000100800 */
[----:B------:R-:W-:Y:S05]  /*bad0*/  BRA.DIV UR4, `(.L_x_224) ;  /* 0x0000004204487947 */ /* 0x000fea000b800000 */
[----:B------:R-:W1:Y:S02]  /*bae0*/  S2R R0, SR_TID.X ;  /* 0x0000000000007919 */ /* 0x000e640000002100 */
[----:B-1----:R-:W-:-:S04]  /*baf0*/  SHF.R.U32.HI R0, RZ, 0x5, R0 ;  /* 0x00000005ff007819 */ /* 0x002fc80000011600 */
[----:B------:R-:W-:-:S05]  /*bb00*/  LOP3.LUT R0, R0, 0x3, RZ, 0xc0, !PT ;  /* 0x0000000300007812 */ /* 0x000fca00078ec0ff */
[----:B------:R1:W2:Y:S02]  /*bb10*/  SHFL.IDX PT, R14, R0, RZ, 0x1f ;  /* 0x00001fff000e7589 */ /* 0x0002a400000e0000 */
.L_x_316:
[----:B--2---:R-:W-:Y:S02]  /*bb20*/  ISETP.NE.AND P0, PT, R14, RZ, PT ;  /* 0x000000ff0e00720c */ /* 0x004fe40003f05270 */
[----:B------:R-:W-:Y:S02]  /*bb30*/  PLOP3.LUT P1, PT, PT, PT, PT, 0x8, 0x0 ;  /* 0x000000000000781c */ /* 0x000fe40003f2e170 */
[----:B------:R-:W-:-:S11]  /*bb40*/  LOP3.LUT R29, R29, 0xfffffffe, RZ, 0xc0, !PT ;  /* 0xfffffffe1d1d7812 */ /* 0x000fd600078ec0ff */
[----:B------:R-:W-:Y:S01]  /*bb50*/  @P1 LOP3.LUT R29, R29, 0x1, RZ, 0xfc, !PT ;  /* 0x000000011d1d1812 */ /* 0x000fe200078efcff */
[----:B------:R-:W-:Y:S06]  /*bb60*/  @P0 BRA `(.L_x_225) ;  /* 0x0000000000f00947 */ /* 0x000fec0003800000 */
[----:B------:R-:W-:-:S03]  /*bb70*/  UMOV UR4, 0xffffffff ;  /* 0xffffffff00047882 */ /* 0x000fc60000000000 */
[----:B------:R-:W-:Y:S05]  /*bb80*/  BRA.DIV UR4, `(.L_x_226) ;  /* 0x0000004204507947 */ /* 0x000fea000b800000 */
[----:B------:R-:W-:-:S13]  /*bb90*/  ELECT P6, URZ, PT ;  /* 0x00000000003f782f */ /* 0x000fda00038c0000 */
.L_x_319:
[----:B------:R-:W-:Y:S05]  /*bba0*/  @!P6 BRA `(.L_x_225) ;  /* 0x0000000000e0e947 */ /* 0x000fea0003800000 */
[----:B------:R-:W-:-:S04]  /*bbb0*/  ISETP.NE.U32.AND P0, PT, R2, RZ, PT ;  /* 0x000000ff0200720c */ /* 0x000fc80003f05070 */
[----:B------:R-:W-:-:S13]  /*bbc0*/  ISETP.NE.AND.EX P0, PT, R3, RZ, PT, P0 ;  /* 0x000000ff0300720c */ /* 0x000fda0003f05300 */
[----:B------:R-:W-:Y:S05]  /*bbd0*/  @!P0 BRA `(.L_x_227) ;  /* 0x0000000000488947 */ /* 0x000fea0003800000 */
[----:B------:R-:W2:Y:S01]  /*bbe0*/  LDC R6, c[0x0][0x43c] ;  /* 0x00010f00ff067b82 */ /* 0x000ea20000000800 */
[----:B-1----:R-:W-:Y:S01]  /*bbf0*/  IMAD.MOV.U32 R0, RZ, RZ, R22 ;  /* 0x000000ffff007224 */ /* 0x002fe200078e0016 */
[----:B------:R-:W-:Y:S01]  /*bc00*/  ULDC.64 UR4, c[0x0][0x428] ;  /* 0x00010a0000047ab9 */ /* 0x000fe20000000a00 */
[----:B--2---:R-:W-:-:S13]  /*bc10*/  ISETP.NE.AND P0, PT, R6, 0x1, PT ;  /* 0x000000010600780c */ /* 0x004fda0003f05270 */
[----:B------:R-:W1:Y:S02]  /*bc20*/  @P0 LDC.64 R4, c[0x0][0x440] ;  /* 0x00011000ff040b82 */ /* 0x000e640000000a00 */
[----:B-1----:R-:W-:-:S05]  /*bc30*/  @P0 IMAD.HI.U32 R4, R22, R4, RZ ;  /* 0x0000000416040227 */ /* 0x002fca00078e00ff */
[----:B------:R-:W-:-:S04]  /*bc40*/  @P0 SHF.R.U32.HI R0, RZ, R5, R4 ;  /* 0x00000005ff000219 */ /* 0x000fc80000011604 */
[--C-:B------:R-:W-:Y:S01]  /*bc50*/  SHF.R.S32.HI R5, RZ, 0x1f, R0.reuse ;  /* 0x0000001fff057819 */ /* 0x100fe20000011400 */
[----:B------:R-:W-:-:S04]  /*bc60*/  IMAD.MOV R4, RZ, RZ, -R0 ;  /* 0x000000ffff047224 */ /* 0x000fc800078e0a00 */
[----:B------:R-:W-:Y:S02]  /*bc70*/  IMAD R22, R6, R4, R22 ;  /* 0x0000000406167224 */ /* 0x000fe400078e0216 */
[----:B------:R-:W-:Y:S02]  /*bc80*/  IMAD R6, R7, UR4, RZ ;  /* 0x0000000407067c24 */ /* 0x000fe4000f8e02ff */
[----:B------:R-:W-:Y:S02]  /*bc90*/  IMAD.MOV.U32 R4, RZ, RZ, R0 ;  /* 0x000000ffff047224 */ /* 0x000fe400078e0000 */
[C---:B------:R-:W-:Y:S02]  /*bca0*/  IMAD R0, R23.reuse, UR5, R6 ;  /* 0x0000000517007c24 */ /* 0x040fe4000f8e0206 */
[----:B------:R-:W-:-:S04]  /*bcb0*/  IMAD.WIDE.U32 R4, R23, UR4, R4 ;  /* 0x0000000417047c25 */ /* 0x000fc8000f8e0004 */
[----:B------:R-:W-:Y:S01]  /*bcc0*/  IMAD.IADD R0, R5, 0x1, R0 ;  /* 0x0000000105007824 */ /* 0x000fe200078e0200 */
[----:B------:R-:W-:-:S04]  /*bcd0*/  LEA R2, P0, R4, R2, 0x2 ;  /* 0x0000000204027211 */ /* 0x000fc800078010ff */
[----:B------:R-:W-:-:S05]  /*bce0*/  LEA.HI.X R3, R4, R3, R0, 0x2, P0 ;  /* 0x0000000304037211 */ /* 0x000fca00000f1400 */
[----:B------:R2:W5:Y:S04]  /*bcf0*/  LDG.E R19, desc[UR40][R2.64] ;  /* 0x0000002802137981 */ /* 0x000568000c1e1900 */
.L_x_227:
[----:B-1----:R-:W-:Y:S01]  /*bd00*/  IMAD R0, R18, 0x8, R17 ;  /* 0x0000000812007824 */ /* 0x002fe200078e0211 */
[----:B--2---:R-:W-:-:S04]  /*bd10*/  SHF.L.U32 R2, R28, 0x1f, RZ ;  /* 0x0000001f1c027819 */ /* 0x004fc800000006ff */
[----:B------:R-:W1:Y:S02]  /*bd20*/  SYNCS.PHASECHK.TRANS64.TRYWAIT P0, [R0+URZ+0x30840], R2 ;  /* 0x03084002000075a7 */ /* 0x000e64000800017f */
[----:B-1----:R-:W-:Y:S05]  /*bd30*/  @!P0 BRA `(.L_x_228) ;  /* 0x0000004000048947 */ /* 0x002fea0003800000 */
.L_x_320:
[----:B------:R-:W2:Y:S02]  /*bd40*/  S2R R3, SR_TID.X ;  /* 0x0000000000037919 */ /* 0x000ea40000002100 */
[----:B--2---:R-:W-:-:S04]  /*bd50*/  LOP3.LUT R3, R3, 0x7f, RZ, 0xc0, !PT ;  /* 0x0000007f03037812 */ /* 0x004fc800078ec0ff */
[----:B------:R-:W-:-:S13]  /*bd60*/  ISETP.NE.AND P0, PT, R3, RZ, PT ;  /* 0x000000ff0300720c */ /* 0x000fda0003f05270 */
[----:B------:R-:W-:Y:S05]  /*bd70*/  @P0 BRA `(.L_x_229) ;  /* 0x00000000001c0947 */ /* 0x000fea0003800000 */
[----:B------:R-:W2:Y:S01]  /*bd80*/  S2R R3, SR_TID.X ;  /* 0x0000000000037919 */ /* 0x000ea20000002100 */
[----:B-1----:R-:W-:-:S04]  /*bd90*/  IMAD.MOV.U32 R2, RZ, RZ, 0x6000 ;  /* 0x00006000ff027424 */ /* 0x002fc800078e00ff */
[----:B------:R3:W-:Y:S01]  /*bda0*/  SYNCS.ARRIVE.TRANS64 RZ, [R0+URZ+0x30830], R2 ;  /* 0x0308300200ff79a7 */ /* 0x0007e2000800003f */
[----:B--2---:R-:W-:-:S04]  /*bdb0*/  LOP3.LUT R3, R3, 0x1f, RZ, 0xc0, !PT ;  /* 0x0000001f03037812 */ /* 0x004fc800078ec0ff */
[----:B------:R-:W-:-:S13]  /*bdc0*/  ISETP.NE.AND P0, PT, R3, RZ, PT ;  /* 0x000000ff0300720c */ /* 0x000fda0003f05270 */
[----:B---3--:R-:W-:Y:S05]  /*bdd0*/  @!P0 BRA `(.L_x_229) ;  /* 0x0000000000048947 */ /* 0x008fea0003800000 */
[----:B------:R-:W-:Y:S01]  /*bde0*/  BPT.TRAP 0x1 ;  /* 0x000000040000795c */ /* 0x000fe20000300000 */
.L_x_229:
[----:B------:R-:W-:Y:S01]  /*bdf0*/  R2UR UR9, R0 ;  /* 0x00000000000972ca */ /* 0x000fe200000e0000 */
[----:B-1----:R-:W-:Y:S01]  /*be00*/  IMAD R0, R18, 0x6000, R17 ;  /* 0x0000600012007824 */ /* 0x002fe200078e0211 */
[----:B------:R-:W-:Y:S01]  /*be10*/  R2UR UR11, R22 ;  /* 0x00000000160b72ca */ /* 0x000fe200000e0000 */
[----:B------:R-:W-:Y:S01]  /*be20*/  UIADD3 UR6, UP0, UR38, 0x370, URZ ;  /* 0x0000037026067890 */ /* 0x000fe2000ff1e03f */
[----:B------:R-:W-:Y:S01]  /*be30*/  R2UR UR4, R26 ;  /* 0x000000001a0472ca */ /* 0x000fe200000e0000 */
[----:B------:R-:W-:Y:S01]  /*be40*/  UMOV UR5, 0x14f00000 ;  /* 0x14f0000000057882 */ /* 0x000fe20000000000 */
[----:B------:R-:W-:Y:S01]  /*be50*/  R2UR UR8, R0 ;  /* 0x00000000000872ca */ /* 0x000fe200000e0000 */
[----:B------:R-:W-:Y:S01]  /*be60*/  UIADD3.X UR7, URZ, UR39, URZ, UP0, !UPT ;  /* 0x000000273f077290 */ /* 0x000fe200087fe43f */
[----:B------:R-:W-:Y:S01]  /*be70*/  R2UR UR12, R16 ;  /* 0x00000000100c72ca */ /* 0x000fe200000e0000 */
[----:B------:R-:W-:Y:S01]  /*be80*/  UMOV UR10, URZ ;  /* 0x0000003f000a7c82 */ /* 0x000fe20008000000 */
[----:B-----5:R-:W-:-:S02]  /*be90*/  R2UR UR13, R19 ;  /* 0x00000000130d72ca */ /* 0x020fc400000e0000 */
[----:B------:R-:W-:Y:S01]  /*bea0*/  PLOP3.LUT P0, PT, PT, PT, PT, 0x80, 0x0 ;  /* 0x000000000000781c */ /* 0x000fe20003f0f070 */
[----:B------:R-:W-:Y:S01]  /*beb0*/  UIADD3 UR9, UR9, 0x30830, URZ ;  /* 0x0003083009097890 */ /* 0x000fe2000fffe03f */
[----:B------:R-:W-:-:S03]  /*bec0*/  LOP3.LUT R29, R29, 0xfffffffe, RZ, 0xc0, !PT ;  /* 0xfffffffe1d1d7812 */ /* 0x000fc600078ec0ff */
[----:B------:R-:W-:Y:S02]  /*bed0*/  UIMAD UR11, UR11, 0xc0, UR4 ;  /* 0x000000c00b0b78a4 */ /* 0x000fe4000f8e0204 */
[----:B------:R-:W-:Y:S01]  /*bee0*/  UIADD3 UR8, UR8, 0x12400, URZ ;  /* 0x0001240008087890 */ /* 0x000fe2000fffe03f */
[----:B------:R-:W-:-:S05]  /*bef0*/  UMOV UR4, 0x0 ;  /* 0x0000000000047882 */ /* 0x000fca0000000000 */
[----:B------:R-:W-:-:S03]  /*bf00*/  @P0 LOP3.LUT R29, R29, 0x1, RZ, 0xfc, !PT ;  /* 0x000000011d1d0812 */ /* 0x000fc600078efcff */
[----:B------:R2:W-:Y:S02]  /*bf10*/  UTMALDG.4D [UR8], [UR6], desc[UR4] ;  /* 0x00000408060075b4 */ /* 0x0005e40008019000 */
[----:B--2---:R-:W-:Y:S02]  /*bf20*/  NOP ;  /* 0x0000000000007918 */ /* 0x004fe40000000000 */
.L_x_225:
[----:B------:R-:W2:Y:S04]  /*bf30*/  LDL.LU R4, [R1+0x10] ;  /* 0x0000100001047983 */ /* 0x000ea80000300800 */
[----:B------:R-:W3:Y:S04]  /*bf40*/  LDL.LU R6, [R1+0xc] ;  /* 0x00000c0001067983 */ /* 0x000ee80000300800 */
[----:B------:R-:W4:Y:S01]  /*bf50*/  LDL.LU R3, [R1+0x20] ;  /* 0x0000200001037983 */ /* 0x000f220000300800 */
[----:B------:R-:W-:Y:S05]  /*bf60*/  WARPSYNC.ALL ;  /* 0x0000000000007948 */ /* 0x000fea0003800000 */
[----:B------:R-:W-:Y:S01]  /*bf70*/  ULDC.64 UR6, c[0x0][0xa00] ;  /* 0x0002800000067ab9 */ /* 0x000fe20000000a00 */
[----:B------:R-:W-:Y:S01]  /*bf80*/  ULDC.64 UR4, c[0x0][0x298] ;  /* 0x0000a60000047ab9 */ /* 0x000fe20000000a00 */
[----:B-1----:R-:W-:Y:S01]  /*bf90*/  VIADD R0, R17, 0xc400 ;  /* 0x0000c40011007836 */ /* 0x002fe20000000000 */
[----:B------:R-:W-:Y:S01]  /*bfa0*/  BAR.SYNC.DEFER_BLOCKING 0x8, 0x200 ;  /* 0x0208000000007b1d */ /* 0x000fe20000010000 */
[----:B------:R-:W-:-:S03]  /*bfb0*/  ISETP.NE.U32.AND P0, PT, RZ, UR6, PT ;  /* 0x00000006ff007c0c */ /* 0x000fc6000bf05070 */
[----:B------:R-:W-:Y:S02]  /*bfc0*/  LOP3.LUT P1, RZ, R0, 0x3ff, RZ, 0xc0, !PT ;  /* 0x000003ff00ff7812 */ /* 0x000fe4000782c0ff */
[----:B------:R-:W-:Y:S01]  /*bfd0*/  ISETP.NE.AND.EX P0, PT, RZ, UR7, PT, P0 ;  /* 0x00000007ff007c0c */ /* 0x000fe2000bf05300 */
[----:B------:R-:W-:Y:S01]  /*bfe0*/  BSSY B6, `(.L_x_230) ;  /* 0x000001d000067945 */ /* 0x000fe20003800000 */
[----:B--2---:R-:W-:Y:S02]  /*bff0*/  SHF.R.S32.HI R2, RZ, 0x1f, R4 ;  /* 0x0000001fff027819 */ /* 0x004fe40000011404 */
[----:B---3--:R-:W-:-:S03]  /*c000*/  SEL R6, R6, RZ, !P0 ;  /* 0x000000ff06067207 */ /* 0x008fc60004000000 */
[----:B------:R-:W-:-:S04]  /*c010*/  IMAD R2, R2, UR4, RZ ;  /* 0x0000000402027c24 */ /* 0x000fc8000f8e02ff */
[C---:B------:R-:W-:Y:S01]  /*c020*/  IMAD R0, R4.reuse, UR5, R2 ;  /* 0x0000000504007c24 */ /* 0x040fe2000f8e0202 */
[----:B----4-:R-:W-:Y:S01]  /*c030*/  SEL R2, R3, RZ, !P0 ;  /* 0x000000ff03027207 */ /* 0x010fe20004000000 */
[----:B------:R-:W-:-:S04]  /*c040*/  IMAD.WIDE.U32 R4, R4, UR4, RZ ;  /* 0x0000000404047c25 */ /* 0x000fc8000f8e00ff */
[----:B------:R-:W-:Y:S01]  /*c050*/  IMAD.IADD R0, R5, 0x1, R0 ;  /* 0x0000000105007824 */ /* 0x000fe200078e0200 */
[----:B------:R1:W-:Y:S04]  /*c060*/  STL.64 [R1+0x28], R4 ;  /* 0x0000280401007387 */ /* 0x0003e80000100a00 */
[----:B------:R1:W-:Y:S04]  /*c070*/  STL [R1+0xc], R6 ;  /* 0x00000c0601007387 */ /* 0x0003e80000100800 */
[----:B------:R1:W-:Y:S04]  /*c080*/  STL [R1+0x20], R2 ;  /* 0x0000200201007387 */ /* 0x0003e80000100800 */
[----:B------:R1:W-:Y:S01]  /*c090*/  STL [R1+0x10], R0 ;  /* 0x0000100001007387 */ /* 0x0003e20000100800 */
[----:B------:R-:W-:Y:S05]  /*c0a0*/  @!P1 BRA `(.L_x_231) ;  /* 0x0000000000409947 */ /* 0x000fea0003800000 */
[----:B-1----:R-:W-:Y:S01]  /*c0b0*/  MOV R2, 0x0 ;  /* 0x0000000000027802 */ /* 0x002fe20000000f00 */
[----:B------:R-:W-:Y:S01]  /*c0c0*/  ULDC.64 UR6, c[0x4][0xa8] ;  /* 0x01002a0000067ab9 */ /* 0x000fe20000000a00 */
[----:B------:R-:W-:Y:S01]  /*c0d0*/  ULDC.64 UR8, c[0x4][0xb0] ;  /* 0x01002c0000087ab9 */ /* 0x000fe20000000a00 */
[----:B------:R-:W-:Y:S01]  /*c0e0*/  ULDC.64 UR4, c[0x4][0x20] ;  /* 0x0100080000047ab9 */ /* 0x000fe20000000a00 */
[----:B------:R-:W-:Y:S02]  /*c0f0*/  IMAD.U32 R4, RZ, RZ, UR6 ;  /* 0x00000006ff047e24 */ /* 0x000fe4000f8e00ff */
[----:B------:R-:W1:Y:S01]  /*c100*/  LDC.64 R2, c[0x4][R2] ;  /* 0x0100000002027b82 */ /* 0x000e620000000a00 */
[----:B------:R-:W-:Y:S02]  /*c110*/  IMAD.U32 R5, RZ, RZ, UR7 ;  /* 0x00000007ff057e24 */ /* 0x000fe4000f8e00ff */
[----:B------:R-:W-:Y:S02]  /*c120*/  IMAD.U32 R6, RZ, RZ, UR8 ;  /* 0x00000008ff067e24 */ /* 0x000fe4000f8e00ff */
[----:B0-----:R-:W-:-:S02]  /*c130*/  IMAD.U32 R7, RZ, RZ, UR9 ;  /* 0x00000009ff077e24 */ /* 0x001fc4000f8e00ff */
[----:B------:R-:W-:Y:S02]  /*c140*/  IMAD.U32 R10, RZ, RZ, UR4 ;  /* 0x00000004ff0a7e24 */ /* 0x000fe4000f8e00ff */
[----:B------:R-:W-:Y:S02]  /*c150*/  IMAD.U32 R11, RZ, RZ, UR5 ;  /* 0x00000005ff0b7e24 */ /* 0x000fe4000f8e00ff */
[----:B------:R-:W-:Y:S02]  /*c160*/  IMAD.MOV.U32 R8, RZ, RZ, 0x70 ;  /* 0x00000070ff087424 */ /* 0x000fe400078e00ff */
[----:B------:R-:W-:Y:S02]  /*c170*/  IMAD.MOV.U32 R12, RZ, RZ, 0x1 ;  /* 0x00000001ff0c7424 */ /* 0x000fe400078e00ff */
[----:B------:R-:W-:-:S07]  /*c180*/  IMAD.MOV.U32 R13, RZ, RZ, RZ ;  /* 0x000000ffff0d7224 */ /* 0x000fce00078e00ff */
[----:B------:R-:W-:-:S07]  /*c190*/  LEPC R20, `(.L_x_231) ;  /* 0x000000001014794e */ /* 0x000fce0000000000 */
[----:B-1----:R-:W-:Y:S05]  /*c1a0*/  CALL.ABS.NOINC R2 ;  /* 0x0000000002007343 */ /* 0x002fea0003c00000 */
.L_x_231:
[----:B------:R-:W-:Y:S05]  /*c1b0*/  BSYNC B6 ;  /* 0x0000000000067941 */ /* 0x000fea0003800000 */
.L_x_230:
[----:B------:R-:W2:Y:S01]  /*c1c0*/  LDL.LU R20, [R1+0x10] ;  /* 0x0000100001147983 */ /* 0x000ea20000300800 */
[----:B------:R-:W3:Y:S01]  /*c1d0*/  LDC R9, c[0x0][0x448] ;  /* 0x00011200ff097b82 */ /* 0x000ee20000000800 */
[----:B------:R-:W-:Y:S01]  /*c1e0*/  ULDC.64 UR4, c[0x0][0x2d8] ;  /* 0x0000b60000047ab9 */ /* 0x000fe20000000a00 */
[----:B------:R-:W-:Y:S01]  /*c1f0*/  ULDC.64 UR6, c[0x0][0x2e0] ;  /* 0x0000b80000067ab9 */ /* 0x000fe20000000a00 */
[----:B-1----:R-:W2:Y:S01]  /*c200*/  LDL.LU.64 R2, [R1+0x28] ;  /* 0x0000280001027983 */ /* 0x002ea20000300a00 */
[----:B------:R-:W-:-:S03]  /*c210*/  ULDC.64 UR8, c[0x0][0x280] ;  /* 0x0000a00000087ab9 */ /* 0x000fc60000000a00 */
[----:B------:R-:W4:Y:S04]  /*c220*/  LDL.LU R21, [R1+0x20] ;  /* 0x0000200001157983 */ /* 0x000f280000300800 */
[----:B------:R-:W4:Y:S04]  /*c230*/  LDL.LU R4, [R1+0xc] ;  /* 0x00000c0001047983 */ /* 0x000f280000300800 */
[----:B------:R1:W5:Y:S01]  /*c240*/  LDL R10, [R1+0x8] ;  /* 0x00000800010a7983 */ /* 0x0003620000100800 */
[----:B---3--:R-:W-:-:S13]  /*c250*/  ISETP.NE.AND P0, PT, R9, 0x1, PT ;  /* 0x000000010900780c */ /* 0x008fda0003f05270 */
[----:B------:R-:W3:Y:S08]  /*c260*/  @P0 LDC R5, c[0x0][0x450] ;  /* 0x00011400ff050b82 */ /* 0x000ef00000000800 */
[----:B------:R-:W1:Y:S01]  /*c270*/  @P0 LDC R8, c[0x0][0x450] ;  /* 0x00011400ff080b82 */ /* 0x000e620000000800 */
[----:B------:R-:W1:Y:S01]  /*c280*/  S2R R11, SR_TID.X ;  /* 0x00000000000b7919 */ /* 0x000e620000002100 */
[----:B--2---:R-:W-:-:S02]  /*c290*/  IMAD.MOV.U32 R3, RZ, RZ, R20 ;  /* 0x000000ffff037224 */ /* 0x004fc400078e0014 */
[----:B------:R-:W2:Y:S01]  /*c2a0*/  S2R R20, SR_TID.X ;  /* 0x0000000000147919 */ /* 0x000ea20000002100 */
[----:B------:R-:W-:-:S04]  /*c2b0*/  IMAD.WIDE.U32 R2, R16, UR4, R2 ;  /* 0x0000000410027c25 */ /* 0x000fc8000f8e0002 */
[----:B------:R-:W-:Y:S01]  /*c2c0*/  IMAD R3, R16, UR5, R3 ;  /* 0x0000000510037c24 */ /* 0x000fe2000f8e0203 */
[----:B------:R-:W-:Y:S01]  /*c2d0*/  ULDC.64 UR4, c[0x0][0x2d0] ;  /* 0x0000b40000047ab9 */ /* 0x000fe20000000a00 */
[----:B----4-:R-:W-:Y:S02]  /*c2e0*/  IMAD R0, R21, UR6, RZ ;  /* 0x0000000615007c24 */ /* 0x010fe4000f8e02ff */
[----:B------:R-:W-:-:S04]  /*c2f0*/  IMAD.WIDE.U32 R2, R4, UR6, R2 ;  /* 0x0000000604027c25 */ /* 0x000fc8000f8e0002 */
[----:B------:R-:W-:Y:S01]  /*c300*/  IMAD R0, R4, UR7, R0 ;  /* 0x0000000704007c24 */ /* 0x000fe2000f8e0200 */
[----:B------:R-:W-:Y:S01]  /*c310*/  ULDC.64 UR6, c[0x0][0x2c8] ;  /* 0x0000b20000067ab9 */ /* 0x000fe20000000a00 */
[----:B------:R-:W4:Y:S02]  /*c320*/  @P0 LDC R4, c[0x0][0x44c] ;  /* 0x00011300ff040b82 */ /* 0x000f240000000800 */
[----:B------:R-:W-:Y:S01]  /*c330*/  IMAD.IADD R3, R3, 0x1, R0 ;  /* 0x0000000103037824 */ /* 0x000fe200078e0200 */
[C---:B--2---:R-:W-:Y:S01]  /*c340*/  LOP3.LUT R21, R20.reuse, 0x7f, RZ, 0xc0, !PT ;  /* 0x0000007f14157812 */ /* 0x044fe200078ec0ff */
[----:B------:R-:W-:-:S03]  /*c350*/  IMAD.SHL.U32 R20, R20, 0x10, RZ ;  /* 0x0000001014147824 */ /* 0x000fc600078e00ff */
[----:B------:R-:W-:-:S04]  /*c360*/  SHF.R.U32.HI R21, RZ, 0x3, R21 ;  /* 0x00000003ff157819 */ /* 0x000fc80000011615 */
[----:B------:R-:W-:-:S05]  /*c370*/  LOP3.LUT R20, R21, 0x70, R20, 0xf8, !PT ;  /* 0x0000007015147812 */ /* 0x000fca00078ef814 */
[----:B------:R-:W-:-:S04]  /*c380*/  IMAD R6, R25, 0xc0, R20 ;  /* 0x000000c019067824 */ /* 0x000fc800078e0214 */
[----:B----4-:R-:W-:-:S04]  /*c390*/  @P0 IMAD.HI.U32 R0, R6, R4, RZ ;  /* 0x0000000406000227 */ /* 0x010fc800078e00ff */
[----:B------:R-:W-:Y:S01]  /*c3a0*/  IMAD.MOV.U32 R4, RZ, RZ, R6 ;  /* 0x000000ffff047224 */ /* 0x000fe200078e0006 */
[----:B---3--:R-:W-:-:S04]  /*c3b0*/  @P0 SHF.R.U32.HI R4, RZ, R5, R0 ;  /* 0x00000005ff040219 */ /* 0x008fc80000011600 */
[----:B------:R-:W-:-:S05]  /*c3c0*/  SHF.R.S32.HI R0, RZ, 0x1f, R4 ;  /* 0x0000001fff007819 */ /* 0x000fca0000011404 */
[----:B------:R-:W-:-:S04]  /*c3d0*/  IMAD R0, R0, UR4, RZ ;  /* 0x0000000400007c24 */ /* 0x000fc8000f8e02ff */
[C---:B0-----:R-:W-:Y:S02]  /*c3e0*/  IMAD R7, R4.reuse, UR5, R0 ;  /* 0x0000000504077c24 */ /* 0x041fe4000f8e0200 */
[----:B------:R-:W-:Y:S02]  /*c3f0*/  IMAD.MOV R0, RZ, RZ, -R4 ;  /* 0x000000ffff007224 */ /* 0x000fe400078e0a04 */
[----:B------:R-:W-:-:S04]  /*c400*/  IMAD.WIDE.U32 R4, R4, UR4, R2 ;  /* 0x0000000404047c25 */ /* 0x000fc8000f8e0002 */
[----:B------:R-:W-:Y:S02]  /*c410*/  IMAD R0, R9, R0, R6 ;  /* 0x0000000009007224 */ /* 0x000fe400078e0206 */
[----:B------:R-:W-:-:S03]  /*c420*/  IMAD.IADD R5, R5, 0x1, R7 ;  /* 0x0000000105057824 */ /* 0x000fc600078e0207 */
[----:B------:R-:W-:-:S05]  /*c430*/  SHF.R.S32.HI R7, RZ, 0x1f, R0 ;  /* 0x0000001fff077819 */ /* 0x000fca0000011400 */
[----:B------:R-:W-:Y:S02]  /*c440*/  IMAD R7, R7, UR6, RZ ;  /* 0x0000000607077c24 */ /* 0x000fe4000f8e02ff */
[----:B------:R-:W-:-:S04]  /*c450*/  IMAD.WIDE.U32 R4, R0, UR6, R4 ;  /* 0x0000000600047c25 */ /* 0x000fc8000f8e0004 */
[----:B------:R-:W-:-:S04]  /*c460*/  IMAD R7, R0, UR7, R7 ;  /* 0x0000000700077c24 */ /* 0x000fc8000f8e0207 */
[----:B------:R-:W-:Y:S02]  /*c470*/  IMAD.IADD R5, R5, 0x1, R7 ;  /* 0x0000000105057824 */ /* 0x000fe400078e0207 */
[----:B------:R-:W0:Y:S01]  /*c480*/  @P0 LDC R7, c[0x0][0x44c] ;  /* 0x00011300ff070b82 */ /* 0x000e220000000800 */
[----:B------:R-:W-:-:S04]  /*c490*/  LEA R0, P1, R4, UR8, 0x1 ;  /* 0x0000000804007c11 */ /* 0x000fc8000f8208ff */
[----:B------:R-:W-:Y:S01]  /*c4a0*/  LEA.HI.X R4, R4, UR9, R5, 0x1, P1 ;  /* 0x0000000904047c11 */ /* 0x000fe200088f0c05 */
[----:B------:R-:W-:-:S04]  /*c4b0*/  VIADD R5, R6, 0x80 ;  /* 0x0000008006057836 */ /* 0x000fc80000000000 */
[----:B------:R-:W-:Y:S02]  /*c4c0*/  IMAD.MOV.U32 R6, RZ, RZ, R5 ;  /* 0x000000ffff067224 */ /* 0x000fe400078e0005 */
[----:B0-----:R-:W-:-:S05]  /*c4d0*/  @P0 IMAD.HI.U32 R7, R5, R7, RZ ;  /* 0x0000000705070227 */ /* 0x001fca00078e00ff */
[----:B-1----:R-:W-:-:S05]  /*c4e0*/  @P0 SHF.R.U32.HI R6, RZ, R8, R7 ;  /* 0x00000008ff060219 */ /* 0x002fca0000011607 */
[----:B------:R-:W-:-:S04]  /*c4f0*/  IMAD.MOV R7, RZ, RZ, -R6 ;  /* 0x000000ffff077224 */ /* 0x000fc800078e0a06 */
[----:B------:R-:W-:Y:S01]  /*c500*/  IMAD R5, R9, R7, R5 ;  /* 0x0000000709057224 */ /* 0x000fe200078e0205 */
[----:B------:R-:W-:Y:S01]  /*c510*/  SHF.R.S32.HI R7, RZ, 0x1f, R6 ;  /* 0x0000001fff077819 */ /* 0x000fe20000011406 */
[----:B------:R-:W-:-:S04]  /*c520*/  IMAD.WIDE.U32 R2, R6, UR4, R2 ;  /* 0x0000000406027c25 */ /* 0x000fc8000f8e0002 */
[----:B------:R-:W-:Y:S01]  /*c530*/  IMAD R7, R7, UR4, RZ ;  /* 0x0000000407077c24 */ /* 0x000fe2000f8e02ff */
[----:B------:R-:W-:-:S03]  /*c540*/  ULDC UR4, c[0x0][0x2b8] ;  /* 0x0000ae0000047ab9 */ /* 0x000fc60000000800 */
[----:B------:R-:W-:Y:S01]  /*c550*/  IMAD R7, R6, UR5, R7 ;  /* 0x0000000506077c24 */ /* 0x000fe2000f8e0207 */
[----:B------:R-:W-:Y:S01]  /*c560*/  SHF.R.S32.HI R6, RZ, 0x1f, R5 ;  /* 0x0000001fff067819 */ /* 0x000fe20000011405 */
[----:B------:R-:W-:Y:S02]  /*c570*/  IMAD.SHL.U32 R20, R11, 0x8, RZ ;  /* 0x000000080b147824 */ /* 0x000fe400078e00ff */
[----:B------:R-:W-:Y:S02]  /*c580*/  IMAD.IADD R3, R3, 0x1, R7 ;  /* 0x0000000103037824 */ /* 0x000fe400078e0207 */
[----:B------:R-:W-:Y:S02]  /*c590*/  IMAD R6, R6, UR6, RZ ;  /* 0x0000000606067c24 */ /* 0x000fe4000f8e02ff */
[----:B------:R-:W-:Y:S01]  /*c5a0*/  IMAD.WIDE.U32 R2, R5, UR6, R2 ;  /* 0x0000000605027c25 */ /* 0x000fe2000f8e0002 */
[----:B------:R-:W-:-:S03]  /*c5b0*/  LOP3.LUT R20, R20, 0x38, RZ, 0xc0, !PT ;  /* 0x0000003814147812 */ /* 0x000fc600078ec0ff */
[----:B------:R-:W-:Y:S01]  /*c5c0*/  IMAD R6, R5, UR7, R6 ;  /* 0x0000000705067c24 */ /* 0x000fe2000f8e0206 */
[----:B------:R-:W-:-:S03]  /*c5d0*/  LEA R5, P1, R2, UR8, 0x1 ;  /* 0x0000000802057c11 */ /* 0x000fc6000f8208ff */
[----:B------:R-:W-:Y:S01]  /*c5e0*/  IMAD.IADD R6, R3, 0x1, R6 ;  /* 0x0000000103067824 */ /* 0x000fe200078e0206 */
[----:B------:R-:W-:Y:S01]  /*c5f0*/  ISETP.GE.AND P0, PT, R20, UR4, PT ;  /* 0x0000000414007c0c */ /* 0x000fe2000bf06270 */
[----:B------:R-:W-:Y:S01]  /*c600*/  UMOV UR4, 0xffffffff ;  /* 0xffffffff00047882 */ /* 0x000fe20000000000 */
[----:B------:R-:W-:Y:S02]  /*c610*/  LOP3.LUT R21, R11, 0x7f, RZ, 0xc0, !PT ;  /* 0x0000007f0b157812 */ /* 0x000fe400078ec0ff */
[----:B------:R-:W-:Y:S02]  /*c620*/  LEA.HI.X R2, R2, UR9, R6, 0x1, P1 ;  /* 0x0000000902027c11 */ /* 0x000fe400088f0c06 */
[----:B------:R-:W-:Y:S01]  /*c630*/  SHF.R.U32.HI R21, RZ, 0x3, R21 ;  /* 0x00000003ff157819 */ /* 0x000fe20000011615 */
[----:B------:R-:W-:Y:S06]  /*c640*/  BRA.DIV UR4, `(.L_x_232) ;  /* 0x0000003604d47947 */ /* 0x000fec000b800000 */
[----:B------:R-:W2:Y:S01]  /*c650*/  LDL.LU R6, [R1+0x30] ;  /* 0x0000300001067983 */ /* 0x000ea20000300800 */
[----:B------:R-:W-:-:S03]  /*c660*/  IMAD R25, R25, 0xc0, R21 ;  /* 0x000000c019197824 */ /* 0x000fc600078e0215 */
[----:B------:R-:W0:Y:S04]  /*c670*/  SHFL.IDX PT, R7, R0, RZ, 0x181f ;  /* 0x00181fff00077589 */ /* 0x000e2800000e0000 */
[----:B------:R-:W-:Y:S01]  /*c680*/  SHFL.IDX PT, R8, R5, RZ, 0x181f ;  /* 0x00181fff05087589 */ /* 0x000fe200000e0000 */
[----:B--2---:R-:W-:-:S03]  /*c690*/  IMAD R3, R6, R9, RZ ;  /* 0x0000000906037224 */ /* 0x004fc600078e02ff */
[----:B------:R-:W1:Y:S02]  /*c6a0*/  SHFL.IDX PT, R6, R4, RZ, 0x181f ;  /* 0x00181fff04067589 */ /* 0x000e6400000e0000 */
[----:B------:R-:W-:-:S13]  /*c6b0*/  ISETP.GE.AND P1, PT, R25, R3, PT ;  /* 0x000000031900720c */ /* 0x000fda0003f26270 */
[----:B0-----:R-:W-:-:S05]  /*c6c0*/  @!P1 LEA R7, P2, R20, R7, 0x1 ;  /* 0x0000000714079211 */ /* 0x001fca00078408ff */
[----:B-1----:R-:W-:-:S05]  /*c6d0*/  @!P1 IMAD.X R6, RZ, RZ, R6, P2 ;  /* 0x000000ffff069224 */ /* 0x002fca00010e0606 */
[----:B------:R-:W-:-:S04]  /*c6e0*/  @!P1 LOP3.LUT R7, R7, R6, RZ, 0x3c, !PT ;  /* 0x0000000607079212 */ /* 0x000fc800078e3cff */
[----:B------:R-:W-:-:S04]  /*c6f0*/  @!P1 LOP3.LUT R6, R7, R6, RZ, 0x3c, !PT ;  /* 0x0000000607069212 */ /* 0x000fc800078e3cff */
[----:B------:R-:W-:-:S05]  /*c700*/  @!P1 LOP3.LUT R7, R7, R6, RZ, 0x3c, !PT ;  /* 0x0000000607079212 */ /* 0x000fca00078e3cff */
[----:B-----5:R0:W-:Y:S02]  /*c710*/  @!P1 LDGSTS.E.BYPASS.LTC128B.128 [R10+0xc400], desc[UR40][R6.64], !P0 ;  /* 0x0c400000060a9fae */ /* 0x0201e4000c101d68 */
[----:B0-----:R-:W-:Y:S02]  /*c720*/  VIADD R6, R25, 0x10 ;  /* 0x0000001019067836 */ /* 0x001fe40000000000 */
[----:B------:R-:W0:Y:S03]  /*c730*/  SHFL.IDX PT, R7, R0, 0x1, 0x181f ;  /* 0x00381f0000077f89 */ /* 0x000e2600000e0000 */
[----:B------:R-:W-:Y:S02]  /*c740*/  ISETP.GE.AND P1, PT, R6, R3, PT ;  /* 0x000000030600720c */ /* 0x000fe40003f26270 */
[----:B------:R-:W1:Y:S11]  /*c750*/  SHFL.IDX PT, R6, R4, 0x1, 0x181f ;  /* 0x00381f0004067f89 */ /* 0x000e7600000e0000 */
[----:B0-----:R-:W-:-:S05]  /*c760*/  @!P1 LEA R7, P2, R20, R7, 0x1 ;  /* 0x0000000714079211 */ /* 0x001fca00078408ff */
[----:B-1----:R-:W-:-:S05]  /*c770*/  @!P1 IMAD.X R6, RZ, RZ, R6, P2 ;  /* 0x000000ffff069224 */ /* 0x002fca00010e0606 */
[----:B------:R-:W-:-:S04]  /*c780*/  @!P1 LOP3.LUT R7, R7, R6, RZ, 0x3c, !PT ;  /* 0x0000000607079212 */ /* 0x000fc800078e3cff */
[----:B------:R-:W-:-:S04]  /*c790*/  @!P1 LOP3.LUT R6, R7, R6, RZ, 0x3c, !PT ;  /* 0x0000000607069212 */ /* 0x000fc800078e3cff */
[----:B------:R-:W-:-:S05]  /*c7a0*/  @!P1 LOP3.LUT R7, R7, R6, RZ, 0x3c, !PT ;  /* 0x0000000607079212 */ /* 0x000fca00078e3cff */
[----:B------:R0:W-:Y:S02]  /*c7b0*/  @!P1 LDGSTS.E.BYPASS.LTC128B.128 [R10+0xcc00], desc[UR40][R6.64], !P0 ;  /* 0x0cc00000060a9fae */ /* 0x0001e4000c101d68 */
        /* <DEDUP_REMOVED lines=43> */
[----:B------:R-:W1:Y:S04]  /*ca70*/  SHFL.IDX PT, R6, R4, 0x6, 0x181f ;  /* 0x00d81f0004067f89 */ /* 0x000e6800000e0000 */
[----:B------:R-:W-:Y:S07]  /*ca80*/  SHFL.IDX PT, R4, R4, 0x7, 0x181f ;  /* 0x00f81f0004047f89 */ /* 0x000fee00000e0000 */
[----:B0-----:R-:W-:-:S05]  /*ca90*/  @!P1 LEA R7, P2, R20, R7, 0x1 ;  /* 0x0000000714079211 */ /* 0x001fca00078408ff */
[----:B-1----:R-:W-:-:S05]  /*caa0*/  @!P1 IMAD.X R6, RZ, RZ, R6, P2 ;  /* 0x000000ffff069224 */ /* 0x002fca00010e0606 */
[----:B------:R-:W-:-:S04]  /*cab0*/  @!P1 LOP3.LUT R7, R7, R6, RZ, 0x3c, !PT ;  /* 0x0000000607079212 */ /* 0x000fc800078e3cff */
[----:B------:R-:W-:-:S04]  /*cac0*/  @!P1 LOP3.LUT R6, R7, R6, RZ, 0x3c, !PT ;  /* 0x0000000607069212 */ /* 0x000fc800078e3cff */
[----:B------:R-:W-:-:S05]  /*cad0*/  @!P1 LOP3.LUT R7, R7, R6, RZ, 0x3c, !PT ;  /* 0x0000000607079212 */ /* 0x000fca00078e3cff */
[----:B------:R0:W-:Y:S04]  /*cae0*/  @!P1 LDGSTS.E.BYPASS.LTC128B.128 [R10+0xf400], desc[UR40][R6.64], !P0 ;  /* 0x0f400000060a9fae */ /* 0x0001e8000c101d68 */
[----:B0-----:R0:W1:Y:S02]  /*caf0*/  SHFL.IDX PT, R6, R0, 0x7, 0x181f ;  /* 0x00f81f0000067f89 */ /* 0x00106400000e0000 */
[----:B0-----:R-:W-:-:S05]  /*cb00*/  VIADD R0, R25, 0x80 ;  /* 0x0000008019007836 */ /* 0x001fca0000000000 */
[----:B------:R-:W-:Y:S01]  /*cb10*/  ISETP.GE.AND P2, PT, R0, R3, PT ;  /* 0x000000030000720c */ /* 0x000fe20003f46270 */
[----:B------:R-:W-:-:S05]  /*cb20*/  VIADD R0, R25, 0x70 ;  /* 0x0000007019007836 */ /* 0x000fca0000000000 */
[----:B------:R-:W-:Y:S02]  /*cb30*/  ISETP.GE.AND P1, PT, R0, R3, PT ;  /* 0x000000030000720c */ /* 0x000fe40003f26270 */
[----:B------:R-:W0:Y:S11]  /*cb40*/  SHFL.IDX PT, R0, R2, RZ, 0x181f ;  /* 0x00181fff02007589 */ /* 0x000e3600000e0000 */
[----:B-1----:R-:W-:-:S05]  /*cb50*/  @!P1 LEA R6, P3, R20, R6, 0x1 ;  /* 0x0000000614069211 */ /* 0x002fca00078608ff */
[----:B------:R-:W-:-:S04]  /*cb60*/  @!P1 IMAD.X R4, RZ, RZ, R4, P3 ;  /* 0x000000ffff049224 */ /* 0x000fc800018e0604 */
[----:B------:R-:W-:-:S05]  /*cb70*/  @!P1 IMAD.MOV.U32 R7, RZ, RZ, R4 ;  /* 0x000000ffff079224 */ /* 0x000fca00078e0004 */
[----:B------:R1:W-:Y:S02]  /*cb80*/  @!P1 LDGSTS.E.BYPASS.LTC128B.128 [R10+0xfc00], desc[UR40][R6.64], !P0 ;  /* 0x0fc00000060a9fae */ /* 0x0003e4000c101d68 */
[----:B-1----:R-:W-:-:S05]  /*cb90*/  @!P2 LEA R6, P1, R20, R8, 0x1 ;  /* 0x000000081406a211 */ /* 0x002fca00078208ff */
[----:B0-----:R-:W-:-:S04]  /*cba0*/  @!P2 IMAD.X R0, RZ, RZ, R0, P1 ;  /* 0x000000ffff00a224 */ /* 0x001fc800008e0600 */
[----:B------:R-:W-:Y:S02]  /*cbb0*/  @!P2 IMAD.MOV.U32 R7, RZ, RZ, R0 ;  /* 0x000000ffff07a224 */ /* 0x000fe400078e0000 */
[----:B------:R-:W-:-:S03]  /*cbc0*/  VIADD R0, R25, 0x90 ;  /* 0x0000009019007836 */ /* 0x000fc60000000000 */
[----:B------:R0:W-:Y:S02]  /*cbd0*/  @!P2 LDGSTS.E.BYPASS.LTC128B.128 [R10+0x10400], desc[UR40][R6.64], !P0 ;  /* 0x10400000060aafae */ /* 0x0001e4000c101d68 */
[----:B------:R-:W-:Y:S02]  /*cbe0*/  ISETP.GE.AND P1, PT, R0, R3, PT ;  /* 0x000000030000720c */ /* 0x000fe40003f26270 */
[----:B------:R-:W-:Y:S04]  /*cbf0*/  SHFL.IDX PT, R0, R2, 0x1, 0x181f ;  /* 0x00381f0002007f89 */ /* 0x000fe800000e0000 */
[----:B0-----:R-:W0:Y:S07]  /*cc00*/  SHFL.IDX PT, R6, R5, 0x1, 0x181f ;  /* 0x00381f0005067f89 */ /* 0x001e2e00000e0000 */
[----:B0-----:R-:W-:-:S05]  /*cc10*/  @!P1 LEA R6, P2, R20, R6, 0x1 ;  /* 0x0000000614069211 */ /* 0x001fca00078408ff */
[----:B------:R-:W-:-:S04]  /*cc20*/  @!P1 IMAD.X R0, RZ, RZ, R0, P2 ;  /* 0x000000ffff009224 */ /* 0x000fc800010e0600 */
        /* <DEDUP_REMOVED lines=9> */
[----:B------:R0:W1:Y:S04]  /*ccc0*/  SHFL.IDX PT, R0, R2, 0x3, 0x181f ;  /* 0x00781f0002007f89 */ /* 0x00006800000e0000 */
[----:B------:R0:W-:Y:S04]  /*ccd0*/  @!P1 LDGSTS.E.BYPASS.LTC128B.128 [R10+0x11400], desc[UR40][R6.64], !P0 ;  /* 0x11400000060a9fae */ /* 0x0001e8000c101d68 */
[----:B------:R0:W2:Y:S02]  /*cce0*/  SHFL.IDX PT, R2, R5, 0x3, 0x181f ;  /* 0x00781f0005027f89 */ /* 0x0000a400000e0000 */
.L_x_345:
[----:B------:R-:W-:Y:S02]  /*ccf0*/  VIADD R25, R25, 0xb0 ;  /* 0x000000b019197836 */ /* 0x000fe40000000000 */
[----:B------:R-:W-:-:S03]  /*cd00*/  VIADD R8, R17, 0x30800 ;  /* 0x0003080011087836 */ /* 0x000fc60000000000 */
[----:B------:R-:W-:-:S13]  /*cd10*/  ISETP.GE.AND P1, PT, R25, R3, PT ;  /* 0x000000031900720c */ /* 0x000fda0003f26270 */
[----:B0-2---:R-:W-:-:S05]  /*cd20*/  @!P1 LEA R2, P2, R20, R2, 0x1 ;  /* 0x0000000214029211 */ /* 0x005fca00078408ff */
[----:B-1----:R-:W-:-:S05]  /*cd30*/  @!P1 IMAD.X R3, RZ, RZ, R0, P2 ;  /* 0x000000ffff039224 */ /* 0x002fca00010e0600 */
[----:B------:R-:W-:Y:S01]  /*cd40*/  @!PT LDS RZ, [RZ] ;  /* 0x00000000fffff984 */ /* 0x000fe20000000800 */
[----:B------:R-:W-:Y:S01]  /*cd50*/  @!PT LDS RZ, [RZ] ;  /* 0x00000000fffff984 */ /* 0x000fe20000000800 */
[----:B------:R-:W-:Y:S01]  /*cd60*/  @!PT LDS RZ, [RZ] ;  /* 0x00000000fffff984 */ /* 0x000fe20000000800 */
[----:B------:R0:W-:Y:S01]  /*cd70*/  @!P1 LDGSTS.E.BYPASS.LTC128B.128 [R10+0x11c00], desc[UR40][R2.64], !P0 ;  /* 0x11c00000020a9fae */ /* 0x0001e2000c101d68 */
[----:B------:R-:W-:Y:S01]  /*cd80*/  PLOP3.LUT P0, PT, PT, PT, PT, 0x80, 0x0 ;  /* 0x000000000000781c */ /* 0x000fe20003f0f070 */
[----:B------:R-:W-:-:S12]  /*cd90*/  NOP ;  /* 0x0000000000007918 */ /* 0x000fd80000000000 */
.L_x_233:
[----:B------:R-:W-:Y:S02]  /*cda0*/  PLOP3.LUT P1, PT, P1, P0, PT, 0xa2, 0x0 ;  /* 0x000000000000781c */ /* 0x000fe40000f21472 */
[----:B------:R-:W-:-:S08]  /*cdb0*/  @P0 R2UR P1, UR4, R17 ;  /* 0x00000000110402ca */ /* 0x000fd00000020000 */
[----:B------:R-:W-:-:S05]  /*cdc0*/  @P0 PLOP3.LUT P0, PT, P1, PT, PT, 0x80, 0x0 ;  /* 0x000000000000081c */ /* 0x000fca0000f0f070 */
[----:B------:R-:W-:Y:S01]  /*cdd0*/  @!P1 SYNCS.ARRIVE.TRANS64.RED.A0T1 RZ, [UR4+0x30800], RZ ;  /* 0x030800ffffff99a7 */ /* 0x000fe20008200404 */
[----:B------:R-:W-:Y:S07]  /*cde0*/  @!P1 ARRIVES.LDGSTSBAR.64.TRANSCNT [UR4+0x30800] ;  /* 0x03080000ff0099b0 */ /* 0x000fee0008000a84 */
[----:B------:R-:W-:Y:S05]  /*cdf0*/  @P0 BRA.U.ANY `(.L_x_233) ;  /* 0xfffffffd00e80947 */ /* 0x000fea000393ffff */
[----:B0-----:R-:W2:Y:S02]  /*ce00*/  LDL.LU R2, [R1+0x34] ;  /* 0x0000340001027983 */ /* 0x001ea40000300800 */
[----:B--2---:R-:W-:-:S05]  /*ce10*/  VIADD R2, R2, 0x1 ;  /* 0x0000000102027836 */ /* 0x004fca0000000000 */
[----:B------:R0:W-:Y:S01]  /*ce20*/  STL [R1+0x34], R2 ;  /* 0x0000340201007387 */ /* 0x0001e20000100800 */
[----:B------:R-:W-:-:S04]  /*ce30*/  LEA.HI R0, R2, R2, RZ, 0x1 ;  /* 0x0000000202007211 */ /* 0x000fc800078f08ff */
[----:B------:R-:W-:-:S05]  /*ce40*/  LOP3.LUT R0, R0, 0xfffffffe, RZ, 0xc0, !PT ;  /* 0xfffffffe00007812 */ /* 0x000fca00078ec0ff */
[----:B------:R-:W-:-:S05]  /*ce50*/  IMAD.IADD R0, R2, 0x1, -R0 ;  /* 0x0000000102007824 */ /* 0x000fca00078e0a00 */
[----:B------:R-:W-:Y:S01]  /*ce60*/  SHF.L.U32 R0, R0, 0x1f, RZ ;  /* 0x0000001f00007819 */ /* 0x000fe200000006ff */
[----:B------:R-:W-:Y:S01]  /*ce70*/  NOP ;  /* 0x0000000000007918 */ /* 0x000fe20000000000 */
[----:B------:R0:W-:Y:S01]  /*ce80*/  SYNCS.ARRIVE.TRANS64.A1T0 RZ, [R17+URZ+0x30800], RZ ;  /* 0x030800ff11ff79a7 */ /* 0x0001e2000810003f */
[----:B------:R-:W-:Y:S01]  /*ce90*/  BSSY B0, `(.L_x_234) ;  /* 0x0000003000007945 */ /* 0x000fe20003800000 */
[----:B------:R-:W1:Y:S03]  /*cea0*/  SYNCS.PHASECHK.TRANS64.TRYWAIT P0, [R17+URZ+0x30820], R0 ;  /* 0x03082000110075a7 */ /* 0x000e66000800017f */
[----:B01----:R-:W-:Y:S05]  /*ceb0*/  @!P0 BRA `(.L_x_235) ;  /* 0x0000003c00a08947 */ /* 0x003fea0003800000 */
.L_x_346:
[----:B------:R-:W-:Y:S05]  /*cec0*/  BSYNC B0 ;  /* 0x0000000000007941 */ /* 0x000fea0003800000 */
.L_x_234:
[----:B------:R-:W0:Y:S04]  /*ced0*/  LDL R2, [R1+0x1c] ;  /* 0x00001c0001027983 */ /* 0x000e280000100800 */
[----:B------:R-:W2:Y:S01]  /*cee0*/  LDL R3, [R1+0x4] ;  /* 0x0000040001037983 */ /* 0x000ea20000100800 */
[----:B------:R-:W-:Y:S01]  /*cef0*/  BSSY B0, `(.L_x_236) ;  /* 0x0000175000007945 */ /* 0x000fe20003800000 */
[----:B0-----:R-:W-:-:S05]  /*cf00*/  VIADD R0, R2, 0xfffffffe ;  /* 0xfffffffe02007836 */ /* 0x001fca0000000000 */
[----:B--2---:R-:W-:-:S13]  /*cf10*/  ISETP.GE.AND P0, PT, R0, R3, PT ;  /* 0x000000030000720c */ /* 0x004fda0003f06270 */
[----:B------:R-:W-:Y:S05]  /*cf20*/  @!P0 BRA `(.L_x_237) ;  /* 0x0000001400c48947 */ /* 0x000fea0003800000 */
[----:B------:R-:W2:Y:S04]  /*cf30*/  LDL.LU R2, [R1+0x38] ;  /* 0x0000380001027983 */ /* 0x000ea80000300800 */
[----:B------:R-:W3:Y:S04]  /*cf40*/  LDL.LU R5, [R1+0x18] ;  /* 0x0000180001057983 */ /* 0x000ee80000300800 */
[----:B------:R-:W4:Y:S01]  /*cf50*/  LDL.LU R4, [R1+0x24] ;  /* 0x0000240001047983 */ /* 0x000f220000300800 */
[----:B------:R-:W-:Y:S01]  /*cf60*/  LOP3.LUT R7, RZ, R3, RZ, 0x33, !PT ;  /* 0x00000003ff077212 */ /* 0x000fe200078e33ff */
[----:B------:R-:W-:Y:S01]  /*cf70*/  BSSY B2, `(.L_x_238) ;  /* 0x0000080000027945 */ /* 0x000fe20003800000 */
[----:B--2---:R-:W-:-:S04]  /*cf80*/  VIADD R2, R2, 0x1 ;  /* 0x0000000102027836 */ /* 0x004fc80000000000 */
[----:B---3--:R-:W-:-:S05]  /*cf90*/  IMAD R2, R2, R5, RZ ;  /* 0x0000000502027224 */ /* 0x008fca00078e02ff */
[----:B----4-:R-:W-:-:S05]  /*cfa0*/  VIMNMX R9, R4, R2, PT ;  /* 0x0000000204097248 */ /* 0x010fca0003fe0100 */
[----:B------:R-:W-:-:S05]  /*cfb0*/  IMAD.MOV R2, RZ, RZ, -R9 ;  /* 0x000000ffff027224 */ /* 0x000fca00078e0a09 */
[----:B------:R-:W-:-:S05]  /*cfc0*/  VIADDMNMX R7, R2, 0x1, R7, !PT ;  /* 0x0000000102077846 */ /* 0x000fca0007800107 */
[----:B------:R-:W-:-:S05]  /*cfd0*/  IMAD.IADD R2, R9, 0x1, R7 ;  /* 0x0000000109027824 */ /* 0x000fca00078e0207 */
[----:B------:R-:W-:-:S04]  /*cfe0*/  LOP3.LUT R2, R2, 0x1, RZ, 0xc0, !PT ;  /* 0x0000000102027812 */ /* 0x000fc800078ec0ff */
[----:B------:R-:W-:-:S13]  /*cff0*/  ISETP.NE.U32.AND P0, PT, R2, 0x1, PT ;  /* 0x000000010200780c */ /* 0x000fda0003f05070 */
[----:B------:R-:W-:Y:S05]  /*d000*/  @P0 BRA `(.L_x_239) ;  /* 0x0000000400d80947 */ /* 0x000fea0003800000 */
[----:B------:R-:W-:Y:S01]  /*d010*/  LOP3.LUT P1, RZ, R29, 0x1, RZ, 0xc0, !PT ;  /* 0x000000011dff7812 */ /* 0x000fe2000782c0ff */
[----:B------:R-:W-:Y:S01]  /*d020*/  VIADD R6, R18, 0x1 ;  /* 0x0000000112067836 */ /* 0x000fe20000000000 */
[----:B------:R-:W-:Y:S04]  /*d030*/  BSSY B1, `(.L_x_240) ;  /* 0x000006f000017945 */ /* 0x000fe80003800000 */
[----:B------:R-:W-:-:S04]  /*d040*/  ISETP.NE.AND P0, PT, R6, 0x2, PT ;  /* 0x000000020600780c */ /* 0x000fc80003f05270 */
[----:B------:R-:W-:Y:S02]  /*d050*/  SEL R3, RZ, 0x1, P0 ;  /* 0x00000001ff037807 */ /* 0x000fe40000000000 */
[----:B------:R-:W-:Y:S02]  /*d060*/  SEL R6, R6, RZ, P0 ;  /* 0x000000ff06067207 */ /* 0x000fe40000000000 */
[----:B------:R-:W-:Y:S01]  /*d070*/  LOP3.LUT R10, R28, R3, RZ, 0x3c, !PT ;  /* 0x000000031c0a7212 */ /* 0x000fe200078e3cff */
[----:B------:R-:W-:Y:S06]  /*d080*/  @!P1 BRA `(.L_x_241) ;  /* 0x0000000400a49947 */ /* 0x000fec0003800000 */
[----:B------:R-:W-:Y:S01]  /*d090*/  ULDC.64 UR4, c[0x0][0x418] ;  /* 0x0001060000047ab9 */ /* 0x000fe20000000a00 */
[----:B------:R-:W-:Y:S01]  /*d0a0*/  IMAD.MOV.U32 R4, RZ, RZ, R19 ;  /* 0x000000ffff047224 */ /* 0x000fe200078e0013 */
[----:B------:R-:W-:-:S04]  /*d0b0*/  ISETP.NE.U32.AND P0, PT, RZ, UR4, PT ;  /* 0x00000004ff007c0c */ /* 0x000fc8000bf05070 */
[----:B------:R-:W-:-:S13]  /*d0c0*/  ISETP.NE.AND.EX P0, PT, RZ, UR5, PT, P0 ;  /* 0x00000005ff007c0c */ /* 0x000fda000bf05300 */
[----:B------:R-:W-:Y:S05]  /*d0d0*/  @!P0 BRA `(.L_x_242) ;  /* 0x0000000000488947 */ /* 0x000fea0003800000 */
[----:B------:R-:W2:Y:S01]  /*d0e0*/  LDL R11, [R1] ;  /* 0x00000000010b7983 */ /* 0x000ea20000100800 */
[----:B------:R-:W0:Y:S01]  /*d0f0*/  LDC R5, c[0x0][0x43c] ;  /* 0x00010f00ff057b82 */ /* 0x000e220000000800 */
[----:B------:R-:W-:Y:S01]  /*d100*/  ULDC.64 UR6, c[0x0][0x428] ;  /* 0x00010a0000067ab9 */ /* 0x000fe20000000a00 */
[----:B0-----:R-:W-:-:S13]  /*d110*/  ISETP.NE.AND P0, PT, R5, 0x1, PT ;  /* 0x000000010500780c */ /* 0x001fda0003f05270 */
[----:B------:R-:W0:Y:S02]  /*d120*/  @P0 LDC.64 R2, c[0x0][0x440] ;  /* 0x00011000ff020b82 */ /* 0x000e240000000a00 */
[----:B0-----:R-:W-:-:S04]  /*d130*/  @P0 IMAD.HI.U32 R4, R0, R2, RZ ;  /* 0x0000000200040227 */ /* 0x001fc800078e00ff */
[----:B------:R-:W-:Y:S01]  /*d140*/  IMAD.MOV.U32 R2, RZ, RZ, R0 ;  /* 0x000000ffff027224 */ /* 0x000fe200078e0000 */
[----:B------:R-:W-:-:S05]  /*d150*/  @P0 SHF.R.U32.HI R2, RZ, R3, R4 ;  /* 0x00000003ff020219 */ /* 0x000fca0000011604 */
[----:B------:R-:W-:-:S04]  /*d160*/  IMAD.MOV R3, RZ, RZ, -R2 ;  /* 0x000000ffff037224 */ /* 0x000fc800078e0a02 */
[----:B------:R-:W-:Y:S01]  /*d170*/  IMAD R0, R5, R3, R0 ;  /* 0x0000000305007224 */ /* 0x000fe200078e0200 */
[----:B------:R-:W-:-:S03]  /*d180*/  SHF.R.S32.HI R3, RZ, 0x1f, R2 ;  /* 0x0000001fff037819 */ /* 0x000fc60000011402 */
[----:B------:R-:W-:-:S04]  /*d190*/  IMAD.WIDE.U32 R2, R23, UR6, R2 ;  /* 0x0000000617027c25 */ /* 0x000fc8000f8e0002 */
[----:B--2---:R-:W-:-:S04]  /*d1a0*/  IMAD R4, R11, UR6, RZ ;  /* 0x000000060b047c24 */ /* 0x004fc8000f8e02ff */
[----:B------:R-:W-:-:S04]  /*d1b0*/  IMAD R4, R23, UR7, R4 ;  /* 0x0000000717047c24 */ /* 0x000fc8000f8e0204 */
[----:B------:R-:W-:Y:S01]  /*d1c0*/  IMAD.IADD R3, R4, 0x1, R3 ;  /* 0x0000000104037824 */ /* 0x000fe200078e0203 */
[----:B------:R-:W-:-:S04]  /*d1d0*/  LEA R4, P0, R2, UR4, 0x2 ;  /* 0x0000000402047c11 */ /* 0x000fc8000f8010ff */
[----:B------:R-:W-:-:S05]  /*d1e0*/  LEA.HI.X R5, R2, UR5, R3, 0x2, P0 ;  /* 0x0000000502057c11 */ /* 0x000fca00080f1403 */
[----:B------:R0:W5:Y:S04]  /*d1f0*/  LDG.E R4, desc[UR40][R4.64] ;  /* 0x0000002804047981 */ /* 0x000168000c1e1900 */
.L_x_242:
[----:B------:R-:W-:Y:S01]  /*d200*/  IMAD R2, R6, 0x8, R17 ;  /* 0x0000000806027824 */ /* 0x000fe200078e0211 */
[----:B------:R-:W-:Y:S01]  /*d210*/  SHF.L.U32 R3, R10, 0x1f, RZ ;  /* 0x0000001f0a037819 */ /* 0x000fe200000006ff */
[----:B------:R-:W-:Y:S03]  /*d220*/  BSSY B3, `(.L_x_243) ;  /* 0x0000003000037945 */ /* 0x000fe60003800000 */
[----:B------:R-:W1:Y:S02]  /*d230*/  SYNCS.PHASECHK.TRANS64.TRYWAIT P0, [R2+URZ+0x30840], R3 ;  /* 0x03084003020075a7 */ /* 0x000e64000800017f */
[----:B-1----:R-:W-:Y:S05]  /*d240*/  @!P0 BRA `(.L_x_244) ;  /* 0x0000003800d08947 */ /* 0x002fea0003800000 */
.L_x_347:
[----:B------:R-:W-:Y:S05]  /*d250*/  BSYNC B3 ;  /* 0x0000000000037941 */ /* 0x000fea0003800000 */
.L_x_243:
[----:B0-----:R-:W0:Y:S01]  /*d260*/  S2R R5, SR_TID.X ;  /* 0x0000000000057919 */ /* 0x001e220000002100 */
[----:B------:R-:W-:Y:S01]  /*d270*/  BSSY B3, `(.L_x_245) ;  /* 0x000000b000037945 */ /* 0x000fe20003800000 */
[----:B0-----:R-:W-:-:S04]  /*d280*/  LOP3.LUT R5, R5, 0x7f, RZ, 0xc0, !PT ;  /* 0x0000007f05057812 */ /* 0x001fc800078ec0ff */
[----:B------:R-:W-:-:S13]  /*d290*/  ISETP.NE.AND P1, PT, R5, RZ, PT ;  /* 0x000000ff0500720c */ /* 0x000fda0003f25270 */
[----:B------:R-:W-:Y:S05]  /*d2a0*/  @P1 BRA `(.L_x_246) ;  /* 0x00000000001c1947 */ /* 0x000fea0003800000 */
[----:B------:R-:W0:Y:S01]  /*d2b0*/  S2R R5, SR_TID.X ;  /* 0x0000000000057919 */ /* 0x000e220000002100 */
[----:B-1----:R-:W-:-:S04]  /*d2c0*/  IMAD.MOV.U32 R3, RZ, RZ, 0x6000 ;  /* 0x00006000ff037424 */ /* 0x002fc800078e00ff */
[----:B------:R2:W-:Y:S01]  /*d2d0*/  SYNCS.ARRIVE.TRANS64 RZ, [R2+URZ+0x30830], R3 ;  /* 0x0308300302ff79a7 */ /* 0x0005e2000800003f */
[----:B0-----:R-:W-:-:S04]  /*d2e0*/  LOP3.LUT R5, R5, 0x1f, RZ, 0xc0, !PT ;  /* 0x0000001f05057812 */ /* 0x001fc800078ec0ff */
[----:B------:R-:W-:-:S13]  /*d2f0*/  ISETP.NE.AND P0, PT, R5, RZ, PT ;  /* 0x000000ff0500720c */ /* 0x000fda0003f05270 */
[----:B--2---:R-:W-:Y:S05]  /*d300*/  @!P0 BRA `(.L_x_246) ;  /* 0x0000000000048947 */ /* 0x004fea0003800000 */
[----:B------:R-:W-:Y:S01]  /*d310*/  BPT.TRAP 0x1 ;  /* 0x000000040000795c */ /* 0x000fe20000300000 */
.L_x_246:
[----:B------:R-:W-:Y:S05]  /*d320*/  BSYNC B3 ;  /* 0x0000000000037941 */ /* 0x000fea0003800000 */
.L_x_245:
[----:B------:R-:W-:Y:S01]  /*d330*/  IMAD.MOV.U32 R11, RZ, RZ, RZ ;  /* 0x000000ffff0b7224 */ /* 0x000fe200078e00ff */
[----:B------:R-:W-:Y:S01]  /*d340*/  UIADD3 UR4, UP0, UR38, 0x370, URZ ;  /* 0x0000037026047890 */ /* 0x000fe2000ff1e03f */
[----:B-1----:R-:W-:Y:S01]  /*d350*/  IMAD R3, R6, 0x6000, R17 ;  /* 0x0000600006037824 */ /* 0x002fe200078e0211 */
[----:B------:R-:W-:Y:S01]  /*d360*/  PLOP3.LUT P0, PT, PT, PT, PT, 0x80, 0x0 ;  /* 0x000000000000781c */ /* 0x000fe20003f0f070 */
[----:B------:R-:W-:Y:S01]  /*d370*/  VIADD R2, R2, 0x30830 ;  /* 0x0003083002027836 */ /* 0x000fe20000000000 */
[----:B------:R-:W-:Y:S01]  /*d380*/  R2UR UR10, R11 ;  /* 0x000000000b0a72ca */ /* 0x000fe200000e0000 */
[----:B------:R-:W-:Y:S01]  /*d390*/  VIADD R3, R3, 0x12400 ;  /* 0x0001240003037836 */ /* 0x000fe20000000000 */
[----:B------:R-:W-:Y:S01]  /*d3a0*/  UIADD3.X UR5, URZ, UR39, URZ, UP0, !UPT ;  /* 0x000000273f057290 */ /* 0x000fe200087fe43f */
[----:B------:R-:W-:Y:S01]  /*d3b0*/  IMAD R5, R0, 0xc0, R26 ;  /* 0x000000c000057824 */ /* 0x000fe200078e021a */
[----:B------:R-:W-:Y:S01]  /*d3c0*/  UMOV UR6, 0x0 ;  /* 0x0000000000067882 */ /* 0x000fe20000000000 */
[----:B------:R-:W-:-:S10]  /*d3d0*/  UMOV UR7, 0x14f00000 ;  /* 0x14f0000000077882 */ /* 0x000fd40000000000 */
.L_x_247:
[----:B------:R-:W-:-:S13]  /*d3e0*/  @P0 ELECT P2, URZ, PT ;  /* 0x00000000003f082f */ /* 0x000fda0003840000 */
[----:B-----5:R-:W-:Y:S02]  /*d3f0*/  @P2 R2UR UR13, R4 ;  /* 0x00000000040d22ca */ /* 0x020fe400000e0000 */
[----:B------:R-:W-:Y:S02]  /*d400*/  @P2 R2UR UR12, R16 ;  /* 0x00000000100c22ca */ /* 0x000fe400000e0000 */
[----:B------:R-:W-:Y:S02]  /*d410*/  @P2 R2UR UR11, R5 ;  /* 0x00000000050b22ca */ /* 0x000fe400000e0000 */
[----:B------:R-:W-:Y:S02]  /*d420*/  @P2 R2UR UR9, R2 ;  /* 0x00000000020922ca */ /* 0x000fe400000e0000 */
[----:B------:R-:W-:Y:S02]  /*d430*/  @P2 R2UR UR8, R3 ;  /* 0x00000000030822ca */ /* 0x000fe400000e0000 */
[----:B------:R-:W-:-:S02]  /*d440*/  @P2 PLOP3.LUT P0, PT, P2, PT, PT, 0x8, 0x0 ;  /* 0x000000000000281c */ /* 0x000fc4000170e170 */
[----:B------:R-:W-:-:S09]  /*d450*/  PLOP3.LUT P2, PT, PT, PT, PT, 0x8, 0x0 ;  /* 0x000000000000781c */ /* 0x000fd20003f4e170 */
[----:B------:R0:W-:Y:S02]  /*d460*/  UTMALDG.4D [UR8], [UR4], desc[UR6] ;  /* 0x00000608040075b4 */ /* 0x0001e40008019000 */
[----:B0-----:R-:W-:Y:S05]  /*d470*/  @P0 BRA.U.ANY `(.L_x_247) ;  /* 0xfffffffd00d80947 */ /* 0x001fea000393ffff */
[----:B------:R-:W-:Y:S01]  /*d480*/  SHF.L.U32 R2, R28, 0x1f, RZ ;  /* 0x0000001f1c027819 */ /* 0x000fe200000006ff */
[----:B------:R-:W-:Y:S01]  /*d490*/  IMAD R3, R18, 0x8, R8 ;  /* 0x0000000812037824 */ /* 0x000fe200078e0208 */
[----:B------:R-:W-:Y:S03]  /*d4a0*/  BSSY B3, `(.L_x_248) ;  /* 0x0000003000037945 */ /* 0x000fe60003800000 */
[----:B------:R-:W0:Y:S02]  /*d4b0*/  SYNCS.PHASECHK.TRANS64.TRYWAIT P0, [R3+URZ+0x60], R2 ;  /* 0x00006002030075a7 */ /* 0x000e24000800017f */
[----:B0-----:R-:W-:Y:S05]  /*d4c0*/  @!P0 BRA `(.L_x_249) ;  /* 0x0000003800448947 */ /* 0x001fea0003800000 */
.L_x_348:
[----:B------:R-:W-:Y:S05]  /*d4d0*/  BSYNC B3 ;  /* 0x0000000000037941 */ /* 0x000fea0003800000 */
.L_x_248:
[----:B------:R-:W-:Y:S01]  /*d4e0*/  BSSY B3, `(.L_x_250) ;  /* 0x000000c000037945 */ /* 0x000fe20003800000 */
[----:B------:R-:W-:Y:S02]  /*d4f0*/  IMAD.MOV.U32 R12, RZ, RZ, 0x0 ;  /* 0x00000000ff0c7424 */ /* 0x000fe400078e00ff */
[----:B------:R-:W-:Y:S01]  /*d500*/  IMAD.MOV.U32 R13, RZ, RZ, 0x14f00000 ;  /* 0x14f00000ff0d7424 */ /* 0x000fe200078e00ff */
[----:B------:R-:W-:Y:S06]  /*d510*/  @P1 BRA `(.L_x_251) ;  /* 0x0000000000201947 */ /* 0x000fec0003800000 */
[----:B------:R-:W1:Y:S01]  /*d520*/  S2R R5, SR_TID.X ;  /* 0x0000000000057919 */ /* 0x000e620000002100 */
[----:B0-----:R-:W-:Y:S02]  /*d530*/  IMAD R2, R18, 0x8, R17 ;  /* 0x0000000812027824 */ /* 0x001fe400078e0211 */
[----:B------:R-:W-:-:S04]  /*d540*/  IMAD.MOV.U32 R3, RZ, RZ, 0x6000 ;  /* 0x00006000ff037424 */ /* 0x000fc800078e00ff */
[----:B------:R2:W-:Y:S01]  /*d550*/  SYNCS.ARRIVE.TRANS64 RZ, [R2+URZ+0x30850], R3 ;  /* 0x0308500302ff79a7 */ /* 0x0005e2000800003f */
[----:B-1----:R-:W-:-:S04]  /*d560*/  LOP3.LUT R5, R5, 0x1f, RZ, 0xc0, !PT ;  /* 0x0000001f05057812 */ /* 0x002fc800078ec0ff */
[----:B------:R-:W-:-:S13]  /*d570*/  ISETP.NE.AND P0, PT, R5, RZ, PT ;  /* 0x000000ff0500720c */ /* 0x000fda0003f05270 */
[----:B--2---:R-:W-:Y:S05]  /*d580*/  @!P0 BRA `(.L_x_251) ;  /* 0x0000000000048947 */ /* 0x004fea0003800000 */
[----:B------:R-:W-:Y:S01]  /*d590*/  BPT.TRAP 0x1 ;  /* 0x000000040000795c */ /* 0x000fe20000300000 */
.L_x_251:
[----:B------:R-:W-:Y:S05]  /*d5a0*/  BSYNC B3 ;  /* 0x0000000000037941 */ /* 0x000fea0003800000 */
.L_x_250:
[----:B------:R-:W-:Y:S01]  /*d5b0*/  R2UR UR10, R11 ;  /* 0x000000000b0a72ca */ /* 0x000fe200000e0000 */
[--C-:B0-----:R-:W-:Y:S01]  /*d5c0*/  IMAD R2, R18, 0x6000, R17.reuse ;  /* 0x0000600012027824 */ /* 0x101fe200078e0211 */
[----:B------:R-:W-:Y:S01]  /*d5d0*/  R2UR UR6, R12 ;  /* 0x000000000c0672ca */ /* 0x000fe200000e0000 */
[----:B------:R-:W-:Y:S01]  /*d5e0*/  IMAD R3, R18, 0x8, R17 ;  /* 0x0000000812037824 */ /* 0x000fe200078e0211 */
[----:B------:R-:W-:Y:S01]  /*d5f0*/  R2UR UR7, R13 ;  /* 0x000000000d0772ca */ /* 0x000fe200000e0000 */
[----:B------:R-:W-:Y:S01]  /*d600*/  UIADD3 UR4, UP0, UR38, 0x470, URZ ;  /* 0x0000047026047890 */ /* 0x000fe2000ff1e03f */
[----:B------:R-:W-:Y:S01]  /*d610*/  PLOP3.LUT P0, PT, PT, PT, PT, 0x80, 0x0 ;  /* 0x000000000000781c */ /* 0x000fe20003f0f070 */
[----:B------:R-:W-:Y:S02]  /*d620*/  IMAD R5, R22, 0xc0, R26 ;  /* 0x000000c016057824 */ /* 0x000fe400078e021a */
[----:B------:R-:W-:Y:S01]  /*d630*/  VIADD R2, R2, 0x400 ;  /* 0x0000040002027836 */ /* 0x000fe20000000000 */
[----:B------:R-:W-:Y:S01]  /*d640*/  UIADD3.X UR5, URZ, UR39, URZ, UP0, !UPT ;  /* 0x000000273f057290 */ /* 0x000fe200087fe43f */
[----:B------:R-:W-:-:S11]  /*d650*/  VIADD R3, R3, 0x30850 ;  /* 0x0003085003037836 */ /* 0x000fd60000000000 */
.L_x_252:
[----:B------:R-:W-:-:S13]  /*d660*/  @P0 ELECT P1, URZ, PT ;  /* 0x00000000003f082f */ /* 0x000fda0003820000 */
[----:B------:R-:W-:Y:S02]  /*d670*/  @P1 R2UR UR13, R19 ;  /* 0x00000000130d12ca */ /* 0x000fe400000e0000 */
        /* <DEDUP_REMOVED lines=8> */
[----:B------:R-:W-:Y:S02]  /*d700*/  IMAD.MOV.U32 R19, RZ, RZ, R4 ;  /* 0x000000ffff137224 */ /* 0x000fe400078e0004 */
[----:B------:R-:W-:-:S07]  /*d710*/  IMAD.MOV.U32 R22, RZ, RZ, R0 ;  /* 0x000000ffff167224 */ /* 0x000fce00078e0000 */
.L_x_241:
[----:B------:R-:W-:Y:S05]  /*d720*/  BSYNC B1 ;  /* 0x0000000000017941 */ /* 0x000fea0003800000 */
.L_x_240:
[----:B------:R-:W2:Y:S01]  /*d730*/  LDL.LU R0, [R1+0x1c] ;  /* 0x00001c0001007983 */ /* 0x000ea20000300800 */
[----:B------:R-:W-:Y:S02]  /*d740*/  IMAD.MOV.U32 R28, RZ, RZ, R10 ;  /* 0x000000ffff1c7224 */ /* 0x000fe400078e000a */
[----:B------:R-:W-:Y:S02]  /*d750*/  IMAD.MOV.U32 R18, RZ, RZ, R6 ;  /* 0x000000ffff127224 */ /* 0x000fe400078e0006 */
[----:B--2---:R-:W-:-:S07]  /*d760*/  VIADD R0, R0, 0xfffffffd ;  /* 0xfffffffd00007836 */ /* 0x004fce0000000000 */
.L_x_239:
[----:B------:R-:W-:Y:S05]  /*d770*/  BSYNC B2 ;  /* 0x0000000000027941 */ /* 0x000fea0003800000 */
.L_x_238:
[----:B------:R-:W-:Y:S01]  /*d780*/  VIADD R7, R7, 0xfffffffe ;  /* 0xfffffffe07077836 */ /* 0x000fe20000000000 */
[----:B------:R-:W-:-:S04]  /*d790*/  LOP3.LUT R2, RZ, R9, RZ, 0x33, !PT ;  /* 0x00000009ff027212 */ /* 0x000fc800078e33ff */
[----:B------:R-:W-:-:S13]  /*d7a0*/  ISETP.NE.AND P0, PT, R7, R2, PT ;  /* 0x000000020700720c */ /* 0x000fda0003f05270 */
[----:B------:R-:W-:Y:S05]  /*d7b0*/  @!P0 BRA `(.L_x_237) ;  /* 0x0000000c00a08947 */ /* 0x000fea0003800000 */
[----:B------:R-:W-:-:S07]  /*d7c0*/  IMAD.MOV.U32 R4, RZ, RZ, R19 ;  /* 0x000000ffff047224 */ /* 0x000fce00078e0013 */
.L_x_279:
[----:B------:R-:W-:Y:S01]  /*d7d0*/  LOP3.LUT P1, RZ, R29, 0x1, RZ, 0xc0, !PT ;  /* 0x000000011dff7812 */ /* 0x000fe2000782c0ff */
[----:B------:R-:W-:Y:S01]  /*d7e0*/  VIADD R6, R18, 0x1 ;  /* 0x0000000112067836 */ /* 0x000fe20000000000 */
[----:B------:R-:W-:Y:S05]  /*d7f0*/  YIELD ;  /* 0x0000000000007946 */ /* 0x000fea0003800000 */
[----:B------:R-:W-:Y:S01]  /*d800*/  ISETP.NE.AND P0, PT, R6, 0x2, PT ;  /* 0x000000020600780c */ /* 0x000fe20003f05270 */
[----:B------:R-:W-:Y:S03]  /*d810*/  BSSY B1, `(.L_x_253) ;  /* 0x000006c000017945 */ /* 0x000fe60003800000 */
[----:B------:R-:W-:-:S02]  /*d820*/  SEL R7, RZ, 0x1, P0 ;  /* 0x00000001ff077807 */ /* 0x000fc40000000000 */
        /* <DEDUP_REMOVED lines=26> */
.L_x_255:
[----:B------:R-:W-:Y:S01]  /*d9d0*/  IMAD R2, R6, 0x8, R17 ;  /* 0x0000000806027824 */ /* 0x000fe200078e0211 */
[----:B------:R-:W-:Y:S01]  /*d9e0*/  SHF.L.U32 R3, R7, 0x1f, RZ ;  /* 0x0000001f07037819 */ /* 0x000fe200000006ff */
[----:B------:R-:W-:Y:S03]  /*d9f0*/  BSSY B2, `(.L_x_256) ;  /* 0x0000003000027945 */ /* 0x000fe60003800000 */
[----:B------:R-:W1:Y:S02]  /*da00*/  SYNCS.PHASECHK.TRANS64.TRYWAIT P0, [R2+URZ+0x30840], R3 ;  /* 0x03084003020075a7 */ /* 0x000e64000800017f */
[----:B-1----:R-:W-:Y:S05]  /*da10*/  @!P0 BRA `(.L_x_257) ;  /* 0x0000003400048947 */ /* 0x002fea0003800000 */
.L_x_349:
[----:B------:R-:W-:Y:S05]  /*da20*/  BSYNC B2 ;  /* 0x0000000000027941 */ /* 0x000fea0003800000 */
.L_x_256:
        /* <DEDUP_REMOVED lines=12> */
.L_x_259:
[----:B------:R-:W-:Y:S05]  /*daf0*/  BSYNC B2 ;  /* 0x0000000000027941 */ /* 0x000fea0003800000 */
.L_x_258:
        /* <DEDUP_REMOVED lines=11> */
.L_x_260:
        /* <DEDUP_REMOVED lines=15> */
.L_x_350:
[----:B------:R-:W-:Y:S05]  /*dca0*/  BSYNC B2 ;  /* 0x0000000000027941 */ /* 0x000fea0003800000 */
.L_x_261:
[----:B------:R-:W-:Y:S01]  /*dcb0*/  BSSY B2, `(.L_x_263) ;  /* 0x000000b000027945 */ /* 0x000fe20003800000 */
[----:B------:R-:W-:Y:S02]  /*dcc0*/  IMAD.MOV.U32 R2, RZ, RZ, 0x0 ;  /* 0x00000000ff027424 */ /* 0x000fe400078e00ff */
[----:B------:R-:W-:Y:S01]  /*dcd0*/  IMAD.MOV.U32 R3, RZ, RZ, 0x14f00000 ;  /* 0x14f00000ff037424 */ /* 0x000fe200078e00ff */
[----:B------:R-:W-:Y:S06]  /*dce0*/  @P1 BRA `(.L_x_264) ;  /* 0x00000000001c1947 */ /* 0x000fec0003800000 */
[----:B------:R-:W1:Y:S02]  /*dcf0*/  S2R R11, SR_TID.X ;  /* 0x00000000000b7919 */ /* 0x000e640000002100 */
[----:B-1----:R-:W-:Y:S01]  /*dd00*/  LOP3.LUT R12, R11, 0x1f, RZ, 0xc0, !PT ;  /* 0x0000001f0b0c7812 */ /* 0x002fe200078ec0ff */
[----:B------:R-:W-:-:S03]  /*dd10*/  IMAD.MOV.U32 R11, RZ, RZ, 0x6000 ;  /* 0x00006000ff0b7424 */ /* 0x000fc600078e00ff */
[----:B------:R-:W-:Y:S01]  /*dd20*/  ISETP.NE.AND P0, PT, R12, RZ, PT ;  /* 0x000000ff0c00720c */ /* 0x000fe20003f05270 */
[----:B------:R1:W-:-:S12]  /*dd30*/  SYNCS.ARRIVE.TRANS64 RZ, [R10+URZ+0x50], R11 ;  /* 0x0000500b0aff79a7 */ /* 0x0003d8000800003f */
[----:B-1----:R-:W-:Y:S05]  /*dd40*/  @!P0 BRA `(.L_x_264) ;  /* 0x0000000000048947 */ /* 0x002fea0003800000 */
[----:B------:R-:W-:Y:S01]  /*dd50*/  BPT.TRAP 0x1 ;  /* 0x000000040000795c */ /* 0x000fe20000300000 */
.L_x_264:
[----:B------:R-:W-:Y:S05]  /*dd60*/  BSYNC B2 ;  /* 0x0000000000027941 */ /* 0x000fea0003800000 */
.L_x_263:
[----:B------:R-:W-:Y:S01]  /*dd70*/  R2UR UR10, R5 ;  /* 0x00000000050a72ca */ /* 0x000fe200000e0000 */
[----:B------:R-:W-:Y:S01]  /*dd80*/  IMAD R18, R18, 0x6000, R17 ;  /* 0x0000600012127824 */ /* 0x000fe200078e0211 */
[----:B------:R-:W-:Y:S01]  /*dd90*/  R2UR UR7, R3 ;  /* 0x00000000030772ca */ /* 0x000fe200000e0000 */
[----:B------:R-:W-:Y:S01]  /*dda0*/  UIADD3 UR4, UP0, UR38, 0x470, URZ ;  /* 0x0000047026047890 */ /* 0x000fe2000ff1e03f */
[----:B------:R-:W-:Y:S01]  /*ddb0*/  R2UR UR6, R2 ;  /* 0x00000000020672ca */ /* 0x000fe200000e0000 */
[----:B------:R-:W-:Y:S01]  /*ddc0*/  IMAD R2, R22, 0xc0, R26 ;  /* 0x000000c016027824 */ /* 0x000fe200078e021a */
[----:B------:R-:W-:Y:S01]  /*ddd0*/  PLOP3.LUT P0, PT, PT, PT, PT, 0x80, 0x0 ;  /* 0x000000000000781c */ /* 0x000fe20003f0f070 */
[----:B0-----:R-:W-:Y:S01]  /*dde0*/  VIADD R10, R10, 0x50 ;  /* 0x000000500a0a7836 */ /* 0x001fe20000000000 */
[----:B------:R-:W-:Y:S01]  /*ddf0*/  UIADD3.X UR5, URZ, UR39, URZ, UP0, !UPT ;  /* 0x000000273f057290 */ /* 0x000fe200087fe43f */
[----:B------:R-:W-:-:S11]  /*de00*/  VIADD R18, R18, 0x400 ;  /* 0x0000040012127836 */ /* 0x000fd60000000000 */
.L_x_265:
        /* <DEDUP_REMOVED lines=12> */
.L_x_254:
[----:B------:R-:W-:Y:S05]  /*ded0*/  BSYNC B1 ;  /* 0x0000000000017941 */ /* 0x000fea0003800000 */
.L_x_253:
[----:B------:R-:W-:Y:S01]  /*dee0*/  LOP3.LUT P1, RZ, R29, 0x1, RZ, 0xc0, !PT ;  /* 0x000000011dff7812 */ /* 0x000fe2000782c0ff */
[----:B------:R-:W-:Y:S01]  /*def0*/  VIADD R18, R6, 0x1 ;  /* 0x0000000106127836 */ /* 0x000fe20000000000 */
[----:B------:R-:W-:Y:S01]  /*df00*/  BSSY B1, `(.L_x_266) ;  /* 0x000006f000017945 */ /* 0x000fe20003800000 */
[----:B------:R-:W-:-:S03]  /*df10*/  VIADD R9, R0, 0xffffffff ;  /* 0xffffffff00097836 */ /* 0x000fc60000000000 */
        /* <DEDUP_REMOVED lines=28> */
.L_x_268:
[----:B------:R-:W-:Y:S01]  /*e0e0*/  IMAD R2, R18, 0x8, R17 ;  /* 0x0000000812027824 */ /* 0x000fe200078e0211 */
[----:B------:R-:W-:Y:S01]  /*e0f0*/  SHF.L.U32 R3, R28, 0x1f, RZ ;  /* 0x0000001f1c037819 */ /* 0x000fe200000006ff */
[----:B------:R-:W-:Y:S03]  /*e100*/  BSSY B2, `(.L_x_269) ;  /* 0x0000003000027945 */ /* 0x000fe60003800000 */
[----:B------:R-:W1:Y:S02]  /*e110*/  SYNCS.PHASECHK.TRANS64.TRYWAIT P0, [R2+URZ+0x30840], R3 ;  /* 0x03084003020075a7 */ /* 0x000e64000800017f */
[----:B-1----:R-:W-:Y:S05]  /*e120*/  @!P0 BRA `(.L_x_270) ;  /* 0x0000002c00688947 */ /* 0x002fea0003800000 */
.L_x_351:
[----:B------:R-:W-:Y:S05]  /*e130*/  BSYNC B2 ;  /* 0x0000000000027941 */ /* 0x000fea0003800000 */
.L_x_269:
        /* <DEDUP_REMOVED lines=12> */
.L_x_272:
[----:B------:R-:W-:Y:S05]  /*e200*/  BSYNC B2 ;  /* 0x0000000000027941 */ /* 0x000fea0003800000 */
.L_x_271:
[----:B------:R-:W-:Y:S01]  /*e210*/  IMAD.MOV.U32 R5, RZ, RZ, RZ ;  /* 0x000000ffff057224 */ /* 0x000fe200078e00ff */
[----:B------:R-:W-:Y:S01]  /*e220*/  UIADD3 UR4, UP0, UR38, 0x370, URZ ;  /* 0x0000037026047890 */ /* 0x000fe2000ff1e03f */
[C---:B-1----:R-:W-:Y:S01]  /*e230*/  IMAD R2, R18.reuse, 0x6000, R17 ;  /* 0x0000600012027824 */ /* 0x042fe200078e0211 */
[----:B------:R-:W-:Y:S01]  /*e240*/  PLOP3.LUT P0, PT, PT, PT, PT, 0x80, 0x0 ;  /* 0x000000000000781c */ /* 0x000fe20003f0f070 */
[----:B------:R-:W-:Y:S01]  /*e250*/  IMAD R3, R18, 0x8, R8 ;  /* 0x0000000812037824 */ /* 0x000fe200078e0208 */
[----:B------:R-:W-:Y:S01]  /*e260*/  R2UR UR10, R5 ;  /* 0x00000000050a72ca */ /* 0x000fe200000e0000 */
[----:B------:R-:W-:Y:S01]  /*e270*/  VIADD R2, R2, 0x12400 ;  /* 0x0001240002027836 */ /* 0x000fe20000000000 */
[----:B------:R-:W-:Y:S01]  /*e280*/  UIADD3.X UR5, URZ, UR39, URZ, UP0, !UPT ;  /* 0x000000273f057290 */ /* 0x000fe200087fe43f */
[----:B------:R-:W-:Y:S01]  /*e290*/  VIADD R3, R3, 0x30 ;  /* 0x0000003003037836 */ /* 0x000fe20000000000 */
[----:B------:R-:W-:Y:S01]  /*e2a0*/  UMOV UR6, 0x0 ;  /* 0x0000000000067882 */ /* 0x000fe20000000000 */
[----:B------:R-:W-:Y:S01]  /*e2b0*/  IMAD R11, R10, 0xc0, R26 ;  /* 0x000000c00a0b7824 */ /* 0x000fe200078e021a */
[----:B------:R-:W-:-:S09]  /*e2c0*/  UMOV UR7, 0x14f00000 ;  /* 0x14f0000000077882 */ /* 0x000fd20000000000 */
.L_x_273:
        /* <DEDUP_REMOVED lines=15> */
.L_x_352:
[----:B------:R-:W-:Y:S05]  /*e3c0*/  BSYNC B2 ;  /* 0x0000000000027941 */ /* 0x000fea0003800000 */
.L_x_274:
[----:B------:R-:W-:Y:S01]  /*e3d0*/  BSSY B2, `(.L_x_276) ;  /* 0x000000b000027945 */ /* 0x000fe20003800000 */
[----:B0-----:R-:W-:Y:S02]  /*e3e0*/  IMAD.MOV.U32 R2, RZ, RZ, 0x0 ;  /* 0x00000000ff027424 */ /* 0x001fe400078e00ff */
[----:B------:R-:W-:Y:S01]  /*e3f0*/  IMAD.MOV.U32 R3, RZ, RZ, 0x14f00000 ;  /* 0x14f00000ff037424 */ /* 0x000fe200078e00ff */
[----:B------:R-:W-:Y:S06]  /*e400*/  @P1 BRA `(.L_x_277) ;  /* 0x00000000001c1947 */ /* 0x000fec0003800000 */
[----:B------:R-:W0:Y:S02]  /*e410*/  S2R R11, SR_TID.X ;  /* 0x00000000000b7919 */ /* 0x000e240000002100 */
[----:B0-----:R-:W-:Y:S01]  /*e420*/  LOP3.LUT R12, R11, 0x1f, RZ, 0xc0, !PT ;  /* 0x0000001f0b0c7812 */ /* 0x001fe200078ec0ff */
[----:B------:R-:W-:-:S03]  /*e430*/  IMAD.MOV.U32 R11, RZ, RZ, 0x6000 ;  /* 0x00006000ff0b7424 */ /* 0x000fc600078e00ff */
[----:B------:R-:W-:Y:S01]  /*e440*/  ISETP.NE.AND P0, PT, R12, RZ, PT ;  /* 0x000000ff0c00720c */ /* 0x000fe20003f05270 */
[----:B------:R0:W-:-:S12]  /*e450*/  SYNCS.ARRIVE.TRANS64 RZ, [R7+URZ+0x50], R11 ;  /* 0x0000500b07ff79a7 */ /* 0x0001d8000800003f */
[----:B0-----:R-:W-:Y:S05]  /*e460*/  @!P0 BRA `(.L_x_277) ;  /* 0x0000000000048947 */ /* 0x001fea0003800000 */
[----:B------:R-:W-:Y:S01]  /*e470*/  BPT.TRAP 0x1 ;  /* 0x000000040000795c */ /* 0x000fe20000300000 */
.L_x_277:
[----:B------:R-:W-:Y:S05]  /*e480*/  BSYNC B2 ;  /* 0x0000000000027941 */ /* 0x000fea0003800000 */
.L_x_276:
[----:B------:R-:W-:Y:S01]  /*e490*/  R2UR UR10, R5 ;  /* 0x00000000050a72ca */ /* 0x000fe200000e0000 */
[----:B------:R-:W-:Y:S01]  /*e4a0*/  IMAD R6, R6, 0x6000, R17 ;  /* 0x0000600006067824 */ /* 0x000fe200078e0211 */
[----:B------:R-:W-:Y:S01]  /*e4b0*/  R2UR UR7, R3 ;  /* 0x00000000030772ca */ /* 0x000fe200000e0000 */
[----:B------:R-:W-:Y:S01]  /*e4c0*/  UIADD3 UR4, UP0, UR38, 0x470, URZ ;  /* 0x0000047026047890 */ /* 0x000fe2000ff1e03f */
[----:B------:R-:W-:Y:S01]  /*e4d0*/  R2UR UR6, R2 ;  /* 0x00000000020672ca */ /* 0x000fe200000e0000 */
[----:B------:R-:W-:Y:S01]  /*e4e0*/  IMAD R2, R22, 0xc0, R26 ;  /* 0x000000c016027824 */ /* 0x000fe200078e021a */
[----:B------:R-:W-:Y:S01]  /*e4f0*/  PLOP3.LUT P0, PT, PT, PT, PT, 0x80, 0x0 ;  /* 0x000000000000781c */ /* 0x000fe20003f0f070 */
[----:B------:R-:W-:Y:S01]  /*e500*/  VIADD R7, R7, 0x50 ;  /* 0x0000005007077836 */ /* 0x000fe20000000000 */
[----:B------:R-:W-:Y:S01]  /*e510*/  UIADD3.X UR5, URZ, UR39, URZ, UP0, !UPT ;  /* 0x000000273f057290 */ /* 0x000fe200087fe43f */
[----:B------:R-:W-:-:S11]  /*e520*/  VIADD R6, R6, 0x400 ;  /* 0x0000040006067836 */ /* 0x000fd60000000000 */
.L_x_278:
        /* <DEDUP_REMOVED lines=12> */
.L_x_267:
[----:B------:R-:W-:Y:S05]  /*e5f0*/  BSYNC B1 ;  /* 0x0000000000017941 */ /* 0x000fea0003800000 */
.L_x_266:
[----:B------:R-:W2:Y:S01]  /*e600*/  LDL R2, [R1+0x4] ;  /* 0x0000040001027983 */ /* 0x000ea20000100800 */
[----:B------:R-:W-:Y:S01]  /*e610*/  VIADD R0, R0, 0xfffffffe ;  /* 0xfffffffe00007836 */ /* 0x000fe20000000000 */
[----:B--2---:R-:W-:-:S13]  /*e620*/  ISETP.GT.AND P0, PT, R9, R2, PT ;  /* 0x000000020900720c */ /* 0x004fda0003f04270 */
[----:B------:R-:W-:Y:S05]  /*e630*/  @P0 BRA `(.L_x_279) ;  /* 0xfffffff000640947 */ /* 0x000fea000383ffff */
.L_x_237:
[----:B------:R-:W-:Y:S05]  /*e640*/  BSYNC B0 ;  /* 0x0000000000007941 */ /* 0x000fea0003800000 */
.L_x_236:
[----:B------:R-:W0:Y:S01]  /*e650*/  S2R R2, SR_TID.X ;  /* 0x0000000000027919 */ /* 0x000e220000002100 */
[----:B------:R-:W-:Y:S01]  /*e660*/  BSSY B0, `(.L_x_280) ;  /* 0x0000010000007945 */ /* 0x000fe20003800000 */
[----:B0-----:R-:W-:-:S04]  /*e670*/  LOP3.LUT R6, R2, 0x7f, RZ, 0xc0, !PT ;  /* 0x0000007f02067812 */ /* 0x001fc800078ec0ff */
[----:B------:R-:W-:-:S13]  /*e680*/  ISETP.NE.AND P0, PT, R6, RZ, PT ;  /* 0x000000ff0600720c */ /* 0x000fda0003f05270 */
[----:B------:R-:W-:Y:S05]  /*e690*/  @P0 BRA `(.L_x_281) ;  /* 0x0000000000300947 */ /* 0x000fea0003800000 */
[----:B------:R-:W0:Y:S01]  /*e6a0*/  S2R R5, SR_LANEID ;  /* 0x0000000000057919 */ /* 0x000e220000000000 */
[----:B------:R-:W-:Y:S01]  /*e6b0*/  VOTEU.ANY UR4, UPT, PT ;  /* 0x0000000000047886 */ /* 0x000fe200038e0100 */
[----:B------:R-:W1:Y:S01]  /*e6c0*/  LDC.64 R2, c[0x0][0xc60] ;  /* 0x00031800ff027b82 */ /* 0x000e620000000a00 */
[----:B------:R-:W0:Y:S02]  /*e6d0*/  FLO.U32 R0, UR4 ;  /* 0x0000000400007d00 */ /* 0x000e2400080e0000 */
[----:B0-----:R-:W-:-:S06]  /*e6e0*/  ISETP.EQ.U32.AND P0, PT, R0, R5, PT ;  /* 0x000000050000720c */ /* 0x001fcc0003f02070 */
[----:B------:R-:W1:Y:S07]  /*e6f0*/  POPC R5, UR4 ;  /* 0x0000000400057d09 */ /* 0x000e6e0008000000 */
[----:B-1----:R-:W2:Y:S01]  /*e700*/  @P0 ATOMG.E.ADD.STRONG.GPU PT, R3, desc[UR40][R2.64], R5 ;  /* 0x00000005020309a8 */ /* 0x002ea200081ee1e8 */
[----:B------:R-:W0:Y:S02]  /*e710*/  S2R R4, SR_LTMASK ;  /* 0x0000000000047919 */ /* 0x000e240000003900 */
[----:B0-----:R-:W-:-:S04]  /*e720*/  LOP3.LUT R4, R4, UR4, RZ, 0xc0, !PT ;  /* 0x0000000404047c12 */ /* 0x001fc8000f8ec0ff */
[----:B------:R-:W0:Y:S01]  /*e730*/  POPC R7, R4 ;  /* 0x0000000400077309 */ /* 0x000e220000000000 */
[----:B--2---:R-:W0:Y:S02]  /*e740*/  SHFL.IDX PT, R0, R3, R0, 0x1f ;  /* 0x00001f0003007589 */ /* 0x004e2400000e0000 */
[----:B0-----:R-:W-:-:S07]  /*e750*/  IADD3 R24, R0, UR36, R7 ;  /* 0x0000002400187c10 */ /* 0x001fce000fffe007 */
.L_x_281:
[----:B------:R-:W-:Y:S05]  /*e760*/  BSYNC B0 ;  /* 0x0000000000007941 */ /* 0x000fea0003800000 */
.L_x_280:
[----:B------:R-:W-:Y:S01]  /*e770*/  LOP3.LUT P0, RZ, R29, 0x1, RZ, 0xc0, !PT ;  /* 0x000000011dff7812 */ /* 0x000fe2000780c0ff */
[----:B------:R-:W-:-:S12]  /*e780*/  BSSY B0, `(.L_x_282) ;  /* 0x0000027000007945 */ /* 0x000fd80003800000 */
[----:B------:R-:W-:Y:S05]  /*e790*/  @!P0 BRA `(.L_x_283) ;  /* 0x0000000000948947 */ /* 0x000fea0003800000 */
[----:B------:R-:W-:Y:S01]  /*e7a0*/  IMAD R3, R18, 0x8, R17 ;  /* 0x0000000812037824 */ /* 0x000fe200078e0211 */
[----:B------:R-:W-:Y:S01]  /*e7b0*/  SHF.L.U32 R0, R28, 0x1f, RZ ;  /* 0x0000001f1c007819 */ /* 0x000fe200000006ff */
[----:B------:R-:W-:Y:S01]  /*e7c0*/  BSSY B1, `(.L_x_284) ;  /* 0x0000004000017945 */ /* 0x000fe20003800000 */
[----:B------:R-:W-:Y:S02]  /*e7d0*/  ISETP.NE.AND P1, PT, R6, RZ, PT ;  /* 0x000000ff0600720c */ /* 0x000fe40003f25270 */
[----:B------:R-:W0:Y:S02]  /*e7e0*/  SYNCS.PHASECHK.TRANS64.TRYWAIT P0, [R3+URZ+0x30860], R0 ;  /* 0x03086000030075a7 */ /* 0x000e24000800017f */
[----:B0-----:R-:W-:Y:S09]  /*e7f0*/  @!P0 BRA `(.L_x_285) ;  /* 0x0000002400dc8947 */ /* 0x001ff20003800000 */
.L_x_353:
[----:B------:R-:W-:Y:S05]  /*e800*/  BSYNC B1 ;  /* 0x0000000000017941 */ /* 0x000fea0003800000 */
.L_x_284:
[----:B------:R-:W-:Y:S04]  /*e810*/  BSSY B1, `(.L_x_286) ;  /* 0x0000009000017945 */ /* 0x000fe80003800000 */
[----:B------:R-:W-:Y:S05]  /*e820*/  @P1 BRA `(.L_x_287) ;  /* 0x00000000001c1947 */ /* 0x000fea0003800000 */
[----:B------:R-:W1:Y:S01]  /*e830*/  S2R R2, SR_TID.X ;  /* 0x0000000000027919 */ /* 0x000e620000002100 */
[----:B0-----:R-:W-:-:S04]  /*e840*/  IMAD.MOV.U32 R0, RZ, RZ, 0x6000 ;  /* 0x00006000ff007424 */ /* 0x001fc800078e00ff */
[----:B------:R2:W-:Y:S01]  /*e850*/  SYNCS.ARRIVE.TRANS64 RZ, [R3+URZ+0x30850], R0 ;  /* 0x0308500003ff79a7 */ /* 0x0005e2000800003f */
[----:B-1----:R-:W-:-:S04]  /*e860*/  LOP3.LUT R2, R2, 0x1f, RZ, 0xc0, !PT ;  /* 0x0000001f02027812 */ /* 0x002fc800078ec0ff */
[----:B------:R-:W-:-:S13]  /*e870*/  ISETP.NE.AND P0, PT, R2, RZ, PT ;  /* 0x000000ff0200720c */ /* 0x000fda0003f05270 */
[----:B--2---:R-:W-:Y:S05]  /*e880*/  @!P0 BRA `(.L_x_287) ;  /* 0x0000000000048947 */ /* 0x004fea0003800000 */
[----:B------:R-:W-:Y:S01]  /*e890*/  BPT.TRAP 0x1 ;  /* 0x000000040000795c */ /* 0x000fe20000300000 */
.L_x_287:
[----:B------:R-:W-:Y:S05]  /*e8a0*/  BSYNC B1 ;  /* 0x0000000000017941 */ /* 0x000fea0003800000 */
.L_x_286:
[----:B0-----:R-:W-:Y:S01]  /*e8b0*/  IMAD R0, R18, 0x6000, R17 ;  /* 0x0000600012007824 */ /* 0x001fe200078e0211 */
[----:B------:R-:W-:Y:S01]  /*e8c0*/  UIADD3 UR4, UP0, UR38, 0x470, URZ ;  /* 0x0000047026047890 */ /* 0x000fe2000ff1e03f */
[----:B------:R-:W-:Y:S01]  /*e8d0*/  IMAD R22, R22, 0xc0, R26 ;  /* 0x000000c016167824 */ /* 0x000fe200078e021a */
[----:B------:R-:W-:Y:S01]  /*e8e0*/  PLOP3.LUT P0, PT, PT, PT, PT, 0x80, 0x0 ;  /* 0x000000000000781c */ /* 0x000fe20003f0f070 */
[----:B------:R-:W-:Y:S01]  /*e8f0*/  VIADD R2, R3, 0x30850 ;  /* 0x0003085003027836 */ /* 0x000fe20000000000 */
[----:B------:R-:W-:Y:S01]  /*e900*/  UIADD3.X UR5, URZ, UR39, URZ, UP0, !UPT ;  /* 0x000000273f057290 */ /* 0x000fe200087fe43f */
[----:B------:R-:W-:Y:S01]  /*e910*/  VIADD R0, R0, 0x400 ;  /* 0x0000040000007836 */ /* 0x000fe20000000000 */
[----:B------:R-:W-:Y:S01]  /*e920*/  UMOV UR6, 0x0 ;  /* 0x0000000000067882 */ /* 0x000fe20000000000 */
[----:B------:R-:W-:Y:S01]  /*e930*/  UMOV UR7, 0x14f00000 ;  /* 0x14f0000000077882 */ /* 0x000fe20000000000 */
[----:B------:R-:W-:-:S08]  /*e940*/  UMOV UR10, URZ ;  /* 0x0000003f000a7c82 */ /* 0x000fd00008000000 */
.L_x_288:
        /* <DEDUP_REMOVED lines=10> */
.L_x_283:
[----:B------:R-:W-:Y:S05]  /*e9f0*/  BSYNC B0 ;  /* 0x0000000000007941 */ /* 0x000fea0003800000 */
.L_x_282:
[----:B------:R-:W-:-:S05]  /*ea00*/  VIADD R18, R18, 0x1 ;  /* 0x0000000112127836 */ /* 0x000fca0000000000 */
[----:B------:R-:W-:-:S04]  /*ea10*/  ISETP.NE.AND P0, PT, R18, 0x2, PT ;  /* 0x000000021200780c */ /* 0x000fc80003f05270 */
[----:B------:R-:W-:Y:S02]  /*ea20*/  SEL R3, RZ, 0x1, P0 ;  /* 0x00000001ff037807 */ /* 0x000fe40000000000 */
[----:B------:R-:W-:Y:S02]  /*ea30*/  SEL R18, R18, RZ, P0 ;  /* 0x000000ff12127207 */ /* 0x000fe40000000000 */
[----:B------:R-:W-:-:S07]  /*ea40*/  LOP3.LUT R28, R28, R3, RZ, 0x3c, !PT ;  /* 0x000000031c1c7212 */ /* 0x000fce00078e3cff */
.L_x_218:
[----:B------:R-:W-:Y:S05]  /*ea50*/  BSYNC B7 ;  /* 0x0000000000077941 */ /* 0x000fea0003800000 */
.L_x_216:
[----:B------:R-:W-:-:S13]  /*ea60*/  LOP3.LUT P0, RZ, R29, 0x2, RZ, 0xc0, !PT ;  /* 0x000000021dff7812 */ /* 0x000fda000780c0ff */
[----:B------:R-:W-:Y:S05]  /*ea70*/  @!P0 BRA `(.L_x_289) ;  /* 0x0000000000248947 */ /* 0x000fea0003800000 */
[----:B------:R-:W-:Y:S05]  /*ea80*/  WARPSYNC.ALL ;  /* 0x0000000000007948 */ /* 0x000fea0003800000 */
[----:B------:R-:W0:Y:S08]  /*ea90*/  S2UR UR5, SR_CgaCtaId ;  /* 0x00000000000579c3 */ /* 0x000e300000008800 */
[----:B------:R-:W-:Y:S06]  /*eaa0*/  BAR.SYNC.DEFER_BLOCKING 0x5, 0x200 ;  /* 0x0148000000007b1d */ /* 0x000fec0000010000 */
[----:B------:R-:W-:-:S02]  /*eab0*/  UMOV UR4, 0x400 ;  /* 0x0000040000047882 */ /* 0x000fc40000000000 */
[----:B0-----:R-:W-:-:S06]  /*eac0*/  ULEA UR4, UR5, UR4, 0x18 ;  /* 0x0000000405047291 */ /* 0x001fcc000f8ec03f */
[----:B------:R-:W-:-:S05]  /*ead0*/  IMAD.U32 R17, RZ, RZ, UR4 ;  /* 0x00000004ff117e24 */ /* 0x000fca000f8e00ff */
[----:B------:R2:W3:Y:S01]  /*eae0*/  LDS.128 R24, [R17+0x308d0] ;  /* 0x0308d00011187984 */ /* 0x0004e20000000c00 */
[----:B------:R-:W-:Y:S06]  /*eaf0*/  BAR.ARV 0x4, 0x200 ;  /* 0x0108000000007b1d */ /* 0x000fec0000002000 */
[----:B------:R-:W-:Y:S05]  /*eb00*/  BRA `(.L_x_290) ;  /* 0x0000000800d07947 */ /* 0x000fea0003800000 */
.L_x_289:
[----:B------:R-:W0:Y:S01]  /*eb10*/  S2R R0, SR_TID.X ;  /* 0x0000000000007919 */ /* 0x000e220000002100 */
[----:B------:R-:W-:Y:S01]  /*eb20*/  UMOV UR4, 0xffffffff ;  /* 0xffffffff00047882 */ /* 0x000fe20000000000 */
[----:B0-----:R-:W-:-:S04]  /*eb30*/  LOP3.LUT R9, R0, 0x1f, RZ, 0xc0, !PT ;  /* 0x0000001f00097812 */ /* 0x001fc800078ec0ff */
[----:B------:R-:W-:Y:S01]  /*eb40*/  ISETP.NE.AND P0, PT, R9, 0x1f, PT ;  /* 0x0000001f0900780c */ /* 0x000fe20003f05270 */
[----:B------:R-:W-:-:S12]  /*eb50*/  BRA.DIV UR4, `(.L_x_291) ;  /* 0x0000002604187947 */ /* 0x000fd8000b800000 */
[----:B-1----:R-:W-:Y:S01]  /*eb60*/  IMAD.IADD R7, R27, 0x1, R9 ;  /* 0x000000011b077824 */ /* 0x002fe200078e0209 */
[----:B------:R-:W-:-:S04]  /*eb70*/  ULDC UR4, c[0x0][0xc3c] ;  /* 0x00030f0000047ab9 */ /* 0x000fc80000000800 */
[----:B------:R-:W-:-:S13]  /*eb80*/  ISETP.GE.OR P1, PT, R7, UR4, !P0 ;  /* 0x0000000407007c0c */ /* 0x000fda000c726670 */
[----:B------:R-:W0:Y:S08]  /*eb90*/  @!P1 LDC.64 R2, c[0x0][0xc80] ;  /* 0x00032000ff029b82 */ /* 0x000e300000000a00 */
[----:B------:R-:W1:Y:S01]  /*eba0*/  @!P1 LDC.64 R4, c[0x0][0xc78] ;  /* 0x00031e00ff049b82 */ /* 0x000e620000000a00 */
[----:B0-----:R-:W-:-:S05]  /*ebb0*/  @!P1 IMAD.WIDE R2, R7, 0x4, R2 ;  /* 0x0000000407029825 */ /* 0x001fca00078e0202 */
[----:B------:R1:W2:Y:S02]  /*ebc0*/  @!P1 LDG.E R8, desc[UR40][R2.64] ;  /* 0x0000002802089981 */ /* 0x0002a4000c1e1900 */
[----:B-1----:R-:W-:-:S05]  /*ebd0*/  @!P1 IMAD.WIDE R2, R7, 0x4, R4 ;  /* 0x0000000407029825 */ /* 0x002fca00078e0204 */
[----:B------:R-:W3:Y:S01]  /*ebe0*/  @!P1 LDG.E R5, desc[UR40][R2.64] ;  /* 0x0000002802059981 */ /* 0x000ee2000c1e1900 */
[----:B------:R-:W-:Y:S01]  /*ebf0*/  IMAD.MOV.U32 R7, RZ, RZ, RZ ;  /* 0x000000ffff077224 */ /* 0x000fe200078e00ff */
[C---:B------:R-:W-:Y:S01]  /*ec00*/  ISETP.GE.U32.AND P2, PT, R9.reuse, 0x2, PT ;  /* 0x000000020900780c */ /* 0x040fe20003f46070 */
[----:B------:R-:W-:Y:S01]  /*ec10*/  IMAD.MOV.U32 R4, RZ, RZ, RZ ;  /* 0x000000ffff047224 */ /* 0x000fe200078e00ff */
[C---:B------:R-:W-:Y:S01]  /*ec20*/  ISETP.GE.U32.AND P3, PT, R9.reuse, 0x4, PT ;  /* 0x000000040900780c */ /* 0x040fe20003f66070 */
[----:B------:R-:W-:Y:S01]  /*ec30*/  SHFL.IDX PT, R0, R24, RZ, 0x1f ;  /* 0x00001fff18007589 */ /* 0x000fe200000e0000 */
[C---:B------:R-:W-:Y:S02]  /*ec40*/  ISETP.GE.U32.AND P4, PT, R9.reuse, 0x8, PT ;  /* 0x000000080900780c */ /* 0x040fe40003f86070 */
[----:B------:R-:W-:Y:S01]  /*ec50*/  ISETP.GE.U32.AND P5, PT, R9, 0x10, PT ;  /* 0x000000100900780c */ /* 0x000fe20003fa6070 */
[----:B------:R0:W-:Y:S02]  /*ec60*/  SHFL.IDX PT, R6, R24, 0x1, 0x1f ;  /* 0x00201f0018067f89 */ /* 0x0001e400000e0000 */
[----:B0-----:R-:W-:-:S02]  /*ec70*/  IMAD.MOV.U32 R24, RZ, RZ, RZ ;  /* 0x000000ffff187224 */ /* 0x001fc400078e00ff */
[----:B--2---:R-:W-:Y:S02]  /*ec80*/  @!P1 IMAD.MOV.U32 R7, RZ, RZ, R8 ;  /* 0x000000ffff079224 */ /* 0x004fe400078e0008 */
[----:B---3--:R-:W-:Y:S01]  /*ec90*/  @!P1 IMAD.MOV.U32 R4, RZ, RZ, R5 ;  /* 0x000000ffff049224 */ /* 0x008fe200078e0005 */
[----:B------:R-:W-:-:S03]  /*eca0*/  ISETP.NE.AND P1, PT, R9, RZ, PT ;  /* 0x000000ff0900720c */ /* 0x000fc60003f25270 */
[----:B------:R-:W-:-:S05]  /*ecb0*/  IMAD R13, R4, R7, RZ ;  /* 0x00000007040d7224 */ /* 0x000fca00078e02ff */
        /* <DEDUP_REMOVED lines=15> */
[----:B------:R0:W1:Y:S02]  /*edb0*/  SHFL.IDX PT, R14, R3, 0x1f, 0x1f ;  /* 0x03e01f00030e7f89 */ /* 0x00006400000e0000 */
.L_x_363:
[----:B------:R-:W-:Y:S02]  /*edc0*/  ULDC UR4, c[0x0][0xc38] ;  /* 0x00030e0000047ab9 */ /* 0x000fe40000000800 */
[----:B------:R-:W-:-:S04]  /*edd0*/  IMAD.U32 R2, RZ, RZ, UR4 ;  /* 0x00000004ff027e24 */ /* 0x000fc8000f8e00ff */
[----:B-1----:R-:W-:-:S04]  /*ede0*/  IMAD R5, R14, R2, RZ ;  /* 0x000000020e057224 */ /* 0x002fc800078e02ff */
[----:B------:R-:W-:-:S05]  /*edf0*/  IMAD.IADD R6, R6, 0x1, R5 ;  /* 0x0000000106067824 */ /* 0x000fca00078e0205 */
[----:B------:R-:W-:-:S13]  /*ee00*/  ISETP.GT.AND P6, PT, R6, R0, PT ;  /* 0x000000000600720c */ /* 0x000fda0003fc4270 */
[----:B------:R-:W-:Y:S05]  /*ee10*/  @P6 BRA `(.L_x_292) ;  /* 0x0000000000a46947 */ /* 0x000fea0003800000 */
.L_x_295:
[----:B------:R-:W1:Y:S01]  /*ee20*/  LDC R2, c[0x0][0xc3c] ;  /* 0x00030f00ff027b82 */ /* 0x000e620000000800 */
[----:B------:R-:W-:-:S05]  /*ee30*/  VIADD R27, R27, 0x1f ;  /* 0x0000001f1b1b7836 */ /* 0x000fca0000000000 */
[----:B-1----:R-:W-:-:S13]  /*ee40*/  ISETP.GE.AND P6, PT, R27, R2, PT ;  /* 0x000000021b00720c */ /* 0x002fda0003fc6270 */
[----:B------:R-:W-:Y:S05]  /*ee50*/  @P6 BRA `(.L_x_293) ;  /* 0x0000000400b86947 */ /* 0x000fea0003800000 */
[----:B0-----:R-:W0:Y:S01]  /*ee60*/  S2R R3, SR_TID.X ;  /* 0x0000000000037919 */ /* 0x001e220000002100 */
[----:B------:R-:W-:Y:S01]  /*ee70*/  IMAD.MOV.U32 R7, RZ, RZ, RZ ;  /* 0x000000ffff077224 */ /* 0x000fe200078e00ff */
[----:B0-----:R-:W-:-:S05]  /*ee80*/  LOP3.LUT R3, R3, 0x1f, RZ, 0xc0, !PT ;  /* 0x0000001f03037812 */ /* 0x001fca00078ec0ff */
[----:B------:R-:W-:-:S05]  /*ee90*/  IMAD.IADD R9, R27, 0x1, R3 ;  /* 0x000000011b097824 */ /* 0x000fca00078e0203 */
[----:B------:R-:W-:-:S13]  /*eea0*/  ISETP.GE.OR P6, PT, R9, R2, !P0 ;  /* 0x000000020900720c */ /* 0x000fda00047c6670 */
[----:B------:R-:W0:Y:S08]  /*eeb0*/  @!P6 LDC.64 R2, c[0x0][0xc80] ;  /* 0x00032000ff02eb82 */ /* 0x000e300000000a00 */
[----:B------:R-:W1:Y:S01]  /*eec0*/  @!P6 LDC.64 R4, c[0x0][0xc78] ;  /* 0x00031e00ff04eb82 */ /* 0x000e620000000a00 */
[----:B0-----:R-:W-:-:S05]  /*eed0*/  @!P6 IMAD.WIDE R2, R9, 0x4, R2 ;  /* 0x000000040902e825 */ /* 0x001fca00078e0202 */
[----:B------:R1:W2:Y:S02]  /*eee0*/  @!P6 LDG.E R7, desc[UR40][R2.64] ;  /* 0x000000280207e981 */ /* 0x0002a4000c1e1900 */
[----:B-1----:R-:W-:-:S04]  /*eef0*/  @!P6 IMAD.WIDE R2, R9, 0x4, R4 ;  /* 0x000000040902e825 */ /* 0x002fc800078e0204 */
[----:B------:R-:W-:-:S06]  /*ef00*/  IMAD.MOV.U32 R4, RZ, RZ, RZ ;  /* 0x000000ffff047224 */ /* 0x000fcc00078e00ff */
[----:B------:R-:W2:Y:S01]  /*ef10*/  @!P6 LDG.E R4, desc[UR40][R2.64] ;  /* 0x000000280204e981 */ /* 0x000ea2000c1e1900 */
[----:B------:R-:W-:Y:S01]  /*ef20*/  UMOV UR4, 0xffffffff ;  /* 0xffffffff00047882 */ /* 0x000fe20000000000 */
[----:B--2---:R-:W-:Y:S02]  /*ef30*/  IMAD R13, R4, R7, RZ ;  /* 0x00000007040d7224 */ /* 0x004fe400078e02ff */
[----:B------:R-:W-:Y:S05]  /*ef40*/  BRA.DIV UR4, `(.L_x_294) ;  /* 0x0000002604587947 */ /* 0x000fea000b800000 */
        /* <DEDUP_REMOVED lines=16> */
.L_x_371:
[----:B------:R-:W-:Y:S02]  /*f050*/  ULDC UR4, c[0x0][0xc38] ;  /* 0x00030e0000047ab9 */ /* 0x000fe40000000800 */
[----:B------:R-:W-:-:S04]  /*f060*/  IMAD.U32 R2, RZ, RZ, UR4 ;  /* 0x00000004ff027e24 */ /* 0x000fc8000f8e00ff */
[----:B-1----:R-:W-:-:S04]  /*f070*/  IMAD R5, R14, R2, RZ ;  /* 0x000000020e057224 */ /* 0x002fc800078e02ff */
[----:B------:R-:W-:-:S05]  /*f080*/  IMAD.IADD R6, R5, 0x1, R6 ;  /* 0x0000000105067824 */ /* 0x000fca00078e0206 */
[----:B------:R-:W-:-:S13]  /*f090*/  ISETP.GT.AND P6, PT, R6, R0, PT ;  /* 0x000000000600720c */ /* 0x000fda0003fc4270 */
[----:B------:R-:W-:Y:S05]  /*f0a0*/  @!P6 BRA `(.L_x_295) ;  /* 0xfffffffc005ce947 */ /* 0x000fea000383ffff */
.L_x_292:
[----:B------:R-:W-:Y:S01]  /*f0b0*/  IMAD.IADD R6, R6, 0x1, -R5 ;  /* 0x0000000106067824 */ /* 0x000fe200078e0a05 */
[----:B------:R-:W-:-:S03]  /*f0c0*/  UMOV UR4, 0xffffffff ;  /* 0xffffffff00047882 */ /* 0x000fc60000000000 */
[----:B------:R-:W-:-:S05]  /*f0d0*/  IMAD R5, R3, R2, R6 ;  /* 0x0000000203057224 */ /* 0x000fca00078e0206 */
[----:B------:R-:W-:Y:S01]  /*f0e0*/  ISETP.GT.AND P6, PT, R5, R0, PT ;  /* 0x000000000500720c */ /* 0x000fe20003fc4270 */
[----:B------:R-:W-:-:S12]  /*f0f0*/  BRA.DIV UR4, `(.L_x_296) ;  /* 0x0000002604a47947 */ /* 0x000fd8000b800000 */
[----:B------:R-:W-:-:S04]  /*f100*/  VOTE.ANY R8, PT, !P6 ;  /* 0x0000000000087806 */ /* 0x000fc800070e0100 */
[----:B------:R-:W1:Y:S02]  /*f110*/  POPC R5, R8 ;  /* 0x0000000800057309 */ /* 0x000e640000000000 */
[----:B-1----:R1:W2:Y:S04]  /*f120*/  SHFL.IDX PT, R7, R7, R5, 0x1f ;  /* 0x00001f0507077589 */ /* 0x0022a800000e0000 */
[----:B------:R1:W3:Y:S02]  /*f130*/  SHFL.IDX PT, R4, R4, R5, 0x1f ;  /* 0x00001f0504047589 */ /* 0x0002e400000e0000 */
.L_x_376:
[----:B------:R-:W-:-:S13]  /*f140*/  ISETP.NE.AND P0, PT, R8, RZ, PT ;  /* 0x000000ff0800720c */ /* 0x000fda0003f05270 */
[----:B------:R-:W-:Y:S05]  /*f150*/  @!P0 BRA `(.L_x_297) ;  /* 0x0000000000108947 */ /* 0x000fea0003800000 */
[----:B------:R-:W-:Y:S01]  /*f160*/  UMOV UR4, 0xffffffff ;  /* 0xffffffff00047882 */ /* 0x000fe20000000000 */
[----:B------:R-:W-:Y:S02]  /*f170*/  VIADD R12, R5, 0xffffffff ;  /* 0xffffffff050c7836 */ /* 0x000fe40000000000 */
[----:B------:R-:W-:Y:S05]  /*f180*/  BRA.DIV UR4, `(.L_x_298) ;  /* 0x0000002604dc7947 */ /* 0x000fea000b800000 */
[----:B------:R4:W0:Y:S02]  /*f190*/  SHFL.IDX PT, R24, R3, R12, 0x1f ;  /* 0x00001f0c03187589 */ /* 0x00082400000e0000 */
.L_x_297:
[----:B--2---:R-:W-:Y:S01]  /*f1a0*/  IABS R8, R7 ;  /* 0x0000000700087213 */ /* 0x004fe20000000000 */
[----:B0-----:R-:W-:Y:S01]  /*f1b0*/  IMAD R24, R24, R2, R6 ;  /* 0x0000000218187224 */ /* 0x001fe200078e0206 */
[----:B---3--:R-:W-:Y:S01]  /*f1c0*/  IABS R6, R4 ;  /* 0x0000000400067213 */ /* 0x008fe20000000000 */
[----:B------:R-:W-:Y:S01]  /*f1d0*/  IMAD.MOV.U32 R2, RZ, RZ, RZ ;  /* 0x000000ffff027224 */ /* 0x000fe200078e00ff */
[----:B------:R-:W0:Y:S01]  /*f1e0*/  I2F.RP R9, R8 ;  /* 0x0000000800097306 */ /* 0x000e220000209400 */
[----:B------:R-:W-:Y:S02]  /*f1f0*/  IMAD.IADD R0, R0, 0x1, -R24 ;  /* 0x0000000100007824 */ /* 0x000fe400078e0a18 */
[----:B------:R-:W-:-:S05]  /*f200*/  IMAD.IADD R27, R5, 0x1, R27 ;  /* 0x00000001051b7824 */ /* 0x000fca00078e021b */
[----:B----4-:R-:W-:Y:S08]  /*f210*/  I2F.RP R12, R6 ;  /* 0x00000006000c7306 */ /* 0x010ff00000209400 */
[----:B0-----:R-:W0:Y:S02]  /*f220*/  MUFU.RCP R9, R9 ;  /* 0x0000000900097308 */ /* 0x001e240000001000 */
[----:B0-----:R-:W-:Y:S01]  /*f230*/  VIADD R10, R9, 0xffffffe ;  /* 0x0ffffffe090a7836 */ /* 0x001fe20000000000 */
[----:B------:R-:W-:-:S05]  /*f240*/  IABS R9, R7 ;  /* 0x0000000700097213 */ /* 0x000fca0000000000 */
[----:B------:R0:W2:Y:S02]  /*f250*/  F2I.FTZ.U32.TRUNC.NTZ R3, R10 ;  /* 0x0000000a00037305 */ /* 0x0000a4000021f000 */
[----:B0-----:R-:W-:Y:S01]  /*f260*/  IABS R10, R0 ;  /* 0x00000000000a7213 */ /* 0x001fe20000000000 */
[----:B--2---:R-:W-:-:S04]  /*f270*/  IMAD.MOV R11, RZ, RZ, -R3 ;  /* 0x000000ffff0b7224 */ /* 0x004fc800078e0a03 */
[----:B------:R-:W-:-:S04]  /*f280*/  IMAD R11, R11, R8, RZ ;  /* 0x000000080b0b7224 */ /* 0x000fc800078e02ff */
[----:B------:R-:W-:Y:S02]  /*f290*/  IMAD.HI.U32 R3, R3, R11, R2 ;  /* 0x0000000b03037227 */ /* 0x000fe400078e0002 */
[----:B------:R-:W0:Y:S02]  /*f2a0*/  MUFU.RCP R2, R12 ;  /* 0x0000000c00027308 */ /* 0x000e240000001000 */
[----:B------:R-:W-:Y:S02]  /*f2b0*/  IMAD.MOV R11, RZ, RZ, -R9 ;  /* 0x000000ffff0b7224 */ /* 0x000fe400078e0a09 */
[----:B------:R-:W-:-:S04]  /*f2c0*/  IMAD.HI.U32 R9, R3, R10, RZ ;  /* 0x0000000a03097227 */ /* 0x000fc800078e00ff */
[----:B------:R-:W-:-:S05]  /*f2d0*/  IMAD R11, R9, R11, R10 ;  /* 0x0000000b090b7224 */ /* 0x000fca00078e020a */
[----:B------:R-:W-:Y:S01]  /*f2e0*/  ISETP.GT.U32.AND P1, PT, R8, R11, PT ;  /* 0x0000000b0800720c */ /* 0x000fe20003f24070 */
[----:B0-----:R-:W-:Y:S02]  /*f2f0*/  VIADD R3, R2, 0xffffffe ;  /* 0x0ffffffe02037836 */ /* 0x001fe40000000000 */
[----:B------:R-:W-:-:S04]  /*f300*/  IMAD.MOV.U32 R2, RZ, RZ, RZ ;  /* 0x000000ffff027224 */ /* 0x000fc800078e00ff */
[----:B------:R-:W0:Y:S06]  /*f310*/  F2I.FTZ.U32.TRUNC.NTZ R3, R3 ;  /* 0x0000000300037305 */ /* 0x000e2c000021f000 */
[----:B------:R-:W-:Y:S02]  /*f320*/  @!P1 IMAD.IADD R11, R11, 0x1, -R8 ;  /* 0x000000010b0b9824 */ /* 0x000fe400078e0a08 */
[----:B------:R-:W-:Y:S01]  /*f330*/  @!P1 VIADD R9, R9, 0x1 ;  /* 0x0000000109099836 */ /* 0x000fe20000000000 */
[----:B------:R-:W-:Y:S02]  /*f340*/  ISETP.NE.AND P1, PT, R7, RZ, PT ;  /* 0x000000ff0700720c */ /* 0x000fe40003f25270 */
[----:B------:R-:W-:Y:S01]  /*f350*/  ISETP.GE.U32.AND P0, PT, R11, R8, PT ;  /* 0x000000080b00720c */ /* 0x000fe20003f06070 */
[----:B0-----:R-:W-:-:S04]  /*f360*/  IMAD.MOV R11, RZ, RZ, -R3 ;  /* 0x000000ffff0b7224 */ /* 0x001fc800078e0a03 */
[----:B------:R-:W-:-:S08]  /*f370*/  IMAD R11, R11, R6, RZ ;  /* 0x000000060b0b7224 */ /* 0x000fd000078e02ff */
[----:B------:R-:W-:Y:S02]  /*f380*/  @P0 VIADD R9, R9, 0x1 ;  /* 0x0000000109090836 */ /* 0x000fe40000000000 */
[----:B------:R-:W-:Y:S01]  /*f390*/  IMAD.HI.U32 R8, R3, R11, R2 ;  /* 0x0000000b03087227 */ /* 0x000fe200078e0002 */
[----:B------:R-:W-:-:S04]  /*f3a0*/  LOP3.LUT R2, R0, R7, RZ, 0x3c, !PT ;  /* 0x0000000700027212 */ /* 0x000fc800078e3cff */
[----:B------:R-:W-:Y:S02]  /*f3b0*/  ISETP.GE.AND P2, PT, R2, RZ, PT ;  /* 0x000000ff0200720c */ /* 0x000fe40003f46270 */
[----:B------:R-:W-:-:S05]  /*f3c0*/  IABS R2, R4 ;  /* 0x0000000400027213 */ /* 0x000fca0000000000 */
[----:B------:R-:W-:-:S06]  /*f3d0*/  IMAD.MOV R2, RZ, RZ, -R2 ;  /* 0x000000ffff027224 */ /* 0x000fcc00078e0a02 */
[----:B------:R-:W-:Y:S01]  /*f3e0*/  @!P2 IMAD.MOV R9, RZ, RZ, -R9 ;  /* 0x000000ffff09a224 */ /* 0x000fe200078e0a09 */
[----:B------:R-:W-:-:S04]  /*f3f0*/  @!P1 LOP3.LUT R9, RZ, R7, RZ, 0x33, !PT ;  /* 0x00000007ff099212 */ /* 0x000fc800078e33ff */
[-C--:B------:R-:W-:Y:S01]  /*f400*/  IABS R3, R9.reuse ;  /* 0x0000000900037213 */ /* 0x080fe20000000000 */
[----:B------:R-:W-:-:S04]  /*f410*/  IMAD R7, R7, R9, RZ ;  /* 0x0000000907077224 */ /* 0x000fc800078e02ff */
        /* <DEDUP_REMOVED lines=18> */
.L_x_293:
[----:B------:R-:W-:Y:S01]  /*f540*/  UMOV UR4, URZ ;  /* 0x0000003f00047c82 */ /* 0x000fe20008000000 */
[----:B------:R-:W-:Y:S01]  /*f550*/  UMOV UR5, URZ ;  /* 0x0000003f00057c82 */ /* 0x000fe20008000000 */
[----:B------:R-:W-:Y:S01]  /*f560*/  ULDC UR6, c[0x0][0xc3c] ;  /* 0x00030f0000067ab9 */ /* 0x000fe20000000800 */
[----:B------:R-:W-:Y:S02]  /*f570*/  IMAD.MOV.U32 R24, RZ, RZ, R0 ;  /* 0x000000ffff187224 */ /* 0x000fe400078e0000 */
[----:B------:R-:W-:Y:S02]  /*f580*/  IMAD.U32 R25, RZ, RZ, UR4 ;  /* 0x00000004ff197e24 */ /* 0x000fe4000f8e00ff */
[----:B------:R-:W-:Y:S02]  /*f590*/  IMAD.U32 R26, RZ, RZ, UR5 ;  /* 0x00000005ff1a7e24 */ /* 0x000fe4000f8e00ff */
[----:B------:R-:W-:-:S07]  /*f5a0*/  IMAD.U32 R27, RZ, RZ, UR6 ;  /* 0x00000006ff1b7e24 */ /* 0x000fce000f8e00ff */
.L_x_299:
[----:B------:R-:W2:Y:S01]  /*f5b0*/  S2R R0, SR_TID.X ;  /* 0x0000000000007919 */ /* 0x000ea20000002100 */
[----:B------:R-:W-:Y:S05]  /*f5c0*/  WARPSYNC.ALL ;  /* 0x0000000000007948 */ /* 0x000fea0003800000 */
[----:B------:R-:W-:Y:S01]  /*f5d0*/  BAR.SYNC.DEFER_BLOCKING 0x4, 0x200 ;  /* 0x0108000000007b1d */ /* 0x000fe20000010000 */
[----:B--2---:R-:W-:-:S04]  /*f5e0*/  LOP3.LUT R0, R0, 0x1f, RZ, 0xc0, !PT ;  /* 0x0000001f00007812 */ /* 0x004fc800078ec0ff */
[----:B------:R-:W-:-:S13]  /*f5f0*/  ISETP.NE.AND P0, PT, R0, RZ, PT ;  /* 0x000000ff0000720c */ /* 0x000fda0003f05270 */
[----:B0-----:R-:W0:Y:S01]  /*f600*/  @!P0 S2R R3, SR_CgaCtaId ;  /* 0x0000000000038919 */ /* 0x001e220000008800 */
[----:B------:R-:W-:-:S04]  /*f610*/  @!P0 MOV R0, 0x400 ;  /* 0x0000040000008802 */ /* 0x000fc80000000f00 */
[----:B0-----:R-:W-:-:S05]  /*f620*/  @!P0 LEA R17, R3, R0, 0x18 ;  /* 0x0000000003118211 */ /* 0x001fca00078ec0ff */
[----:B------:R0:W-:Y:S01]  /*f630*/  @!P0 STS.128 [R17+0x308d0], R24 ;  /* 0x0308d01811008388 */ /* 0x0001e20000000c00 */
[----:B------:R-:W-:Y:S06]  /*f640*/  BAR.ARV 0x5, 0x200 ;  /* 0x0148000000007b1d */ /* 0x000fec0000002000 */
.L_x_290:
[----:B------:R-:W-:Y:S02]  /*f650*/  ULDC UR4, c[0x0][0xc3c] ;  /* 0x00030f0000047ab9 */ /* 0x000fe40000000800 */
[----:B---3--:R-:W-:-:S13]  /*f660*/  ISETP.GE.AND P0, PT, R27, UR4, PT ;  /* 0x000000041b007c0c */ /* 0x008fda000bf06270 */
[----:B------:R-:W-:Y:S05]  /*f670*/  @!P0 BRA `(.L_x_300) ;  /* 0xffffffb400b08947 */ /* 0x000fea000383ffff */
[----:B------:R-:W-:Y:S05]  /*f680*/  BSYNC B8 ;  /* 0x0000000000087941 */ /* 0x000fea0003800000 */
.L_x_210:
[----:B-1----:R-:W3:Y:S01]  /*f690*/  LDL.LU R0, [R1+0x34] ;  /* 0x0000340001007983 */ /* 0x002ee20000300800 */
[----:B------:R-:W-:Y:S01]  /*f6a0*/  BSSY B0, `(.L_x_301) ;  /* 0x000000b000007945 */ /* 0x000fe20003800000 */
[----:B------:R-:W1:Y:S01]  /*f6b0*/  S2R R5, SR_CgaCtaId ;  /* 0x0000000000057919 */ /* 0x000e620000008800 */
[----:B---3--:R-:W-:-:S05]  /*f6c0*/  VIADD R0, R0, 0x1 ;  /* 0x0000000100007836 */ /* 0x008fca0000000000 */
[----:B------:R-:W-:-:S04]  /*f6d0*/  LEA.HI R2, R0, R0, RZ, 0x1 ;  /* 0x0000000000027211 */ /* 0x000fc800078f08ff */
[----:B------:R-:W-:Y:S02]  /*f6e0*/  LOP3.LUT R3, R2, 0xfffffffe, RZ, 0xc0, !PT ;  /* 0xfffffffe02037812 */ /* 0x000fe400078ec0ff */
[----:B------:R-:W-:-:S03]  /*f6f0*/  MOV R2, 0x400 ;  /* 0x0000040000027802 */ /* 0x000fc60000000f00 */
[----:B------:R-:W-:Y:S01]  /*f700*/  IMAD.IADD R0, R0, 0x1, -R3 ;  /* 0x0000000100007824 */ /* 0x000fe200078e0a03 */
[----:B-1----:R-:W-:-:S04]  /*f710*/  LEA R9, R5, R2, 0x18 ;  /* 0x0000000205097211 */ /* 0x002fc800078ec0ff */
[----:B------:R-:W-:-:S04]  /*f720*/  SHF.L.U32 R0, R0, 0x1f, RZ ;  /* 0x0000001f00007819 */ /* 0x000fc800000006ff */
[----:B------:R-:W1:Y:S02]  /*f730*/  SYNCS.PHASECHK.TRANS64.TRYWAIT P0, [R9+URZ+0x30820], R0 ;  /* 0x03082000090075a7 */ /* 0x000e64000800017f */
[----:B-1----:R-:W-:Y:S05]  /*f740*/  @!P0 BRA `(.L_x_302) ;  /* 0x0000002000948947 */ /* 0x002fea0003800000 */
.L_x_379:
[----:B------:R-:W-:Y:S05]  /*f750*/  BSYNC B0 ;  /* 0x0000000000007941 */ /* 0x000fea0003800000 */
.L_x_301:
[----:B------:R-:W-:-:S03]  /*f760*/  UMOV UR4, 0xffffffff ;  /* 0xffffffff00047882 */ /* 0x000fc60000000000 */
[----:B------:R-:W-:Y:S05]  /*f770*/  BRA.DIV UR4, `(.L_x_303) ;  /* 0x00000022049c7947 */ /* 0x000fea000b800000 */
[----:B-1----:R-:W1:Y:S02]  /*f780*/  S2R R0, SR_TID.X ;  /* 0x0000000000007919 */ /* 0x002e640000002100 */
[----:B-1----:R-:W-:-:S04]  /*f790*/  SHF.R.U32.HI R0, RZ, 0x5, R0 ;  /* 0x00000005ff007819 */ /* 0x002fc80000011600 */
[----:B------:R-:W-:-:S05]  /*f7a0*/  LOP3.LUT R0, R0, 0x3, RZ, 0xc0, !PT ;  /* 0x0000000300007812 */ /* 0x000fca00078ec0ff */
[----:B------:R1:W3:Y:S02]  /*f7b0*/  SHFL.IDX PT, R14, R0, RZ, 0x1f ;  /* 0x00001fff000e7589 */ /* 0x0002e400000e0000 */
.L_x_382:
[----:B---3--:R-:W-:Y:S01]  /*f7c0*/  ISETP.NE.AND P0, PT, R14, RZ, PT ;  /* 0x000000ff0e00720c */ /* 0x008fe20003f05270 */
[----:B------:R-:W-:-:S12]  /*f7d0*/  BSSY B0, `(.L_x_304) ;  /* 0x0000024000007945 */ /* 0x000fd80003800000 */
[----:B------:R-:W-:Y:S05]  /*f7e0*/  @P0 BRA `(.L_x_305) ;  /* 0x0000000000880947 */ /* 0x000fea0003800000 */
[----:B------:R-:W-:-:S03]  /*f7f0*/  UMOV UR4, 0xffffffff ;  /* 0xffffffff00047882 */ /* 0x000fc60000000000 */
[----:B------:R-:W-:Y:S05]  /*f800*/  BRA.DIV UR4, `(.L_x_306) ;  /* 0x0000002204ac7947 */ /* 0x000fea000b800000 */
[----:B------:R-:W-:-:S13]  /*f810*/  ELECT P6, URZ, PT ;  /* 0x00000000003f782f */ /* 0x000fda00038c0000 */
.L_x_385:
[----:B------:R-:W-:Y:S05]  /*f820*/  @!P6 BRA `(.L_x_305) ;  /* 0x000000000078e947 */ /* 0x000fea0003800000 */
[----:B-1----:R-:W3:Y:S02]  /*f830*/  LDL.LU R0, [R1+0x44] ;  /* 0x0000440001007983 */ /* 0x002ee40000300800 */
[----:B---3--:R-:W-:-:S04]  /*f840*/  LOP3.LUT R0, R0, 0x2, RZ, 0xfc, !PT ;  /* 0x0000000200007812 */ /* 0x008fc800078efcff */
[----:B------:R-:W-:-:S13]  /*f850*/  ISETP.NE.AND P2, PT, R0, 0x3, PT ;  /* 0x000000030000780c */ /* 0x000fda0003f45270 */
[----:B------:R-:W-:Y:S05]  /*f860*/  @!P2 BRA `(.L_x_307) ;  /* 0x000000000004a947 */ /* 0x000fea0003800000 */
[----:B------:R-:W-:Y:S01]  /*f870*/  BPT.TRAP 0x1 ;  /* 0x000000040000795c */ /* 0x000fe20000300000 */
.L_x_307:
[----:B------:R-:W-:Y:S01]  /*f880*/  VIADD R3, R9, 0x30840 ;  /* 0x0003084009037836 */ /* 0x000fe20000000000 */
[----:B------:R-:W-:Y:S01]  /*f890*/  SHF.L.U32 R2, R28, 0x1f, RZ ;  /* 0x0000001f1c027819 */ /* 0x000fe200000006ff */
[C---:B------:R-:W-:Y:S02]  /*f8a0*/  VIADD R0, R18.reuse, 0x1 ;  /* 0x0000000112007836 */ /* 0x040fe40000000000 */
        /* <DEDUP_REMOVED lines=9> */
.L_x_386:
[----:B------:R-:W3:Y:S02]  /*f940*/  SYNCS.PHASECHK.TRANS64.TRYWAIT P0, [R3+URZ], R0 ;  /* 0x00000000030075a7 */ /* 0x000ee4000800017f */
[----:B---3--:R-:W-:Y:S05]  /*f950*/  @!P0 BRA `(.L_x_309) ;  /* 0x00000020008c8947 */ /* 0x008fea0003800000 */
.L_x_387:
[----:B------:R-:W-:Y:S05]  /*f960*/  @!P2 BRA `(.L_x_310) ;  /* 0x000000000004a947 */ /* 0x000fea0003800000 */
[----:B------:R-:W-:Y:S01]  /*f970*/  BPT.TRAP 0x1 ;  /* 0x000000040000795c */ /* 0x000fe20000300000 */
.L_x_310:
[----:B---3--:R-:W-:-:S04]  /*f980*/  VIADD R3, R9, 0x30860 ;  /* 0x0003086009037836 */ /* 0x008fc80000000000 */
[----:B------:R-:W-:-:S04]  /*f990*/  IMAD R5, R18, 0x8, R3 ;  /* 0x0000000812057824 */ /* 0x000fc800078e0203 */
[----:B------:R-:W3:Y:S02]  /*f9a0*/  SYNCS.PHASECHK.TRANS64.TRYWAIT P0, [R5+URZ], R2 ;  /* 0x00000002050075a7 */ /* 0x000ee4000800017f */
[----:B---3--:R-:W-:Y:S05]  /*f9b0*/  @!P0 BRA `(.L_x_311) ;  /* 0x0000002000888947 */ /* 0x008fea0003800000 */
.L_x_388:
[----:B------:R-:W-:-:S07]  /*f9c0*/  IMAD R3, R4, 0x8, R3 ;  /* 0x0000000804037824 */ /* 0x000fce00078e0203 */
.L_x_312:
[----:B----4-:R4:W0:Y:S02]  /*f9d0*/  SYNCS.PHASECHK.TRANS64.TRYWAIT P0, [R3+URZ], R0 ;  /* 0x00000000030075a7 */ /* 0x010824000800017f */
[----:B0-----:R-:W-:Y:S05]  /*f9e0*/  @!P0 NANOSLEEP.SYNCS 0x989680 ;  /* 0x009896800000895d */ /* 0x001fea0003900000 */
[----:B------:R-:W0:Y:S02]  /*f9f0*/  @!P0 SYNCS.PHASECHK.TRANS64 P0, [R3+URZ], R0 ;  /* 0x00000000030085a7 */ /* 0x000e24000800007f */
[----:B0-----:R-:W-:Y:S05]  /*fa00*/  @!P0 BRA `(.L_x_312) ;  /* 0xfffffffc00f08947 */ /* 0x001fea000383ffff */
.L_x_305:
[----:B------:R-:W-:Y:S05]  /*fa10*/  BSYNC B0 ;  /* 0x0000000000007941 */ /* 0x000fea0003800000 */
.L_x_304:
[----:B------:R-:W-:Y:S05]  /*fa20*/  EXIT ;  /* 0x000000000000794d */ /* 0x000fea0003800000 */
.L_x_173:
[----:B-1----:R-:W-:-:S04]  /*fa30*/  IMAD.U32 R3, RZ, RZ, UR37 ;  /* 0x00000025ff037e24 */ /* 0x002fc8000f8e00ff */
[----:B------:R1:W2:Y:S03]  /*fa40*/  SYNCS.PHASECHK.TRANS64.TRYWAIT P1, [R3+URZ+0x30800], R0 ;  /* 0x03080000030075a7 */ /* 0x0002a6000802017f */
[----:B--2---:R-:W-:Y:S05]  /*fa50*/  @!P1 NANOSLEEP.SYNCS 0x989680 ;  /* 0x009896800000995d */ /* 0x004fea0003900000 */
[----:B------:R-:W2:Y:S02]  /*fa60*/  @!P1 SYNCS.PHASECHK.TRANS64 P1, [R3+URZ+0x30800], R0 ;  /* 0x03080000030095a7 */ /* 0x000ea4000802007f */
[----:B--2---:R-:W-:Y:S05]  /*fa70*/  @!P1 BRA `(.L_x_173) ;  /* 0xfffffffc00ec9947 */ /* 0x004fea000383ffff */
[----:B------:R-:W-:Y:S05]  /*fa80*/  BRA `(.L_x_313) ;  /* 0xffffff2000087947 */ /* 0x000fea000383ffff */
.L_x_177:
[----:B--2---:R2:W3:Y:S02]  /*fa90*/  SYNCS.PHASECHK.TRANS64.TRYWAIT P2, [R4+URZ+0x30830], R3 ;  /* 0x03083003040075a7 */ /* 0x0044e4000804017f */
[----:B---3--:R-:W-:Y:S05]  /*faa0*/  @!P2 NANOSLEEP.SYNCS 0x989680 ;  /* 0x009896800000a95d */ /* 0x008fea0003900000 */
[----:B------:R-:W3:Y:S02]  /*fab0*/  @!P2 SYNCS.PHASECHK.TRANS64 P2, [R4+URZ+0x30830], R3 ;  /* 0x030830030400a5a7 */ /* 0x000ee4000804007f */
[----:B---3--:R-:W-:Y:S05]  /*fac0*/  @!P2 BRA `(.L_x_177) ;  /* 0xfffffffc00f0a947 */ /* 0x008fea000383ffff */
[----:B------:R-:W-:Y:S05]  /*fad0*/  BRA `(.L_x_176) ;  /* 0xffffff20002c7947 */ /* 0x000fea000383ffff */
.L_x_182:
[----:B-1----:R-:W-:-:S04]  /*fae0*/  IMAD.U32 R3, RZ, RZ, UR7 ;  /* 0x00000007ff037e24 */ /* 0x002fc8000f8e00ff */
[----:B------:R1:W2:Y:S03]  /*faf0*/  SYNCS.PHASECHK.TRANS64.TRYWAIT P2, [R3+URZ+0x30830], R0 ;  /* 0x03083000030075a7 */ /* 0x0002a6000804017f */
[----:B--2---:R-:W-:Y:S05]  /*fb00*/  @!P2 NANOSLEEP.SYNCS 0x989680 ;  /* 0x009896800000a95d */ /* 0x004fea0003900000 */
[----:B------:R-:W2:Y:S02]  /*fb10*/  @!P2 SYNCS.PHASECHK.TRANS64 P2, [R3+URZ+0x30830], R0 ;  /* 0x030830000300a5a7 */ /* 0x000ea4000804007f */
[----:B--2---:R-:W-:Y:S05]  /*fb20*/  @!P2 BRA `(.L_x_182) ;  /* 0xfffffffc00eca947 */ /* 0x004fea000383ffff */
[----:B------:R-:W-:Y:S05]  /*fb30*/  BRA `(.L_x_179) ;  /* 0xffffff4c00687947 */ /* 0x000fea000383ffff */
.L_x_186:
[----:B-1----:R-:W-:-:S04]  /*fb40*/  IMAD.U32 R3, RZ, RZ, UR7 ;  /* 0x00000007ff037e24 */ /* 0x002fc8000f8e00ff */
[----:B------:R1:W2:Y:S03]  /*fb50*/  SYNCS.PHASECHK.TRANS64.TRYWAIT P2, [R3+URZ+0x30850], R0 ;  /* 0x03085000030075a7 */ /* 0x0002a6000804017f */
[----:B--2---:R-:W-:Y:S05]  /*fb60*/  @!P2 NANOSLEEP.SYNCS 0x989680 ;  /* 0x009896800000a95d */ /* 0x004fea0003900000 */
[----:B------:R-:W2:Y:S02]  /*fb70*/  @!P2 SYNCS.PHASECHK.TRANS64 P2, [R3+URZ+0x30850], R0 ;  /* 0x030850000300a5a7 */ /* 0x000ea4000804007f */
[----:B--2---:R-:W-:Y:S05]  /*fb80*/  @!P2 BRA `(.L_x_186) ;  /* 0xfffffffc00eca947 */ /* 0x004fea000383ffff */
[----:B------:R-:W-:Y:S05]  /*fb90*/  BRA `(.L_x_183) ;  /* 0xffffff4c00e47947 */ /* 0x000fea000383ffff */
.L_x_191:
[----:B-1----:R-:W-:-:S04]  /*fba0*/  IMAD.U32 R7, RZ, RZ, UR12 ;  /* 0x0000000cff077e24 */ /* 0x002fc8000f8e00ff */
[----:B------:R1:W2:Y:S03]  /*fbb0*/  SYNCS.PHASECHK.TRANS64.TRYWAIT P0, [R7+URZ+0x30850], R4 ;  /* 0x03085004070075a7 */ /* 0x0002a6000800017f */
[----:B--2---:R-:W-:Y:S05]  /*fbc0*/  @!P0 NANOSLEEP.SYNCS 0x989680 ;  /* 0x009896800000895d */ /* 0x004fea0003900000 */
[----:B------:R-:W2:Y:S02]  /*fbd0*/  @!P0 SYNCS.PHASECHK.TRANS64 P0, [R7+URZ+0x30850], R4 ;  /* 0x03085004070085a7 */ /* 0x000ea4000800007f */
[----:B--2---:R-:W-:Y:S05]  /*fbe0*/  @!P0 BRA `(.L_x_191) ;  /* 0xfffffffc00ec8947 */ /* 0x004fea000383ffff */
[----:B------:R-:W-:Y:S05]  /*fbf0*/  BRA `(.L_x_190) ;  /* 0xffffff7400987947 */ /* 0x000fea000383ffff */
.L_x_224:
[----:B------:R-:W1:Y:S01]  /*fc00*/  S2R R20, SR_TID.X ;  /* 0x0000000000147919 */ /* 0x000e620000002100 */
[----:B------:R-:W-:Y:S01]  /*fc10*/  BSSY B0, `(.L_x_314) ;  /* 0x000000a000007945 */ /* 0x000fe20003800000 */
[----:B------:R-:W-:Y:S02]  /*fc20*/  IMAD.MOV.U32 R12, RZ, RZ, RZ ;  /* 0x000000ffff0c7224 */ /* 0x000fe400078e00ff */
[----:B------:R-:W-:Y:S02]  /*fc30*/  IMAD.MOV.U32 R11, RZ, RZ, 0x1f ;  /* 0x0000001fff0b7424 */ /* 0x000fe400078e00ff */
[----:B------:R-:W-:Y:S01]  /*fc40*/  IMAD.MOV.U32 R15, RZ, RZ, -0x1 ;  /* 0xffffffffff0f7424 */ /* 0x000fe200078e00ff */
[----:B-1----:R-:W-:-:S04]  /*fc50*/  SHF.R.U32.HI R20, RZ, 0x5, R20 ;  /* 0x00000005ff147819 */ /* 0x002fc80000011614 */
[----:B------:R-:W-:-:S05]  /*fc60*/  LOP3.LUT R20, R20, 0x3, RZ, 0xc0, !PT ;  /* 0x0000000314147812 */ /* 0x000fca00078ec0ff */
[----:B------:R-:W-:-:S07]  /*fc70*/  IMAD.MOV.U32 R13, RZ, RZ, R20 ;  /* 0x000000ffff0d7224 */ /* 0x000fce00078e0014 */
[----:B0-----:R-:W-:Y:S05]  /*fc80*/  WARPSYNC.COLLECTIVE R15, `(.L_x_315) ;  /* 0x000000000f087348 */ /* 0x001fea0003c00000 */
[----:B------:R1:W2:Y:S02]  /*fc90*/  SHFL.IDX P6, R14, R13, R12, R11 ;  /* 0x0000000c0d0e7389 */ /* 0x0002a400000c000b */
[----:B012---:R-:W-:Y:S01]  /*fca0*/  ENDCOLLECTIVE ;  /* 0x000000000000791b */ /* 0x007fe20003800000 */
.L_x_315:
[----:B------:R-:W-:Y:S05]  /*fcb0*/  BSYNC B0 ;  /* 0x0000000000007941 */ /* 0x000fea0003800000 */
.L_x_314:
[----:B------:R-:W-:Y:S05]  /*fcc0*/  BRA `(.L_x_316) ;  /* 0xffffffbc00947947 */ /* 0x000fea000383ffff */
.L_x_226:
[----:B------:R-:W-:Y:S01]  /*fcd0*/  BSSY B0, `(.L_x_317) ;  /* 0x0000006000007945 */ /* 0x000fe20003800000 */
[----:B------:R-:W-:-:S07]  /*fce0*/  IMAD.MOV.U32 R15, RZ, RZ, -0x1 ;  /* 0xffffffffff0f7424 */ /* 0x000fce00078e00ff */
[----:B01----:R-:W-:Y:S05]  /*fcf0*/  WARPSYNC.COLLECTIVE R15, `(.L_x_318) ;  /* 0x000000000f0c7348 */ /* 0x003fea0003c00000 */
[----:B------:R-:W-:Y:S02]  /*fd00*/  ELECT P6, UR62, PT ;  /* 0x00000000003e782f */ /* 0x000fe400038c0000 */
[----:B------:R-:W-:Y:S01]  /*fd10*/  MOV R14, UR62 ;  /* 0x0000003e000e7c02 */ /* 0x000fe20008000f00 */
[----:B01----:R-:W-:Y:S10]  /*fd20*/  ENDCOLLECTIVE ;  /* 0x000000000000791b */ /* 0x003ff40003800000 */
.L_x_318:
[----:B------:R-:W-:Y:S05]  /*fd30*/  BSYNC B0 ;  /* 0x0000000000007941 */ /* 0x000fea0003800000 */
.L_x_317:
[----:B------:R-:W-:Y:S05]  /*fd40*/  BRA `(.L_x_319) ;  /* 0xffffffbc00947947 */ /* 0x000fea000383ffff */
.L_x_228:
[----:B-1----:R1:W2:Y:S02]  /*fd50*/  SYNCS.PHASECHK.TRANS64.TRYWAIT P0, [R0+URZ+0x30840], R2 ;  /* 0x03084002000075a7 */ /* 0x0022a4000800017f */
[----:B--2---:R-:W-:Y:S05]  /*fd60*/  @!P0 NANOSLEEP.SYNCS 0x989680 ;  /* 0x009896800000895d */ /* 0x004fea0003900000 */
[----:B------:R-:W2:Y:S02]  /*fd70*/  @!P0 SYNCS.PHASECHK.TRANS64 P0, [R0+URZ+0x30840], R2 ;  /* 0x03084002000085a7 */ /* 0x000ea4000800007f */
[----:B--2---:R-:W-:Y:S05]  /*fd80*/  @!P0 BRA `(.L_x_228) ;  /* 0xfffffffc00f08947 */ /* 0x004fea000383ffff */
[----:B------:R-:W-:Y:S05]  /*fd90*/  BRA `(.L_x_320) ;  /* 0xffffffbc00e87947 */ /* 0x000fea000383ffff */
.L_x_232:
[----:B------:R-:W2:Y:S01]  /*fda0*/  LDL.LU R11, [R1+0x30] ;  /* 0x00003000010b7983 */ /* 0x000ea20000300800 */
[----:B------:R-:W-:Y:S02]  /*fdb0*/  IMAD.MOV.U32 R13, RZ, RZ, R4 ;  /* 0x000000ffff0d7224 */ /* 0x000fe400078e0004 */
[----:B------:R-:W-:Y:S02]  /*fdc0*/  IMAD.MOV.U32 R12, RZ, RZ, RZ ;  /* 0x000000ffff0c7224 */ /* 0x000fe400078e00ff */
[----:B------:R-:W-:Y:S02]  /*fdd0*/  IMAD.MOV.U32 R15, RZ, RZ, -0x1 ;  /* 0xffffffffff0f7424 */ /* 0x000fe400078e00ff */
[----:B------:R-:W-:-:S04]  /*fde0*/  IMAD R25, R25, 0xc0, R21 ;  /* 0x000000c019197824 */ /* 0x000fc800078e0215 */
[----:B------:R-:W-:Y:S02]  /*fdf0*/  VIADD R8, R25, 0x10 ;  /* 0x0000001019087836 */ /* 0x000fe40000000000 */
[----:B--2---:R-:W-:Y:S02]  /*fe00*/  IMAD R3, R11, R9, RZ ;  /* 0x000000090b037224 */ /* 0x004fe400078e02ff */
[----:B------:R-:W-:-:S03]  /*fe10*/  IMAD.MOV.U32 R11, RZ, RZ, 0x181f ;  /* 0x0000181fff0b7424 */ /* 0x000fc600078e00ff */
[----:B------:R-:W-:-:S13]  /*fe20*/  ISETP.GE.AND P1, PT, R25, R3, PT ;  /* 0x000000031900720c */ /* 0x000fda0003f26270 */
[----:B-----5:R-:W-:Y:S05]  /*fe30*/  WARPSYNC.COLLECTIVE R15, `(.L_x_321) ;  /* 0x000000000f087348 */ /* 0x020fea0003c00000 */
[----:B------:R0:W1:Y:S02]  /*fe40*/  SHFL.IDX P6, R14, R13, R12, R11 ;  /* 0x0000000c0d0e7389 */ /* 0x00006400000c000b */
[----:B01---5:R-:W-:Y:S01]  /*fe50*/  ENDCOLLECTIVE ;  /* 0x000000000000791b */ /* 0x023fe20003800000 */
.L_x_321:
[----:B------:R-:W-:Y:S02]  /*fe60*/  IMAD.MOV.U32 R13, RZ, RZ, R0 ;  /* 0x000000ffff0d7224 */ /* 0x000fe400078e0000 */
[----:B------:R-:W-:-:S07]  /*fe70*/  IMAD.MOV.U32 R6, RZ, RZ, R14 ;  /* 0x000000ffff067224 */ /* 0x000fce00078e000e */
[----:B------:R-:W-:Y:S05]  /*fe80*/  WARPSYNC.COLLECTIVE R15, `(.L_x_322) ;  /* 0x000000000f087348 */ /* 0x000fea0003c00000 */
[----:B------:R0:W1:Y:S02]  /*fe90*/  SHFL.IDX P6, R14, R13, R12, R11 ;  /* 0x0000000c0d0e7389 */ /* 0x00006400000c000b */
[----:B01----:R-:W-:Y:S01]  /*fea0*/  ENDCOLLECTIVE ;  /* 0x000000000000791b */ /* 0x003fe20003800000 */
.L_x_322:
[----:B------:R-:W-:Y:S02]  /*feb0*/  IMAD.MOV.U32 R13, RZ, RZ, R4 ;  /* 0x000000ffff0d7224 */ /* 0x000fe400078e0004 */
[----:B------:R-:W-:Y:S02]  /*fec0*/  IMAD.MOV.U32 R12, RZ, RZ, 0x1 ;  /* 0x00000001ff0c7424 */ /* 0x000fe400078e00ff */
[----:B------:R-:W-:-:S07]  /*fed0*/  IMAD.MOV.U32 R7, RZ, RZ, R14 ;  /* 0x000000ffff077224 */ /* 0x000fce00078e000e */
[----:B------:R-:W-:Y:S05]  /*fee0*/  WARPSYNC.COLLECTIVE R15, `(.L_x_323) ;  /* 0x000000000f087348 */ /* 0x000fea0003c00000 */
[----:B------:R0:W1:Y:S02]  /*fef0*/  SHFL.IDX P6, R14, R13, R12, R11 ;  /* 0x0000000c0d0e7389 */ /* 0x00006400000c000b */
[----:B01----:R-:W-:Y:S01]  /*ff00*/  ENDCOLLECTIVE ;  /* 0x000000000000791b */ /* 0x003fe20003800000 */
.L_x_323:
[----:B------:R-:W-:-:S05]  /*ff10*/  @!P1 LEA R7, P2, R20, R7, 0x1 ;  /* 0x0000000714079211 */ /* 0x000fca00078408ff */
[----:B------:R-:W-:-:S05]  /*ff20*/  @!P1 IMAD.X R6, RZ, RZ, R6, P2 ;  /* 0x000000ffff069224 */ /* 0x000fca00010e0606 */
[----:B------:R-:W-:Y:S01]  /*ff30*/  @!P1 LOP3.LUT R7, R7, R6, RZ, 0x3c, !PT ;  /* 0x0000000607079212 */ /* 0x000fe200078e3cff */
[----:B------:R-:W-:-:S03]  /*ff40*/  IMAD.MOV.U32 R13, RZ, RZ, R0 ;  /* 0x000000ffff0d7224 */ /* 0x000fc600078e0000 */
[----:B------:R-:W-:-:S04]  /*ff50*/  @!P1 LOP3.LUT R6, R7, R6, RZ, 0x3c, !PT ;  /* 0x0000000607069212 */ /* 0x000fc800078e3cff */
[----:B------:R-:W-:-:S05]  /*ff60*/  @!P1 LOP3.LUT R7, R7, R6, RZ, 0x3c, !PT ;  /* 0x0000000607079212 */ /* 0x000fca00078e3cff */
[----:B------:R-:W-:Y:S01]  /*ff70*/  @!PT LDS RZ, [RZ] ;  /* 0x00000000fffff984 */ /* 0x000fe20000000800 */
[----:B------:R-:W-:Y:S01]  /*ff80*/  @!PT LDS RZ, [RZ] ;  /* 0x00000000fffff984 */ /* 0x000fe20000000800 */
[----:B------:R-:W-:Y:S01]  /*ff90*/  @!PT LDS RZ, [RZ] ;  /* 0x00000000fffff984 */ /* 0x000fe20000000800 */
[----:B------:R0:W-:Y:S01]  /*ffa0*/  @!P1 LDGSTS.E.BYPASS.LTC128B.128 [R10+0xc400], desc[UR40][R6.64], !P0 ;  /* 0x0c400000060a9fae */ /* 0x0001e2000c101d68 */
[----:B------:R-:W-:Y:S01]  /*ffb0*/  ISETP.GE.AND P1, PT, R8, R3, PT ;  /* 0x000000030800720c */ /* 0x000fe20003f26270 */
[----:B0-----:R-:W-:-:S12]  /*ffc0*/  IMAD.MOV.U32 R6, RZ, RZ, R14 ;  /* 0x000000ffff067224 */ /* 0x001fd800078e000e */
[----:B------:R-:W-:Y:S05]  /*ffd0*/  WARPSYNC.COLLECTIVE R15, `(.L_x_324) ;  /* 0x000000000f087348 */ /* 0x000fea0003c00000 */
[----:B------:R0:W1:Y:S02]  /*ffe0*/  SHFL.IDX P6, R14, R13, R12, R11 ;  /* 0x0000000c0d0e7389 */ /* 0x00006400000c000b */
[----:B01----:R-:W-:Y:S01]  /*fff0*/  ENDCOLLECTIVE ;  /* 0x000000000000791b */ /* 0x003fe20003800000 */
.L_x_324:
[----:B------:R-:W-:Y:S02]  /*10000*/  IMAD.MOV.U32 R13, RZ, RZ, R4 ;  /* 0x000000ffff0d7224 */ /* 0x000fe400078e0004 */
[----:B------:R-:W-:Y:S02]  /*10010*/  IMAD.MOV.U32 R12, RZ, RZ, 0x2 ;  /* 0x00000002ff0c7424 */ /* 0x000fe400078e00ff */
[----:B------:R-:W-:-:S07]  /*10020*/  IMAD.MOV.U32 R7, RZ, RZ, R14 ;  /* 0x000000ffff077224 */ /* 0x000fce00078e000e */
[----:B------:R-:W-:Y:S05]  /*10030*/  WARPSYNC.COLLECTIVE R15, `(.L_x_325) ;  /* 0x000000000f087348 */ /* 0x000fea0003c00000 */
[----:B------:R0:W1:Y:S02]  /*10040*/  SHFL.IDX P6, R14, R13, R12, R11 ;  /* 0x0000000c0d0e7389 */ /* 0x00006400000c000b */
[----:B01----:R-:W-:Y:S01]  /*10050*/  ENDCOLLECTIVE ;  /* 0x000000000000791b */ /* 0x003fe20003800000 */
.L_x_325:
        /* <DEDUP_REMOVED lines=9> */
[----:B------:R0:W-:Y:S02]  /*100f0*/  @!P1 LDGSTS.E.BYPASS.LTC128B.128 [R10+0xcc00], desc[UR40][R6.64], !P0 ;  /* 0x0cc00000060a9fae */ /* 0x0001e4000c101d68 */
[----:B0-----:R-:W-:-:S05]  /*10100*/  VIADD R6, R25, 0x20 ;  /* 0x0000002019067836 */ /* 0x001fca0000000000 */
[----:B------:R-:W-:Y:S01]  /*10110*/  ISETP.GE.AND P1, PT, R6, R3, PT ;  /* 0x000000030600720c */ /* 0x000fe20003f26270 */
[----:B------:R-:W-:-:S12]  /*10120*/  IMAD.MOV.U32 R6, RZ, RZ, R14 ;  /* 0x000000ffff067224 */ /* 0x000fd800078e000e */
[----:B------:R-:W-:Y:S05]  /*10130*/  WARPSYNC.COLLECTIVE R15, `(.L_x_326) ;  /* 0x000000000f087348 */ /* 0x000fea0003c00000 */
[----:B------:R0:W1:Y:S02]  /*10140*/  SHFL.IDX P6, R14, R13, R12, R11 ;  /* 0x0000000c0d0e7389 */ /* 0x00006400000c000b */
[----:B01----:R-:W-:Y:S01]  /*10150*/  ENDCOLLECTIVE ;  /* 0x000000000000791b */ /* 0x003fe20003800000 */
.L_x_326:
[----:B------:R-:W-:Y:S02]  /*10160*/  IMAD.MOV.U32 R13, RZ, RZ, R4 ;  /* 0x000000ffff0d7224 */ /* 0x000fe400078e0004 */
[----:B------:R-:W-:Y:S02]  /*10170*/  IMAD.MOV.U32 R12, RZ, RZ, 0x3 ;  /* 0x00000003ff0c7424 */ /* 0x000fe400078e00ff */
[----:B------:R-:W-:-:S07]  /*10180*/  IMAD.MOV.U32 R7, RZ, RZ, R14 ;  /* 0x000000ffff077224 */ /* 0x000fce00078e000e */
[----:B------:R-:W-:Y:S05]  /*10190*/  WARPSYNC.COLLECTIVE R15, `(.L_x_327) ;  /* 0x000000000f087348 */ /* 0x000fea0003c00000 */
[----:B------:R0:W1:Y:S02]  /*101a0*/  SHFL.IDX P6, R14, R13, R12, R11 ;  /* 0x0000000c0d0e7389 */ /* 0x00006400000c000b */
[----:B01----:R-:W-:Y:S01]  /*101b0*/  ENDCOLLECTIVE ;  /* 0x000000000000791b */ /* 0x003fe20003800000 */
.L_x_327:
        /* <DEDUP_REMOVED lines=16> */
.L_x_328:
[----:B------:R-:W-:Y:S02]  /*102c0*/  IMAD.MOV.U32 R13, RZ, RZ, R4 ;  /* 0x000000ffff0d7224 */ /* 0x000fe400078e0004 */
[----:B------:R-:W-:Y:S02]  /*102d0*/  IMAD.MOV.U32 R12, RZ, RZ, 0x4 ;  /* 0x00000004ff0c7424 */ /* 0x000fe400078e00ff */
[----:B------:R-:W-:-:S07]  /*102e0*/  IMAD.MOV.U32 R7, RZ, RZ, R14 ;  /* 0x000000ffff077224 */ /* 0x000fce00078e000e */
[----:B------:R-:W-:Y:S05]  /*102f0*/  WARPSYNC.COLLECTIVE R15, `(.L_x_329) ;  /* 0x000000000f087348 */ /* 0x000fea0003c00000 */
[----:B------:R0:W1:Y:S02]  /*10300*/  SHFL.IDX P6, R14, R13, R12, R11 ;  /* 0x0000000c0d0e7389 */ /* 0x00006400000c000b */
[----:B01----:R-:W-:Y:S01]  /*10310*/  ENDCOLLECTIVE ;  /* 0x000000000000791b */ /* 0x003fe20003800000 */
.L_x_329:
        /* <DEDUP_REMOVED lines=16> */
.L_x_330:
[----:B------:R-:W-:Y:S02]  /*10420*/  IMAD.MOV.U32 R13, RZ, RZ, R4 ;  /* 0x000000ffff0d7224 */ /* 0x000fe400078e0004 */
[----:B------:R-:W-:Y:S02]  /*10430*/  IMAD.MOV.U32 R12, RZ, RZ, 0x5 ;  /* 0x00000005ff0c7424 */ /* 0x000fe400078e00ff */
[----:B------:R-:W-:-:S07]  /*10440*/  IMAD.MOV.U32 R7, RZ, RZ, R14 ;  /* 0x000000ffff077224 */ /* 0x000fce00078e000e */
[----:B------:R-:W-:Y:S05]  /*10450*/  WARPSYNC.COLLECTIVE R15, `(.L_x_331) ;  /* 0x000000000f087348 */ /* 0x000fea0003c00000 */
[----:B------:R0:W1:Y:S02]  /*10460*/  SHFL.IDX P6, R14, R13, R12, R11 ;  /* 0x0000000c0d0e7389 */ /* 0x00006400000c000b */
[----:B01----:R-:W-:Y:S01]  /*10470*/  ENDCOLLECTIVE ;  /* 0x000000000000791b */ /* 0x003fe20003800000 */
.L_x_331:
        /* <DEDUP_REMOVED lines=16> */
.L_x_332:
[----:B------:R-:W-:Y:S02]  /*10580*/  IMAD.MOV.U32 R13, RZ, RZ, R4 ;  /* 0x000000ffff0d7224 */ /* 0x000fe400078e0004 */
[----:B------:R-:W-:Y:S02]  /*10590*/  IMAD.MOV.U32 R12, RZ, RZ, 0x6 ;  /* 0x00000006ff0c7424 */ /* 0x000fe400078e00ff */
[----:B------:R-:W-:-:S07]  /*105a0*/  IMAD.MOV.U32 R7, RZ, RZ, R14 ;  /* 0x000000ffff077224 */ /* 0x000fce00078e000e */
[----:B------:R-:W-:Y:S05]  /*105b0*/  WARPSYNC.COLLECTIVE R15, `(.L_x_333) ;  /* 0x000000000f087348 */ /* 0x000fea0003c00000 */
[----:B------:R0:W1:Y:S02]  /*105c0*/  SHFL.IDX P6, R14, R13, R12, R11 ;  /* 0x0000000c0d0e7389 */ /* 0x00006400000c000b */
[----:B01----:R-:W-:Y:S01]  /*105d0*/  ENDCOLLECTIVE ;  /* 0x000000000000791b */ /* 0x003fe20003800000 */
.L_x_333:
        /* <DEDUP_REMOVED lines=16> */
.L_x_334:
[----:B------:R-:W-:Y:S02]  /*106e0*/  IMAD.MOV.U32 R13, RZ, RZ, R4 ;  /* 0x000000ffff0d7224 */ /* 0x000fe400078e0004 */
[----:B------:R-:W-:Y:S02]  /*106f0*/  IMAD.MOV.U32 R12, RZ, RZ, 0x7 ;  /* 0x00000007ff0c7424 */ /* 0x000fe400078e00ff */
[----:B------:R-:W-:-:S07]  /*10700*/  IMAD.MOV.U32 R7, RZ, RZ, R14 ;  /* 0x000000ffff077224 */ /* 0x000fce00078e000e */
[----:B------:R-:W-:Y:S05]  /*10710*/  WARPSYNC.COLLECTIVE R15, `(.L_x_335) ;  /* 0x000000000f087348 */ /* 0x000fea0003c00000 */
[----:B------:R0:W1:Y:S02]  /*10720*/  SHFL.IDX P6, R14, R13, R12, R11 ;  /* 0x0000000c0d0e7389 */ /* 0x00006400000c000b */
[----:B01----:R-:W-:Y:S01]  /*10730*/  ENDCOLLECTIVE ;  /* 0x000000000000791b */ /* 0x003fe20003800000 */
.L_x_335:
[----:B------:R-:W-:-:S05]  /*10740*/  @!P1 LEA R7, P2, R20, R7, 0x1 ;  /* 0x0000000714079211 */ /* 0x000fca00078408ff */
[----:B------:R-:W-:-:S05]  /*10750*/  @!P1 IMAD.X R6, RZ, RZ, R6, P2 ;  /* 0x000000ffff069224 */ /* 0x000fca00010e0606 */
[-C--:B------:R-:W-:Y:S01]  /*10760*/  @!P1 LOP3.LUT R7, R7, R6.reuse, RZ, 0x3c, !PT ;  /* 0x0000000607079212 */ /* 0x080fe200078e3cff */
[----:B------:R-:W-:Y:S02]  /*10770*/  IMAD.MOV.U32 R13, RZ, RZ, R0 ;  /* 0x000000ffff0d7224 */ /* 0x000fe400078e0000 */
[----:B------:R-:W-:Y:S01]  /*10780*/  VIADD R0, R25, 0x70 ;  /* 0x0000007019007836 */ /* 0x000fe20000000000 */
[----:B------:R-:W-:-:S04]  /*10790*/  @!P1 LOP3.LUT R6, R7, R6, RZ, 0x3c, !PT ;  /* 0x0000000607069212 */ /* 0x000fc800078e3cff */
[----:B------:R-:W-:Y:S01]  /*107a0*/  @!P1 LOP3.LUT R7, R7, R6, RZ, 0x3c, !PT ;  /* 0x0000000607079212 */ /* 0x000fe200078e3cff */
[----:B------:R-:W-:-:S07]  /*107b0*/  IMAD.MOV.U32 R4, RZ, RZ, R14 ;  /* 0x000000ffff047224 */ /* 0x000fce00078e000e */
[----:B------:R-:W-:Y:S05]  /*107c0*/  WARPSYNC.COLLECTIVE R15, `(.L_x_336) ;  /* 0x000000000f087348 */ /* 0x000fea0003c00000 */
[----:B------:R0:W1:Y:S02]  /*107d0*/  SHFL.IDX P6, R14, R13, R12, R11 ;  /* 0x0000000c0d0e7389 */ /* 0x00006400000c000b */
[----:B01----:R-:W-:Y:S01]  /*107e0*/  ENDCOLLECTIVE ;  /* 0x000000000000791b */ /* 0x003fe20003800000 */
.L_x_336:
[----:B------:R-:W-:Y:S01]  /*107f0*/  @!PT LDS RZ, [RZ] ;  /* 0x00000000fffff984 */ /* 0x000fe20000000800 */
[----:B------:R-:W-:Y:S01]  /*10800*/  @!PT LDS RZ, [RZ] ;  /* 0x00000000fffff984 */ /* 0x000fe20000000800 */
[----:B------:R-:W-:Y:S01]  /*10810*/  @!PT LDS RZ, [RZ] ;  /* 0x00000000fffff984 */ /* 0x000fe20000000800 */
[----:B------:R0:W-:Y:S01]  /*10820*/  @!P1 LDGSTS.E.BYPASS.LTC128B.128 [R10+0xf400], desc[UR40][R6.64], !P0 ;  /* 0x0f400000060a9fae */ /* 0x0001e2000c101d68 */
[----:B------:R-:W-:Y:S01]  /*10830*/  ISETP.GE.AND P1, PT, R0, R3, PT ;  /* 0x000000030000720c */ /* 0x000fe20003f26270 */
[----:B------:R-:W-:-:S05]  /*10840*/  VIADD R0, R25, 0x80 ;  /* 0x0000008019007836 */ /* 0x000fca0000000000 */
[----:B------:R-:W-:Y:S01]  /*10850*/  ISETP.GE.AND P2, PT, R0, R3, PT ;  /* 0x000000030000720c */ /* 0x000fe20003f46270 */
[----:B------:R-:W-:Y:S02]  /*10860*/  IMAD.MOV.U32 R13, RZ, RZ, R2 ;  /* 0x000000ffff0d7224 */ /* 0x000fe400078e0002 */
[----:B------:R-:W-:Y:S02]  /*10870*/  IMAD.MOV.U32 R12, RZ, RZ, RZ ;  /* 0x000000ffff0c7224 */ /* 0x000fe400078e00ff */
[----:B0-----:R-:W-:-:S08]  /*10880*/  IMAD.MOV.U32 R6, RZ, RZ, R14 ;  /* 0x000000ffff067224 */ /* 0x001fd000078e000e */
[----:B------:R-:W-:Y:S05]  /*10890*/  WARPSYNC.COLLECTIVE R15, `(.L_x_337) ;  /* 0x000000000f087348 */ /* 0x000fea0003c00000 */
[----:B------:R0:W1:Y:S02]  /*108a0*/  SHFL.IDX P6, R14, R13, R12, R11 ;  /* 0x0000000c0d0e7389 */ /* 0x00006400000c000b */
[----:B01----:R-:W-:Y:S01]  /*108b0*/  ENDCOLLECTIVE ;  /* 0x000000000000791b */ /* 0x003fe20003800000 */
.L_x_337:
[----:B------:R-:W-:-:S05]  /*108c0*/  @!P1 LEA R6, P3, R20, R6, 0x1 ;  /* 0x0000000614069211 */ /* 0x000fca00078608ff */
[----:B------:R-:W-:-:S04]  /*108d0*/  @!P1 IMAD.X R4, RZ, RZ, R4, P3 ;  /* 0x000000ffff049224 */ /* 0x000fc800018e0604 */
[----:B------:R-:W-:Y:S02]  /*108e0*/  @!P1 IMAD.MOV.U32 R7, RZ, RZ, R4 ;  /* 0x000000ffff079224 */ /* 0x000fe400078e0004 */
[----:B------:R-:W-:Y:S02]  /*108f0*/  IMAD.MOV.U32 R13, RZ, RZ, R5 ;  /* 0x000000ffff0d7224 */ /* 0x000fe400078e0005 */
[----:B------:R-:W-:Y:S01]  /*10900*/  VIADD R4, R25, 0xa0 ;  /* 0x000000a019047836 */ /* 0x000fe20000000000 */
        /* <DEDUP_REMOVED lines=8> */
.L_x_338:
[----:B------:R-:W-:Y:S02]  /*10990*/  IMAD.MOV.U32 R13, RZ, RZ, R2 ;  /* 0x000000ffff0d7224 */ /* 0x000fe400078e0002 */
[----:B------:R-:W-:Y:S02]  /*109a0*/  IMAD.MOV.U32 R12, RZ, RZ, 0x1 ;  /* 0x00000001ff0c7424 */ /* 0x000fe400078e00ff */
[----:B------:R-:W-:-:S07]  /*109b0*/  IMAD.MOV.U32 R8, RZ, RZ, R14 ;  /* 0x000000ffff087224 */ /* 0x000fce00078e000e */
[----:B------:R-:W-:Y:S05]  /*109c0*/  WARPSYNC.COLLECTIVE R15, `(.L_x_339) ;  /* 0x000000000f087348 */ /* 0x000fea0003c00000 */
[----:B------:R0:W1:Y:S02]  /*109d0*/  SHFL.IDX P6, R14, R13, R12, R11 ;  /* 0x0000000c0d0e7389 */ /* 0x00006400000c000b */
[----:B01----:R-:W-:Y:S01]  /*109e0*/  ENDCOLLECTIVE ;  /* 0x000000000000791b */ /* 0x003fe20003800000 */
.L_x_339:
[----:B------:R-:W-:-:S05]  /*109f0*/  @!P2 LEA R6, P1, R20, R8, 0x1 ;  /* 0x000000081406a211 */ /* 0x000fca00078208ff */
[----:B------:R-:W-:-:S04]  /*10a00*/  @!P2 IMAD.X R0, RZ, RZ, R0, P1 ;  /* 0x000000ffff00a224 */ /* 0x000fc800008e0600 */
[----:B------:R-:W-:Y:S02]  /*10a10*/  @!P2 IMAD.MOV.U32 R7, RZ, RZ, R0 ;  /* 0x000000ffff07a224 */ /* 0x000fe400078e0000 */
[----:B------:R-:W-:Y:S02]  /*10a20*/  VIADD R0, R25, 0x90 ;  /* 0x0000009019007836 */ /* 0x000fe40000000000 */
[----:B------:R-:W-:Y:S01]  /*10a30*/  IMAD.MOV.U32 R13, RZ, RZ, R5 ;  /* 0x000000ffff0d7224 */ /* 0x000fe200078e0005 */
[----:B------:R-:W-:Y:S01]  /*10a40*/  @!PT LDS RZ, [RZ] ;  /* 0x00000000fffff984 */ /* 0x000fe20000000800 */
[----:B------:R-:W-:Y:S01]  /*10a50*/  @!PT LDS RZ, [RZ] ;  /* 0x00000000fffff984 */ /* 0x000fe20000000800 */
[----:B------:R-:W-:Y:S01]  /*10a60*/  @!PT LDS RZ, [RZ] ;  /* 0x00000000fffff984 */ /* 0x000fe20000000800 */
[----:B------:R0:W-:Y:S02]  /*10a70*/  @!P2 LDGSTS.E.BYPASS.LTC128B.128 [R10+0x10400], desc[UR40][R6.64], !P0 ;  /* 0x10400000060aafae */ /* 0x0001e4000c101d68 */
[----:B------:R-:W-:Y:S01]  /*10a80*/  ISETP.GE.AND P1, PT, R0, R3, PT ;  /* 0x000000030000720c */ /* 0x000fe20003f26270 */
[----:B------:R-:W-:-:S12]  /*10a90*/  IMAD.MOV.U32 R0, RZ, RZ, R14 ;  /* 0x000000ffff007224 */ /* 0x000fd800078e000e */
[----:B0-----:R-:W-:Y:S05]  /*10aa0*/  WARPSYNC.COLLECTIVE R15, `(.L_x_340) ;  /* 0x000000000f087348 */ /* 0x001fea0003c00000 */
[----:B------:R1:W2:Y:S02]  /*10ab0*/  SHFL.IDX P6, R14, R13, R12, R11 ;  /* 0x0000000c0d0e7389 */ /* 0x0002a400000c000b */
[----:B012---:R-:W-:Y:S01]  /*10ac0*/  ENDCOLLECTIVE ;  /* 0x000000000000791b */ /* 0x007fe20003800000 */
.L_x_340:
[----:B------:R-:W-:Y:S02]  /*10ad0*/  IMAD.MOV.U32 R13, RZ, RZ, R2 ;  /* 0x000000ffff0d7224 */ /* 0x000fe400078e0002 */
[----:B------:R-:W-:Y:S02]  /*10ae0*/  IMAD.MOV.U32 R12, RZ, RZ, 0x2 ;  /* 0x00000002ff0c7424 */ /* 0x000fe400078e00ff */
[----:B------:R-:W-:-:S07]  /*10af0*/  IMAD.MOV.U32 R6, RZ, RZ, R14 ;  /* 0x000000ffff067224 */ /* 0x000fce00078e000e */
[----:B------:R-:W-:Y:S05]  /*10b00*/  WARPSYNC.COLLECTIVE R15, `(.L_x_341) ;  /* 0x000000000f087348 */ /* 0x000fea0003c00000 */
[----:B------:R0:W1:Y:S02]  /*10b10*/  SHFL.IDX P6, R14, R13, R12, R11 ;  /* 0x0000000c0d0e7389 */ /* 0x00006400000c000b */
[----:B01----:R-:W-:Y:S01]  /*10b20*/  ENDCOLLECTIVE ;  /* 0x000000000000791b */ /* 0x003fe20003800000 */
.L_x_341:
[----:B------:R-:W-:-:S05]  /*10b30*/  @!P1 LEA R6, P2, R20, R6, 0x1 ;  /* 0x0000000614069211 */ /* 0x000fca00078408ff */
[----:B------:R-:W-:-:S04]  /*10b40*/  @!P1 IMAD.X R0, RZ, RZ, R0, P2 ;  /* 0x000000ffff009224 */ /* 0x000fc800010e0600 */
[----:B------:R-:W-:Y:S02]  /*10b50*/  @!P1 IMAD.MOV.U32 R7, RZ, RZ, R0 ;  /* 0x000000ffff079224 */ /* 0x000fe400078e0000 */
[----:B------:R-:W-:-:S03]  /*10b60*/  IMAD.MOV.U32 R13, RZ, RZ, R5 ;  /* 0x000000ffff0d7224 */ /* 0x000fc600078e0005 */
[----:B------:R-:W-:Y:S01]  /*10b70*/  @!PT LDS RZ, [RZ] ;  /* 0x00000000fffff984 */ /* 0x000fe20000000800 */
[----:B------:R-:W-:Y:S01]  /*10b80*/  @!PT LDS RZ, [RZ] ;  /* 0x00000000fffff984 */ /* 0x000fe20000000800 */
[----:B------:R-:W-:Y:S01]  /*10b90*/  @!PT LDS RZ, [RZ] ;  /* 0x00000000fffff984 */ /* 0x000fe20000000800 */
[----:B------:R0:W-:Y:S01]  /*10ba0*/  @!P1 LDGSTS.E.BYPASS.LTC128B.128 [R10+0x10c00], desc[UR40][R6.64], !P0 ;  /* 0x10c00000060a9fae */ /* 0x0001e2000c101d68 */
[----:B------:R-:W-:Y:S01]  /*10bb0*/  ISETP.GE.AND P1, PT, R4, R3, PT ;  /* 0x000000030400720c */ /* 0x000fe20003f26270 */
[----:B------:R-:W-:-:S12]  /*10bc0*/  IMAD.MOV.U32 R0, RZ, RZ, R14 ;  /* 0x000000ffff007224 */ /* 0x000fd800078e000e */
[----:B0-----:R-:W-:Y:S05]  /*10bd0*/  WARPSYNC.COLLECTIVE R15, `(.L_x_342) ;  /* 0x000000000f087348 */ /* 0x001fea0003c00000 */
[----:B------:R1:W2:Y:S02]  /*10be0*/  SHFL.IDX P6, R14, R13, R12, R11 ;  /* 0x0000000c0d0e7389 */ /* 0x0002a400000c000b */
[----:B012---:R-:W-:Y:S01]  /*10bf0*/  ENDCOLLECTIVE ;  /* 0x000000000000791b */ /* 0x007fe20003800000 */
.L_x_342:
[----:B------:R-:W-:Y:S02]  /*10c00*/  IMAD.MOV.U32 R13, RZ, RZ, R2 ;  /* 0x000000ffff0d7224 */ /* 0x000fe400078e0002 */
[----:B------:R-:W-:Y:S02]  /*10c10*/  IMAD.MOV.U32 R12, RZ, RZ, 0x3 ;  /* 0x00000003ff0c7424 */ /* 0x000fe400078e00ff */
[----:B------:R-:W-:-:S07]  /*10c20*/  IMAD.MOV.U32 R6, RZ, RZ, R14 ;  /* 0x000000ffff067224 */ /* 0x000fce00078e000e */
[----:B------:R-:W-:Y:S05]  /*10c30*/  WARPSYNC.COLLECTIVE R15, `(.L_x_343) ;  /* 0x000000000f087348 */ /* 0x000fea0003c00000 */
[----:B------:R0:W1:Y:S02]  /*10c40*/  SHFL.IDX P6, R14, R13, R12, R11 ;  /* 0x0000000c0d0e7389 */ /* 0x00006400000c000b */
[----:B01----:R-:W-:Y:S01]  /*10c50*/  ENDCOLLECTIVE ;  /* 0x000000000000791b */ /* 0x003fe20003800000 */
.L_x_343:
        /* <DEDUP_REMOVED lines=12> */
.L_x_344:
[----:B------:R-:W-:Y:S01]  /*10d20*/  IMAD.MOV.U32 R2, RZ, RZ, R14 ;  /* 0x000000ffff027224 */ /* 0x000fe200078e000e */
[----:B------:R-:W-:Y:S06]  /*10d30*/  BRA `(.L_x_345) ;  /* 0xffffffbc00ec7947 */ /* 0x000fec000383ffff */
.L_x_235:
[----:B0-----:R0:W1:Y:S02]  /*10d40*/  SYNCS.PHASECHK.TRANS64.TRYWAIT P0, [R17+URZ+0x30820], R0 ;  /* 0x03082000110075a7 */ /* 0x001064000800017f */
[----:B-1----:R-:W-:Y:S05]  /*10d50*/  @!P0 NANOSLEEP.SYNCS 0x989680 ;  /* 0x009896800000895d */ /* 0x002fea0003900000 */
[----:B------:R-:W1:Y:S02]  /*10d60*/  @!P0 SYNCS.PHASECHK.TRANS64 P0, [R17+URZ+0x30820], R0 ;  /* 0x03082000110085a7 */ /* 0x000e64000800007f */
[----:B-1----:R-:W-:Y:S05]  /*10d70*/  @!P0 BRA `(.L_x_235) ;  /* 0xfffffffc00f08947 */ /* 0x002fea000383ffff */
[----:B------:R-:W-:Y:S05]  /*10d80*/  BRA `(.L_x_346) ;  /* 0xffffffc0004c7947 */ /* 0x000fea000383ffff */
.L_x_244:
[----:B-1----:R1:W2:Y:S02]  /*10d90*/  SYNCS.PHASECHK.TRANS64.TRYWAIT P0, [R2+URZ+0x30840], R3 ;  /* 0x03084003020075a7 */ /* 0x0022a4000800017f */
[----:B--2---:R-:W-:Y:S05]  /*10da0*/  @!P0 NANOSLEEP.SYNCS 0x989680 ;  /* 0x009896800000895d */ /* 0x004fea0003900000 */
[----:B------:R-:W2:Y:S02]  /*10db0*/  @!P0 SYNCS.PHASECHK.TRANS64 P0, [R2+URZ+0x30840], R3 ;  /* 0x03084003020085a7 */ /* 0x000ea4000800007f */
[----:B--2---:R-:W-:Y:S05]  /*10dc0*/  @!P0 BRA `(.L_x_244) ;  /* 0xfffffffc00f08947 */ /* 0x004fea000383ffff */
[----:B------:R-:W-:Y:S05]  /*10dd0*/  BRA `(.L_x_347) ;  /* 0xffffffc4001c7947 */ /* 0x000fea000383ffff */
.L_x_249:
[----:B0-----:R0:W1:Y:S02]  /*10de0*/  SYNCS.PHASECHK.TRANS64.TRYWAIT P0, [R3+URZ+0x60], R2 ;  /* 0x00006002030075a7 */ /* 0x001064000800017f */
[----:B-1----:R-:W-:Y:S05]  /*10df0*/  @!P0 NANOSLEEP.SYNCS 0x989680 ;  /* 0x009896800000895d */ /* 0x002fea0003900000 */
[----:B------:R-:W1:Y:S02]  /*10e00*/  @!P0 SYNCS.PHASECHK.TRANS64 P0, [R3+URZ+0x60], R2 ;  /* 0x00006002030085a7 */ /* 0x000e64000800007f */
[----:B-1----:R-:W-:Y:S05]  /*10e10*/  @!P0 BRA `(.L_x_249) ;  /* 0xfffffffc00f08947 */ /* 0x002fea000383ffff */
[----:B------:R-:W-:Y:S05]  /*10e20*/  BRA `(.L_x_348) ;  /* 0xffffffc400a87947 */ /* 0x000fea000383ffff */
.L_x_257:
[----:B-1----:R1:W2:Y:S02]  /*10e30*/  SYNCS.PHASECHK.TRANS64.TRYWAIT P0, [R2+URZ+0x30840], R3 ;  /* 0x03084003020075a7 */ /* 0x0022a4000800017f */
[----:B--2---:R-:W-:Y:S05]  /*10e40*/  @!P0 NANOSLEEP.SYNCS 0x989680 ;  /* 0x009896800000895d */ /* 0x004fea0003900000 */
[----:B------:R-:W2:Y:S02]  /*10e50*/  @!P0 SYNCS.PHASECHK.TRANS64 P0, [R2+URZ+0x30840], R3 ;  /* 0x03084003020085a7 */ /* 0x000ea4000800007f */
[----:B--2---:R-:W-:Y:S05]  /*10e60*/  @!P0 BRA `(.L_x_257) ;  /* 0xfffffffc00f08947 */ /* 0x004fea000383ffff */
[----:B------:R-:W-:Y:S05]  /*10e70*/  BRA `(.L_x_349) ;  /* 0xffffffc800e87947 */ /* 0x000fea000383ffff */
.L_x_262:
[----:B0-----:R0:W1:Y:S02]  /*10e80*/  SYNCS.PHASECHK.TRANS64.TRYWAIT P0, [R10+URZ+0x60], R28 ;  /* 0x0000601c0a0075a7 */ /* 0x001064000800017f */
[----:B-1----:R-:W-:Y:S05]  /*10e90*/  @!P0 NANOSLEEP.SYNCS 0x989680 ;  /* 0x009896800000895d */ /* 0x002fea0003900000 */
[----:B------:R-:W1:Y:S02]  /*10ea0*/  @!P0 SYNCS.PHASECHK.TRANS64 P0, [R10+URZ+0x60], R28 ;  /* 0x0000601c0a0085a7 */ /* 0x000e64000800007f */
[----:B-1----:R-:W-:Y:S05]  /*10eb0*/  @!P0 BRA `(.L_x_262) ;  /* 0xfffffffc00f08947 */ /* 0x002fea000383ffff */
[----:B------:R-:W-:Y:S05]  /*10ec0*/  BRA `(.L_x_350) ;  /* 0xffffffcc00747947 */ /* 0x000fea000383ffff */
.L_x_270:
[----:B-1----:R1:W2:Y:S02]  /*10ed0*/  SYNCS.PHASECHK.TRANS64.TRYWAIT P0, [R2+URZ+0x30840], R3 ;  /* 0x03084003020075a7 */ /* 0x0022a4000800017f */
[----:B--2---:R-:W-:Y:S05]  /*10ee0*/  @!P0 NANOSLEEP.SYNCS 0x989680 ;  /* 0x009896800000895d */ /* 0x004fea0003900000 */
[----:B------:R-:W2:Y:S02]  /*10ef0*/  @!P0 SYNCS.PHASECHK.TRANS64 P0, [R2+URZ+0x30840], R3 ;  /* 0x03084003020085a7 */ /* 0x000ea4000800007f */
[----:B--2---:R-:W-:Y:S05]  /*10f00*/  @!P0 BRA `(.L_x_270) ;  /* 0xfffffffc00f08947 */ /* 0x004fea000383ffff */
[----:B------:R-:W-:Y:S05]  /*10f10*/  BRA `(.L_x_351) ;  /* 0xffffffd000847947 */ /* 0x000fea000383ffff */
.L_x_275:
[----:B0-----:R0:W1:Y:S02]  /*10f20*/  SYNCS.PHASECHK.TRANS64.TRYWAIT P0, [R7+URZ+0x60], R2 ;  /* 0x00006002070075a7 */ /* 0x001064000800017f */
[----:B-1----:R-:W-:Y:S05]  /*10f30*/  @!P0 NANOSLEEP.SYNCS 0x989680 ;  /* 0x009896800000895d */ /* 0x002fea0003900000 */
[----:B------:R-:W1:Y:S02]  /*10f40*/  @!P0 SYNCS.PHASECHK.TRANS64 P0, [R7+URZ+0x60], R2 ;  /* 0x00006002070085a7 */ /* 0x000e64000800007f */
[----:B-1----:R-:W-:Y:S05]  /*10f50*/  @!P0 BRA `(.L_x_275) ;  /* 0xfffffffc00f08947 */ /* 0x002fea000383ffff */
[----:B------:R-:W-:Y:S05]  /*10f60*/  BRA `(.L_x_352) ;  /* 0xffffffd400147947 */ /* 0x000fea000383ffff */
.L_x_285:
[----:B0-----:R0:W1:Y:S02]  /*10f70*/  SYNCS.PHASECHK.TRANS64.TRYWAIT P0, [R3+URZ+0x30860], R0 ;  /* 0x03086000030075a7 */ /* 0x001064000800017f */
[----:B-1----:R-:W-:Y:S05]  /*10f80*/  @!P0 NANOSLEEP.SYNCS 0x989680 ;  /* 0x009896800000895d */ /* 0x002fea0003900000 */
[----:B------:R-:W1:Y:S02]  /*10f90*/  @!P0 SYNCS.PHASECHK.TRANS64 P0, [R3+URZ+0x30860], R0 ;  /* 0x03086000030085a7 */ /* 0x000e64000800007f */
[----:B-1----:R-:W-:Y:S05]  /*10fa0*/  @!P0 BRA `(.L_x_285) ;  /* 0xfffffffc00f08947 */ /* 0x002fea000383ffff */
[----:B------:R-:W-:Y:S05]  /*10fb0*/  BRA `(.L_x_353) ;  /* 0xffffffd800107947 */ /* 0x000fea000383ffff */
.L_x_291:
[----:B------:R-:W-:Y:S01]  /*10fc0*/  BSSY B0, `(.L_x_354) ;  /* 0x0000008000007945 */ /* 0x000fe20003800000 */
[----:B------:R-:W-:Y:S02]  /*10fd0*/  IMAD.MOV.U32 R13, RZ, RZ, R24 ;  /* 0x000000ffff0d7224 */ /* 0x000fe400078e0018 */
[----:B------:R-:W-:Y:S02]  /*10fe0*/  IMAD.MOV.U32 R12, RZ, RZ, RZ ;  /* 0x000000ffff0c7224 */ /* 0x000fe400078e00ff */
[----:B------:R-:W-:Y:S02]  /*10ff0*/  IMAD.MOV.U32 R11, RZ, RZ, 0x1f ;  /* 0x0000001fff0b7424 */ /* 0x000fe400078e00ff */
[----:B------:R-:W-:-:S07]  /*11000*/  IMAD.MOV.U32 R15, RZ, RZ, -0x1 ;  /* 0xffffffffff0f7424 */ /* 0x000fce00078e00ff */
[----:B-1----:R-:W-:Y:S05]  /*11010*/  WARPSYNC.COLLECTIVE R15, `(.L_x_355) ;  /* 0x000000000f087348 */ /* 0x002fea0003c00000 */
[----:B------:R0:W2:Y:S02]  /*11020*/  SHFL.IDX P6, R14, R13, R12, R11 ;  /* 0x0000000c0d0e7389 */ /* 0x0000a400000c000b */
[----:B012---:R-:W-:Y:S01]  /*11030*/  ENDCOLLECTIVE ;  /* 0x000000000000791b */ /* 0x007fe20003800000 */
.L_x_355:
[----:B------:R-:W-:Y:S05]  /*11040*/  BSYNC B0 ;  /* 0x0000000000007941 */ /* 0x000fea0003800000 */
.L_x_354:
[----:B------:R-:W-:Y:S02]  /*11050*/  IMAD.MOV.U32 R13, RZ, RZ, R24 ;  /* 0x000000ffff0d7224 */ /* 0x000fe400078e0018 */
[----:B------:R-:W-:Y:S02]  /*11060*/  IMAD.MOV.U32 R12, RZ, RZ, 0x1 ;  /* 0x00000001ff0c7424 */ /* 0x000fe400078e00ff */
[----:B------:R-:W-:Y:S02]  /*11070*/  IMAD.MOV.U32 R11, RZ, RZ, 0x1f ;  /* 0x0000001fff0b7424 */ /* 0x000fe400078e00ff */
[----:B------:R-:W-:Y:S02]  /*11080*/  IMAD.MOV.U32 R15, RZ, RZ, -0x1 ;  /* 0xffffffffff0f7424 */ /* 0x000fe400078e00ff */
[----:B------:R-:W-:Y:S02]  /*11090*/  IMAD.IADD R7, R27, 0x1, R9 ;  /* 0x000000011b077824 */ /* 0x000fe400078e0209 */
[----:B------:R-:W-:-:S07]  /*110a0*/  IMAD.MOV.U32 R0, RZ, RZ, R14 ;  /* 0x000000ffff007224 */ /* 0x000fce00078e000e */
[----:B------:R-:W-:Y:S05]  /*110b0*/  WARPSYNC.COLLECTIVE R15, `(.L_x_356) ;  /* 0x000000000f087348 */ /* 0x000fea0003c00000 */
[----:B------:R0:W1:Y:S02]  /*110c0*/  SHFL.IDX P6, R14, R13, R12, R11 ;  /* 0x0000000c0d0e7389 */ /* 0x00006400000c000b */
[----:B01----:R-:W-:Y:S01]  /*110d0*/  ENDCOLLECTIVE ;  /* 0x000000000000791b */ /* 0x003fe20003800000 */
.L_x_356:
[----:B------:R-:W-:Y:S02]  /*110e0*/  ULDC UR4, c[0x0][0xc3c] ;  /* 0x00030f0000047ab9 */ /* 0x000fe40000000800 */
[----:B------:R-:W-:-:S13]  /*110f0*/  ISETP.GE.OR P1, PT, R7, UR4, !P0 ;  /* 0x0000000407007c0c */ /* 0x000fda000c726670 */
[----:B------:R-:W0:Y:S08]  /*11100*/  @!P1 LDC.64 R2, c[0x0][0xc80] ;  /* 0x00032000ff029b82 */ /* 0x000e300000000a00 */
[----:B------:R-:W1:Y:S01]  /*11110*/  @!P1 LDC.64 R4, c[0x0][0xc78] ;  /* 0x00031e00ff049b82 */ /* 0x000e620000000a00 */
[----:B------:R-:W-:Y:S02]  /*11120*/  IMAD.MOV.U32 R11, RZ, RZ, RZ ;  /* 0x000000ffff0b7224 */ /* 0x000fe400078e00ff */
[----:B------:R-:W-:-:S02]  /*11130*/  IMAD.MOV.U32 R6, RZ, RZ, R14 ;  /* 0x000000ffff067224 */ /* 0x000fc400078e000e */
        /* <DEDUP_REMOVED lines=8> */
[----:B------:R-:W-:Y:S01]  /*111c0*/  IMAD.MOV.U32 R24, RZ, RZ, RZ ;  /* 0x000000ffff187224 */ /* 0x000fe200078e00ff */
[C---:B------:R-:W-:Y:S02]  /*111d0*/  ISETP.GE.U32.AND P4, PT, R9.reuse, 0x8, PT ;  /* 0x000000080900780c */ /* 0x040fe40003f86070 */
[C---:B------:R-:W-:Y:S01]  /*111e0*/  ISETP.GE.U32.AND P5, PT, R9.reuse, 0x10, PT ;  /* 0x000000100900780c */ /* 0x040fe20003fa6070 */
[----:B--2---:R-:W-:Y:S02]  /*111f0*/  @!P1 IMAD.MOV.U32 R7, RZ, RZ, R8 ;  /* 0x000000ffff079224 */ /* 0x004fe400078e0008 */
[----:B---3--:R-:W-:Y:S01]  /*11200*/  @!P1 IMAD.MOV.U32 R4, RZ, RZ, R5 ;  /* 0x000000ffff049224 */ /* 0x008fe200078e0005 */
[----:B------:R-:W-:-:S03]  /*11210*/  ISETP.NE.AND P1, PT, R9, RZ, PT ;  /* 0x000000ff0900720c */ /* 0x000fc60003f25270 */
[----:B------:R-:W-:-:S10]  /*11220*/  IMAD R13, R4, R7, RZ ;  /* 0x00000007040d7224 */ /* 0x000fd400078e02ff */
[----:B------:R-:W-:Y:S05]  /*11230*/  WARPSYNC.COLLECTIVE R15, `(.L_x_357) ;  /* 0x000000000f087348 */ /* 0x000fea0003c00000 */
[----:B------:R0:W1:Y:S02]  /*11240*/  SHFL.UP P6, R14, R13, R12, R11 ;  /* 0x0400000c0d0e7389 */ /* 0x00006400000c000b */
[----:B01----:R-:W-:Y:S01]  /*11250*/  ENDCOLLECTIVE ;  /* 0x000000000000791b */ /* 0x003fe20003800000 */
.L_x_357:
[----:B------:R-:W-:Y:S01]  /*11260*/  IMAD.MOV.U32 R12, RZ, RZ, 0x2 ;  /* 0x00000002ff0c7424 */ /* 0x000fe200078e00ff */
[----:B------:R-:W-:-:S05]  /*11270*/  SEL R14, R14, RZ, P1 ;  /* 0x000000ff0e0e7207 */ /* 0x000fca0000800000 */
[----:B------:R-:W-:-:S04]  /*11280*/  IMAD.IADD R5, R13, 0x1, R14 ;  /* 0x000000010d057824 */ /* 0x000fc800078e020e */
[----:B------:R-:W-:-:S07]  /*11290*/  IMAD.MOV.U32 R13, RZ, RZ, R5 ;  /* 0x000000ffff0d7224 */ /* 0x000fce00078e0005 */
[----:B------:R-:W-:Y:S05]  /*112a0*/  WARPSYNC.COLLECTIVE R15, `(.L_x_358) ;  /* 0x000000000f087348 */ /* 0x000fea0003c00000 */
[----:B------:R0:W1:Y:S02]  /*112b0*/  SHFL.UP P6, R14, R13, R12, R11 ;  /* 0x0400000c0d0e7389 */ /* 0x00006400000c000b */
[----:B01----:R-:W-:Y:S01]  /*112c0*/  ENDCOLLECTIVE ;  /* 0x000000000000791b */ /* 0x003fe20003800000 */
.L_x_358:
[----:B------:R-:W-:Y:S01]  /*112d0*/  IMAD.MOV.U32 R12, RZ, RZ, 0x4 ;  /* 0x00000004ff0c7424 */ /* 0x000fe200078e00ff */
[----:B------:R-:W-:-:S05]  /*112e0*/  SEL R2, R14, RZ, P2 ;  /* 0x000000ff0e027207 */ /* 0x000fca0001000000 */
[----:B------:R-:W-:-:S04]  /*112f0*/  IMAD.IADD R2, R5, 0x1, R2 ;  /* 0x0000000105027824 */ /* 0x000fc800078e0202 */
[----:B------:R-:W-:-:S07]  /*11300*/  IMAD.MOV.U32 R13, RZ, RZ, R2 ;  /* 0x000000ffff0d7224 */ /* 0x000fce00078e0002 */
[----:B------:R-:W-:Y:S05]  /*11310*/  WARPSYNC.COLLECTIVE R15, `(.L_x_359) ;  /* 0x000000000f087348 */ /* 0x000fea0003c00000 */
[----:B------:R0:W1:Y:S02]  /*11320*/  SHFL.UP P6, R14, R13, R12, R11 ;  /* 0x0400000c0d0e7389 */ /* 0x00006400000c000b */
[----:B01----:R-:W-:Y:S01]  /*11330*/  ENDCOLLECTIVE ;  /* 0x000000000000791b */ /* 0x003fe20003800000 */
.L_x_359:
[----:B------:R-:W-:Y:S01]  /*11340*/  IMAD.MOV.U32 R12, RZ, RZ, 0x8 ;  /* 0x00000008ff0c7424 */ /* 0x000fe200078e00ff */
[----:B------:R-:W-:-:S05]  /*11350*/  SEL R3, R14, RZ, P3 ;  /* 0x000000ff0e037207 */ /* 0x000fca0001800000 */
[----:B------:R-:W-:-:S04]  /*11360*/  IMAD.IADD R3, R2, 0x1, R3 ;  /* 0x0000000102037824 */ /* 0x000fc800078e0203 */
[----:B------:R-:W-:-:S07]  /*11370*/  IMAD.MOV.U32 R13, RZ, RZ, R3 ;  /* 0x000000ffff0d7224 */ /* 0x000fce00078e0003 */
[----:B------:R-:W-:Y:S05]  /*11380*/  WARPSYNC.COLLECTIVE R15, `(.L_x_360) ;  /* 0x000000000f087348 */ /* 0x000fea0003c00000 */
[----:B------:R0:W1:Y:S02]  /*11390*/  SHFL.UP P6, R14, R13, R12, R11 ;  /* 0x0400000c0d0e7389 */ /* 0x00006400000c000b */
[----:B01----:R-:W-:Y:S01]  /*113a0*/  ENDCOLLECTIVE ;  /* 0x000000000000791b */ /* 0x003fe20003800000 */
.L_x_360:
[----:B------:R-:W-:Y:S01]  /*113b0*/  IMAD.MOV.U32 R12, RZ, RZ, 0x10 ;  /* 0x00000010ff0c7424 */ /* 0x000fe200078e00ff */
[----:B------:R-:W-:-:S05]  /*113c0*/  SEL R14, R14, RZ, P4 ;  /* 0x000000ff0e0e7207 */ /* 0x000fca0002000000 */
[----:B------:R-:W-:-:S04]  /*113d0*/  IMAD.IADD R5, R3, 0x1, R14 ;  /* 0x0000000103057824 */ /* 0x000fc800078e020e */
[----:B------:R-:W-:-:S07]  /*113e0*/  IMAD.MOV.U32 R13, RZ, RZ, R5 ;  /* 0x000000ffff0d7224 */ /* 0x000fce00078e0005 */
[----:B------:R-:W-:Y:S05]  /*113f0*/  WARPSYNC.COLLECTIVE R15, `(.L_x_361) ;  /* 0x000000000f087348 */ /* 0x000fea0003c00000 */
[----:B------:R0:W1:Y:S02]  /*11400*/  SHFL.UP P6, R14, R13, R12, R11 ;  /* 0x0400000c0d0e7389 */ /* 0x00006400000c000b */
[----:B01----:R-:W-:Y:S01]  /*11410*/  ENDCOLLECTIVE ;  /* 0x000000000000791b */ /* 0x003fe20003800000 */
.L_x_361:
[----:B------:R-:W-:Y:S02]  /*11420*/  IMAD.MOV.U32 R12, RZ, RZ, 0x1f ;  /* 0x0000001fff0c7424 */ /* 0x000fe400078e00ff */
[----:B------:R-:W-:Y:S01]  /*11430*/  IMAD.MOV.U32 R11, RZ, RZ, 0x1f ;  /* 0x0000001fff0b7424 */ /* 0x000fe200078e00ff */
[----:B------:R-:W-:-:S05]  /*11440*/  SEL R14, R14, RZ, P5 ;  /* 0x000000ff0e0e7207 */ /* 0x000fca0002800000 */
[----:B------:R-:W-:-:S04]  /*11450*/  IMAD.IADD R3, R5, 0x1, R14 ;  /* 0x0000000105037824 */ /* 0x000fc800078e020e */
[----:B------:R-:W-:-:S07]  /*11460*/  IMAD.MOV.U32 R13, RZ, RZ, R3 ;  /* 0x000000ffff0d7224 */ /* 0x000fce00078e0003 */
[----:B------:R-:W-:Y:S05]  /*11470*/  WARPSYNC.COLLECTIVE R15, `(.L_x_362) ;  /* 0x000000000f087348 */ /* 0x000fea0003c00000 */
[----:B------:R0:W1:Y:S02]  /*11480*/  SHFL.IDX P6, R14, R13, R12, R11 ;  /* 0x0000000c0d0e7389 */ /* 0x00006400000c000b */
[----:B01----:R-:W-:Y:S01]  /*11490*/  ENDCOLLECTIVE ;  /* 0x000000000000791b */ /* 0x003fe20003800000 */
.L_x_362:
[----:B------:R-:W-:Y:S05]  /*114a0*/  BRA `(.L_x_363) ;  /* 0xffffffd800447947 */ /* 0x000fea000383ffff */
.L_x_294:
[----:B------:R-:W-:Y:S01]  /*114b0*/  BSSY B0, `(.L_x_364) ;  /* 0x0000007000007945 */ /* 0x000fe20003800000 */
[----:B------:R-:W-:Y:S02]  /*114c0*/  IMAD.MOV.U32 R12, RZ, RZ, 0x1 ;  /* 0x00000001ff0c7424 */ /* 0x000fe400078e00ff */
[----:B------:R-:W-:Y:S02]  /*114d0*/  IMAD.MOV.U32 R11, RZ, RZ, RZ ;  /* 0x000000ffff0b7224 */ /* 0x000fe400078e00ff */
[----:B------:R-:W-:-:S07]  /*114e0*/  IMAD.MOV.U32 R15, RZ, RZ, -0x1 ;  /* 0xffffffffff0f7424 */ /* 0x000fce00078e00ff */
[----:B------:R-:W-:Y:S05]  /*114f0*/  WARPSYNC.COLLECTIVE R15, `(.L_x_365) ;  /* 0x000000000f087348 */ /* 0x000fea0003c00000 */
[----:B------:R0:W1:Y:S02]  /*11500*/  SHFL.UP P6, R14, R13, R12, R11 ;  /* 0x0400000c0d0e7389 */ /* 0x00006400000c000b */
[----:B01----:R-:W-:Y:S01]  /*11510*/  ENDCOLLECTIVE ;  /* 0x000000000000791b */ /* 0x003fe20003800000 */
.L_x_365:
[----:B------:R-:W-:Y:S05]  /*11520*/  BSYNC B0 ;  /* 0x0000000000007941 */ /* 0x000fea0003800000 */
.L_x_364:
[----:B------:R-:W-:Y:S01]  /*11530*/  SEL R14, R14, RZ, P1 ;  /* 0x000000ff0e0e7207 */ /* 0x000fe20000800000 */
[----:B------:R-:W-:Y:S02]  /*11540*/  IMAD.MOV.U32 R12, RZ, RZ, 0x2 ;  /* 0x00000002ff0c7424 */ /* 0x000fe400078e00ff */
[----:B------:R-:W-:Y:S02]  /*11550*/  IMAD.MOV.U32 R11, RZ, RZ, RZ ;  /* 0x000000ffff0b7224 */ /* 0x000fe400078e00ff */
[----:B------:R-:W-:Y:S02]  /*11560*/  IMAD.IADD R13, R13, 0x1, R14 ;  /* 0x000000010d0d7824 */ /* 0x000fe400078e020e */
[----:B------:R-:W-:-:S07]  /*11570*/  IMAD.MOV.U32 R15, RZ, RZ, -0x1 ;  /* 0xffffffffff0f7424 */ /* 0x000fce00078e00ff */
[----:B------:R-:W-:Y:S05]  /*11580*/  WARPSYNC.COLLECTIVE R15, `(.L_x_366) ;  /* 0x000000000f087348 */ /* 0x000fea0003c00000 */
[----:B------:R0:W1:Y:S02]  /*11590*/  SHFL.UP P6, R14, R13, R12, R11 ;  /* 0x0400000c0d0e7389 */ /* 0x00006400000c000b */
[----:B01----:R-:W-:Y:S01]  /*115a0*/  ENDCOLLECTIVE ;  /* 0x000000000000791b */ /* 0x003fe20003800000 */
.L_x_366:
[----:B------:R-:W-:Y:S01]  /*115b0*/  IMAD.MOV.U32 R12, RZ, RZ, 0x4 ;  /* 0x00000004ff0c7424 */ /* 0x000fe200078e00ff */
[----:B------:R-:W-:-:S05]  /*115c0*/  SEL R2, R14, RZ, P2 ;  /* 0x000000ff0e027207 */ /* 0x000fca0001000000 */
[----:B------:R-:W-:-:S04]  /*115d0*/  IMAD.IADD R2, R13, 0x1, R2 ;  /* 0x000000010d027824 */ /* 0x000fc800078e0202 */
[----:B------:R-:W-:-:S07]  /*115e0*/  IMAD.MOV.U32 R13, RZ, RZ, R2 ;  /* 0x000000ffff0d7224 */ /* 0x000fce00078e0002 */
[----:B------:R-:W-:Y:S05]  /*115f0*/  WARPSYNC.COLLECTIVE R15, `(.L_x_367) ;  /* 0x000000000f087348 */ /* 0x000fea0003c00000 */
[----:B------:R0:W1:Y:S02]  /*11600*/  SHFL.UP P6, R14, R13, R12, R11 ;  /* 0x0400000c0d0e7389 */ /* 0x00006400000c000b */
[----:B01----:R-:W-:Y:S01]  /*11610*/  ENDCOLLECTIVE ;  /* 0x000000000000791b */ /* 0x003fe20003800000 */
.L_x_367:
[----:B------:R-:W-:Y:S01]  /*11620*/  IMAD.MOV.U32 R12, RZ, RZ, 0x8 ;  /* 0x00000008ff0c7424 */ /* 0x000fe200078e00ff */
[----:B------:R-:W-:-:S05]  /*11630*/  SEL R3, R14, RZ, P3 ;  /* 0x000000ff0e037207 */ /* 0x000fca0001800000 */
[----:B------:R-:W-:-:S04]  /*11640*/  IMAD.IADD R3, R2, 0x1, R3 ;  /* 0x0000000102037824 */ /* 0x000fc800078e0203 */
[----:B------:R-:W-:-:S07]  /*11650*/  IMAD.MOV.U32 R13, RZ, RZ, R3 ;  /* 0x000000ffff0d7224 */ /* 0x000fce00078e0003 */
[----:B------:R-:W-:Y:S05]  /*11660*/  WARPSYNC.COLLECTIVE R15, `(.L_x_368) ;  /* 0x000000000f087348 */ /* 0x000fea0003c00000 */
[----:B------:R0:W1:Y:S02]  /*11670*/  SHFL.UP P6, R14, R13, R12, R11 ;  /* 0x0400000c0d0e7389 */ /* 0x00006400000c000b */
[----:B01----:R-:W-:Y:S01]  /*11680*/  ENDCOLLECTIVE ;  /* 0x000000000000791b */ /* 0x003fe20003800000 */
.L_x_368:
[----:B------:R-:W-:Y:S01]  /*11690*/  IMAD.MOV.U32 R12, RZ, RZ, 0x10 ;  /* 0x00000010ff0c7424 */ /* 0x000fe200078e00ff */
[----:B------:R-:W-:-:S05]  /*116a0*/  SEL R14, R14, RZ, P4 ;  /* 0x000000ff0e0e7207 */ /* 0x000fca0002000000 */
[----:B------:R-:W-:-:S04]  /*116b0*/  IMAD.IADD R5, R3, 0x1, R14 ;  /* 0x0000000103057824 */ /* 0x000fc800078e020e */
[----:B------:R-:W-:-:S07]  /*116c0*/  IMAD.MOV.U32 R13, RZ, RZ, R5 ;  /* 0x000000ffff0d7224 */ /* 0x000fce00078e0005 */
[----:B------:R-:W-:Y:S05]  /*116d0*/  WARPSYNC.COLLECTIVE R15, `(.L_x_369) ;  /* 0x000000000f087348 */ /* 0x000fea0003c00000 */
[----:B------:R0:W1:Y:S02]  /*116e0*/  SHFL.UP P6, R14, R13, R12, R11 ;  /* 0x0400000c0d0e7389 */ /* 0x00006400000c000b */
[----:B01----:R-:W-:Y:S01]  /*116f0*/  ENDCOLLECTIVE ;  /* 0x000000000000791b */ /* 0x003fe20003800000 */
.L_x_369:
        /* <DEDUP_REMOVED lines=8> */
.L_x_370:
[----:B------:R-:W-:Y:S05]  /*11780*/  BRA `(.L_x_371) ;  /* 0xffffffd800307947 */ /* 0x000fea000383ffff */
.L_x_296:
[----:B------:R-:W-:Y:S01]  /*11790*/  BSSY B0, `(.L_x_372) ;  /* 0x0000006000007945 */ /* 0x000fe20003800000 */
[----:B------:R-:W-:Y:S01]  /*117a0*/  PLOP3.LUT P6, PT, P6, PT, PT, 0x8, 0x0 ;  /* 0x000000000000781c */ /* 0x000fe200037ce170 */
[----:B------:R-:W-:-:S12]  /*117b0*/  IMAD.MOV.U32 R15, RZ, RZ, -0x1 ;  /* 0xffffffffff0f7424 */ /* 0x000fd800078e00ff */
[----:B0-----:R-:W-:Y:S05]  /*117c0*/  WARPSYNC.COLLECTIVE R15, `(.L_x_373) ;  /* 0x000000000f087348 */ /* 0x001fea0003c00000 */
[----:B------:R-:W-:Y:S01]  /*117d0*/  VOTE.ANY R14, PT, P6 ;  /* 0x00000000000e7806 */ /* 0x000fe200030e0100 */
[----:B0-----:R-:W-:Y:S06]  /*117e0*/  ENDCOLLECTIVE ;  /* 0x000000000000791b */ /* 0x001fec0003800000 */
.L_x_373:
[----:B------:R-:W-:Y:S05]  /*117f0*/  BSYNC B0 ;  /* 0x0000000000007941 */ /* 0x000fea0003800000 */
.L_x_372:
[----:B------:R-:W-:Y:S02]  /*11800*/  IMAD.MOV.U32 R8, RZ, RZ, R14 ;  /* 0x000000ffff087224 */ /* 0x000fe400078e000e */
[----:B------:R-:W-:Y:S02]  /*11810*/  IMAD.MOV.U32 R13, RZ, RZ, R7 ;  /* 0x000000ffff0d7224 */ /* 0x000fe400078e0007 */
[----:B------:R-:W0:Y:S01]  /*11820*/  POPC R5, R8 ;  /* 0x0000000800057309 */ /* 0x000e220000000000 */
[----:B------:R-:W-:Y:S02]  /*11830*/  IMAD.MOV.U32 R11, RZ, RZ, 0x1f ;  /* 0x0000001fff0b7424 */ /* 0x000fe400078e00ff */
[----:B------:R-:W-:Y:S02]  /*11840*/  IMAD.MOV.U32 R15, RZ, RZ, -0x1 ;  /* 0xffffffffff0f7424 */ /* 0x000fe400078e00ff */
[----:B0-----:R-:W-:-:S07]  /*11850*/  IMAD.MOV.U32 R12, RZ, RZ, R5 ;  /* 0x000000ffff0c7224 */ /* 0x001fce00078e0005 */
[----:B------:R-:W-:Y:S05]  /*11860*/  WARPSYNC.COLLECTIVE R15, `(.L_x_374) ;  /* 0x000000000f087348 */ /* 0x000fea0003c00000 */
[----:B------:R0:W1:Y:S02]  /*11870*/  SHFL.IDX P6, R14, R13, R12, R11 ;  /* 0x0000000c0d0e7389 */ /* 0x00006400000c000b */
[----:B01----:R-:W-:Y:S01]  /*11880*/  ENDCOLLECTIVE ;  /* 0x000000000000791b */ /* 0x003fe20003800000 */
.L_x_374:
[----:B------:R-:W-:Y:S02]  /*11890*/  IMAD.MOV.U32 R13, RZ, RZ, R4 ;  /* 0x000000ffff0d7224 */ /* 0x000fe400078e0004 */
[----:B------:R-:W-:-:S07]  /*118a0*/  IMAD.MOV.U32 R7, RZ, RZ, R14 ;  /* 0x000000ffff077224 */ /* 0x000fce00078e000e */
[----:B------:R-:W-:Y:S05]  /*118b0*/  WARPSYNC.COLLECTIVE R15, `(.L_x_375) ;  /* 0x000000000f087348 */ /* 0x000fea0003c00000 */
[----:B------:R0:W1:Y:S02]  /*118c0*/  SHFL.IDX P6, R14, R13, R12, R11 ;  /* 0x0000000c0d0e7389 */ /* 0x00006400000c000b */
[----:B01----:R-:W-:Y:S01]  /*118d0*/  ENDCOLLECTIVE ;  /* 0x000000000000791b */ /* 0x003fe20003800000 */
.L_x_375:
[----:B------:R-:W-:Y:S01]  /*118e0*/  IMAD.MOV.U32 R4, RZ, RZ, R14 ;  /* 0x000000ffff047224 */ /* 0x000fe200078e000e */
[----:B------:R-:W-:Y:S06]  /*118f0*/  BRA `(.L_x_376) ;  /* 0xffffffd800107947 */ /* 0x000fec000383ffff */
.L_x_298:
[----:B------:R-:W-:Y:S01]  /*11900*/  BSSY B0, `(.L_x_377) ;  /* 0x0000007000007945 */ /* 0x000fe20003800000 */
[----:B------:R-:W-:Y:S02]  /*11910*/  IMAD.MOV.U32 R13, RZ, RZ, R3 ;  /* 0x000000ffff0d7224 */ /* 0x000fe400078e0003 */
[----:B------:R-:W-:Y:S02]  /*11920*/  IMAD.MOV.U32 R11, RZ, RZ, 0x1f ;  /* 0x0000001fff0b7424 */ /* 0x000fe400078e00ff */
[----:B------:R-:W-:-:S07]  /*11930*/  IMAD.MOV.U32 R15, RZ, RZ, -0x1 ;  /* 0xffffffffff0f7424 */ /* 0x000fce00078e00ff */
[----:B0123--:R-:W-:Y:S05]  /*11940*/  WARPSYNC.COLLECTIVE R15, `(.L_x_378) ;  /* 0x000000000f087348 */ /* 0x00ffea0003c00000 */
[----:B------:R4:W0:Y:S02]  /*11950*/  SHFL.IDX P6, R14, R13, R12, R11 ;  /* 0x0000000c0d0e7389 */ /* 0x00082400000c000b */
[----:B01234-:R-:W-:Y:S01]  /*11960*/  ENDCOLLECTIVE ;  /* 0x000000000000791b */ /* 0x01ffe20003800000 */
.L_x_378:
[----:B------:R-:W-:Y:S05]  /*11970*/  BSYNC B0 ;  /* 0x0000000000007941 */ /* 0x000fea0003800000 */
.L_x_377:
[----:B------:R-:W-:Y:S01]  /*11980*/  IMAD.MOV.U32 R24, RZ, RZ, R14 ;  /* 0x000000ffff187224 */ /* 0x000fe200078e000e */
[----:B------:R-:W-:Y:S06]  /*11990*/  BRA `(.L_x_297) ;  /* 0xffffffd800007947 */ /* 0x000fec000383ffff */
.L_x_302:
[----:B-1----:R1:W3:Y:S02]  /*119a0*/  SYNCS.PHASECHK.TRANS64.TRYWAIT P0, [R9+URZ+0x30820], R0 ;  /* 0x03082000090075a7 */ /* 0x0022e4000800017f */
[----:B---3--:R-:W-:Y:S05]  /*119b0*/  @!P0 NANOSLEEP.SYNCS 0x989680 ;  /* 0x009896800000895d */ /* 0x008fea0003900000 */
[----:B------:R-:W3:Y:S02]  /*119c0*/  @!P0 SYNCS.PHASECHK.TRANS64 P0, [R9+URZ+0x30820], R0 ;  /* 0x03082000090085a7 */ /* 0x000ee4000800007f */
[----:B---3--:R-:W-:Y:S05]  /*119d0*/  @!P0 BRA `(.L_x_302) ;  /* 0xfffffffc00f08947 */ /* 0x008fea000383ffff */
[----:B------:R-:W-:Y:S05]  /*119e0*/  BRA `(.L_x_379) ;  /* 0xffffffdc00587947 */ /* 0x000fea000383ffff */
.L_x_303:
[----:B------:R-:W3:Y:S01]  /*119f0*/  S2R R2, SR_TID.X ;  /* 0x0000000000027919 */ /* 0x000ee20000002100 */
[----:B------:R-:W-:Y:S01]  /*11a00*/  BSSY B0, `(.L_x_380) ;  /* 0x000000a000007945 */ /* 0x000fe20003800000 */
[----:B------:R-:W-:Y:S02]  /*11a10*/  IMAD.MOV.U32 R12, RZ, RZ, RZ ;  /* 0x000000ffff0c7224 */ /* 0x000fe400078e00ff */
[----:B------:R-:W-:Y:S02]  /*11a20*/  IMAD.MOV.U32 R11, RZ, RZ, 0x1f ;  /* 0x0000001fff0b7424 */ /* 0x000fe400078e00ff */
[----:B------:R-:W-:Y:S01]  /*11a30*/  IMAD.MOV.U32 R15, RZ, RZ, -0x1 ;  /* 0xffffffffff0f7424 */ /* 0x000fe200078e00ff */
[----:B---3--:R-:W-:-:S04]  /*11a40*/  SHF.R.U32.HI R2, RZ, 0x5, R2 ;  /* 0x00000005ff027819 */ /* 0x008fc80000011602 */
[----:B------:R-:W-:-:S05]  /*11a50*/  LOP3.LUT R2, R2, 0x3, RZ, 0xc0, !PT ;  /* 0x0000000302027812 */ /* 0x000fca00078ec0ff */
[----:B------:R-:W-:-:S07]  /*11a60*/  IMAD.MOV.U32 R13, RZ, RZ, R2 ;  /* 0x000000ffff0d7224 */ /* 0x000fce00078e0002 */
[----:B012---:R-:W-:Y:S05]  /*11a70*/  WARPSYNC.COLLECTIVE R15, `(.L_x_381) ;  /* 0x000000000f087348 */ /* 0x007fea0003c00000 */
[----:B------:R3:W4:Y:S02]  /*11a80*/  SHFL.IDX P6, R14, R13, R12, R11 ;  /* 0x0000000c0d0e7389 */ /* 0x00072400000c000b */
[----:B01234-:R-:W-:Y:S01]  /*11a90*/  ENDCOLLECTIVE ;  /* 0x000000000000791b */ /* 0x01ffe20003800000 */
.L_x_381:
[----:B------:R-:W-:Y:S05]  /*11aa0*/  BSYNC B0 ;  /* 0x0000000000007941 */ /* 0x000fea0003800000 */
.L_x_380:
[----:B------:R-:W-:Y:S05]  /*11ab0*/  BRA `(.L_x_382) ;  /* 0xffffffdc00407947 */ /* 0x000fea000383ffff */
.L_x_306:
[----:B------:R-:W-:Y:S01]  /*11ac0*/  BSSY B1, `(.L_x_383) ;  /* 0x0000006000017945 */ /* 0x000fe20003800000 */
[----:B------:R-:W-:-:S07]  /*11ad0*/  IMAD.MOV.U32 R15, RZ, RZ, -0x1 ;  /* 0xffffffffff0f7424 */ /* 0x000fce00078e00ff */
[----:B012---:R-:W-:Y:S05]  /*11ae0*/  WARPSYNC.COLLECTIVE R15, `(.L_x_384) ;  /* 0x000000000f0c7348 */ /* 0x007fea0003c00000 */
[----:B------:R-:W-:Y:S02]  /*11af0*/  ELECT P6, UR62, PT ;  /* 0x00000000003e782f */ /* 0x000fe400038c0000 */
[----:B------:R-:W-:Y:S01]  /*11b00*/  MOV R14, UR62 ;  /* 0x0000003e000e7c02 */ /* 0x000fe20008000f00 */
[----:B012---:R-:W-:Y:S10]  /*11b10*/  ENDCOLLECTIVE ;  /* 0x000000000000791b */ /* 0x007ff40003800000 */
.L_x_384:
[----:B------:R-:W-:Y:S05]  /*11b20*/  BSYNC B1 ;  /* 0x0000000000017941 */ /* 0x000fea0003800000 */
.L_x_383:
[----:B------:R-:W-:Y:S05]  /*11b30*/  BRA `(.L_x_385) ;  /* 0xffffffdc00387947 */ /* 0x000fea000383ffff */
.L_x_308:
[----:B-1----:R1:W3:Y:S02]  /*11b40*/  SYNCS.PHASECHK.TRANS64.TRYWAIT P0, [R7+URZ], R2 ;  /* 0x00000002070075a7 */ /* 0x0022e4000800017f */
[----:B---3--:R-:W-:Y:S05]  /*11b50*/  @!P0 NANOSLEEP.SYNCS 0x989680 ;  /* 0x009896800000895d */ /* 0x008fea0003900000 */
[----:B------:R-:W3:Y:S02]  /*11b60*/  @!P0 SYNCS.PHASECHK.TRANS64 P0, [R7+URZ], R2 ;  /* 0x00000002070085a7 */ /* 0x000ee4000800007f */
[----:B---3--:R-:W-:Y:S05]  /*11b70*/  @!P0 BRA `(.L_x_308) ;  /* 0xfffffffc00f08947 */ /* 0x008fea000383ffff */
[----:B------:R-:W-:Y:S05]  /*11b80*/  BRA `(.L_x_386) ;  /* 0xffffffdc006c7947 */ /* 0x000fea000383ffff */
.L_x_309:
[----:B---3--:R3:W4:Y:S02]  /*11b90*/  SYNCS.PHASECHK.TRANS64.TRYWAIT P0, [R3+URZ], R0 ;  /* 0x00000000030075a7 */ /* 0x008724000800017f */
[----:B----4-:R-:W-:Y:S05]  /*11ba0*/  @!P0 NANOSLEEP.SYNCS 0x989680 ;  /* 0x009896800000895d */ /* 0x010fea0003900000 */
[----:B------:R-:W4:Y:S02]  /*11bb0*/  @!P0 SYNCS.PHASECHK.TRANS64 P0, [R3+URZ], R0 ;  /* 0x00000000030085a7 */ /* 0x000f24000800007f */
[----:B----4-:R-:W-:Y:S05]  /*11bc0*/  @!P0 BRA `(.L_x_309) ;  /* 0xfffffffc00f08947 */ /* 0x010fea000383ffff */
[----:B------:R-:W-:Y:S05]  /*11bd0*/  BRA `(.L_x_387) ;  /* 0xffffffdc00607947 */ /* 0x000fea000383ffff */
.L_x_311:
[----:B---3--:R3:W4:Y:S02]  /*11be0*/  SYNCS.PHASECHK.TRANS64.TRYWAIT P0, [R5+URZ], R2 ;  /* 0x00000002050075a7 */ /* 0x008724000800017f */
[----:B----4-:R-:W-:Y:S05]  /*11bf0*/  @!P0 NANOSLEEP.SYNCS 0x989680 ;  /* 0x009896800000895d */ /* 0x010fea0003900000 */
[----:B------:R-:W4:Y:S02]  /*11c00*/  @!P0 SYNCS.PHASECHK.TRANS64 P0, [R5+URZ], R2 ;  /* 0x00000002050085a7 */ /* 0x000f24000800007f */
[----:B----4-:R-:W-:Y:S05]  /*11c10*/  @!P0 BRA `(.L_x_311) ;  /* 0xfffffffc00f08947 */ /* 0x010fea000383ffff */
[----:B------:R-:W-:Y:S05]  /*11c20*/  BRA `(.L_x_388) ;  /* 0xffffffdc00647947 */ /* 0x000fea000383ffff */
.L_x_389:
        /* <DEDUP_REMOVED lines=13> */
.L_x_2703:


//--------------------- .text._ZN7cutlass13device_kernelIN5flash11enable_sm90INS1_16FlashAttnFwdSm90INS1_25CollectiveMainloopFwdSm90ILi2EN4cute5tupleIJNS5_1CILi1EEES8_S8_EEENS6_IJNS7_ILi192EEESA_NS7_ILi64EEEEEELi64ENS_6half_tEfNS_4arch4Sm90ELb0ELb0ELb0ELb1ELb0ELb1ELb0ELb0ELb1ELb1ELb1ELb0EEENS1_21CollectiveEpilogueFwdINS6_IJSA_SB_SA_EEES9_SD_SF_Li384ELb1ELb1ELb1ELb0EEENS1_36VarlenDynamicPersistentTileSchedulerILi192ELi192ELi384ELi128ELb1ELb1ELb1ELb0ELb1ELb1EEEEEEEEEvNT_6ParamsE --------------------------
	.section	.text._ZN7cutlass13device_kernelIN5flash11enable_sm90INS1_16FlashAttnFwdSm90INS1_25CollectiveMainloopFwdSm90ILi2EN4cute5tupleIJNS5_1CILi1EEES8_S8_EEENS6_IJNS7_ILi192EEESA_NS7_ILi64EEEEEELi64ENS_6half_tEfNS_4arch4Sm90ELb0ELb0ELb0ELb1ELb0ELb1ELb0ELb0ELb1ELb1ELb1ELb0EEENS1_21CollectiveEpilogueFwdINS6_IJSA_SB_SA_EEES9_SD_SF_Li384ELb1ELb1ELb1ELb0EEENS1_36VarlenDynamicPersistentTileSchedulerILi192ELi192ELi384ELi128ELb1ELb1ELb1ELb0ELb1ELb1EEEEEEEEEvNT_6ParamsE,"ax",@progbits
	.align	128
.text._ZN7cutlass13device_kernelIN5flash11enable_sm90INS1_16FlashAttnFwdSm90INS1_25CollectiveMainloopFwdSm90ILi2EN4cute5tupleIJNS5_1CILi1EEES8_S8_EEENS6_IJNS7_ILi192EEESA_NS7_ILi64EEEEEELi64ENS_6half_tEfNS_4arch4Sm90ELb0ELb0ELb0ELb1ELb0ELb1ELb0ELb0ELb1ELb1ELb1ELb0EEENS1_21CollectiveEpilogueFwdINS6_IJSA_SB_SA_EEES9_SD_SF_Li384ELb1ELb1ELb1ELb0EEENS1_36VarlenDynamicPersistentTileSchedulerILi192ELi192ELi384ELi128ELb1ELb1ELb1ELb0ELb1ELb1EEEEEEEEEvNT_6ParamsE:
        .type           _ZN7cutlass13device_kernelIN5flash11enable_sm90INS1_16FlashAttnFwdSm90INS1_25CollectiveMainloopFwdSm90ILi2EN4cute5tupleIJNS5_1CILi1EEES8_S8_EEENS6_IJNS7_ILi192EEESA_NS7_ILi64EEEEEELi64ENS_6half_tEfNS_4arch4Sm90ELb0ELb0ELb0ELb1ELb0ELb1ELb0ELb0ELb1ELb1ELb1ELb0EEENS1_21CollectiveEpilogueFwdINS6_IJSA_SB_SA_EEES9_SD_SF_Li384ELb1ELb1ELb1ELb0EEENS1_36VarlenDynamicPersistentTileSchedulerILi192ELi192ELi384ELi128ELb1ELb1ELb1ELb0ELb1ELb1EEEEEEEEEvNT_6ParamsE,@function
        .size           _ZN7cutlass13device_kernelIN5flash11enable_sm90INS1_16FlashAttnFwdSm90INS1_25CollectiveMainloopFwdSm90ILi2EN4cute5tupleIJNS5_1CILi1EEES8_S8_EEENS6_IJNS7_ILi192EEESA_NS7_ILi64EEEEEELi64ENS_6half_tEfNS_4arch4Sm90ELb0ELb0ELb0ELb1ELb0ELb1ELb0ELb0ELb1ELb1ELb1ELb0EEENS1_21CollectiveEpilogueFwdINS6_IJSA_SB_SA_EEES9_SD_SF_Li384ELb1ELb1ELb1ELb0EEENS1_36VarlenDynamicPersistentTileSchedulerILi192ELi192ELi384ELi128ELb1ELb1ELb1ELb0ELb1ELb1EEEEEEEEEvNT_6ParamsE,(.L_x_2704 - _ZN7cutlass13device_kernelIN5flash11enable_sm90INS1_16FlashAttnFwdSm90INS1_25CollectiveMainloopFwdSm90ILi2EN4cute5tupleIJNS5_1CILi1EEES8_S8_EEENS6_IJNS7_ILi192EEESA_NS7_ILi64EEEEEELi64ENS_6half_tEfNS_4arch4Sm90ELb0ELb0ELb0ELb1ELb0ELb1ELb0ELb0ELb1ELb1ELb1ELb0EEENS1_21CollectiveEpilogueFwdINS6_IJSA_SB_SA_EEES9_SD_SF_Li384ELb1ELb1ELb1ELb0EEENS1_36VarlenDynamicPersistentTileSchedulerILi192ELi192ELi384ELi128ELb1ELb1ELb1ELb0ELb1ELb1EEEEEEEEEvNT_6ParamsE)
        .other          _ZN7cutlass13device_kernelIN5flash11enable_sm90INS1_16FlashAttnFwdSm90INS1_25CollectiveMainloopFwdSm90ILi2EN4cute5tupleIJNS5_1CILi1EEES8_S8_EEENS6_IJNS7_ILi192EEESA_NS7_ILi64EEEEEELi64ENS_6half_tEfNS_4arch4Sm90ELb0ELb0ELb0ELb1ELb0ELb1ELb0ELb0ELb1ELb1ELb1ELb0EEENS1_21CollectiveEpilogueFwdINS6_IJSA_SB_SA_EEES9_SD_SF_Li384ELb1ELb1ELb1ELb0EEENS1_36VarlenDynamicPersistentTileSchedulerILi192ELi192ELi384ELi128ELb1ELb1ELb1ELb0ELb1ELb1EEEEEEEEEvNT_6ParamsE,@"STO_CUDA_ENTRY STV_DEFAULT"
_ZN7cutlass13device_kernelIN5flash11enable_sm90INS1_16FlashAttnFwdSm90INS1_25CollectiveMainloopFwdSm90ILi2EN4cute5tupleIJNS5_1CILi1EEES8_S8_EEENS6_IJNS7_ILi192EEESA_NS7_ILi64EEEEEELi64ENS_6half_tEfNS_4arch4Sm90ELb0ELb0ELb0ELb1ELb0ELb1ELb0ELb0ELb1ELb1ELb1ELb0EEENS1_21CollectiveEpilogueFwdINS6_IJSA_SB_SA_EEES9_SD_SF_Li384ELb1ELb1ELb1ELb0EEENS1_36VarlenDynamicPersistentTileSchedulerILi192ELi192ELi384ELi128ELb1ELb1ELb1ELb0ELb1ELb1EEEEEEEEEvNT_6ParamsE:
        /* <DEDUP_REMOVED lines=12> */
[----:B------:R-:W-:Y:S02]  /*00c0*/  UIADD3 UR10, UP2, UR4, 0x570, URZ ;  /* 0x00000570040a7890 */ /* 0x000fe4000ff5e03f */
[----:B------:R-:W-:Y:S02]  /*00d0*/  UIADD3 UR4, UP3, UR4, 0x670, URZ ;  /* 0x0000067004047890 */ /* 0x000fe4000ff7e03f */
[----:B------:R-:W-:-:S02]  /*00e0*/  UIADD3.X UR7, URZ, UR5, URZ, UP0, !UPT ;  /* 0x000000053f077290 */ /* 0x000fc400087fe43f */
[----:B------:R-:W-:Y:S02]  /*00f0*/  UIADD3.X UR9, URZ, UR5, URZ, UP1, !UPT ;  /* 0x000000053f097290 */ /* 0x000fe40008ffe43f */
[----:B------:R-:W-:Y:S02]  /*0100*/  UIADD3.X UR11, URZ, UR5, URZ, UP2, !UPT ;  /* 0x000000053f0b7290 */ /* 0x000fe400097fe43f */
[----:B------:R-:W-:-:S03]  /*0110*/  UIADD3.X UR5, URZ, UR5, URZ, UP3, !UPT ;  /* 0x000000053f057290 */ /* 0x000fc60009ffe43f */
[----:B------:R0:W-:Y:S02]  /*0120*/  UTMACCTL.PF [UR6] ;  /* 0x00000000060079b9 */ /* 0x0001e40008040000 */
[----:B------:R0:W-:Y:S02]  /*0130*/  UTMACCTL.PF [UR8] ;  /* 0x00000000080079b9 */ /* 0x0001e40008040000 */
[----:B------:R0:W-:Y:S02]  /*0140*/  UTMACCTL.PF [UR10] ;  /* 0x000000000a0079b9 */ /* 0x0001e40008040000 */
[----:B------:R0:W-:Y:S02]  /*0150*/  UTMACCTL.PF [UR4] ;  /* 0x00000000040079b9 */ /* 0x0001e40008040000 */
[----:B0-----:R-:W-:Y:S01]  /*0160*/  NOP ;  /* 0x0000000000007918 */ /* 0x001fe20000000000 */
.L_x_391:
[----:B------:R-:W-:Y:S05]  /*0170*/  BSYNC B0 ;  /* 0x0000000000007941 */ /* 0x000fea0003800000 */
.L_x_390:
        /* <DEDUP_REMOVED lines=40> */
.L_x_392:
        /* <DEDUP_REMOVED lines=22> */
.L_x_393:
        /* <DEDUP_REMOVED lines=18> */
.L_x_394:
        /* <DEDUP_REMOVED lines=22> */
.L_x_395:
        /* <DEDUP_REMOVED lines=22> */
.L_x_396:
[----:B--2---:R-:W-:Y:S01]  /*0940*/  ISETP.NE.AND P0, PT, R2, RZ, PT ;  /* 0x000000ff0200720c */ /* 0x004fe20003f05270 */
[----:B------:R-:W-:Y:S01]  /*0950*/  IMAD.MOV.U32 R2, RZ, RZ, 0x1 ;  /* 0x00000001ff027424 */ /* 0x000fe200078e00ff */
[----:B------:R-:W-:Y:S01]  /*0960*/  NOP ;  /* 0x0000000000007918 */ /* 0x000fe20000000000 */
[----:B------:R-:W-:Y:S01]  /*0970*/  ULDC.64 UR56, c[0x0][0x208] ;  /* 0x0000820000387ab9 */ /* 0x000fe20000000a00 */
[----:B------:R-:W-:Y:S02]  /*0980*/  BSSY B9, `(.L_x_397) ;  /* 0x0001733000097945 */ /* 0x000fe40003800000 */
[----:B------:R-:W-:-:S05]  /*0990*/  SEL R2, R2, 0x2, !P0 ;  /* 0x0000000202027807 */ /* 0x000fca0004000000 */
[----:B------:R2:W-:Y:S01]  /*09a0*/  STL [R1+0x50], R2 ;  /* 0x0000500201007387 */ /* 0x0005e20000100800 */
[----:B01-34-:R-:W-:Y:S06]  /*09b0*/  BAR.SYNC.DEFER_BLOCKING 0x0 ;  /* 0x0000000000007b1d */ /* 0x01bfec0000010000 */
[----:B------:R-:W-:Y:S05]  /*09c0*/  @!P0 BRA `(.L_x_398) ;  /* 0x0000010400f08947 */ /* 0x000fea0003800000 */
.L_x_399:
[----:B------:R-:W-:-:S08]  /*09d0*/  NOP ;  /* 0x0000000000007918 */ /* 0x000fd00000000000 */
[----:B------:R-:W0:Y:S02]  /*09e0*/  USETMAXREG.TRY_ALLOC.CTAPOOL UP0, 0xa0 ;  /* 0x000000a0000079c8 */ /* 0x000e240008000600 */
[----:B0-----:R-:W-:-:S13]  /*09f0*/  PLOP3.LUT P0, PT, PT, PT, UP0, 0x80, 0x0 ;  /* 0x000000000000781c */ /* 0x001fda0003f0f008 */
[----:B------:R-:W-:Y:S05]  /*0a00*/  @!P0 BRA `(.L_x_399) ;  /* 0xfffffffc00f08947 */ /* 0x000fea000383ffff */
[----:B------:R-:W3:Y:S01]  /*0a10*/  LDL.LU R0, [R1] ;  /* 0x0000000001007983 */ /* 0x000ee20000300800 */
[----:B--2---:R-:W0:Y:S01]  /*0a20*/  S2R R2, SR_TID.X ;  /* 0x0000000000027919 */ /* 0x004e220000002100 */
[----:B------:R-:W1:Y:S01]  /*0a30*/  S2UR UR5, SR_CgaCtaId ;  /* 0x00000000000579c3 */ /* 0x000e620000008800 */
[----:B------:R-:W-:Y:S01]  /*0a40*/  UMOV UR4, 0x400 ;  /* 0x0000040000047882 */ /* 0x000fe20000000000 */
[----:B0-----:R-:W-:-:S06]  /*0a50*/  SHF.R.U32.HI R2, RZ, 0x7, R2 ;  /* 0x00000007ff027819 */ /* 0x001fcc0000011602 */
[----:B------:R-:W-:Y:S06]  /*0a60*/  BAR.ARV 0x8, 0x200 ;  /* 0x0208000000007b1d */ /* 0x000fec0000002000 */
[----:B------:R-:W-:-:S13]  /*0a70*/  ISETP.NE.AND P0, PT, R2, 0x1, PT ;  /* 0x000000010200780c */ /* 0x000fda0003f05270 */
[----:B------:R-:W-:Y:S08]  /*0a80*/  @!P0 BAR.ARV 0x9, 0x100 ;  /* 0x0244000000008b1d */ /* 0x000ff00000002000 */
[----:B------:R-:W-:Y:S01]  /*0a90*/  BAR.SYNC.DEFER_BLOCKING 0x5, 0x200 ;  /* 0x0148000000007b1d */ /* 0x000fe20000010000 */
[----:B-1----:R-:W-:-:S06]  /*0aa0*/  ULEA UR4, UR5, UR4, 0x18 ;  /* 0x0000000405047291 */ /* 0x002fcc000f8ec03f */
[----:B------:R-:W-:Y:S01]  /*0ab0*/  IMAD.U32 R2, RZ, RZ, UR4 ;  /* 0x00000004ff027e24 */ /* 0x000fe2000f8e00ff */
[----:B------:R-:W-:-:S04]  /*0ac0*/  ULDC UR4, c[0x0][0xc3c] ;  /* 0x00030f0000047ab9 */ /* 0x000fc80000000800 */
[----:B------:R-:W0:Y:S01]  /*0ad0*/  LDS.128 R32, [R2+0x308d0] ;  /* 0x0308d00002207984 */ /* 0x000e220000000c00 */
[----:B------:R-:W-:Y:S06]  /*0ae0*/  BAR.ARV 0x4, 0x200 ;  /* 0x0108000000007b1d */ /* 0x000fec0000002000 */
[----:B---3--:R-:W-:-:S04]  /*0af0*/  LOP3.LUT R0, R0, 0xffffffef, RZ, 0xc0, !PT ;  /* 0xffffffef00007812 */ /* 0x008fc800078ec0ff */
[----:B------:R-:W-:-:S05]  /*0b00*/  @P0 LOP3.LUT R0, R0, 0x10, RZ, 0xfc, !PT ;  /* 0x0000001000000812 */ /* 0x000fca00078efcff */
[----:B------:R1:W-:Y:S01]  /*0b10*/  STL [R1], R0 ;  /* 0x0000000001007387 */ /* 0x0003e20000100800 */
[----:B0-----:R-:W-:-:S13]  /*0b20*/  ISETP.GE.AND P0, PT, R35, UR4, PT ;  /* 0x0000000423007c0c */ /* 0x001fda000bf06270 */
[----:B-1----:R-:W-:Y:S05]  /*0b30*/  @P0 BRA `(.L_x_400) ;  /* 0x00000170005c0947 */ /* 0x002fea0003800000 */
[----:B------:R-:W2:Y:S01]  /*0b40*/  LDL.LU R14, [R1+0x50] ;  /* 0x00005000010e7983 */ /* 0x000ea20000300800 */
[----:B------:R-:W0:Y:S02]  /*0b50*/  S2R R0, SR_TID.X ;  /* 0x0000000000007919 */ /* 0x000e240000002100 */
[----:B0-----:R-:W-:-:S05]  /*0b60*/  VIADD R13, R0, 0xffffff80 ;  /* 0xffffff80000d7836 */ /* 0x001fca0000000000 */
[----:B------:R-:W-:-:S04]  /*0b70*/  SHF.R.S32.HI R0, RZ, 0x1f, R13 ;  /* 0x0000001fff007819 */ /* 0x000fc8000001140d */
[----:B------:R-:W-:-:S04]  /*0b80*/  LEA.HI R3, R0, R13, RZ, 0x7 ;  /* 0x0000000d00037211 */ /* 0x000fc800078f38ff */
[----:B------:R-:W-:Y:S02]  /*0b90*/  LOP3.LUT R5, R3, 0xffffff80, RZ, 0xc0, !PT ;  /* 0xffffff8003057812 */ /* 0x000fe400078ec0ff */
[----:B------:R-:W-:-:S03]  /*0ba0*/  LEA.HI R4, R0, R13, RZ, 0x4 ;  /* 0x0000000d00047211 */ /* 0x000fc600078f20ff */
[C---:B------:R-:W-:Y:S01]  /*0bb0*/  IMAD.IADD R12, R13.reuse, 0x1, -R5 ;  /* 0x000000010d0c7824 */ /* 0x040fe200078e0a05 */
[C---:B------:R-:W-:Y:S02]  /*0bc0*/  LOP3.LUT R5, R4.reuse, 0xfffffff0, RZ, 0xc0, !PT ;  /* 0xfffffff004057812 */ /* 0x040fe400078ec0ff */
[----:B------:R-:W-:Y:S02]  /*0bd0*/  SHF.R.S32.HI R7, RZ, 0x4, R4 ;  /* 0x00000004ff077819 */ /* 0x000fe40000011404 */
[----:B------:R-:W-:Y:S01]  /*0be0*/  SHF.R.S32.HI R9, RZ, 0x1f, R12 ;  /* 0x0000001fff097819 */ /* 0x000fe2000001140c */
[----:B------:R-:W-:Y:S01]  /*0bf0*/  IMAD.IADD R5, R13, 0x1, -R5 ;  /* 0x000000010d057824 */ /* 0x000fe200078e0a05 */
[----:B------:R-:W-:Y:S02]  /*0c00*/  LEA.HI R6, R4, R7, RZ, 0x1 ;  /* 0x0000000704067211 */ /* 0x000fe400078f08ff */
[----:B------:R-:W-:Y:S02]  /*0c10*/  LEA.HI R8, R9, R12, RZ, 0x2 ;  /* 0x0000000c09087211 */ /* 0x000fe400078f10ff */
[----:B------:R-:W-:-:S02]  /*0c20*/  SHF.R.S32.HI R4, RZ, 0x1f, R5 ;  /* 0x0000001fff047819 */ /* 0x000fc40000011405 */
[--C-:B------:R-:W-:Y:S02]  /*0c30*/  SHF.R.S32.HI R10, RZ, 0x2, R8.reuse ;  /* 0x00000002ff0a7819 */ /* 0x100fe40000011408 */
[----:B------:R-:W-:Y:S02]  /*0c40*/  SHF.R.S32.HI R11, RZ, 0x1f, R8 ;  /* 0x0000001fff0b7819 */ /* 0x000fe40000011408 */
[----:B------:R-:W-:Y:S02]  /*0c50*/  LOP3.LUT R6, R6, 0x1ffffffe, RZ, 0xc0, !PT ;  /* 0x1ffffffe06067812 */ /* 0x000fe400078ec0ff */
[----:B------:R-:W-:Y:S02]  /*0c60*/  LEA.HI R4, R4, R5, RZ, 0x3 ;  /* 0x0000000504047211 */ /* 0x000fe400078f18ff */
[----:B------:R-:W-:Y:S02]  /*0c70*/  LEA.HI R11, R11, R10, RZ, 0x3 ;  /* 0x0000000a0b0b7211 */ /* 0x000fe400078f18ff */
[----:B------:R-:W-:-:S02]  /*0c80*/  IADD3 R7, R7, -R6, RZ ;  /* 0x8000000607077210 */ /* 0x000fc40007ffe0ff */
[----:B------:R-:W-:Y:S02]  /*0c90*/  LOP3.LUT R6, R4, 0xfffffff8, RZ, 0xc0, !PT ;  /* 0xfffffff804067812 */ /* 0x000fe400078ec0ff */
[----:B------:R-:W-:Y:S02]  /*0ca0*/  LOP3.LUT R11, R11, 0xfffffff8, RZ, 0xc0, !PT ;  /* 0xfffffff80b0b7812 */ /* 0x000fe400078ec0ff */
[----:B------:R-:W-:Y:S02]  /*0cb0*/  SHF.R.S32.HI R15, RZ, 0x7, R3 ;  /* 0x00000007ff0f7819 */ /* 0x000fe40000011403 */
[----:B------:R-:W-:Y:S02]  /*0cc0*/  LEA.HI R9, R9, R12, RZ, 0x5 ;  /* 0x0000000c09097211 */ /* 0x000fe400078f28ff */
[----:B------:R-:W-:Y:S01]  /*0cd0*/  LEA.HI R8, R0, R13, RZ, 0x5 ;  /* 0x0000000d00087211 */ /* 0x000fe200078f28ff */
[----:B------:R-:W-:Y:S01]  /*0ce0*/  IMAD.IADD R6, R5, 0x1, -R6 ;  /* 0x0000000105067824 */ /* 0x000fe200078e0a06 */
[----:B------:R-:W-:Y:S01]  /*0cf0*/  SHF.R.S32.HI R9, RZ, 0x5, R9 ;  /* 0x00000005ff097819 */ /* 0x000fe20000011409 */
[----:B------:R-:W-:Y:S01]  /*0d00*/  IMAD.IADD R12, R10, 0x1, -R11 ;  /* 0x000000010a0c7824 */ /* 0x000fe200078e0a0b */
[----:B------:R-:W-:Y:S01]  /*0d10*/  SHF.R.S32.HI R16, RZ, 0x5, R8 ;  /* 0x00000005ff107819 */ /* 0x000fe20000011408 */
[----:B------:R-:W-:-:S04]  /*0d20*/  IMAD.HI R10, R15, 0x55555556, RZ ;  /* 0x555555560f0a7827 */ /* 0x000fc800078e02ff */
[----:B------:R-:W-:Y:S01]  /*0d30*/  IMAD.SHL.U32 R3, R6, 0x40, RZ ;  /* 0x0000004006037824 */ /* 0x000fe200078e00ff */
[----:B------:R-:W-:Y:S01]  /*0d40*/  LEA.HI R11, R10, R10, RZ, 0x1 ;  /* 0x0000000a0a0b7211 */ /* 0x000fe200078f08ff */
[----:B------:R-:W-:Y:S02]  /*0d50*/  IMAD R12, R9, 0x10, R12 ;  /* 0x00000010090c7824 */ /* 0x000fe400078e020c */
[----:B------:R-:W-:Y:S01]  /*0d60*/  IMAD.SHL.U32 R9, R16, 0x400, RZ ;  /* 0x0000040010097824 */ /* 0x000fe200078e00ff */
[----:B------:R-:W-:Y:S01]  /*0d70*/  LOP3.LUT R3, R3, 0x1c0, RZ, 0xc0, !PT ;  /* 0x000001c003037812 */ /* 0x000fe200078ec0ff */
[----:B------:R-:W-:Y:S01]  /*0d80*/  IMAD.SHL.U32 R8, R7, 0x8, RZ ;  /* 0x0000000807087824 */ /* 0x000fe200078e00ff */
[----:B------:R-:W-:Y:S01]  /*0d90*/  LEA.HI R0, R0, R13, RZ, 0x2 ;  /* 0x0000000d00007211 */ /* 0x000fe200078f10ff */
[----:B------:R-:W-:Y:S01]  /*0da0*/  IMAD R5, R5, 0x40, R9 ;  /* 0x0000004005057824 */ /* 0x000fe200078e0209 */
[----:B------:R-:W-:Y:S01]  /*0db0*/  SHF.R.U32.HI R10, RZ, 0x3, R3 ;  /* 0x00000003ff0a7819 */ /* 0x000fe20000011603 */
[----:B------:R-:W-:Y:S01]  /*0dc0*/  IMAD R11, R11, -0x3, R15 ;  /* 0xfffffffd0b0b7824 */ /* 0x000fe200078e020f */
[----:B------:R-:W-:-:S02]  /*0dd0*/  LOP3.LUT R7, R3, 0x8, R8, 0xf8, !PT ;  /* 0x0000000803077812 */ /* 0x000fc400078ef808 */
[----:B------:R-:W-:Y:S01]  /*0de0*/  SHF.L.U32 R4, R4, 0x6, RZ ;  /* 0x0000000604047819 */ /* 0x000fe200000006ff */
[----:B------:R-:W-:Y:S01]  /*0df0*/  IMAD.IADD R5, R8, 0x1, R5 ;  /* 0x0000000108057824 */ /* 0x000fe200078e0205 */
[----:B------:R-:W-:Y:S01]  /*0e00*/  SHF.R.S32.HI R18, RZ, 0x2, R0 ;  /* 0x00000002ff127819 */ /* 0x000fe20000011400 */
[----:B------:R-:W-:Y:S01]  /*0e10*/  IMAD R3, R11, 0x40, R12 ;  /* 0x000000400b037824 */ /* 0x000fe200078e020c */
[----:B------:R-:W-:Y:S02]  /*0e20*/  LOP3.LUT R7, R7, R10, RZ, 0x3c, !PT ;  /* 0x0000000a07077212 */ /* 0x000fe400078e3cff */
[----:B------:R-:W-:Y:S02]  /*0e30*/  LOP3.LUT R4, R4, 0x7ffffe00, RZ, 0xc0, !PT ;  /* 0x7ffffe0004047812 */ /* 0x000fe400078ec0ff */
[----:B------:R-:W-:Y:S01]  /*0e40*/  IADD3 R8, R18, 0x60, RZ ;  /* 0x0000006012087810 */ /* 0x000fe20007ffe0ff */
[----:B------:R0:W-:Y:S01]  /*0e50*/  STL [R1+0x78], R5 ;  /* 0x0000780501007387 */ /* 0x0001e20000100800 */
[----:B------:R-:W-:-:S02]  /*0e60*/  IADD3 R7, R7, R4, R9 ;  /* 0x0000000407077210 */ /* 0x000fc40007ffe009 */
[----:B------:R-:W-:Y:S01]  /*0e70*/  SHF.R.S32.HI R4, RZ, 0x1f, R8 ;  /* 0x0000001fff047819 */ /* 0x000fe20000011408 */
[----:B------:R1:W-:Y:S03]  /*0e80*/  STL [R1+0x74], R3 ;  /* 0x0000740301007387 */ /* 0x0003e60000100800 */
[----:B------:R-:W-:Y:S02]  /*0e90*/  LEA.HI R4, R4, R8, RZ, 0x3 ;  /* 0x0000000804047211 */ /* 0x000fe400078f18ff */
[----:B0-----:R-:W-:Y:S02]  /*0ea0*/  SHF.R.S32.HI R5, RZ, 0x1f, R0 ;  /* 0x0000001fff057819 */ /* 0x001fe40000011400 */
[----:B-1----:R-:W-:Y:S01]  /*0eb0*/  LOP3.LUT R3, R0, 0xfffffffc, RZ, 0xc0, !PT ;  /* 0xfffffffc00037812 */ /* 0x002fe200078ec0ff */
[----:B------:R-:W-:Y:S01]  /*0ec0*/  IMAD.SHL.U32 R0, R8, 0x40, RZ ;  /* 0x0000004008007824 */ /* 0x000fe200078e00ff */
[----:B------:R-:W-:-:S03]  /*0ed0*/  LEA.HI R5, R5, R18, RZ, 0x3 ;  /* 0x0000001205057211 */ /* 0x000fc600078f18ff */
[----:B------:R-:W-:Y:S01]  /*0ee0*/  IMAD.IADD R3, R13, 0x1, -R3 ;  /* 0x000000010d037824 */ /* 0x000fe200078e0a03 */
[----:B------:R-:W-:Y:S01]  /*0ef0*/  R2P PR, R6, 0x6 ;  /* 0x0000000606007804 */ /* 0x000fe20000000000 */
[----:B------:R-:W-:Y:S01]  /*0f00*/  IMAD.SHL.U32 R4, R4, 0x40, RZ ;  /* 0x0000004004047824 */ /* 0x000fe200078e00ff */
[----:B------:R-:W-:Y:S01]  /*0f10*/  LOP3.LUT R0, R0, 0x1c0, RZ, 0xc0, !PT ;  /* 0x000001c000007812 */ /* 0x000fe200078ec0ff */
[----:B------:R-:W-:Y:S01]  /*0f20*/  IMAD.SHL.U32 R16, R3, 0x8, RZ ;  /* 0x0000000803107824 */ /* 0x000fe200078e00ff */
[----:B------:R-:W-:Y:S01]  /*0f30*/  LOP3.LUT R5, R5, 0xfffffff8, RZ, 0xc0, !PT ;  /* 0xfffffff805057812 */ /* 0x000fe200078ec0ff */
[----:B------:R-:W-:Y:S01]  /*0f40*/  IMAD R157, R7, 0x2, R2 ;  /* 0x00000002079d7824 */ /* 0x000fe200078e0202 */
[----:B------:R-:W-:Y:S01]  /*0f50*/  SHF.R.U32.HI R8, RZ, 0x3, R0 ;  /* 0x00000003ff087819 */ /* 0x000fe20000011600 */
[----:B------:R-:W-:Y:S01]  /*0f60*/  IMAD.SHL.U32 R22, R3, 0x4, RZ ;  /* 0x0000000403167824 */ /* 0x000fe200078e00ff */
[----:B------:R-:W-:Y:S01]  /*0f70*/  LOP3.LUT R3, R0, 0x38, R16, 0xf8, !PT ;  /* 0x0000003800037812 */ /* 0x000fe200078ef810 */
[----:B------:R-:W-:Y:S01]  /*0f80*/  IMAD.MOV.U32 R6, RZ, RZ, 0x40 ;  /* 0x00000040ff067424 */ /* 0x000fe200078e00ff */
[----:B------:R-:W-:-:S02]  /*0f90*/  LOP3.LUT R4, R4, 0xfffffe00, RZ, 0xc0, !PT ;  /* 0xfffffe0004047812 */ /* 0x000fc400078ec0ff */
[----:B------:R-:W-:Y:S01]  /*0fa0*/  SHF.R.S32.HI R9, RZ, 0x1f, R18 ;  /* 0x0000001fff097819 */ /* 0x000fe20000011412 */
[----:B------:R-:W-:Y:S01]  /*0fb0*/  IMAD.IADD R9, R18, 0x1, -R5 ;  /* 0x0000000112097824 */ /* 0x000fe200078e0a05 */
[C---:B------:R-:W-:Y:S02]  /*0fc0*/  IADD3 R0, R157.reuse, 0x1e800, RZ ;  /* 0x0001e8009d007810 */ /* 0x040fe40007ffe0ff */
[----:B------:R-:W-:Y:S02]  /*0fd0*/  LOP3.LUT R5, R4, R3, R8, 0xf6, !PT ;  /* 0x0000000304057212 */ /* 0x000fe400078ef608 */
[----:B------:R-:W-:Y:S01]  /*0fe0*/  SEL R3, R6, 0xffffffc0, !P2 ;  /* 0xffffffc006037807 */ /* 0x000fe20005000000 */
[----:B------:R-:W-:Y:S01]  /*0ff0*/  STL [R1+0x64], RZ ;  /* 0x000064ff01007387 */ /* 0x000fe20000100800 */
[----:B------:R-:W-:Y:S02]  /*1000*/  VIADD R7, R157, 0x1e820 ;  /* 0x0001e8209d077836 */ /* 0x000fe40000000000 */
[C---:B------:R-:W-:Y:S01]  /*1010*/  @P1 VIADD R7, R0.reuse, 0xffffffe0 ;  /* 0xffffffe000071836 */ /* 0x040fe20000000000 */
[----:B------:R0:W-:Y:S01]  /*1020*/  STL [R1+0x48], R4 ;  /* 0x0000480401007387 */ /* 0x0001e20000100800 */
[----:B------:R-:W-:-:S03]  /*1030*/  IMAD.IADD R0, R0, 0x1, R3 ;  /* 0x0000000100007824 */ /* 0x000fc600078e0203 */
[----:B------:R-:W-:Y:S01]  /*1040*/  STL [R1+0x34], R9 ;  /* 0x0000340901007387 */ /* 0x000fe20000100800 */
[----:B0-----:R-:W-:-:S03]  /*1050*/  IMAD R4, R5, 0x2, R2 ;  /* 0x0000000205047824 */ /* 0x001fc600078e0202 */
[----:B------:R-:W-:Y:S04]  /*1060*/  STL [R1+0x4c], R7 ;  /* 0x00004c0701007387 */ /* 0x000fe80000100800 */
[----:B------:R0:W-:Y:S04]  /*1070*/  STL [R1+0x70], R4 ;  /* 0x0000700401007387 */ /* 0x0001e80000100800 */
[----:B------:R1:W-:Y:S01]  /*1080*/  STL [R1+0x8], R0 ;  /* 0x0000080001007387 */ /* 0x0003e20000100800 */
[----:B0-----:R-:W-:Y:S01]  /*1090*/  IADD3 R4, R3, R7, RZ ;  /* 0x0000000703047210 */ /* 0x001fe20007ffe0ff */
[----:B------:R-:W-:-:S02]  /*10a0*/  VIADD R3, R7, 0x6000 ;  /* 0x0000600007037836 */ /* 0x000fc40000000000 */
[----:B-1----:R-:W-:Y:S02]  /*10b0*/  VIADD R0, R7, 0xc000 ;  /* 0x0000c00007007836 */ /* 0x002fe40000000000 */
[----:B------:R0:W-:Y:S04]  /*10c0*/  STL [R1+0x4], R4 ;  /* 0x0000040401007387 */ /* 0x0001e80000100800 */
[----:B------:R0:W-:Y:S04]  /*10d0*/  STL [R1+0x50], R0 ;  /* 0x0000500001007387 */ /* 0x0001e80000100800 */
[----:B------:R0:W-:Y:S01]  /*10e0*/  STL [R1+0x54], R3 ;  /* 0x0000540301007387 */ /* 0x0001e20000100800 */
[----:B------:R-:W-:Y:S01]  /*10f0*/  IMAD.MOV.U32 R19, RZ, RZ, RZ ;  /* 0x000000ffff137224 */ /* 0x000fe200078e00ff */
[----:B------:R-:W-:Y:S01]  /*1100*/  CS2R R152, SRZ ;  /* 0x0000000000987805 */ /* 0x000fe2000001ff00 */
[----:B------:R-:W-:-:S02]  /*1110*/  IMAD.MOV.U32 R156, RZ, RZ, RZ ;  /* 0x000000ffff9c7224 */ /* 0x000fc400078e00ff */
[----:B------:R-:W-:Y:S01]  /*1120*/  VIADD R154, R22, 0x10 ;  /* 0x00000010169a7836 */ /* 0x000fe20000000000 */
[----:B0-2---:R-:W-:-:S07]  /*1130*/  LOP3.LUT R155, R14, 0x1, RZ, 0xfc, !PT ;  /* 0x000000010e9b7812 */ /* 0x005fce00078efcff */
.L_x_530:
[----:B01-3--:R-:W0:Y:S02]  /*1140*/  LDC.64 R4, c[0x0][0xc88] ;  /* 0x00032200ff047b82 */ /* 0x00be240000000a00 */
[----:B0-----:R-:W-:-:S05]  /*1150*/  IMAD.WIDE R4, R35, 0x4, R4 ;  /* 0x0000000423047825 */ /* 0x001fca00078e0204 */
[----:B--2-4-:R-:W2:Y:S01]  /*1160*/  LDG.E R38, desc[UR56][R4.64] ;  /* 0x0000003804267981 */ /* 0x014ea2000c1e1900 */
[----:B------:R-:W-:Y:S05]  /*1170*/  YIELD ;  /* 0x0000000000007946 */ /* 0x000fea0003800000 */
[----:B------:R-:W-:Y:S01]  /*1180*/  ULDC.64 UR4, c[0x0][0xa28] ;  /* 0x00028a0000047ab9 */ /* 0x000fe20000000a00 */
[----:B------:R-:W-:Y:S01]  /*1190*/  ULDC.64 UR8, c[0x0][0xa18] ;  /* 0x0002860000087ab9 */ /* 0x000fe20000000a00 */
[----:B------:R-:W-:Y:S01]  /*11a0*/  ISETP.NE.U32.AND P1, PT, RZ, UR4, PT ;  /* 0x00000004ff007c0c */ /* 0x000fe2000bf25070 */
[----:B------:R-:W-:Y:S01]  /*11b0*/  ULDC.64 UR6, c[0x0][0xa08] ;  /* 0x0002820000067ab9 */ /* 0x000fe20000000a00 */
[----:B------:R-:W-:Y:S01]  /*11c0*/  IMAD.MOV.U32 R11, RZ, RZ, RZ ;  /* 0x000000ffff0b7224 */ /* 0x000fe200078e00ff */
[----:B------:R-:W-:Y:S01]  /*11d0*/  ISETP.NE.U32.AND P0, PT, RZ, UR6, PT ;  /* 0x00000006ff007c0c */ /* 0x000fe2000bf05070 */
[----:B------:R-:W-:Y:S01]  /*11e0*/  IMAD.MOV.U32 R35, RZ, RZ, RZ ;  /* 0x000000ffff237224 */ /* 0x000fe200078e00ff */
[----:B------:R-:W-:-:S02]  /*11f0*/  ISETP.NE.AND.EX P1, PT, RZ, UR5, PT, P1 ;  /* 0x00000005ff007c0c */ /* 0x000fc4000bf25310 */
[----:B------:R-:W-:Y:S02]  /*1200*/  ISETP.NE.AND.EX P0, PT, RZ, UR7, PT, P0 ;  /* 0x00000007ff007c0c */ /* 0x000fe4000bf05300 */
[----:B--2---:R-:W-:Y:S01]  /*1210*/  SHF.R.S32.HI R0, RZ, 0x1f, R38 ;  /* 0x0000001fff007819 */ /* 0x004fe20000011426 */
[----:B------:R-:W-:-:S08]  /*1220*/  IMAD.SHL.U32 R36, R38, 0x4, RZ ;  /* 0x0000000426247824 */ /* 0x000fd000078e00ff */
[C---:B------:R-:W-:Y:S01]  /*1230*/  @P1 LEA R6, P2, R38.reuse, UR4, 0x2 ;  /* 0x0000000426061c11 */ /* 0x040fe2000f8410ff */
[----:B------:R0:W-:Y:S01]  /*1240*/  STL [R1+0x5c], R38 ;  /* 0x00005c2601007387 */ /* 0x0001e20000100800 */
[C-C-:B------:R-:W-:Y:S02]  /*1250*/  SHF.L.U64.HI R37, R38.reuse, 0x2, R0.reuse ;  /* 0x0000000226257819 */ /* 0x140fe40000010200 */
[----:B------:R-:W-:Y:S02]  /*1260*/  @P1 LEA.HI.X R7, R38, UR5, R0, 0x2, P2 ;  /* 0x0000000526071c11 */ /* 0x000fe400090f1400 */
[----:B------:R-:W-:Y:S01]  /*1270*/  ISETP.NE.U32.AND P2, PT, RZ, UR8, PT ;  /* 0x00000008ff007c0c */ /* 0x000fe2000bf45070 */
[----:B------:R-:W-:Y:S01]  /*1280*/  ULDC UR4, c[0x0][0x288] ;  /* 0x0000a20000047ab9 */ /* 0x000fe20000000800 */
[----:B------:R-:W-:Y:S01]  /*1290*/  IADD3 R8, P3, R36, UR6, RZ ;  /* 0x0000000624087c10 */ /* 0x000fe2000ff7e0ff */
[----:B------:R0:W5:Y:S01]  /*12a0*/  @P1 LDG.E R11, desc[UR56][R6.64] ;  /* 0x00000038060b1981 */ /* 0x000162000c1e1900 */
[----:B------:R-:W-:Y:S01]  /*12b0*/  ISETP.NE.AND.EX P2, PT, RZ, UR9, PT, P2 ;  /* 0x00000009ff007c0c */ /* 0x000fe2000bf45320 */
[----:B------:R-:W-:Y:S01]  /*12c0*/  IMAD.U32 R24, RZ, RZ, UR4 ;  /* 0x00000004ff187e24 */ /* 0x000fe2000f8e00ff */
[----:B------:R-:W-:Y:S01]  /*12d0*/  IADD3.X R9, R37, UR7, RZ, P3, !PT ;  /* 0x0000000725097c10 */ /* 0x000fe20009ffe4ff */
[----:B------:R-:W-:-:S04]  /*12e0*/  ULDC.64 UR4, c[0x0][0x418] ;  /* 0x0001060000047ab9 */ /* 0x000fc80000000a00 */
[----:B------:R0:W5:Y:S06]  /*12f0*/  @P0 LDG.E R35, desc[UR56][R8.64] ;  /* 0x0000003808230981 */ /* 0x00016c000c1e1900 */
[----:B------:R-:W-:-:S04]  /*1300*/  @P2 IADD3 R4, P1, R36, UR8, RZ ;  /* 0x0000000824042c10 */ /* 0x000fc8000ff3e0ff */
[----:B------:R-:W-:-:S05]  /*1310*/  @P2 IADD3.X R5, R37, UR9, RZ, P1, !PT ;  /* 0x0000000925052c10 */ /* 0x000fca0008ffe4ff */
[----:B------:R0:W5:Y:S01]  /*1320*/  @P2 LDG.E R24, desc[UR56][R4.64] ;  /* 0x0000003804182981 */ /* 0x000162000c1e1900 */
[----:B------:R-:W-:-:S03]  /*1330*/  UISETP.NE.U32.AND UP0, UPT, UR4, URZ, UPT ;  /* 0x0000003f0400728c */ /* 0x000fc6000bf05070 */
[----:B------:R-:W-:Y:S01]  /*1340*/  ULDC UR4, c[0x0][0x424] ;  /* 0x0001090000047ab9 */ /* 0x000fe20000000800 */
[----:B------:R-:W-:-:S03]  /*1350*/  UISETP.NE.AND.EX UP0, UPT, UR5, URZ, UPT, UP0 ;  /* 0x0000003f0500728c */ /* 0x000fc6000bf05300 */
[----:B------:R-:W-:Y:S01]  /*1360*/  ULDC UR5, c[0x0][0x2f0] ;  /* 0x0000bc0000057ab9 */ /* 0x000fe20000000800 */
[----:B------:R-:W-:-:S04]  /*1370*/  USEL UR4, UR4, 0x1, UP0 ;  /* 0x0000000104047887 */ /* 0x000fc80008000000 */
[----:B------:R-:W-:-:S03]  /*1380*/  UIMAD UR4, UR4, UR5, URZ ;  /* 0x00000005040472a4 */ /* 0x000fc6000f8e023f */
[----:B------:R-:W-:Y:S02]  /*1390*/  ULDC UR5, c[0x0][0x348] ;  /* 0x0000d20000057ab9 */ /* 0x000fe40000000800 */
[----:B------:R-:W-:Y:S01]  /*13a0*/  MOV R27, UR5 ;  /* 0x00000005001b7c02 */ /* 0x000fe20008000f00 */
[----:B------:R-:W-:Y:S01]  /*13b0*/  IMAD.U32 R32, RZ, RZ, UR4 ;  /* 0x00000004ff207e24 */ /* 0x000fe2000f8e00ff */
[----:B0-----:R-:W-:Y:S06]  /*13c0*/  @P2 BRA `(.L_x_401) ;  /* 0x0000000000242947 */ /* 0x001fec0003800000 */
[----:B------:R-:W-:Y:S02]  /*13d0*/  ULDC.64 UR4, c[0x0][0xa00] ;  /* 0x0002800000047ab9 */ /* 0x000fe40000000a00 */
[----:B------:R-:W-:-:S04]  /*13e0*/  ISETP.NE.U32.AND P1, PT, RZ, UR4, PT ;  /* 0x00000004ff007c0c */ /* 0x000fc8000bf25070 */
[----:B------:R-:W-:-:S13]  /*13f0*/  ISETP.NE.AND.EX P1, PT, RZ, UR5, PT, P1 ;  /* 0x00000005ff007c0c */ /* 0x000fda000bf25310 */
[----:B------:R-:W-:Y:S05]  /*1400*/  @!P1 BRA `(.L_x_401) ;  /* 0x0000000000149947 */ /* 0x000fea0003800000 */
[----:B------:R-:W0:Y:S02]  /*1410*/  LDC.64 R4, c[0x0][0xa00] ;  /* 0x00028000ff047b82 */ /* 0x000e240000000a00 */
[----:B0-----:R-:W-:-:S05]  /*1420*/  IMAD.WIDE R4, R38, 0x4, R4 ;  /* 0x0000000426047825 */ /* 0x001fca00078e0204 */
[----:B-----5:R-:W2:Y:S04]  /*1430*/  LDG.E R24, desc[UR56][R4.64] ;  /* 0x0000003804187981 */ /* 0x020ea8000c1e1900 */
[----:B------:R-:W2:Y:S02]  /*1440*/  LDG.E R3, desc[UR56][R4.64+0x4] ;  /* 0x0000043804037981 */ /* 0x000ea4000c1e1900 */
[----:B--2---:R-:W-:-:S07]  /*1450*/  IMAD.IADD R24, R3, 0x1, -R24 ;  /* 0x0000000103187824 */ /* 0x004fce00078e0a18 */
.L_x_401:
[C---:B------:R-:W-:Y:S01]  /*1460*/  LOP3.LUT R42, R34.reuse, 0xffff, RZ, 0xc0, !PT ;  /* 0x0000ffff222a7812 */ /* 0x040fe200078ec0ff */
[----:B------:R-:W-:Y:S01]  /*1470*/  ULDC.64 UR4, c[0x0][0xa20] ;  /* 0x0002880000047ab9 */ /* 0x000fe20000000a00 */
[----:B------:R0:W-:Y:S01]  /*1480*/  STL [R1+0x68], R33 ;  /* 0x0000682101007387 */ /* 0x0001e20000100800 */
[----:B------:R-:W-:Y:S02]  /*1490*/  ISETP.NE.U32.AND P1, PT, RZ, UR4, PT ;  /* 0x00000004ff007c0c */ /* 0x000fe4000bf25070 */
[C---:B------:R-:W-:Y:S01]  /*14a0*/  LOP3.LUT R3, R34.reuse, 0xff000000, RZ, 0xc0, !PT ;  /* 0xff00000022037812 */ /* 0x040fe200078ec0ff */
[----:B------:R0:W-:Y:S01]  /*14b0*/  STL [R1+0x58], R42 ;  /* 0x0000582a01007387 */ /* 0x0001e20000100800 */
[----:B------:R-:W-:Y:S02]  /*14c0*/  ISETP.NE.AND.EX P1, PT, RZ, UR5, PT, P1 ;  /* 0x00000005ff007c0c */ /* 0x000fe4000bf25310 */
[----:B------:R-:W-:Y:S02]  /*14d0*/  LOP3.LUT R0, R34, 0xff0000, RZ, 0xc0, !PT ;  /* 0x00ff000022007812 */ /* 0x000fe400078ec0ff */
[----:B------:R-:W-:-:S04]  /*14e0*/  SHF.R.U32.HI R3, RZ, 0x8, R3 ;  /* 0x00000008ff037819 */ /* 0x000fc80000011603 */
[----:B------:R-:W-:-:S05]  /*14f0*/  LEA.HI R10, R0, R3, RZ, 0x10 ;  /* 0x00000003000a7211 */ /* 0x000fca00078f80ff */
[----:B0-----:R-:W-:Y:S05]  /*1500*/  @!P1 BRA `(.L_x_402) ;  /* 0x0000000000109947 */ /* 0x001fea0003800000 */
[----:B------:R-:W-:-:S04]  /*1510*/  IADD3 R4, P0, R36, UR4, RZ ;  /* 0x0000000424047c10 */ /* 0x000fc8000ff1e0ff */
[----:B------:R-:W-:-:S05]  /*1520*/  IADD3.X R5, R37, UR5, RZ, P0, !PT ;  /* 0x0000000525057c10 */ /* 0x000fca00087fe4ff */
[----:B------:R0:W5:Y:S01]  /*1530*/  LDG.E R32, desc[UR56][R4.64] ;  /* 0x0000003804207981 */ /* 0x000162000c1e1900 */
[----:B------:R-:W-:Y:S05]  /*1540*/  BRA `(.L_x_403) ;  /* 0x0000000000107947 */ /* 0x000fea0003800000 */
.L_x_402:
[----:B------:R-:W-:Y:S05]  /*1550*/  @!P0 BRA `(.L_x_403) ;  /* 0x00000000000c8947 */ /* 0x000fea0003800000 */
[----:B------:R-:W2:Y:S04]  /*1560*/  LDG.E R3, desc[UR56][R8.64] ;  /* 0x0000003808037981 */ /* 0x000ea8000c1e1900 */
[----:B------:R-:W2:Y:S02]  /*1570*/  LDG.E R32, desc[UR56][R8.64+0x4] ;  /* 0x0000043808207981 */ /* 0x000ea4000c1e1900 */
[----:B--2---:R-:W-:-:S07]  /*1580*/  IMAD.IADD R32, R32, 0x1, -R3 ;  /* 0x0000000120207824 */ /* 0x004fce00078e0a03 */
.L_x_403:
[----:B------:R-:W-:Y:S01]  /*1590*/  ULDC.64 UR4, c[0x0][0xa10] ;  /* 0x0002840000047ab9 */ /* 0x000fe20000000a00 */
[----:B------:R-:W2:Y:S01]  /*15a0*/  LDL.LU R34, [R1] ;  /* 0x0000000001227983 */ /* 0x000ea20000300800 */
[----:B------:R-:W-:-:S04]  /*15b0*/  ISETP.NE.U32.AND P0, PT, RZ, UR4, PT ;  /* 0x00000004ff007c0c */ /* 0x000fc8000bf05070 */
[----:B------:R-:W-:Y:S01]  /*15c0*/  ISETP.NE.AND.EX P0, PT, RZ, UR5, PT, P0 ;  /* 0x00000005ff007c0c */ /* 0x000fe2000bf05300 */
[----:B------:R-:W-:-:S12]  /*15d0*/  ULDC.64 UR4, c[0x0][0xa30] ;  /* 0x00028c0000047ab9 */ /* 0x000fd80000000a00 */
[----:B0-----:R-:W0:Y:S02]  /*15e0*/  @P0 LDC.64 R4, c[0x0][0xa10] ;  /* 0x00028400ff040b82 */ /* 0x001e240000000a00 */
[----:B0-----:R-:W-:-:S05]  /*15f0*/  @P0 IMAD.WIDE R4, R38, 0x4, R4 ;  /* 0x0000000426040825 */ /* 0x001fca00078e0204 */
[----:B------:R-:W3:Y:S04]  /*1600*/  @P0 LDG.E R0, desc[UR56][R4.64] ;  /* 0x0000003804000981 */ /* 0x000ee8000c1e1900 */
[----:B------:R-:W3:Y:S01]  /*1610*/  @P0 LDG.E R3, desc[UR56][R4.64+0x4] ;  /* 0x0000043804030981 */ /* 0x000ee2000c1e1900 */
[----:B------:R-:W-:Y:S01]  /*1620*/  ISETP.NE.U32.AND P1, PT, RZ, UR4, PT ;  /* 0x00000004ff007c0c */ /* 0x000fe2000bf25070 */
[----:B-----5:R-:W-:-:S03]  /*1630*/  IMAD.MOV.U32 R25, RZ, RZ, R32 ;  /* 0x000000ffff197224 */ /* 0x020fc600078e0020 */
[----:B------:R-:W-:-:S13]  /*1640*/  ISETP.NE.AND.EX P1, PT, RZ, UR5, PT, P1 ;  /* 0x00000005ff007c0c */ /* 0x000fda000bf25310 */
[----:B------:R-:W-:-:S04]  /*1650*/  @P1 IADD3 R6, P2, R36, UR4, RZ ;  /* 0x0000000424061c10 */ /* 0x000fc8000ff5e0ff */
[----:B------:R-:W-:-:S05]  /*1660*/  @P1 IADD3.X R7, R37, UR5, RZ, P2, !PT ;  /* 0x0000000525071c10 */ /* 0x000fca00097fe4ff */
[----:B------:R0:W5:Y:S01]  /*1670*/  @P1 LDG.E R25, desc[UR56][R6.64] ;  /* 0x0000003806191981 */ /* 0x000162000c1e1900 */
[----:B------:R-:W-:Y:S01]  /*1680*/  IMAD.IADD R12, R32, 0x1, -R11 ;  /* 0x00000001200c7824 */ /* 0x000fe200078e0a0b */
[----:B------:R-:W-:Y:S01]  /*1690*/  LOP3.LUT R13, R10, 0xff, RZ, 0xc0, !PT ;  /* 0x000000ff0a0d7812 */ /* 0x000fe200078ec0ff */
[----:B------:R-:W-:Y:S01]  /*16a0*/  BSSY B0, `(.L_x_404) ;  /* 0x000002d000007945 */ /* 0x000fe20003800000 */
[----:B------:R-:W-:-:S03]  /*16b0*/  SHF.R.U32.HI R8, RZ, 0x10, R10 ;  /* 0x00000010ff087819 */ /* 0x000fc6000001160a */
[----:B------:R0:W-:Y:S01]  /*16c0*/  STL [R1+0x6c], R13 ;  /* 0x00006c0d01007387 */ /* 0x0001e20000100800 */
[----:B--2---:R-:W-:Y:S01]  /*16d0*/  LOP3.LUT R34, R34, 0xfffffff7, RZ, 0xc0, !PT ;  /* 0xfffffff722227812 */ /* 0x004fe200078ec0ff */
[----:B---3--:R-:W-:-:S05]  /*16e0*/  @P0 IMAD.IADD R27, R3, 0x1, -R0 ;  /* 0x00000001031b0824 */ /* 0x008fca00078e0a00 */
[----:B------:R-:W-:-:S04]  /*16f0*/  IADD3 R120, R12, R27, RZ ;  /* 0x0000001b0c787210 */ /* 0x000fc80007ffe0ff */
[C---:B------:R-:W-:Y:S01]  /*1700*/  ISETP.GE.AND P3, PT, R120.reuse, 0x1, PT ;  /* 0x000000017800780c */ /* 0x040fe20003f66270 */
[----:B------:R-:W-:-:S04]  /*1710*/  VIADD R0, R120, 0xbf ;  /* 0x000000bf78007836 */ /* 0x000fc80000000000 */
[----:B------:R-:W-:-:S05]  /*1720*/  IMAD.HI R0, R0, 0x2aaaaaab, RZ ;  /* 0x2aaaaaab00007827 */ /* 0x000fca00078e02ff */
[----:B------:R-:W-:-:S03]  /*1730*/  SHF.R.U32.HI R3, RZ, 0x1f, R0 ;  /* 0x0000001fff037819 */ /* 0x000fc60000011600 */
[----:B------:R-:W-:Y:S02]  /*1740*/  @P3 LOP3.LUT R34, R34, 0x8, RZ, 0xfc, !PT ;  /* 0x0000000822223812 */ /* 0x000fe400078efcff */
[----:B------:R-:W-:Y:S01]  /*1750*/  LEA.HI.SX32 R26, R0, R3, 0x1b ;  /* 0x00000003001a7211 */ /* 0x000fe200078fdaff */
[----:B------:R-:W-:Y:S02]  /*1760*/  IMAD.MOV.U32 R3, RZ, RZ, RZ ;  /* 0x000000ffff037224 */ /* 0x000fe400078e00ff */
[----:B------:R0:W-:Y:S04]  /*1770*/  STL [R1], R34 ;  /* 0x0000002201007387 */ /* 0x0001e80000100800 */
[----:B------:R0:W-:Y:S01]  /*1780*/  STL [R1+0x60], R8 ;  /* 0x0000600801007387 */ /* 0x0001e20000100800 */
[----:B------:R-:W-:Y:S05]  /*1790*/  @!P3 BRA `(.L_x_405) ;  /* 0x000000000074b947 */ /* 0x000fea0003800000 */
[----:B------:R-:W-:Y:S01]  /*17a0*/  ISETP.NE.AND P0, PT, R8, RZ, PT ;  /* 0x000000ff0800720c */ /* 0x000fe20003f05270 */
[----:B------:R-:W-:-:S03]  /*17b0*/  ULDC UR4, c[0x0][0x9f0] ;  /* 0x00027c0000047ab9 */ /* 0x000fc60000000800 */
[----:B------:R-:W-:-:S04]  /*17c0*/  SEL R9, R8, UR4, P0 ;  /* 0x0000000408097c07 */ /* 0x000fc80008000000 */
[-C--:B0-----:R-:W-:Y:S02]  /*17d0*/  IABS R6, R9.reuse ;  /* 0x0000000900067213 */ /* 0x081fe40000000000 */
[----:B------:R-:W-:Y:S02]  /*17e0*/  IADD3 R0, R26, -0x1, R9 ;  /* 0xffffffff1a007810 */ /* 0x000fe40007ffe009 */
[----:B------:R-:W0:Y:S01]  /*17f0*/  I2F.RP R3, R6 ;  /* 0x0000000600037306 */ /* 0x000e220000209400 */
[-C--:B------:R-:W-:Y:S02]  /*1800*/  IABS R10, R9.reuse ;  /* 0x00000009000a7213 */ /* 0x080fe40000000000 */
[----:B------:R-:W-:Y:S02]  /*1810*/  IABS R8, R0 ;  /* 0x0000000000087213 */ /* 0x000fe40000000000 */
[----:B------:R-:W-:-:S04]  /*1820*/  LOP3.LUT R0, R0, R9, RZ, 0x3c, !PT ;  /* 0x0000000900007212 */ /* 0x000fc800078e3cff */
[----:B------:R-:W-:Y:S01]  /*1830*/  ISETP.GE.AND P2, PT, R0, RZ, PT ;  /* 0x000000ff0000720c */ /* 0x000fe20003f46270 */
[----:B0-----:R-:W0:Y:S02]  /*1840*/  MUFU.RCP R3, R3 ;  /* 0x0000000300037308 */ /* 0x001e240000001000 */
[----:B0-----:R-:W-:Y:S02]  /*1850*/  VIADD R4, R3, 0xffffffe ;  /* 0x0ffffffe03047836 */ /* 0x001fe40000000000 */
[----:B------:R-:W-:-:S04]  /*1860*/  IMAD.MOV R3, RZ, RZ, -R10 ;  /* 0x000000ffff037224 */ /* 0x000fc800078e0a0a */
[----:B------:R0:W1:Y:S02]  /*1870*/  F2I.FTZ.U32.TRUNC.NTZ R5, R4 ;  /* 0x0000000400057305 */ /* 0x000064000021f000 */
[----:B0-----:R-:W-:Y:S02]  /*1880*/  IMAD.MOV.U32 R4, RZ, RZ, RZ ;  /* 0x000000ffff047224 */ /* 0x001fe400078e00ff */
[----:B-1----:R-:W-:-:S04]  /*1890*/  IMAD.MOV R7, RZ, RZ, -R5 ;  /* 0x000000ffff077224 */ /* 0x002fc800078e0a05 */
[----:B------:R-:W-:-:S04]  /*18a0*/  IMAD R7, R7, R6, RZ ;  /* 0x0000000607077224 */ /* 0x000fc800078e02ff */
[----:B------:R-:W-:-:S06]  /*18b0*/  IMAD.HI.U32 R5, R5, R7, R4 ;  /* 0x0000000705057227 */ /* 0x000fcc00078e0004 */
[----:B------:R-:W-:-:S04]  /*18c0*/  IMAD.HI.U32 R5, R5, R8, RZ ;  /* 0x0000000805057227 */ /* 0x000fc800078e00ff */
[----:B------:R-:W-:-:S05]  /*18d0*/  IMAD R3, R5, R3, R8 ;  /* 0x0000000305037224 */ /* 0x000fca00078e0208 */
[----:B------:R-:W-:-:S13]  /*18e0*/  ISETP.GT.U32.AND P1, PT, R6, R3, PT ;  /* 0x000000030600720c */ /* 0x000fda0003f24070 */
[-C--:B------:R-:W-:Y:S01]  /*18f0*/  @!P1 IADD3 R3, R3, -R6.reuse, RZ ;  /* 0x8000000603039210 */ /* 0x080fe20007ffe0ff */
[----:B------:R-:W-:Y:S01]  /*1900*/  @!P1 VIADD R5, R5, 0x1 ;  /* 0x0000000105059836 */ /* 0x000fe20000000000 */
[----:B------:R-:W-:Y:S02]  /*1910*/  ISETP.NE.AND P1, PT, R9, RZ, PT ;  /* 0x000000ff0900720c */ /* 0x000fe40003f25270 */
[----:B------:R-:W-:-:S13]  /*1920*/  ISETP.GE.U32.AND P0, PT, R3, R6, PT ;  /* 0x000000060300720c */ /* 0x000fda0003f06070 */
[----:B------:R-:W-:-:S04]  /*1930*/  @P0 VIADD R5, R5, 0x1 ;  /* 0x0000000105050836 */ /* 0x000fc80000000000 */
[----:B------:R-:W-:-:S04]  /*1940*/  IMAD.MOV.U32 R3, RZ, RZ, R5 ;  /* 0x000000ffff037224 */ /* 0x000fc800078e0005 */
[----:B------:R-:W-:Y:S01]  /*1950*/  @!P2 IMAD.MOV R3, RZ, RZ, -R3 ;  /* 0x000000ffff03a224 */ /* 0x000fe200078e0a03 */
[----:B------:R-:W-:-:S07]  /*1960*/  @!P1 LOP3.LUT R3, RZ, R9, RZ, 0x33, !PT ;  /* 0x00000009ff039212 */ /* 0x000fce00078e33ff */
.L_x_405:
[----:B------:R-:W-:Y:S05]  /*1970*/  BSYNC B0 ;  /* 0x0000000000007941 */ /* 0x000fea0003800000 */
.L_x_404:
[----:B------:R-:W-:-:S05]  /*1980*/  IMAD R0, R13, R3, RZ ;  /* 0x000000030d007224 */ /* 0x000fca00078e02ff */
[C---:B------:R-:W-:Y:S01]  /*1990*/  VIADDMNMX R3, R0.reuse, R3, R26, PT ;  /* 0x0000000300037246 */ /* 0x040fe2000380011a */
[----:B------:R-:W-:-:S04]  /*19a0*/  IMAD R0, R0, 0xc0, -R12 ;  /* 0x000000c000007824 */ /* 0x000fc800078e0a0c */
[----:B------:R-:W-:Y:S01]  /*19b0*/  IMAD R4, R3, 0xc0, -R12 ;  /* 0x000000c003047824 */ /* 0x000fe200078e0a0c */
[----:B------:R-:W-:-:S04]  /*19c0*/  VIMNMX R0, RZ, R0, !PT ;  /* 0x00000000ff007248 */ /* 0x000fc80007fe0100 */
[----:B------:R-:W-:Y:S01]  /*19d0*/  VIMNMX R3, R4, R27, PT ;  /* 0x0000001b04037248 */ /* 0x000fe20003fe0100 */
[----:B------:R-:W-:-:S03]  /*19e0*/  IMAD.WIDE.U32 R30, R0, -0x55555555, RZ ;  /* 0xaaaaaaab001e7825 */ /* 0x000fc600078e00ff */
[----:B------:R-:W-:Y:S02]  /*19f0*/  ISETP.GT.AND P0, PT, R3, R0, PT ;  /* 0x000000000300720c */ /* 0x000fe40003f04270 */
[----:B------:R-:W-:-:S05]  /*1a00*/  SHF.R.U32.HI R30, RZ, 0x7, R31 ;  /* 0x00000007ff1e7819 */ /* 0x000fca000001161f */
[----:B------:R-:W-:-:S06]  /*1a10*/  IMAD.MOV.U32 R29, RZ, RZ, R30 ;  /* 0x000000ffff1d7224 */ /* 0x000fcc00078e001e */
[----:B------:R-:W-:-:S04]  /*1a20*/  @P0 VIADD R0, R3, 0xbf ;  /* 0x000000bf03000836 */ /* 0x000fc80000000000 */
[----:B------:R-:W-:-:S05]  /*1a30*/  @P0 IMAD.HI R0, R0, 0x2aaaaaab, RZ ;  /* 0x2aaaaaab00000827 */ /* 0x000fca00078e02ff */
[----:B------:R-:W-:-:S04]  /*1a40*/  @P0 SHF.R.U32.HI R3, RZ, 0x1f, R0 ;  /* 0x0000001fff030819 */ /* 0x000fc80000011600 */
[----:B------:R-:W-:Y:S02]  /*1a50*/  @P0 LEA.HI.SX32 R29, R0, R3, 0x1b ;  /* 0x00000003001d0211 */ /* 0x000fe400078fdaff */
[----:B------:R-:W-:Y:S02]  /*1a60*/  PLOP3.LUT P0, PT, PT, PT, PT, 0x80, 0x0 ;  /* 0x000000000000781c */ /* 0x000fe40003f0f070 */
[----:B------:R-:W-:-:S13]  /*1a70*/  ISETP.GT.AND P1, PT, R29, R30, PT ;  /* 0x0000001e1d00720c */ /* 0x000fda0003f24270 */
[----:B------:R-:W-:Y:S05]  /*1a80*/  @!P1 BRA `(.L_x_406) ;  /* 0x0000003c006c9947 */ /* 0x000fea0003800000 */
[----:B------:R-:W-:Y:S01]  /*1a90*/  IADD3 R0, R2, 0x12400, RZ ;  /* 0x0001240002007810 */ /* 0x000fe20007ffe0ff */
[----:B------:R-:W-:Y:S03]  /*1aa0*/  BSSY B6, `(.L_x_407) ;  /* 0x0000013000067945 */ /* 0x000fe60003800000 */
[----:B------:R-:W-:-:S13]  /*1ab0*/  LOP3.LUT P0, RZ, R0, 0x3ff, RZ, 0xc0, !PT ;  /* 0x000003ff00ff7812 */ /* 0x000fda000780c0ff */
[----:B------:R-:W-:Y:S05]  /*1ac0*/  @!P0 BRA `(.L_x_408) ;  /* 0x0000000000408947 */ /* 0x000fea0003800000 */
[----:B------:R-:W-:Y:S01]  /*1ad0*/  MOV R0, 0x0 ;  /* 0x0000000000007802 */ /* 0x000fe20000000f00 */
[----:B------:R-:W-:Y:S01]  /*1ae0*/  ULDC.64 UR4, c[0x4][0xa8] ;  /* 0x01002a0000047ab9 */ /* 0x000fe20000000a00 */
[----:B------:R-:W-:Y:S01]  /*1af0*/  ULDC.64 UR6, c[0x4][0x40] ;  /* 0x0100100000067ab9 */ /* 0x000fe20000000a00 */
[----:B------:R-:W-:Y:S01]  /*1b00*/  IMAD.U32 R4, RZ, RZ, UR4 ;  /* 0x00000004ff047e24 */ /* 0x000fe2000f8e00ff */
[----:B------:R1:W2:Y:S01]  /*1b10*/  LDC.64 R14, c[0x4][R0] ;  /* 0x01000000000e7b82 */ /* 0x0002a20000000a00 */
[----:B------:R-:W-:Y:S01]  /*1b20*/  IMAD.U32 R5, RZ, RZ, UR5 ;  /* 0x00000005ff057e24 */ /* 0x000fe2000f8e00ff */
[----:B------:R-:W-:Y:S01]  /*1b30*/  ULDC.64 UR4, c[0x4][0xb0] ;  /* 0x01002c0000047ab9 */ /* 0x000fe20000000a00 */
[----:B------:R-:W-:Y:S01]  /*1b40*/  IMAD.U32 R10, RZ, RZ, UR6 ;  /* 0x00000006ff0a7e24 */ /* 0x000fe2000f8e00ff */
[----:B0-----:R-:W-:Y:S01]  /*1b50*/  MOV R8, 0x70 ;  /* 0x0000007000087802 */ /* 0x001fe20000000f00 */
[----:B------:R-:W-:Y:S02]  /*1b60*/  IMAD.U32 R6, RZ, RZ, UR4 ;  /* 0x00000004ff067e24 */ /* 0x000fe4000f8e00ff */
[----:B------:R-:W-:-:S02]  /*1b70*/  IMAD.U32 R7, RZ, RZ, UR5 ;  /* 0x00000005ff077e24 */ /* 0x000fc4000f8e00ff */
[----:B------:R-:W-:Y:S02]  /*1b80*/  IMAD.U32 R11, RZ, RZ, UR7 ;  /* 0x00000007ff0b7e24 */ /* 0x000fe4000f8e00ff */
[----:B------:R-:W-:Y:S02]  /*1b90*/  IMAD.MOV.U32 R12, RZ, RZ, 0x1 ;  /* 0x00000001ff0c7424 */ /* 0x000fe400078e00ff */
[----:B-1----:R-:W-:-:S07]  /*1ba0*/  IMAD.MOV.U32 R13, RZ, RZ, RZ ;  /* 0x000000ffff0d7224 */ /* 0x002fce00078e00ff */
[----:B------:R-:W-:-:S07]  /*1bb0*/  LEPC R20, `(.L_x_408) ;  /* 0x000000001014794e */ /* 0x000fce0000000000 */
[----:B--2--5:R-:W-:Y:S05]  /*1bc0*/  CALL.ABS.NOINC R14 ;  /* 0x000000000e007343 */ /* 0x024fea0003c00000 */
.L_x_408:
[----:B------:R-:W-:Y:S05]  /*1bd0*/  BSYNC B6 ;  /* 0x0000000000067941 */ /* 0x000fea0003800000 */
.L_x_407:
[----:B------:R-:W-:Y:S01]  /*1be0*/  VIADD R28, R2, 0x400 ;  /* 0x00000400021c7836 */ /* 0x000fe20000000000 */
[----:B------:R-:W-:Y:S04]  /*1bf0*/  BSSY B6, `(.L_x_409) ;  /* 0x0000013000067945 */ /* 0x000fe80003800000 */
        /* <DEDUP_REMOVED lines=10> */
[----:B0-----:R-:W-:Y:S01]  /*1ca0*/  MOV R7, UR5 ;  /* 0x0000000500077c02 */ /* 0x001fe20008000f00 */
[----:B------:R-:W-:Y:S02]  /*1cb0*/  IMAD.U32 R6, RZ, RZ, UR4 ;  /* 0x00000004ff067e24 */ /* 0x000fe4000f8e00ff */
[----:B------:R-:W-:-:S02]  /*1cc0*/  IMAD.U32 R11, RZ, RZ, UR7 ;  /* 0x00000007ff0b7e24 */ /* 0x000fc4000f8e00ff */
[----:B------:R-:W-:Y:S02]  /*1cd0*/  IMAD.MOV.U32 R8, RZ, RZ, 0x70 ;  /* 0x00000070ff087424 */ /* 0x000fe400078e00ff */
[----:B------:R-:W-:Y:S02]  /*1ce0*/  IMAD.MOV.U32 R12, RZ, RZ, 0x1 ;  /* 0x00000001ff0c7424 */ /* 0x000fe400078e00ff */
[----:B-1----:R-:W-:-:S07]  /*1cf0*/  IMAD.MOV.U32 R13, RZ, RZ, RZ ;  /* 0x000000ffff0d7224 */ /* 0x002fce00078e00ff */
[----:B------:R-:W-:-:S07]  /*1d00*/  LEPC R20, `(.L_x_410) ;  /* 0x000000001014794e */ /* 0x000fce0000000000 */
[----:B--2--5:R-:W-:Y:S05]  /*1d10*/  CALL.ABS.NOINC R14 ;  /* 0x000000000e007343 */ /* 0x024fea0003c00000 */
.L_x_410:
[----:B------:R-:W-:Y:S05]  /*1d20*/  BSYNC B6 ;  /* 0x0000000000067941 */ /* 0x000fea0003800000 */
.L_x_409:
[----:B------:R-:W-:Y:S01]  /*1d30*/  ULDC.64 UR4, c[0x0][0x9f8] ;  /* 0x00027e0000047ab9 */ /* 0x000fe20000000a00 */
[----:B------:R-:W-:Y:S01]  /*1d40*/  IMAD.MOV.U32 R0, RZ, RZ, R38 ;  /* 0x000000ffff007224 */ /* 0x000fe200078e0026 */
[----:B------:R-:W-:Y:S01]  /*1d50*/  ISETP.NE.U32.AND P0, PT, RZ, UR4, PT ;  /* 0x00000004ff007c0c */ /* 0x000fe2000bf05070 */
[----:B------:R-:W2:Y:S01]  /*1d60*/  LDL R12, [R1+0x34] ;  /* 0x00003400010c7983 */ /* 0x000ea20000100800 */
[----:B------:R-:W0:Y:S02]  /*1d70*/  LDC.64 R58, c[0x0][0x300] ;  /* 0x0000c000ff3a7b82 */ /* 0x000e240000000a00 */
[----:B------:R-:W-:Y:S01]  /*1d80*/  ISETP.NE.AND.EX P0, PT, RZ, UR5, PT, P0 ;  /* 0x00000005ff007c0c */ /* 0x000fe2000bf05300 */
[----:B------:R-:W3:Y:S01]  /*1d90*/  LDL R14, [R1+0x48] ;  /* 0x00004800010e7983 */ /* 0x000ee20000100800 */
[----:B------:R-:W1:Y:S01]  /*1da0*/  S2R R31, SR_TID.X ;  /* 0x00000000001f7919 */ /* 0x000e620000002100 */
[----:B------:R-:W-:-:S03]  /*1db0*/  IADD3 R41, R35, R32, RZ ;  /* 0x0000002023297210 */ /* 0x000fc60007ffe0ff */
[----:B------:R-:W4:Y:S07]  /*1dc0*/  LDC R39, c[0x0][0x3f4] ;  /* 0x0000fd00ff277b82 */ /* 0x000f2e0000000800 */
[----:B------:R-:W-:Y:S01]  /*1dd0*/  @P0 IADD3 R4, P1, R36, UR4, RZ ;  /* 0x0000000424040c10 */ /* 0x000fe2000ff3e0ff */
[----:B------:R-:W4:Y:S03]  /*1de0*/  LDC.64 R20, c[0x0][0x3f8] ;  /* 0x0000fe00ff147b82 */ /* 0x000f260000000a00 */
[----:B------:R-:W-:Y:S01]  /*1df0*/  @P0 IADD3.X R5, R37, UR5, RZ, P1, !PT ;  /* 0x0000000525050c10 */ /* 0x000fe20008ffe4ff */
[----:B------:R-:W-:-:S04]  /*1e00*/  ULDC.64 UR4, c[0x0][0xa08] ;  /* 0x0002820000047ab9 */ /* 0x000fc80000000a00 */
[----:B------:R1:W3:Y:S01]  /*1e10*/  @P0 LDG.E R0, desc[UR56][R4.64] ;  /* 0x0000003804000981 */ /* 0x0002e2000c1e1900 */
[----:B------:R-:W-:Y:S01]  /*1e20*/  SHF.R.S32.HI R43, RZ, 0x1f, R41 ;  /* 0x0000001fff2b7819 */ /* 0x000fe20000011429 */
[-C--:B0-----:R-:W-:Y:S01]  /*1e30*/  IMAD.WIDE.U32 R6, R41, R58.reuse, RZ ;  /* 0x0000003a29067225 */ /* 0x081fe200078e00ff */
[----:B------:R-:W-:Y:S02]  /*1e40*/  ISETP.NE.U32.AND P0, PT, RZ, UR4, PT ;  /* 0x00000004ff007c0c */ /* 0x000fe4000bf05070 */
[----:B------:R-:W-:Y:S01]  /*1e50*/  SHF.R.S32.HI R40, RZ, 0x1f, R18 ;  /* 0x0000001fff287819 */ /* 0x000fe20000011412 */
[----:B------:R-:W-:Y:S01]  /*1e60*/  IMAD R8, R43, R58, RZ ;  /* 0x0000003a2b087224 */ /* 0x000fe200078e02ff */
[----:B------:R-:W-:Y:S01]  /*1e70*/  ISETP.NE.AND.EX P0, PT, RZ, UR5, PT, P0 ;  /* 0x00000005ff007c0c */ /* 0x000fe2000bf05300 */
[----:B------:R-:W-:Y:S01]  /*1e80*/  ULDC.64 UR4, c[0x0][0x308] ;  /* 0x0000c20000047ab9 */ /* 0x000fe20000000a00 */
[----:B------:R-:W-:Y:S01]  /*1e90*/  SHF.R.S32.HI R17, RZ, 0x1f, R16 ;  /* 0x0000001fff117819 */ /* 0x000fe20000011410 */
[----:B------:R-:W-:-:S04]  /*1ea0*/  IMAD R3, R41, R59, R8 ;  /* 0x0000003b29037224 */ /* 0x000fc800078e0208 */
[----:B------:R-:W-:Y:S01]  /*1eb0*/  IMAD.IADD R7, R7, 0x1, R3 ;  /* 0x0000000107077824 */ /* 0x000fe200078e0203 */
[----:B-1----:R-:W-:Y:S01]  /*1ec0*/  SHF.R.U32.HI R38, RZ, 0x7, R31 ;  /* 0x00000007ff267819 */ /* 0x002fe2000001161f */
[----:B------:R-:W-:-:S03]  /*1ed0*/  IMAD.WIDE.U32 R4, R42, UR4, R6 ;  /* 0x000000042a047c25 */ /* 0x000fc6000f8e0006 */
[----:B------:R-:W-:Y:S01]  /*1ee0*/  ISETP.NE.AND P6, PT, R38, 0x1, PT ;  /* 0x000000012600780c */ /* 0x000fe20003fc5270 */
[----:B------:R-:W0:Y:S01]  /*1ef0*/  LDC.64 R6, c[0x0][0x408] ;  /* 0x00010200ff067b82 */ /* 0x000e220000000a00 */
[----:B------:R-:W-:Y:S01]  /*1f00*/  IMAD R5, R42, UR5, R5 ;  /* 0x000000052a057c24 */ /* 0x000fe2000f8e0205 */
[----:B------:R-:W-:Y:S01]  /*1f10*/  ULDC.64 UR4, c[0x0][0x310] ;  /* 0x0000c40000047ab9 */ /* 0x000fe20000000a00 */
[----:B------:R-:W-:-:S03]  /*1f20*/  SHF.R.S32.HI R23, RZ, 0x1f, R22 ;  /* 0x0000001fff177819 */ /* 0x000fc60000011416 */
[----:B----4-:R-:W-:-:S04]  /*1f30*/  IMAD.WIDE.U32 R56, R18, R20, R22 ;  /* 0x0000001412387225 */ /* 0x010fc800078e0016 */
[----:B------:R-:W-:Y:S02]  /*1f40*/  VIADD R95, R38, 0x8 ;  /* 0x00000008265f7836 */ /* 0x000fe40000000000 */
[----:B------:R-:W-:-:S04]  /*1f50*/  VIADD R32, R18, 0x60 ;  /* 0x0000006012207836 */ /* 0x000fc80000000000 */
[----:B------:R-:W-:-:S05]  /*1f60*/  IMAD.SHL.U32 R32, R32, 0x40, RZ ;  /* 0x0000004020207824 */ /* 0x000fca00078e00ff */
[----:B------:R-:W-:Y:S01]  /*1f70*/  LOP3.LUT R32, R32, 0x1c0, RZ, 0xc0, !PT ;  /* 0x000001c020207812 */ /* 0x000fe200078ec0ff */
[----:B------:R-:W-:-:S03]  /*1f80*/  IMAD R31, R21, 0xc0, RZ ;  /* 0x000000c0151f7824 */ /* 0x000fc600078e02ff */
[----:B------:R-:W-:Y:S01]  /*1f90*/  SHF.R.U32.HI R32, RZ, 0x3, R32 ;  /* 0x00000003ff207819 */ /* 0x000fe20000011620 */
[----:B------:R-:W-:Y:S02]  /*1fa0*/  IMAD R73, R59, 0xc0, RZ ;  /* 0x000000c03b497824 */ /* 0x000fe400078e02ff */
[----:B0-----:R-:W-:Y:S02]  /*1fb0*/  IMAD R71, R7, 0xc0, RZ ;  /* 0x000000c007477824 */ /* 0x001fe400078e02ff */
[----:B------:R-:W-:Y:S01]  /*1fc0*/  VIADD R77, R16, 0x20 ;  /* 0x00000020104d7836 */ /* 0x000fe20000000000 */
[----:B------:R-:W-:Y:S01]  /*1fd0*/  SHF.L.U32 R74, R39, 0x1, RZ ;  /* 0x00000001274a7819 */ /* 0x000fe200000006ff */
[C---:B--2---:R-:W-:Y:S01]  /*1fe0*/  IMAD.SHL.U32 R78, R12.reuse, 0x40, RZ ;  /* 0x000000400c4e7824 */ /* 0x044fe200078e00ff */
[----:B------:R-:W-:Y:S01]  /*1ff0*/  LOP3.LUT P1, RZ, R12, 0x4, RZ, 0xc0, !PT ;  /* 0x000000040cff7812 */ /* 0x000fe2000782c0ff */
[----:B------:R-:W-:-:S05]  /*2000*/  VIADD R12, R18, 0x60 ;  /* 0x00000060120c7836 */ /* 0x000fca0000000000 */
[----:B------:R-:W-:Y:S02]  /*2010*/  SHF.R.S32.HI R76, RZ, 0x1f, R12 ;  /* 0x0000001fff4c7819 */ /* 0x000fe4000001140c */
[----:B------:R-:W0:Y:S01]  /*2020*/  S2R R12, SR_TID.X ;  /* 0x00000000000c7919 */ /* 0x000e220000002100 */
[----:B---3--:R-:W-:Y:S02]  /*2030*/  SHF.R.S32.HI R3, RZ, 0x1f, R0 ;  /* 0x0000001fff037819 */ /* 0x008fe40000011400 */
[----:B------:R-:W-:Y:S02]  /*2040*/  SEL R61, R0, RZ, !P0 ;  /* 0x000000ff003d7207 */ /* 0x000fe40004000000 */
[----:B------:R-:W-:-:S03]  /*2050*/  SEL R10, R3, RZ, !P0 ;  /* 0x000000ff030a7207 */ /* 0x000fc60004000000 */
[----:B------:R-:W-:-:S04]  /*2060*/  IMAD.WIDE.U32 R62, R61, UR4, R4 ;  /* 0x000000043d3e7c25 */ /* 0x000fc8000f8e0004 */
[----:B------:R-:W-:Y:S02]  /*2070*/  IMAD R0, R10, UR4, RZ ;  /* 0x000000040a007c24 */ /* 0x000fe4000f8e02ff */
[----:B------:R-:W-:-:S04]  /*2080*/  IMAD.WIDE.U32 R4, R18, R58, R16 ;  /* 0x0000003a12047225 */ /* 0x000fc800078e0010 */
[----:B------:R-:W-:Y:S01]  /*2090*/  IMAD R3, R61, UR5, R0 ;  /* 0x000000053d037c24 */ /* 0x000fe2000f8e0200 */
[----:B------:R-:W-:Y:S05]  /*20a0*/  @!P6 WARPSYNC.ALL ;  /* 0x000000000000e948 */ /* 0x000fea0003800000 */
[----:B------:R-:W-:Y:S01]  /*20b0*/  IMAD R0, R40, R58, RZ ;  /* 0x0000003a28007224 */ /* 0x000fe200078e02ff */
[----:B------:R-:W-:Y:S01]  /*20c0*/  ULDC.64 UR4, c[0x0][0x330] ;  /* 0x0000cc0000047ab9 */ /* 0x000fe20000000a00 */
[----:B------:R-:W-:Y:S01]  /*20d0*/  IMAD.IADD R80, R63, 0x1, R3 ;  /* 0x000000013f507824 */ /* 0x000fe200078e0203 */
[----:B------:R-:W-:Y:S01]  /*20e0*/  @!P6 BAR.SYNC.DEFER_BLOCKING 0x9, 0x100 ;  /* 0x024400000000eb1d */ /* 0x000fe20000010000 */
[----:B------:R-:W-:Y:S01]  /*20f0*/  IMAD.WIDE.U32 R8, R42, UR4, R16 ;  /* 0x000000042a087c25 */ /* 0x000fe2000f8e0010 */
[----:B------:R-:W-:-:S03]  /*2100*/  IADD3 R81, P0, R62, R4, RZ ;  /* 0x000000043e517210 */ /* 0x000fc60007f1e0ff */
[----:B------:R-:W-:Y:S02]  /*2110*/  IMAD R79, R18, R59, R0 ;  /* 0x0000003b124f7224 */ /* 0x000fe400078e0200 */
[----:B------:R-:W-:Y:S01]  /*2120*/  IMAD R9, R42, UR5, R9 ;  /* 0x000000052a097c24 */ /* 0x000fe2000f8e0209 */
[----:B------:R-:W-:Y:S01]  /*2130*/  ULDC.64 UR4, c[0x0][0x338] ;  /* 0x0000ce0000047ab9 */ /* 0x000fe20000000a00 */
[----:B------:R-:W-:Y:S01]  /*2140*/  IMAD R0, R40, R20, RZ ;  /* 0x0000001428007224 */ /* 0x000fe200078e02ff */
[----:B------:R-:W-:Y:S01]  /*2150*/  IADD3.X R79, R80, R5, R79, P0, !PT ;  /* 0x00000005504f7210 */ /* 0x000fe200007fe44f */
[----:B------:R-:W-:Y:S01]  /*2160*/  IMAD R3, R10, UR4, RZ ;  /* 0x000000040a037c24 */ /* 0x000fe2000f8e02ff */
[----:B------:R-:W-:Y:S01]  /*2170*/  ISETP.GE.AND P0, PT, R16, R39, PT ;  /* 0x000000271000720c */ /* 0x000fe20003f06270 */
[----:B------:R-:W-:Y:S02]  /*2180*/  IMAD.MOV.U32 R42, RZ, RZ, R34 ;  /* 0x000000ffff2a7224 */ /* 0x000fe400078e0022 */
[----:B------:R-:W-:Y:S01]  /*2190*/  IMAD R37, R61, UR5, R3 ;  /* 0x000000053d257c24 */ /* 0x000fe2000f8e0203 */
[----:B------:R-:W-:Y:S01]  /*21a0*/  SEL R3, R39, RZ, P0 ;  /* 0x000000ff27037207 */ /* 0x000fe20000000000 */
[----:B------:R-:W-:-:S02]  /*21b0*/  IMAD R5, R18, R21, R0 ;  /* 0x0000001512057224 */ /* 0x000fc400078e0200 */
[----:B------:R-:W-:Y:S01]  /*21c0*/  IMAD R0, R40, R6, RZ ;  /* 0x0000000628007224 */ /* 0x000fe200078e02ff */
[----:B------:R-:W-:Y:S01]  /*21d0*/  IADD3 R3, R16, R3, RZ ;  /* 0x0000000310037210 */ /* 0x000fe20007ffe0ff */
[----:B------:R-:W-:Y:S01]  /*21e0*/  IMAD.WIDE.U32 R34, R18, R20, R16 ;  /* 0x0000001412227225 */ /* 0x000fe200078e0010 */
[----:B------:R-:W-:-:S03]  /*21f0*/  LOP3.LUT R42, R42, 0xfffffffb, RZ, 0xc0, !PT ;  /* 0xfffffffb2a2a7812 */ /* 0x000fc600078ec0ff */
[----:B------:R-:W-:Y:S02]  /*2200*/  IMAD.IADD R57, R57, 0x1, R5 ;  /* 0x0000000139397824 */ /* 0x000fe400078e0205 */
[----:B------:R-:W-:Y:S01]  /*2210*/  IMAD R13, R18, R7, R0 ;  /* 0x00000007120d7224 */ /* 0x000fe200078e0200 */
[----:B------:R-:W-:Y:S01]  /*2220*/  SHF.R.S32.HI R0, RZ, 0x1f, R3 ;  /* 0x0000001fff007819 */ /* 0x000fe20000011403 */
[----:B------:R-:W-:Y:S01]  /*2230*/  IMAD.IADD R35, R5, 0x1, R35 ;  /* 0x0000000105237824 */ /* 0x000fe200078e0223 */
[----:B-----5:R-:W-:Y:S01]  /*2240*/  SHF.R.S32.HI R5, RZ, 0x1f, R25 ;  /* 0x0000001fff057819 */ /* 0x020fe20000011419 */
[----:B0-----:R-:W-:Y:S01]  /*2250*/  VIADD R38, R12, 0xffffff80 ;  /* 0xffffff800c267836 */ /* 0x001fe20000000000 */
[----:B------:R-:W-:Y:S02]  /*2260*/  LEA.HI R3, R0, R3, RZ, 0x3 ;  /* 0x0000000300037211 */ /* 0x000fe400078f18ff */
[----:B------:R-:W-:Y:S01]  /*2270*/  @P1 LOP3.LUT R42, R42, 0x4, RZ, 0xfc, !PT ;  /* 0x000000042a2a1812 */ /* 0x000fe200078efcff */
[----:B------:R-:W-:Y:S01]  /*2280*/  IMAD R0, R5, R6, RZ ;  /* 0x0000000605007224 */ /* 0x000fe200078e02ff */
[----:B------:R-:W-:Y:S01]  /*2290*/  LOP3.LUT R78, R78, 0x1c0, RZ, 0xc0, !PT ;  /* 0x000001c04e4e7812 */ /* 0x000fe200078ec0ff */
[----:B------:R-:W-:Y:S01]  /*22a0*/  VIADD R12, R18, 0x60 ;  /* 0x00000060120c7836 */ /* 0x000fe20000000000 */
[----:B------:R-:W-:Y:S01]  /*22b0*/  SHF.R.S32.HI R36, RZ, 0x1f, R38 ;  /* 0x0000001fff247819 */ /* 0x000fe20000011426 */
[----:B------:R-:W-:Y:S01]  /*22c0*/  IMAD R15, R25, R7, R0 ;  /* 0x00000007190f7224 */ /* 0x000fe200078e0200 */
[----:B------:R0:W-:Y:S01]  /*22d0*/  STL [R1], R42 ;  /* 0x0000002a01007387 */ /* 0x0001e20000100800 */
[----:B------:R-:W-:Y:S01]  /*22e0*/  SHF.R.U32.HI R75, RZ, 0x3, R78 ;  /* 0x00000003ff4b7819 */ /* 0x000fe2000001164e */
[----:B------:R-:W-:Y:S01]  /*22f0*/  IMAD.SHL.U32 R12, R12, 0x40, RZ ;  /* 0x000000400c0c7824 */ /* 0x000fe200078e00ff */
[----:B------:R-:W-:-:S02]  /*2300*/  LOP3.LUT R0, R78, 0x18, R16, 0xf8, !PT ;  /* 0x000000184e007812 */ /* 0x000fc400078ef810 */
[----:B------:R-:W-:Y:S01]  /*2310*/  LEA.HI R36, R36, R38, RZ, 0x5 ;  /* 0x0000002624247211 */ /* 0x000fe200078f28ff */
[----:B------:R-:W-:Y:S01]  /*2320*/  IMAD.WIDE.U32 R60, R61, UR4, R8 ;  /* 0x000000043d3c7c25 */ /* 0x000fe2000f8e0008 */
[----:B------:R-:W-:Y:S01]  /*2330*/  LOP3.LUT R0, R0, R75, RZ, 0x3c, !PT ;  /* 0x0000004b00007212 */ /* 0x000fe200078e3cff */
[----:B------:R-:W-:Y:S01]  /*2340*/  ULDC UR4, c[0x0][0x2f4] ;  /* 0x0000bd0000047ab9 */ /* 0x000fe20000000800 */
[----:B------:R-:W-:Y:S01]  /*2350*/  SHF.R.S32.HI R36, RZ, 0x5, R36 ;  /* 0x00000005ff247819 */ /* 0x000fe20000011424 */
[----:B------:R-:W-:Y:S01]  /*2360*/  IMAD.WIDE.U32 R10, R18, R6, R22 ;  /* 0x00000006120a7225 */ /* 0x000fe200078e0016 */
[----:B------:R-:W-:-:S03]  /*2370*/  LOP3.LUT R12, R12, 0x1c0, RZ, 0xc0, !PT ;  /* 0x000001c00c0c7812 */ /* 0x000fc600078ec0ff */
[----:B------:R-:W-:Y:S01]  /*2380*/  IMAD.WIDE.U32 R8, R18, R6, R16 ;  /* 0x0000000612087225 */ /* 0x000fe200078e0010 */
[----:B------:R-:W-:-:S03]  /*2390*/  LOP3.LUT R12, R12, 0x38, R3, 0xf8, !PT ;  /* 0x000000380c0c7812 */ /* 0x000fc600078ef803 */
[-C--:B------:R-:W-:Y:S02]  /*23a0*/  IMAD R4, R5, R20.reuse, RZ ;  /* 0x0000001405047224 */ /* 0x080fe400078e02ff */
[----:B------:R-:W-:Y:S01]  /*23b0*/  IMAD R70, R36, 0x200, R0 ;  /* 0x0000020024467824 */ /* 0x000fe200078e0200 */
[----:B------:R-:W-:Y:S01]  /*23c0*/  LOP3.LUT R0, R78, 0x38, R3, 0xf8, !PT ;  /* 0x000000384e007812 */ /* 0x000fe200078ef803 */
[----:B------:R-:W-:Y:S02]  /*23d0*/  IMAD.IADD R11, R11, 0x1, R13 ;  /* 0x000000010b0b7824 */ /* 0x000fe400078e020d */
[----:B------:R-:W-:Y:S02]  /*23e0*/  IMAD.IADD R9, R13, 0x1, R9 ;  /* 0x000000010d097824 */ /* 0x000fe400078e0209 */
[C---:B------:R-:W-:Y:S01]  /*23f0*/  IMAD R13, R25.reuse, R21, R4 ;  /* 0x00000015190d7224 */ /* 0x040fe200078e0204 */
[----:B------:R-:W-:Y:S01]  /*2400*/  IADD3 R4, P1, R18, R41, RZ ;  /* 0x0000002912047210 */ /* 0x000fe20007f3e0ff */
[----:B------:R-:W-:Y:S01]  /*2410*/  IMAD.WIDE.U32 R56, R25, R20, R56 ;  /* 0x0000001419387225 */ /* 0x000fe200078e0038 */
[----:B------:R-:W-:-:S03]  /*2420*/  LOP3.LUT R0, R0, R75, RZ, 0x3c, !PT ;  /* 0x0000004b00007212 */ /* 0x000fc600078e3cff */
[----:B------:R-:W-:Y:S01]  /*2430*/  IMAD.WIDE.U32 R34, R25, R20, R34 ;  /* 0x0000001419227225 */ /* 0x000fe200078e0022 */
[----:B------:R-:W-:-:S03]  /*2440*/  LOP3.LUT R12, R12, R32, RZ, 0x3c, !PT ;  /* 0x000000200c0c7212 */ /* 0x000fc600078e3cff */
[----:B------:R-:W-:Y:S01]  /*2450*/  IMAD.WIDE.U32 R20, R20, 0xc0, RZ ;  /* 0x000000c014147825 */ /* 0x000fe200078e00ff */
[----:B------:R-:W-:-:S03]  /*2460*/  LOP3.LUT R65, R3, 0xfffffff8, RZ, 0xc0, !PT ;  /* 0xfffffff803417812 */ /* 0x000fc600078ec0ff */
[----:B------:R-:W-:-:S04]  /*2470*/  IMAD.WIDE.U32 R10, R25, R6, R10 ;  /* 0x00000006190a7225 */ /* 0x000fc800078e000a */
[----:B------:R-:W-:Y:S01]  /*2480*/  IMAD.WIDE.U32 R8, R25, R6, R8 ;  /* 0x0000000619087225 */ /* 0x000fe200078e0008 */
[----:B------:R-:W-:-:S03]  /*2490*/  SHF.R.S32.HI R64, RZ, 0x3, R3 ;  /* 0x00000003ff407819 */ /* 0x000fc60000011403 */
[----:B------:R-:W-:-:S04]  /*24a0*/  IMAD.WIDE.U32 R58, R58, 0xc0, RZ ;  /* 0x000000c03a3a7825 */ /* 0x000fc800078e00ff */
[----:B------:R-:W-:Y:S01]  /*24b0*/  IMAD.WIDE.U32 R6, R6, 0xc0, RZ ;  /* 0x000000c006067825 */ /* 0x000fe200078e00ff */
[----:B------:R-:W-:-:S03]  /*24c0*/  IADD3 R68, R13, R35, RZ ;  /* 0x000000230d447210 */ /* 0x000fc60007ffe0ff */
[----:B------:R-:W-:Y:S01]  /*24d0*/  IMAD.IADD R72, R21, 0x1, R31 ;  /* 0x0000000115487824 */ /* 0x000fe200078e021f */
[----:B------:R-:W-:Y:S01]  /*24e0*/  LEA R31, R36, R0, 0x9 ;  /* 0x00000000241f7211 */ /* 0x000fe200078e48ff */
[----:B------:R-:W-:Y:S01]  /*24f0*/  IMAD.X R5, R40, 0x1, R43, P1 ;  /* 0x0000000128057824 */ /* 0x000fe200008e062b */
[----:B------:R-:W-:Y:S01]  /*2500*/  ISETP.GE.AND P1, PT, R16, UR4, PT ;  /* 0x0000000410007c0c */ /* 0x000fe2000bf26270 */
[----:B------:R-:W-:Y:S01]  /*2510*/  IMAD.IADD R73, R59, 0x1, R73 ;  /* 0x000000013b497824 */ /* 0x000fe200078e0249 */
[----:B------:R-:W-:Y:S01]  /*2520*/  ISETP.GE.AND P2, PT, R77, UR4, PT ;  /* 0x000000044d007c0c */ /* 0x000fe2000bf46270 */
[----:B------:R-:W-:Y:S01]  /*2530*/  IMAD.IADD R71, R7, 0x1, R71 ;  /* 0x0000000107477824 */ /* 0x000fe200078e0247 */
[----:B------:R-:W-:Y:S01]  /*2540*/  SHF.R.S32.HI R32, RZ, 0x1f, R65 ;  /* 0x0000001fff207819 */ /* 0x000fe20000011441 */
[----:B------:R-:W-:Y:S02]  /*2550*/  IMAD.IADD R69, R57, 0x1, R13 ;  /* 0x0000000139457824 */ /* 0x000fe400078e020d */
[----:B------:R-:W-:-:S02]  /*2560*/  IMAD.IADD R67, R11, 0x1, R15 ;  /* 0x000000010b437824 */ /* 0x000fc400078e020f */
[----:B------:R-:W-:Y:S02]  /*2570*/  IMAD.IADD R66, R15, 0x1, R9 ;  /* 0x000000010f427824 */ /* 0x000fe400078e0209 */
[----:B------:R-:W-:Y:S02]  /*2580*/  IMAD.IADD R3, R14, 0x1, R12 ;  /* 0x000000010e037824 */ /* 0x000fe400078e020c */
[----:B0-----:R-:W-:-:S07]  /*2590*/  IMAD.IADD R0, R61, 0x1, R37 ;  /* 0x000000013d007824 */ /* 0x001fce00078e0225 */
.L_x_460:
[----:B------:R-:W2:Y:S01]  /*25a0*/  LDL R39, [R1+0x34] ;  /* 0x0000340001277983 */ /* 0x000ea20000100800 */
[----:B------:R-:W0:Y:S03]  /*25b0*/  LDC.64 R90, c[0x0][0x300] ;  /* 0x0000c000ff5a7b82 */ /* 0x000e260000000a00 */
[----:B------:R-:W3:Y:S01]  /*25c0*/  LDL.LU R38, [R1] ;  /* 0x0000000001267983 */ /* 0x000ee20000300800 */
[----:B------:R-:W-:Y:S01]  /*25d0*/  VIADD R37, R29, 0xffffffff ;  /* 0xffffffff1d257836 */ /* 0x000fe20000000000 */
[----:B------:R-:W-:Y:S05]  /*25e0*/  YIELD ;  /* 0x0000000000007946 */ /* 0x000fea0003800000 */
[----:B------:R-:W1:Y:S01]  /*25f0*/  LDC.64 R84, c[0x0][0x2e8] ;  /* 0x0000ba00ff547b82 */ /* 0x000e620000000a00 */
[----:B------:R-:W-:Y:S01]  /*2600*/  SHF.R.S32.HI R36, RZ, 0x1f, R37 ;  /* 0x0000001fff247819 */ /* 0x000fe20000011425 */
[-C--:B------:R-:W-:Y:S01]  /*2610*/  IMAD R13, R73, R37.reuse, RZ ;  /* 0x00000025490d7224 */ /* 0x080fe200078e02ff */
[----:B------:R-:W-:Y:S01]  /*2620*/  BSSY B0, `(.L_x_411) ;  /* 0x00002c9000007945 */ /* 0x000fe20003800000 */
[----:B------:R-:W-:-:S04]  /*2630*/  IMAD.WIDE.U32 R88, R58, R37, RZ ;  /* 0x000000253a587225 */ /* 0x000fc800078e00ff */
[----:B------:R-:W-:Y:S01]  /*2640*/  IMAD R13, R36, R58, R13 ;  /* 0x0000003a240d7224 */ /* 0x000fe200078e020d */
[----:B------:R-:W-:Y:S01]  /*2650*/  IADD3 R14, P3, R81, R88, RZ ;  /* 0x00000058510e7210 */ /* 0x000fe20007f7e0ff */
[----:B------:R-:W4:Y:S01]  /*2660*/  LDC R92, c[0x0][0x3f4] ;  /* 0x0000fd00ff5c7b82 */ /* 0x000f220000000800 */
[----:B------:R-:W-:Y:S02]  /*2670*/  IMAD R87, R19, 0x3000, R70 ;  /* 0x0000300013577824 */ /* 0x000fe400078e0246 */
[----:B------:R-:W-:Y:S02]  /*2680*/  IMAD.IADD R89, R89, 0x1, R13 ;  /* 0x0000000159597824 */ /* 0x000fe400078e020d */
[----:B0-----:R-:W-:Y:S02]  /*2690*/  IMAD R29, R91, 0x60, RZ ;  /* 0x000000605b1d7824 */ /* 0x001fe400078e02ff */
[----:B------:R-:W-:-:S04]  /*26a0*/  IMAD.WIDE.U32 R12, R90, 0x60, R88 ;  /* 0x000000605a0c7825 */ /* 0x000fc800078e0058 */
[----:B------:R-:W-:Y:S01]  /*26b0*/  IMAD.X R15, R89, 0x1, R79, P3 ;  /* 0x00000001590f7824 */ /* 0x000fe200018e064f */
[----:B------:R-:W-:Y:S01]  /*26c0*/  IADD3 R12, P3, R81, R12, RZ ;  /* 0x0000000c510c7210 */ /* 0x000fe20007f7e0ff */
[----:B------:R-:W-:-:S03]  /*26d0*/  VIADD R83, R87, 0x20 ;  /* 0x0000002057537836 */ /* 0x000fc60000000000 */
[----:B------:R-:W-:Y:S01]  /*26e0*/  IADD3.X R13, R79, R13, R29, P3, !PT ;  /* 0x0000000d4f0d7210 */ /* 0x000fe20001ffe41d */
[----:B------:R-:W-:Y:S01]  /*26f0*/  IMAD.MOV.U32 R29, RZ, RZ, R37 ;  /* 0x000000ffff1d7224 */ /* 0x000fe200078e0025 */
[----:B-1----:R-:W-:-:S04]  /*2700*/  LEA R42, P3, R14, R84, 0x1 ;  /* 0x000000540e2a7211 */ /* 0x002fc800078608ff */
[----:B------:R-:W-:Y:S02]  /*2710*/  LEA.HI.X R43, R14, R85, R15, 0x1, P3 ;  /* 0x000000550e2b7211 */ /* 0x000fe400018f0c0f */
[----:B------:R-:W-:-:S04]  /*2720*/  LEA R40, P3, R12, R84, 0x1 ;  /* 0x000000540c287211 */ /* 0x000fc800078608ff */
[----:B------:R-:W-:Y:S02]  /*2730*/  LEA.HI.X R41, R12, R85, R13, 0x1, P3 ;  /* 0x000000550c297211 */ /* 0x000fe400018f0c0d */
[----:B------:R-:W-:Y:S02]  /*2740*/  ISETP.GT.AND P3, PT, R37, R30, PT ;  /* 0x0000001e2500720c */ /* 0x000fe40003f64270 */
[----:B--2---:R-:W-:Y:S02]  /*2750*/  LOP3.LUT P4, RZ, R39, 0x4, RZ, 0xc0, !PT ;  /* 0x0000000427ff7812 */ /* 0x004fe4000788c0ff */
[----:B---3--:R-:W-:-:S09]  /*2760*/  LOP3.LUT R38, R38, 0xfffffffd, RZ, 0xc0, !PT ;  /* 0xfffffffd26267812 */ /* 0x008fd200078ec0ff */
[----:B------:R-:W-:Y:S02]  /*2770*/  @P3 LOP3.LUT R38, R38, 0x2, RZ, 0xfc, !PT ;  /* 0x0000000226263812 */ /* 0x000fe400078efcff */
[----:B----4-:R-:W-:-:S03]  /*2780*/  ISETP.GE.AND P3, PT, R92, 0x1, PT ;  /* 0x000000015c00780c */ /* 0x010fc60003f66270 */
[----:B------:R0:W-:Y:S01]  /*2790*/  STL [R1], R38 ;  /* 0x0000002601007387 */ /* 0x0001e20000100800 */
[C---:B------:R-:W-:Y:S01]  /*27a0*/  @P4 IADD3 R83, R87.reuse, -0x20, RZ ;  /* 0xffffffe057534810 */ /* 0x040fe20007ffe0ff */
[----:B------:R-:W-:-:S04]  /*27b0*/  IMAD R87, R87, 0x2, R28 ;  /* 0x0000000257577824 */ /* 0x000fc800078e021c */
[----:B------:R-:W-:-:S04]  /*27c0*/  IMAD R83, R83, 0x2, R28 ;  /* 0x0000000253537824 */ /* 0x000fc800078e021c */
[----:B0-----:R-:W-:Y:S05]  /*27d0*/  @!P3 BRA `(.L_x_412) ;  /* 0x00000028004cb947 */ /* 0x001fea0003800000 */
[----:B------:R-:W-:Y:S01]  /*27e0*/  ULDC.U8 UR4, c[0x0][0x410] ;  /* 0x0001040000047ab9 */ /* 0x000fe20000000000 */
[-C--:B------:R-:W-:Y:S01]  /*27f0*/  IMAD R13, R72, R37.reuse, RZ ;  /* 0x00000025480d7224 */ /* 0x080fe200078e02ff */
[----:B------:R-:W-:Y:S01]  /*2800*/  ISETP.NE.AND P3, PT, RZ, UR4, PT ;  /* 0x00000004ff007c0c */ /* 0x000fe2000bf65270 */
[-C--:B------:R-:W-:Y:S02]  /*2810*/  IMAD R15, R71, R37.reuse, RZ ;  /* 0x00000025470f7224 */ /* 0x080fe400078e02ff */
[----:B------:R-:W-:Y:S02]  /*2820*/  IMAD R86, R29, -0xc0, R27 ;  /* 0xffffff401d567824 */ /* 0x000fe400078e021b */
[C---:B------:R-:W-:Y:S02]  /*2830*/  IMAD R13, R36.reuse, R20, R13 ;  /* 0x00000014240d7224 */ /* 0x040fe400078e020d */
[----:B------:R-:W-:Y:S01]  /*2840*/  IMAD R15, R36, R6, R15 ;  /* 0x00000006240f7224 */ /* 0x000fe200078e020f */
[----:B------:R-:W-:Y:S01]  /*2850*/  VIMNMX R86, R86, 0xc0, PT ;  /* 0x000000c056567848 */ /* 0x000fe20003fe0100 */
[----:B------:R-:W-:-:S04]  /*2860*/  IMAD.WIDE.U32 R50, R20, R37, RZ ;  /* 0x0000002514327225 */ /* 0x000fc800078e00ff */
[----:B------:R-:W-:-:S04]  /*2870*/  IMAD.WIDE.U32 R48, R6, R37, RZ ;  /* 0x0000002506307225 */ /* 0x000fc800078e00ff */
[----:B------:R-:W-:Y:S02]  /*2880*/  IMAD.IADD R93, R51, 0x1, R13 ;  /* 0x00000001335d7824 */ /* 0x000fe400078e020d */
[----:B------:R-:W-:Y:S01]  /*2890*/  IMAD.IADD R82, R49, 0x1, R15 ;  /* 0x0000000131527824 */ /* 0x000fe200078e020f */
[----:B------:R-:W-:Y:S06]  /*28a0*/  @!P3 BRA `(.L_x_413) ;  /* 0x0000001000b0b947 */ /* 0x000fec0003800000 */
[----:B------:R-:W-:Y:S01]  /*28b0*/  ISETP.GE.AND P4, PT, R18, R86, PT ;  /* 0x000000561200720c */ /* 0x000fe20003f86270 */
[----:B------:R-:W-:Y:S01]  /*28c0*/  BSSY B1, `(.L_x_414) ;  /* 0x000001e000017945 */ /* 0x000fe20003800000 */
[----:B------:R-:W-:Y:S02]  /*28d0*/  CS2R R36, SRZ ;  /* 0x0000000000247805 */ /* 0x000fe4000001ff00 */
[----:B------:R-:W-:Y:S02]  /*28e0*/  CS2R R52, SRZ ;  /* 0x0000000000347805 */ /* 0x000fe4000001ff00 */
[----:B------:R-:W-:Y:S02]  /*28f0*/  CS2R R84, SRZ ;  /* 0x0000000000547805 */ /* 0x000fe4000001ff00 */
[----:B------:R-:W-:Y:S02]  /*2900*/  CS2R R54, SRZ ;  /* 0x0000000000367805 */ /* 0x000fe4000001ff00 */
[----:B------:R-:W-:-:S02]  /*2910*/  CS2R R88, SRZ ;  /* 0x0000000000587805 */ /* 0x000fc4000001ff00 */
[----:B------:R-:W-:Y:S02]  /*2920*/  CS2R R44, SRZ ;  /* 0x00000000002c7805 */ /* 0x000fe4000001ff00 */
[----:B------:R-:W-:Y:S02]  /*2930*/  CS2R R38, SRZ ;  /* 0x0000000000267805 */ /* 0x000fe4000001ff00 */
[----:B------:R-:W-:Y:S01]  /*2940*/  CS2R R46, SRZ ;  /* 0x00000000002e7805 */ /* 0x000fe2000001ff00 */
[----:B------:R-:W-:Y:S06]  /*2950*/  @P4 BRA `(.L_x_415) ;  /* 0x0000000000504947 */ /* 0x000fec0003800000 */
[----:B------:R-:W-:Y:S01]  /*2960*/  IADD3 R13, P3, R56, R50, RZ ;  /* 0x00000032380d7210 */ /* 0x000fe20007f7e0ff */
[----:B------:R-:W-:Y:S01]  /*2970*/  ULDC.64 UR4, c[0x0][0x3e8] ;  /* 0x0000fa0000047ab9 */ /* 0x000fe20000000a00 */
[----:B------:R-:W-:Y:S02]  /*2980*/  CS2R R84, SRZ ;  /* 0x0000000000547805 */ /* 0x000fe4000001ff00 */
[----:B------:R-:W-:Y:S01]  /*2990*/  CS2R R88, SRZ ;  /* 0x0000000000587805 */ /* 0x000fe2000001ff00 */
[----:B------:R-:W-:Y:S01]  /*29a0*/  IMAD.X R14, R93, 0x1, R69, P3 ;  /* 0x000000015d0e7824 */ /* 0x000fe200018e0645 */
[----:B------:R-:W-:-:S04]  /*29b0*/  IADD3 R15, P3, R10, R48, RZ ;  /* 0x000000300a0f7210 */ /* 0x000fc80007f7e0ff */
[----:B------:R-:W-:Y:S02]  /*29c0*/  IADD3.X R52, R82, R67, RZ, P3, !PT ;  /* 0x0000004352347210 */ /* 0x000fe40001ffe4ff */
[----:B------:R-:W-:-:S04]  /*29d0*/  LEA R12, P3, R13, UR4, 0x1 ;  /* 0x000000040d0c7c11 */ /* 0x000fc8000f8608ff */
[----:B------:R-:W-:Y:S01]  /*29e0*/  LEA.HI.X R13, R13, UR5, R14, 0x1, P3 ;  /* 0x000000050d0d7c11 */ /* 0x000fe200098f0c0e */
[----:B------:R-:W-:Y:S02]  /*29f0*/  ULDC.64 UR4, c[0x0][0x400] ;  /* 0x0001000000047ab9 */ /* 0x000fe40000000a00 */
[----:B------:R-:W-:-:S04]  /*2a00*/  LEA R14, P3, R15, UR4, 0x1 ;  /* 0x000000040f0e7c11 */ /* 0x000fc8000f8608ff */
[----:B------:R-:W-:Y:S02]  /*2a10*/  LEA.HI.X R15, R15, UR5, R52, 0x1, P3 ;  /* 0x000000050f0f7c11 */ /* 0x000fe400098f0c34 */
[----:B------:R-:W-:Y:S02]  /*2a20*/  ISETP.GE.AND P3, PT, R22, R92, PT ;  /* 0x0000005c1600720c */ /* 0x000fe40003f66270 */
[----:B------:R-:W-:Y:S02]  /*2a30*/  CS2R R52, SRZ ;  /* 0x0000000000347805 */ /* 0x000fe4000001ff00 */
[----:B------:R-:W-:-:S09]  /*2a40*/  CS2R R54, SRZ ;  /* 0x0000000000367805 */ /* 0x000fd2000001ff00 */
[----:B------:R0:W5:Y:S04]  /*2a50*/  @!P3 LDG.E.64 R84, desc[UR56][R12.64] ;  /* 0x000000380c54b981 */ /* 0x000168000c1e1b00 */
[----:B------:R0:W5:Y:S01]  /*2a60*/  @!P3 LDG.E.64 R88, desc[UR56][R14.64] ;  /* 0x000000380e58b981 */ /* 0x000162000c1e1b00 */
[----:B------:R-:W-:-:S13]  /*2a70*/  ISETP.GE.AND P3, PT, R154, R92, PT ;  /* 0x0000005c9a00720c */ /* 0x000fda0003f66270 */
[----:B------:R0:W5:Y:S04]  /*2a80*/  @!P3 LDG.E.64 R52, desc[UR56][R12.64+0x20] ;  /* 0x000020380c34b981 */ /* 0x000168000c1e1b00 */
[----:B------:R0:W5:Y:S02]  /*2a90*/  @!P3 LDG.E.64 R54, desc[UR56][R14.64+0x20] ;  /* 0x000020380e36b981 */ /* 0x000164000c1e1b00 */
.L_x_415:
[----:B------:R-:W-:Y:S05]  /*2aa0*/  BSYNC B1 ;  /* 0x0000000000017941 */ /* 0x000fea0003800000 */
.L_x_414:
[----:B0-----:R-:W-:Y:S01]  /*2ab0*/  VIADD R12, R18, 0x60 ;  /* 0x00000060120c7836 */ /* 0x001fe20000000000 */
[----:B------:R-:W-:Y:S01]  /*2ac0*/  BSSY B1, `(.L_x_416) ;  /* 0x0000021000017945 */ /* 0x000fe20003800000 */
[----:B-----5:R-:W-:Y:S02]  /*2ad0*/  IMAD.MOV.U32 R90, RZ, RZ, R52 ;  /* 0x000000ffff5a7224 */ /* 0x020fe400078e0034 */
[----:B------:R-:W-:Y:S01]  /*2ae0*/  IMAD.MOV.U32 R91, RZ, RZ, R53 ;  /* 0x000000ffff5b7224 */ /* 0x000fe200078e0035 */
[----:B------:R-:W-:-:S13]  /*2af0*/  ISETP.GE.AND P5, PT, R12, R86, PT ;  /* 0x000000560c00720c */ /* 0x000fda0003fa6270 */
[----:B------:R-:W-:Y:S05]  /*2b00*/  @P5 BRA `(.L_x_417) ;  /* 0x0000000000705947 */ /* 0x000fea0003800000 */
[----:B------:R-:W0:Y:S01]  /*2b10*/  LDC.64 R12, c[0x0][0x3f8] ;  /* 0x0000fe00ff0c7b82 */ /* 0x000e220000000a00 */
[----:B------:R-:W-:Y:S01]  /*2b20*/  IMAD.MOV.U32 R51, RZ, RZ, R93 ;  /* 0x000000ffff337224 */ /* 0x000fe200078e005d */
[----:B------:R-:W-:Y:S01]  /*2b30*/  ULDC.64 UR4, c[0x0][0x3e8] ;  /* 0x0000fa0000047ab9 */ /* 0x000fe20000000a00 */
[----:B------:R-:W-:Y:S01]  /*2b40*/  IMAD.MOV.U32 R49, RZ, RZ, R82 ;  /* 0x000000ffff317224 */ /* 0x000fe200078e0052 */
[----:B------:R-:W-:Y:S02]  /*2b50*/  CS2R R44, SRZ ;  /* 0x00000000002c7805 */ /* 0x000fe4000001ff00 */
[----:B------:R-:W-:Y:S01]  /*2b60*/  CS2R R46, SRZ ;  /* 0x00000000002e7805 */ /* 0x000fe2000001ff00 */
[----:B0-----:R-:W-:-:S04]  /*2b70*/  IMAD.WIDE.U32 R50, R12, 0x60, R50 ;  /* 0x000000600c327825 */ /* 0x001fc800078e0032 */
[----:B------:R-:W-:Y:S01]  /*2b80*/  IMAD R13, R13, 0x60, RZ ;  /* 0x000000600d0d7824 */ /* 0x000fe200078e02ff */
[----:B------:R-:W-:-:S04]  /*2b90*/  IADD3 R14, P3, R56, R50, RZ ;  /* 0x00000032380e7210 */ /* 0x000fc80007f7e0ff */
[----:B------:R-:W-:Y:S02]  /*2ba0*/  IADD3.X R51, R69, R51, R13, P3, !PT ;  /* 0x0000003345337210 */ /* 0x000fe40001ffe40d */
[----:B------:R-:W0:Y:S02]  /*2bb0*/  LDC.64 R12, c[0x0][0x408] ;  /* 0x00010200ff0c7b82 */ /* 0x000e240000000a00 */
[----:B0-----:R-:W-:-:S04]  /*2bc0*/  IMAD.WIDE.U32 R48, R12, 0x60, R48 ;  /* 0x000000600c307825 */ /* 0x001fc800078e0030 */
[----:B------:R-:W-:Y:S01]  /*2bd0*/  IMAD R13, R13, 0x60, RZ ;  /* 0x000000600d0d7824 */ /* 0x000fe200078e02ff */
[----:B------:R-:W-:-:S04]  /*2be0*/  IADD3 R15, P3, R10, R48, RZ ;  /* 0x000000300a0f7210 */ /* 0x000fc80007f7e0ff */
[----:B------:R-:W-:Y:S02]  /*2bf0*/  IADD3.X R48, R67, R49, R13, P3, !PT ;  /* 0x0000003143307210 */ /* 0x000fe40001ffe40d */
        /* <DEDUP_REMOVED lines=13> */
.L_x_417:
[----:B------:R-:W-:Y:S05]  /*2cd0*/  BSYNC B1 ;  /* 0x0000000000017941 */ /* 0x000fea0003800000 */
.L_x_416:
[----:B0-----:R-:W-:Y:S01]  /*2ce0*/  IMAD.MOV.U32 R12, RZ, RZ, R84 ;  /* 0x000000ffff0c7224 */ /* 0x001fe200078e0054 */
[----:B------:R-:W-:Y:S01]  /*2cf0*/  MOV R13, R85 ;  /* 0x00000055000d7202 */ /* 0x000fe20000000f00 */
[----:B------:R-:W-:Y:S01]  /*2d00*/  IMAD.MOV.U32 R14, RZ, RZ, R88 ;  /* 0x000000ffff0e7224 */ /* 0x000fe200078e0058 */
[----:B------:R-:W-:Y:S01]  /*2d10*/  PRMT R91, R91, 0x5410, R90 ;  /* 0x000054105b5b7816 */ /* 0x000fe2000000005a */
[----:B------:R-:W-:Y:S01]  /*2d20*/  IMAD.MOV.U32 R15, RZ, RZ, R89 ;  /* 0x000000ffff0f7224 */ /* 0x000fe200078e0059 */
[----:B------:R-:W-:Y:S01]  /*2d30*/  PRMT R97, R12, 0x5410, R13 ;  /* 0x000054100c617816 */ /* 0x000fe2000000000d */
[----:B------:R-:W-:Y:S01]  /*2d40*/  IMAD.MOV.U32 R12, RZ, RZ, R54 ;  /* 0x000000ffff0c7224 */ /* 0x000fe200078e0036 */
[----:B------:R-:W-:Y:S01]  /*2d50*/  PRMT R90, R91, 0x7610, R90 ;  /* 0x000076105b5a7816 */ /* 0x000fe2000000005a */
[----:B------:R-:W-:Y:S01]  /*2d60*/  IMAD.MOV.U32 R13, RZ, RZ, R55 ;  /* 0x000000ffff0d7224 */ /* 0x000fe200078e0037 */
[----:B------:R-:W-:Y:S02]  /*2d70*/  ISETP.NE.AND P3, PT, R155, 0x3, PT ;  /* 0x000000039b00780c */ /* 0x000fe40003f65270 */
[----:B------:R-:W-:Y:S01]  /*2d80*/  PRMT R91, R12, 0x7610, R91 ;  /* 0x000076100c5b7816 */ /* 0x000fe2000000005b */
[----:B-----5:R-:W-:Y:S01]  /*2d90*/  IMAD.MOV.U32 R12, RZ, RZ, R36 ;  /* 0x000000ffff0c7224 */ /* 0x020fe200078e0024 */
[----:B------:R-:W-:Y:S01]  /*2da0*/  PRMT R90, R90, 0x5410, R13 ;  /* 0x000054105a5a7816 */ /* 0x000fe2000000000d */
[----:B------:R-:W-:Y:S01]  /*2db0*/  IMAD.MOV.U32 R13, RZ, RZ, R37 ;  /* 0x000000ffff0d7224 */ /* 0x000fe200078e0025 */
[----:B------:R-:W-:Y:S01]  /*2dc0*/  PRMT R101, R14, 0x5410, R15 ;  /* 0x000054100e657816 */ /* 0x000fe2000000000f */
[----:B------:R-:W-:Y:S01]  /*2dd0*/  IMAD.MOV.U32 R15, RZ, RZ, R45 ;  /* 0x000000ffff0f7224 */ /* 0x000fe200078e002d */
[----:B------:R-:W-:-:S02]  /*2de0*/  MOV R14, R44 ;  /* 0x0000002c000e7202 */ /* 0x000fc40000000f00 */
[----:B------:R-:W-:Y:S01]  /*2df0*/  PRMT R48, R12, 0x5410, R13 ;  /* 0x000054100c307816 */ /* 0x000fe2000000000d */
[----:B------:R-:W-:Y:S01]  /*2e00*/  IMAD.MOV.U32 R12, RZ, RZ, R38 ;  /* 0x000000ffff0c7224 */ /* 0x000fe200078e0026 */
[----:B------:R-:W-:Y:S01]  /*2e10*/  PRMT R50, R14, 0x5410, R15 ;  /* 0x000054100e327816 */ /* 0x000fe2000000000f */
[----:B------:R-:W-:Y:S02]  /*2e20*/  IMAD.MOV.U32 R13, RZ, RZ, R39 ;  /* 0x000000ffff0d7224 */ /* 0x000fe400078e0027 */
[----:B------:R-:W-:Y:S02]  /*2e30*/  IMAD.MOV.U32 R14, RZ, RZ, R46 ;  /* 0x000000ffff0e7224 */ /* 0x000fe400078e002e */
[----:B------:R-:W-:Y:S01]  /*2e40*/  IMAD.MOV.U32 R15, RZ, RZ, R47 ;  /* 0x000000ffff0f7224 */ /* 0x000fe200078e002f */
[----:B------:R-:W-:-:S04]  /*2e50*/  PRMT R49, R12, 0x5410, R13 ;  /* 0x000054100c317816 */ /* 0x000fc8000000000d */
[----:B------:R-:W-:Y:S01]  /*2e60*/  PRMT R51, R14, 0x5410, R15 ;  /* 0x000054100e337816 */ /* 0x000fe2000000000f */
[----:B------:R-:W-:Y:S06]  /*2e70*/  @!P3 BRA `(.L_x_418) ;  /* 0x000000000004b947 */ /* 0x000fec0003800000 */
[----:B------:R-:W-:Y:S01]  /*2e80*/  BPT.TRAP 0x1 ;  /* 0x000000040000795c */ /* 0x000fe20000300000 */
.L_x_418:
[----:B------:R-:W-:Y:S01]  /*2e90*/  IMAD R82, R19, 0x8, R2 ;  /* 0x0000000813527824 */ /* 0x000fe200078e0202 */
[----:B------:R-:W-:Y:S01]  /*2ea0*/  SHF.L.U32 R94, R153, 0x1f, RZ ;  /* 0x0000001f995e7819 */ /* 0x000fe200000006ff */
[----:B------:R-:W-:Y:S03]  /*2eb0*/  BSSY B1, `(.L_x_419) ;  /* 0x0000003000017945 */ /* 0x000fe60003800000 */
[----:B------:R-:W0:Y:S02]  /*2ec0*/  SYNCS.PHASECHK.TRANS64.TRYWAIT P6, [R82+URZ+0x30890], R94 ;  /* 0x0308905e520075a7 */ /* 0x000e2400080c017f */
[----:B0-----:R-:W-:Y:S05]  /*2ed0*/  @!P6 BRA `(.L_x_420) ;  /* 0x0000014c007ce947 */ /* 0x001fea0003800000 */
.L_x_673:
[----:B------:R-:W-:Y:S05]  /*2ee0*/  BSYNC B1 ;  /* 0x0000000000017941 */ /* 0x000fea0003800000 */
.L_x_419:
[----:B------:R-:W-:Y:S04]  /*2ef0*/  BSSY B1, `(.L_x_421) ;  /* 0x0000063000017945 */ /* 0x000fe80003800000 */
[----:B------:R-:W-:Y:S05]  /*2f00*/  @P4 BRA `(.L_x_422) ;  /* 0x0000000400844947 */ /* 0x000fea0003800000 */
[----:B------:R-:W-:Y:S04]  /*2f10*/  BSSY B2, `(.L_x_423) ;  /* 0x0000030000027945 */ /* 0x000fe80003800000 */
[----:B------:R-:W-:Y:S05]  /*2f20*/  @P1 BRA `(.L_x_424) ;  /* 0x0000000000b81947 */ /* 0x000fea0003800000 */
[----:B------:R1:W2:Y:S01]  /*2f30*/  LDS.128 R12, [R87+0x12000] ;  /* 0x01200000570c7984 */ /* 0x0002a20000000c00 */
[----:B------:R-:W-:Y:S01]  /*2f40*/  ISETP.GE.AND P4, PT, R22, R92, PT ;  /* 0x0000005c1600720c */ /* 0x000fe20003f86270 */
[----:B------:R-:W-:-:S12]  /*2f50*/  BSSY B3, `(.L_x_425) ;  /* 0x000002a000037945 */ /* 0x000fd80003800000 */
[----:B-1----:R-:W-:Y:S05]  /*2f60*/  @P4 BRA `(.L_x_426) ;  /* 0x0000000000a04947 */ /* 0x002fea0003800000 */
[----:B------:R-:W-:Y:S02]  /*2f70*/  SHF.R.U32.HI R98, RZ, 0x10, R89 ;  /* 0x00000010ff627819 */ /* 0x000fe40000011659 */
[----:B------:R-:W-:Y:S02]  /*2f80*/  SHF.R.U64 R93, R84, 0x10, R85 ;  /* 0x00000010545d7819 */ /* 0x000fe40000001255 */
[----:B------:R-:W-:Y:S01]  /*2f90*/  SHF.R.U64 R84, R88, 0x10, R89 ;  /* 0x0000001058547819 */ /* 0x000fe20000001259 */
[----:B------:R-:W-:Y:S01]  /*2fa0*/  HADD2.F32 R98, -RZ, R98.H0_H0 ;  /* 0x20000062ff627230 */ /* 0x000fe20000004100 */
[----:B------:R-:W-:Y:S01]  /*2fb0*/  SHF.R.U32.HI R96, RZ, 0x10, R85 ;  /* 0x00000010ff607819 */ /* 0x000fe20000011655 */
[--C-:B--2---:R-:W-:Y:S02]  /*2fc0*/  HADD2.F32 R85, -RZ, R15.reuse.H1_H1 ;  /* 0x3000000fff557230 */ /* 0x104fe40000004100 */
[----:B------:R-:W-:Y:S02]  /*2fd0*/  HADD2.F32 R15, -RZ, R15.H0_H0 ;  /* 0x2000000fff0f7230 */ /* 0x000fe40000004100 */
[----:B------:R-:W-:-:S02]  /*2fe0*/  HADD2.F32 R89, -RZ, R84.H0_H0 ;  /* 0x20000054ff597230 */ /* 0x000fc40000004100 */
[-C--:B------:R-:W-:Y:S01]  /*2ff0*/  FMUL.FTZ R102, R85, R98.reuse ;  /* 0x0000006255667220 */ /* 0x080fe20000410000 */
[--C-:B------:R-:W-:Y:S02]  /*3000*/  HADD2.F32 R84, -RZ, R13.reuse.H1_H1 ;  /* 0x3000000dff547230 */ /* 0x100fe40000004100 */
[C---:B------:R-:W-:Y:S01]  /*3010*/  FMUL.FTZ R98, R15.reuse, R98 ;  /* 0x000000620f627220 */ /* 0x040fe20000410000 */
[----:B------:R-:W-:Y:S02]  /*3020*/  HADD2.F32 R96, -RZ, R96.H0_H0 ;  /* 0x20000060ff607230 */ /* 0x000fe40000004100 */
[----:B------:R-:W-:Y:S02]  /*3030*/  HADD2.F32 R13, -RZ, R13.H0_H0 ;  /* 0x2000000dff0d7230 */ /* 0x000fe40000004100 */
[----:B------:R-:W-:Y:S01]  /*3040*/  FMUL.FTZ R100, R84, R89 ;  /* 0x0000005954647220 */ /* 0x000fe20000410000 */
[----:B------:R-:W-:Y:S02]  /*3050*/  HADD2.F32 R88, -RZ, R93.H0_H0 ;  /* 0x2000005dff587230 */ /* 0x000fe40000004100 */
[----:B------:R-:W-:Y:S01]  /*3060*/  FFMA.FTZ R102, R15, R96, -R102 ;  /* 0x000000600f667223 */ /* 0x000fe20000010866 */
[----:B------:R-:W-:-:S02]  /*3070*/  HADD2.F32 R15, -RZ, R12.H1_H1 ;  /* 0x3000000cff0f7230 */ /* 0x000fc40000004100 */
[----:B------:R-:W-:Y:S01]  /*3080*/  FMUL.FTZ R89, R13, R89 ;  /* 0x000000590d597220 */ /* 0x000fe20000410000 */
[----:B------:R-:W-:Y:S01]  /*3090*/  FFMA.FTZ R99, R85, R96, R98 ;  /* 0x0000006055637223 */ /* 0x000fe20000010062 */
[--C-:B------:R-:W-:Y:S02]  /*30a0*/  HADD2.F32 R93, -RZ, R101.reuse.H0_H0 ;  /* 0x20000065ff5d7230 */ /* 0x100fe40000004100 */
[-C--:B------:R-:W-:Y:S01]  /*30b0*/  FFMA.FTZ R13, R13, R88.reuse, -R100 ;  /* 0x000000580d0d7223 */ /* 0x080fe20000010864 */
[----:B------:R-:W-:Y:S02]  /*30c0*/  HADD2.F32 R12, -RZ, R12.H0_H0 ;  /* 0x2000000cff0c7230 */ /* 0x000fe40000004100 */
[----:B------:R-:W-:Y:S01]  /*30d0*/  FFMA.FTZ R84, R84, R88, R89 ;  /* 0x0000005854547223 */ /* 0x000fe20000010059 */
[----:B------:R-:W-:Y:S02]  /*30e0*/  HADD2.F32 R96, -RZ, R101.H1_H1 ;  /* 0x30000065ff607230 */ /* 0x000fe40000004100 */
[----:B------:R-:W-:-:S02]  /*30f0*/  HADD2.F32 R85, -RZ, R14.H1_H1 ;  /* 0x3000000eff557230 */ /* 0x000fc40000004100 */
[----:B------:R-:W-:Y:S01]  /*3100*/  FMUL.FTZ R98, R12, R93 ;  /* 0x0000005d0c627220 */ /* 0x000fe20000410000 */
[----:B------:R-:W-:Y:S01]  /*3110*/  HADD2.F32 R14, -RZ, R14.H0_H0 ;  /* 0x2000000eff0e7230 */ /* 0x000fe20000004100 */
[----:B------:R-:W-:Y:S01]  /*3120*/  F2FP.F16.F32.PACK_AB R13, R84, R13 ;  /* 0x0000000d540d723e */ /* 0x000fe200000000ff */
[--C-:B------:R-:W-:Y:S02]  /*3130*/  HADD2.F32 R88, -RZ, R97.reuse.H0_H0 ;  /* 0x20000061ff587230 */ /* 0x100fe40000004100 */
[----:B------:R-:W-:Y:S02]  /*3140*/  HADD2.F32 R89, -RZ, R97.H1_H1 ;  /* 0x30000061ff597230 */ /* 0x000fe40000004100 */
[----:B------:R-:W-:Y:S01]  /*3150*/  FMUL.FTZ R97, R15, R93 ;  /* 0x0000005d0f617220 */ /* 0x000fe20000410000 */
[-C--:B------:R-:W-:Y:S01]  /*3160*/  FMUL.FTZ R93, R85, R96.reuse ;  /* 0x00000060555d7220 */ /* 0x080fe20000410000 */
[----:B------:R-:W-:Y:S01]  /*3170*/  FMUL.FTZ R96, R14, R96 ;  /* 0x000000600e607220 */ /* 0x000fe20000410000 */
[-C--:B------:R-:W-:Y:S01]  /*3180*/  FFMA.FTZ R98, R15, R88.reuse, R98 ;  /* 0x000000580f627223 */ /* 0x080fe20000010062 */
[----:B------:R-:W-:Y:S01]  /*3190*/  FFMA.FTZ R97, R12, R88, -R97 ;  /* 0x000000580c617223 */ /* 0x000fe20000010861 */
[-C--:B------:R-:W-:Y:S01]  /*31a0*/  FFMA.FTZ R93, R14, R89.reuse, -R93 ;  /* 0x000000590e5d7223 */ /* 0x080fe2000001085d */
[----:B------:R-:W-:Y:S01]  /*31b0*/  FFMA.FTZ R96, R85, R89, R96 ;  /* 0x0000005955607223 */ /* 0x000fe20000010060 */
[----:B------:R-:W-:-:S02]  /*31c0*/  F2FP.F16.F32.PACK_AB R15, R99, R102 ;  /* 0x00000066630f723e */ /* 0x000fc400000000ff */
[----:B------:R-:W-:Y:S02]  /*31d0*/  F2FP.F16.F32.PACK_AB R12, R98, R97 ;  /* 0x00000061620c723e */ /* 0x000fe400000000ff */
[----:B------:R-:W-:-:S07]  /*31e0*/  F2FP.F16.F32.PACK_AB R14, R96, R93 ;  /* 0x0000005d600e723e */ /* 0x000fce00000000ff */
.L_x_426:
[----:B------:R-:W-:Y:S05]  /*31f0*/  BSYNC B3 ;  /* 0x0000000000037941 */ /* 0x000fea0003800000 */
.L_x_425:
[----:B--2---:R1:W-:Y:S02]  /*3200*/  STG.E.128 desc[UR56][R42.64], R12 ;  /* 0x0000000c2a007986 */ /* 0x0043e4000c101d38 */
.L_x_424:
[----:B------:R-:W-:Y:S05]  /*3210*/  BSYNC B2 ;  /* 0x0000000000027941 */ /* 0x000fea0003800000 */
.L_x_423:
[----:B------:R-:W-:Y:S05]  /*3220*/  @P2 BRA `(.L_x_422) ;  /* 0x0000000000bc2947 */ /* 0x000fea0003800000 */
[----:B-1----:R1:W2:Y:S01]  /*3230*/  LDS.128 R12, [R83+0x12000] ;  /* 0x01200000530c7984 */ /* 0x0022a20000000c00 */
[----:B------:R-:W-:Y:S01]  /*3240*/  ISETP.GE.AND P4, PT, R154, R92, PT ;  /* 0x0000005c9a00720c */ /* 0x000fe20003f86270 */
[----:B------:R-:W-:-:S12]  /*3250*/  BSSY B2, `(.L_x_427) ;  /* 0x000002b000027945 */ /* 0x000fd80003800000 */
[----:B-1----:R-:W-:Y:S05]  /*3260*/  @P4 BRA `(.L_x_428) ;  /* 0x0000000000a44947 */ /* 0x002fea0003800000 */
[--C-:B------:R-:W-:Y:S02]  /*3270*/  SHF.R.U64 R85, R52, 0x10, R53.reuse ;  /* 0x0000001034557819 */ /* 0x100fe40000001235 */
[----:B------:R-:W-:Y:S02]  /*3280*/  SHF.R.U32.HI R84, RZ, 0x10, R53 ;  /* 0x00000010ff547819 */ /* 0x000fe40000011635 */
[--C-:B------:R-:W-:Y:S01]  /*3290*/  SHF.R.U64 R53, R54, 0x10, R55.reuse ;  /* 0x0000001036357819 */ /* 0x100fe20000001237 */
[----:B------:R-:W-:Y:S01]  /*32a0*/  HADD2.F32 R54, -RZ, R85.H0_H0 ;  /* 0x20000055ff367230 */ /* 0x000fe20000004100 */
[----:B------:R-:W-:Y:S01]  /*32b0*/  SHF.R.U32.HI R88, RZ, 0x10, R55 ;  /* 0x00000010ff587819 */ /* 0x000fe20000011637 */
[----:B------:R-:W-:Y:S01]  /*32c0*/  HADD2.F32 R84, -RZ, R84.H0_H0 ;  /* 0x20000054ff547230 */ /* 0x000fe20000004100 */
[----:B--2---:R-:W-:Y:S01]  /*32d0*/  MOV R52, R14 ;  /* 0x0000000e00347202 */ /* 0x004fe20000000f00 */
[----:B------:R-:W-:Y:S02]  /*32e0*/  HADD2.F32 R55, -RZ, R53.H0_H0 ;  /* 0x20000035ff377230 */ /* 0x000fe40000004100 */
[----:B------:R-:W-:-:S02]  /*32f0*/  HADD2.F32 R88, -RZ, R88.H0_H0 ;  /* 0x20000058ff587230 */ /* 0x000fc40000004100 */
[----:B------:R-:W-:Y:S02]  /*3300*/  HADD2.F32 R14, -RZ, R13.H1_H1 ;  /* 0x3000000dff0e7230 */ /* 0x000fe40000004100 */
[----:B------:R-:W-:Y:S02]  /*3310*/  HADD2.F32 R53, -RZ, R15.H1_H1 ;  /* 0x3000000fff357230 */ /* 0x000fe40000004100 */
[----:B------:R-:W-:Y:S02]  /*3320*/  HADD2.F32 R13, -RZ, R13.H0_H0 ;  /* 0x2000000dff0d7230 */ /* 0x000fe40000004100 */
[-C--:B------:R-:W-:Y:S01]  /*3330*/  FMUL.FTZ R96, R14, R55.reuse ;  /* 0x000000370e607220 */ /* 0x080fe20000410000 */
[----:B------:R-:W-:Y:S02]  /*3340*/  HADD2.F32 R15, -RZ, R15.H0_H0 ;  /* 0x2000000fff0f7230 */ /* 0x000fe40000004100 */
[----:B------:R-:W-:Y:S01]  /*3350*/  FMUL.FTZ R98, R53, R88 ;  /* 0x0000005835627220 */ /* 0x000fe20000410000 */
[C---:B------:R-:W-:Y:S01]  /*3360*/  FMUL.FTZ R55, R13.reuse, R55 ;  /* 0x000000370d377220 */ /* 0x040fe20000410000 */
[----:B------:R-:W-:Y:S01]  /*3370*/  FFMA.FTZ R96, R13, R54, -R96 ;  /* 0x000000360d607223 */ /* 0x000fe20000010860 */
[C---:B------:R-:W-:Y:S01]  /*3380*/  FMUL.FTZ R88, R15.reuse, R88 ;  /* 0x000000580f587220 */ /* 0x040fe20000410000 */
[----:B------:R-:W-:Y:S01]  /*3390*/  FFMA.FTZ R98, R15, R84, -R98 ;  /* 0x000000540f627223 */ /* 0x000fe20000010862 */
[----:B------:R-:W-:-:S02]  /*33a0*/  HADD2.F32 R15, -RZ, R91.H1_H1 ;  /* 0x3000005bff0f7230 */ /* 0x000fc40000004100 */
[----:B------:R-:W-:Y:S01]  /*33b0*/  FFMA.FTZ R89, R14, R54, R55 ;  /* 0x000000360e597223 */ /* 0x000fe20000010037 */
[--C-:B------:R-:W-:Y:S02]  /*33c0*/  HADD2.F32 R13, -RZ, R12.reuse.H1_H1 ;  /* 0x3000000cff0d7230 */ /* 0x100fe40000004100 */
[----:B------:R-:W-:Y:S01]  /*33d0*/  FFMA.FTZ R93, R53, R84, R88 ;  /* 0x00000054355d7223 */ /* 0x000fe20000010058 */
[----:B------:R-:W-:Y:S02]  /*33e0*/  HADD2.F32 R91, -RZ, R91.H0_H0 ;  /* 0x2000005bff5b7230 */ /* 0x000fe40000004100 */
[----:B------:R-:W-:Y:S02]  /*33f0*/  HADD2.F32 R12, -RZ, R12.H0_H0 ;  /* 0x2000000cff0c7230 */ /* 0x000fe40000004100 */
[----:B------:R-:W-:Y:S02]  /*3400*/  HADD2.F32 R55, -RZ, R90.H1_H1 ;  /* 0x3000005aff377230 */ /* 0x000fe40000004100 */
[----:B------:R-:W-:Y:S01]  /*3410*/  FMUL.FTZ R85, R13, R91 ;  /* 0x0000005b0d557220 */ /* 0x000fe20000410000 */
[----:B------:R-:W-:-:S02]  /*3420*/  HADD2.F32 R14, -RZ, R52.H1_H1 ;  /* 0x30000034ff0e7230 */ /* 0x000fc40000004100 */
[C---:B------:R-:W-:Y:S01]  /*3430*/  FMUL.FTZ R54, R12.reuse, R91 ;  /* 0x0000005b0c367220 */ /* 0x040fe20000410000 */
[----:B------:R-:W-:Y:S02]  /*3440*/  HADD2.F32 R52, -RZ, R52.H0_H0 ;  /* 0x20000034ff347230 */ /* 0x000fe40000004100 */
[----:B------:R-:W-:Y:S01]  /*3450*/  FFMA.FTZ R85, R12, R15, -R85 ;  /* 0x0000000f0c557223 */ /* 0x000fe20000010855 */
[----:B------:R-:W-:Y:S02]  /*3460*/  HADD2.F32 R53, -RZ, R90.H0_H0 ;  /* 0x2000005aff357230 */ /* 0x000fe40000004100 */
[----:B------:R-:W-:Y:S01]  /*3470*/  FMUL.FTZ R91, R14, R55 ;  /* 0x000000370e5b7220 */ /* 0x000fe20000410000 */
[----:B------:R-:W-:Y:S01]  /*3480*/  FFMA.FTZ R54, R13, R15, R54 ;  /* 0x0000000f0d367223 */ /* 0x000fe20000010036 */
[C---:B------:R-:W-:Y:S01]  /*3490*/  FMUL.FTZ R55, R52.reuse, R55 ;  /* 0x0000003734377220 */ /* 0x040fe20000410000 */
[----:B------:R-:W-:Y:S01]  /*34a0*/  F2FP.F16.F32.PACK_AB R13, R89, R96 ;  /* 0x00000060590d723e */ /* 0x000fe200000000ff */
[-C--:B------:R-:W-:Y:S01]  /*34b0*/  FFMA.FTZ R91, R52, R53.reuse, -R91 ;  /* 0x00000035345b7223 */ /* 0x080fe2000001085b */
[----:B------:R-:W-:Y:S01]  /*34c0*/  F2FP.F16.F32.PACK_AB R15, R93, R98 ;  /* 0x000000625d0f723e */ /* 0x000fe200000000ff */
[----:B------:R-:W-:Y:S01]  /*34d0*/  FFMA.FTZ R14, R14, R53, R55 ;  /* 0x000000350e0e7223 */ /* 0x000fe20000010037 */
[----:B------:R-:W-:-:S04]  /*34e0*/  F2FP.F16.F32.PACK_AB R12, R54, R85 ;  /* 0x00000055360c723e */ /* 0x000fc800000000ff */
[----:B------:R-:W-:-:S07]  /*34f0*/  F2FP.F16.F32.PACK_AB R14, R14, R91 ;  /* 0x0000005b0e0e723e */ /* 0x000fce00000000ff */
.L_x_428:
[----:B------:R-:W-:Y:S05]  /*3500*/  BSYNC B2 ;  /* 0x0000000000027941 */ /* 0x000fea0003800000 */
.L_x_427:
[----:B--2---:R2:W-:Y:S02]  /*3510*/  STG.E.128 desc[UR56][R42.64+0x40], R12 ;  /* 0x0000400c2a007986 */ /* 0x0045e4000c101d38 */
.L_x_422:
[----:B------:R-:W-:Y:S05]  /*3520*/  BSYNC B1 ;  /* 0x0000000000017941 */ /* 0x000fea0003800000 */
.L_x_421:
[----:B------:R-:W-:Y:S05]  /*3530*/  @P5 BRA `(.L_x_429) ;  /* 0x0000001c005c5947 */ /* 0x000fea0003800000 */
[----:B------:R-:W-:Y:S04]  /*3540*/  BSSY B1, `(.L_x_430) ;  /* 0x0000031000017945 */ /* 0x000fe80003800000 */
[----:B------:R-:W-:Y:S05]  /*3550*/  @P1 BRA `(.L_x_431) ;  /* 0x0000000000bc1947 */ /* 0x000fea0003800000 */
[----:B-12---:R1:W2:Y:S01]  /*3560*/  LDS.128 R12, [R87+0x15000] ;  /* 0x01500000570c7984 */ /* 0x0062a20000000c00 */
[----:B------:R-:W-:Y:S01]  /*3570*/  ISETP.GE.AND P4, PT, R22, R92, PT ;  /* 0x0000005c1600720c */ /* 0x000fe20003f86270 */
[----:B------:R-:W-:-:S12]  /*3580*/  BSSY B2, `(.L_x_432) ;  /* 0x000002b000027945 */ /* 0x000fd80003800000 */
[----:B-1----:R-:W-:Y:S05]  /*3590*/  @P4 BRA `(.L_x_433) ;  /* 0x0000000000a44947 */ /* 0x002fea0003800000 */
[--C-:B------:R-:W-:Y:S01]  /*35a0*/  SHF.R.U64 R44, R44, 0x10, R45.reuse ;  /* 0x000000102c2c7819 */ /* 0x100fe2000000122d */
[----:B--2---:R-:W-:Y:S01]  /*35b0*/  IMAD.MOV.U32 R42, RZ, RZ, R14 ;  /* 0x000000ffff2a7224 */ /* 0x004fe200078e000e */
[----:B------:R-:W-:Y:S01]  /*35c0*/  SHF.R.U32.HI R53, RZ, 0x10, R45 ;  /* 0x00000010ff357819 */ /* 0x000fe2000001162d */
[--C-:B------:R-:W-:Y:S01]  /*35d0*/  HADD2.F32 R14, -RZ, R13.reuse.H1_H1 ;  /* 0x3000000dff0e7230 */ /* 0x100fe20000004100 */
[--C-:B------:R-:W-:Y:S01]  /*35e0*/  SHF.R.U64 R45, R46, 0x10, R47.reuse ;  /* 0x000000102e2d7819 */ /* 0x100fe2000000122f */
[----:B------:R-:W-:Y:S01]  /*35f0*/  HADD2.F32 R13, -RZ, R13.H0_H0 ;  /* 0x2000000dff0d7230 */ /* 0x000fe20000004100 */
[----:B------:R-:W-:Y:S01]  /*3600*/  SHF.R.U32.HI R52, RZ, 0x10, R47 ;  /* 0x00000010ff347819 */ /* 0x000fe2000001162f */
[----:B------:R-:W-:Y:S02]  /*3610*/  HADD2.F32 R44, -RZ, R44.H0_H0 ;  /* 0x2000002cff2c7230 */ /* 0x000fe40000004100 */
[----:B------:R-:W-:Y:S02]  /*3620*/  HADD2.F32 R45, -RZ, R45.H0_H0 ;  /* 0x2000002dff2d7230 */ /* 0x000fe40000004100 */
[----:B------:R-:W-:-:S02]  /*3630*/  HADD2.F32 R52, -RZ, R52.H0_H0 ;  /* 0x20000034ff347230 */ /* 0x000fc40000004100 */
[--C-:B------:R-:W-:Y:S02]  /*3640*/  HADD2.F32 R43, -RZ, R15.reuse.H1_H1 ;  /* 0x3000000fff2b7230 */ /* 0x100fe40000004100 */
[CC--:B------:R-:W-:Y:S01]  /*3650*/  FMUL.FTZ R54, R14.reuse, R45.reuse ;  /* 0x0000002d0e367220 */ /* 0x0c0fe20000410000 */
[C---:B------:R-:W-:Y:S01]  /*3660*/  FMUL.FTZ R45, R13.reuse, R45 ;  /* 0x0000002d0d2d7220 */ /* 0x040fe20000410000 */
[----:B------:R-:W-:Y:S02]  /*3670*/  HADD2.F32 R15, -RZ, R15.H0_H0 ;  /* 0x2000000fff0f7230 */ /* 0x000fe40000004100 */
[-C--:B------:R-:W-:Y:S01]  /*3680*/  FFMA.FTZ R54, R13, R44.reuse, -R54 ;  /* 0x0000002c0d367223 */ /* 0x080fe20000010836 */
[----:B------:R-:W-:Y:S01]  /*3690*/  FFMA.FTZ R47, R14, R44, R45 ;  /* 0x0000002c0e2f7223 */ /* 0x000fe2000001002d */
[----:B------:R-:W-:Y:S02]  /*36a0*/  HADD2.F32 R46, -RZ, R53.H0_H0 ;  /* 0x20000035ff2e7230 */ /* 0x000fe40000004100 */
[----:B------:R-:W-:Y:S01]  /*36b0*/  FMUL.FTZ R84, R43, R52 ;  /* 0x000000342b547220 */ /* 0x000fe20000410000 */
[----:B------:R-:W-:-:S02]  /*36c0*/  HADD2.F32 R44, -RZ, R51.H0_H0 ;  /* 0x20000033ff2c7230 */ /* 0x000fc40000004100 */
[C---:B------:R-:W-:Y:S01]  /*36d0*/  FMUL.FTZ R52, R15.reuse, R52 ;  /* 0x000000340f347220 */ /* 0x040fe20000410000 */
[----:B------:R-:W-:Y:S02]  /*36e0*/  HADD2.F32 R51, -RZ, R51.H1_H1 ;  /* 0x30000033ff337230 */ /* 0x000fe40000004100 */
[-C--:B------:R-:W-:Y:S01]  /*36f0*/  FFMA.FTZ R84, R15, R46.reuse, -R84 ;  /* 0x0000002e0f547223 */ /* 0x080fe20000010854 */
[----:B------:R-:W-:Y:S02]  /*3700*/  HADD2.F32 R13, -RZ, R12.H1_H1 ;  /* 0x3000000cff0d7230 */ /* 0x000fe40000004100 */
[----:B------:R-:W-:Y:S01]  /*3710*/  FFMA.FTZ R55, R43, R46, R52 ;  /* 0x0000002e2b377223 */ /* 0x000fe20000010034 */
[----:B------:R-:W-:Y:S02]  /*3720*/  HADD2.F32 R14, -RZ, R42.H1_H1 ;  /* 0x3000002aff0e7230 */ /* 0x000fe40000004100 */
[----:B------:R-:W-:Y:S02]  /*3730*/  HADD2.F32 R12, -RZ, R12.H0_H0 ;  /* 0x2000000cff0c7230 */ /* 0x000fe40000004100 */
[----:B------:R-:W-:Y:S01]  /*3740*/  FMUL.FTZ R45, R13, R44 ;  /* 0x0000002c0d2d7220 */ /* 0x000fe20000410000 */
[----:B------:R-:W-:-:S02]  /*3750*/  HADD2.F32 R42, -RZ, R42.H0_H0 ;  /* 0x2000002aff2a7230 */ /* 0x000fc40000004100 */
[-C--:B------:R-:W-:Y:S01]  /*3760*/  FMUL.FTZ R53, R14, R51.reuse ;  /* 0x000000330e357220 */ /* 0x080fe20000410000 */
[--C-:B------:R-:W-:Y:S02]  /*3770*/  HADD2.F32 R15, -RZ, R50.reuse.H0_H0 ;  /* 0x20000032ff0f7230 */ /* 0x100fe40000004100 */
[----:B------:R-:W-:Y:S01]  /*3780*/  FMUL.FTZ R44, R12, R44 ;  /* 0x0000002c0c2c7220 */ /* 0x000fe20000410000 */
[----:B------:R-:W-:Y:S02]  /*3790*/  HADD2.F32 R43, -RZ, R50.H1_H1 ;  /* 0x30000032ff2b7230 */ /* 0x000fe40000004100 */
[----:B------:R-:W-:Y:S01]  /*37a0*/  FMUL.FTZ R51, R42, R51 ;  /* 0x000000332a337220 */ /* 0x000fe20000410000 */
[-C--:B------:R-:W-:Y:S01]  /*37b0*/  FFMA.FTZ R45, R12, R15.reuse, -R45 ;  /* 0x0000000f0c2d7223 */ /* 0x080fe2000001082d */
[----:B------:R-:W-:Y:S01]  /*37c0*/  FFMA.FTZ R44, R13, R15, R44 ;  /* 0x0000000f0d2c7223 */ /* 0x000fe2000001002c */
[-C--:B------:R-:W-:Y:S01]  /*37d0*/  FFMA.FTZ R53, R42, R43.reuse, -R53 ;  /* 0x0000002b2a357223 */ /* 0x080fe20000010835 */
[----:B------:R-:W-:Y:S01]  /*37e0*/  FFMA.FTZ R14, R14, R43, R51 ;  /* 0x0000002b0e0e7223 */ /* 0x000fe20000010033 */
[----:B------:R-:W-:-:S02]  /*37f0*/  F2FP.F16.F32.PACK_AB R13, R47, R54 ;  /* 0x000000362f0d723e */ /* 0x000fc400000000ff */
[----:B------:R-:W-:Y:S02]  /*3800*/  F2FP.F16.F32.PACK_AB R15, R55, R84 ;  /* 0x00000054370f723e */ /* 0x000fe400000000ff */
[----:B------:R-:W-:Y:S02]  /*3810*/  F2FP.F16.F32.PACK_AB R12, R44, R45 ;  /* 0x0000002d2c0c723e */ /* 0x000fe400000000ff */
[----:B------:R-:W-:-:S07]  /*3820*/  F2FP.F16.F32.PACK_AB R14, R14, R53 ;  /* 0x000000350e0e723e */ /* 0x000fce00000000ff */
.L_x_433:
[----:B------:R-:W-:Y:S05]  /*3830*/  BSYNC B2 ;  /* 0x0000000000027941 */ /* 0x000fea0003800000 */
.L_x_432:
[----:B--2---:R3:W-:Y:S02]  /*3840*/  STG.E.128 desc[UR56][R40.64], R12 ;  /* 0x0000000c28007986 */ /* 0x0047e4000c101d38 */
.L_x_431:
[----:B------:R-:W-:Y:S05]  /*3850*/  BSYNC B1 ;  /* 0x0000000000017941 */ /* 0x000fea0003800000 */
.L_x_430:
[----:B------:R-:W-:Y:S05]  /*3860*/  @P2 BRA `(.L_x_429) ;  /* 0x0000001800902947 */ /* 0x000fea0003800000 */
[----:B-123--:R1:W2:Y:S01]  /*3870*/  LDS.128 R12, [R83+0x15000] ;  /* 0x01500000530c7984 */ /* 0x00e2a20000000c00 */
        /* <DEDUP_REMOVED lines=44> */
.L_x_435:
[----:B------:R-:W-:Y:S05]  /*3b40*/  BSYNC B1 ;  /* 0x0000000000017941 */ /* 0x000fea0003800000 */
.L_x_434:
[----:B--2---:R4:W-:Y:S01]  /*3b50*/  STG.E.128 desc[UR56][R40.64+0x40], R12 ;  /* 0x0000400c28007986 */ /* 0x0049e2000c101d38 */
[----:B------:R-:W-:Y:S05]  /*3b60*/  BRA `(.L_x_429) ;  /* 0x0000001400d07947 */ /* 0x000fea0003800000 */
.L_x_413:
[C---:B------:R-:W-:Y:S02]  /*3b70*/  ISETP.GE.AND P3, PT, R18.reuse, R86, PT ;  /* 0x000000561200720c */ /* 0x040fe40003f66270 */
[----:B------:R-:W-:Y:S02]  /*3b80*/  CS2R R38, SRZ ;  /* 0x0000000000267805 */ /* 0x000fe4000001ff00 */
[----:B------:R-:W-:Y:S01]  /*3b90*/  CS2R R36, SRZ ;  /* 0x0000000000247805 */ /* 0x000fe2000001ff00 */
[----:B------:R-:W-:Y:S01]  /*3ba0*/  VIADD R44, R18, 0x60 ;  /* 0x00000060122c7836 */ /* 0x000fe20000000000 */
[----:B------:R-:W-:-:S13]  /*3bb0*/  ISETP.GE.OR P3, PT, R16, R92, P3 ;  /* 0x0000005c1000720c */ /* 0x000fda0001f66670 */
[----:B------:R-:W0:Y:S01]  /*3bc0*/  @!P3 LDC.64 R40, c[0x0][0x3e8] ;  /* 0x0000fa00ff28bb82 */ /* 0x000e220000000a00 */
[----:B------:R-:W-:-:S05]  /*3bd0*/  @!P3 IADD3 R14, P4, R34, R50, RZ ;  /* 0x00000032220eb210 */ /* 0x000fca0007f9e0ff */
[----:B------:R-:W-:Y:S01]  /*3be0*/  @!P3 IMAD.X R15, R93, 0x1, R68, P4 ;  /* 0x000000015d0fb824 */ /* 0x000fe200020e0644 */
[----:B------:R-:W-:Y:S01]  /*3bf0*/  @!P3 IADD3 R12, P4, R8, R48, RZ ;  /* 0x00000030080cb210 */ /* 0x000fe20007f9e0ff */
[----:B------:R-:W1:Y:S04]  /*3c00*/  @!P3 LDC.64 R42, c[0x0][0x400] ;  /* 0x00010000ff2abb82 */ /* 0x000e680000000a00 */
[----:B------:R-:W-:Y:S01]  /*3c10*/  @!P3 IMAD.X R13, R82, 0x1, R66, P4 ;  /* 0x00000001520db824 */ /* 0x000fe200020e0642 */
[----:B0-----:R-:W-:-:S04]  /*3c20*/  @!P3 LEA R40, P4, R14, R40, 0x1 ;  /* 0x000000280e28b211 */ /* 0x001fc800078808ff */
[----:B------:R-:W-:Y:S02]  /*3c30*/  @!P3 LEA.HI.X R41, R14, R41, R15, 0x1, P4 ;  /* 0x000000290e29b211 */ /* 0x000fe400020f0c0f */
[----:B------:R-:W-:Y:S02]  /*3c40*/  CS2R R14, SRZ ;  /* 0x00000000000e7805 */ /* 0x000fe4000001ff00 */
[----:B-1----:R-:W-:-:S04]  /*3c50*/  @!P3 LEA R42, P4, R12, R42, 0x1 ;  /* 0x0000002a0c2ab211 */ /* 0x002fc800078808ff */
[----:B------:R-:W-:Y:S02]  /*3c60*/  @!P3 LEA.HI.X R43, R12, R43, R13, 0x1, P4 ;  /* 0x0000002b0c2bb211 */ /* 0x000fe400020f0c0d */
[----:B------:R-:W-:-:S03]  /*3c70*/  CS2R R12, SRZ ;  /* 0x00000000000c7805 */ /* 0x000fc6000001ff00 */
[----:B------:R0:W5:Y:S04]  /*3c80*/  @!P3 LDG.E.128 R36, desc[UR56][R42.64] ;  /* 0x000000382a24b981 */ /* 0x000168000c1e1d00 */
[----:B------:R1:W5:Y:S01]  /*3c90*/  @!P3 LDG.E.128 R12, desc[UR56][R40.64] ;  /* 0x00000038280cb981 */ /* 0x000362000c1e1d00 */
[----:B------:R-:W-:-:S04]  /*3ca0*/  ISETP.GE.AND P3, PT, R44, R86, PT ;  /* 0x000000562c00720c */ /* 0x000fc80003f66270 */
[----:B------:R-:W-:Y:S01]  /*3cb0*/  ISETP.GE.OR P3, PT, R16, R92, P3 ;  /* 0x0000005c1000720c */ /* 0x000fe20001f66670 */
[----:B------:R-:W-:Y:S01]  /*3cc0*/  BSSY B1, `(.L_x_436) ;  /* 0x000001a000017945 */ /* 0x000fe20003800000 */
[----:B0-----:R-:W-:Y:S02]  /*3cd0*/  CS2R R42, SRZ ;  /* 0x00000000002a7805 */ /* 0x001fe4000001ff00 */
[----:B------:R-:W-:Y:S02]  /*3ce0*/  CS2R R46, SRZ ;  /* 0x00000000002e7805 */ /* 0x000fe4000001ff00 */
[----:B------:R-:W-:Y:S02]  /*3cf0*/  CS2R R44, SRZ ;  /* 0x00000000002c7805 */ /* 0x000fe4000001ff00 */
[----:B-1----:R-:W-:-:S05]  /*3d00*/  CS2R R40, SRZ ;  /* 0x0000000000287805 */ /* 0x002fca000001ff00 */
[----:B------:R-:W-:Y:S05]  /*3d10*/  @P3 BRA `(.L_x_437) ;  /* 0x0000000000503947 */ /* 0x000fea0003800000 */
[----:B------:R-:W0:Y:S01]  /*3d20*/  LDC.64 R40, c[0x0][0x3f8] ;  /* 0x0000fe00ff287b82 */ /* 0x000e220000000a00 */
[----:B------:R-:W-:Y:S01]  /*3d30*/  IMAD.MOV.U32 R51, RZ, RZ, R93 ;  /* 0x000000ffff337224 */ /* 0x000fe200078e005d */
[----:B------:R-:W-:Y:S01]  /*3d40*/  MOV R49, R82 ;  /* 0x0000005200317202 */ /* 0x000fe20000000f00 */
[----:B------:R-:W-:Y:S01]  /*3d50*/  ULDC.64 UR4, c[0x0][0x3e8] ;  /* 0x0000fa0000047ab9 */ /* 0x000fe20000000a00 */
        /* <DEDUP_REMOVED lines=14> */
[----:B------:R-:W5:Y:S04]  /*3e40*/  LDG.E.128 R40, desc[UR56][R40.64] ;  /* 0x0000003828287981 */ /* 0x000f68000c1e1d00 */
[----:B------:R-:W5:Y:S03]  /*3e50*/  LDG.E.128 R44, desc[UR56][R44.64] ;  /* 0x000000382c2c7981 */ /* 0x000f66000c1e1d00 */
.L_x_437:
[----:B------:R-:W-:Y:S05]  /*3e60*/  BSYNC B1 ;  /* 0x0000000000017941 */ /* 0x000fea0003800000 */
.L_x_436:
[----:B-----5:R-:W-:Y:S01]  /*3e70*/  IMAD.MOV.U32 R48, RZ, RZ, R42 ;  /* 0x000000ffff307224 */ /* 0x020fe200078e002a */
[----:B------:R-:W-:Y:S01]  /*3e80*/  ISETP.NE.AND P3, PT, R155, 0x3, PT ;  /* 0x000000039b00780c */ /* 0x000fe20003f65270 */
[----:B------:R-:W-:Y:S01]  /*3e90*/  IMAD.MOV.U32 R49, RZ, RZ, R43 ;  /* 0x000000ffff317224 */ /* 0x000fe200078e002b */
[----:B------:R-:W-:Y:S01]  /*3ea0*/  ISETP.GE.AND P4, PT, R16, R92, PT ;  /* 0x0000005c1000720c */ /* 0x000fe20003f86270 */
[----:B------:R-:W-:Y:S02]  /*3eb0*/  IMAD.MOV.U32 R50, RZ, RZ, R40 ;  /* 0x000000ffff327224 */ /* 0x000fe400078e0028 */
[----:B------:R-:W-:Y:S01]  /*3ec0*/  IMAD.MOV.U32 R51, RZ, RZ, R41 ;  /* 0x000000ffff337224 */ /* 0x000fe200078e0029 */
[----:B------:R-:W-:Y:S01]  /*3ed0*/  PRMT R102, R48, 0x5410, R49 ;  /* 0x0000541030667816 */ /* 0x000fe20000000031 */
[----:B------:R-:W-:Y:S02]  /*3ee0*/  IMAD.MOV.U32 R48, RZ, RZ, R46 ;  /* 0x000000ffff307224 */ /* 0x000fe400078e002e */
        /* <DEDUP_REMOVED lines=8> */
[----:B------:R-:W-:Y:S01]  /*3f70*/  IMAD.MOV.U32 R51, RZ, RZ, R13 ;  /* 0x000000ffff337224 */ /* 0x000fe200078e000d */
[----:B------:R-:W-:Y:S01]  /*3f80*/  PRMT R107, R107, 0x5410, R48 ;  /* 0x000054106b6b7816 */ /* 0x000fe20000000030 */
[----:B------:R-:W-:Y:S01]  /*3f90*/  IMAD.MOV.U32 R49, RZ, RZ, R15 ;  /* 0x000000ffff317224 */ /* 0x000fe200078e000f */
[----:B------:R-:W-:Y:S01]  /*3fa0*/  PRMT R109, R109, 0x5410, R50 ;  /* 0x000054106d6d7816 */ /* 0x000fe20000000032 */
[----:B------:R-:W-:Y:S01]  /*3fb0*/  IMAD.MOV.U32 R48, RZ, RZ, R38 ;  /* 0x000000ffff307224 */ /* 0x000fe200078e0026 */
[----:B------:R-:W-:Y:S01]  /*3fc0*/  PRMT R111, R51, 0x7610, R111 ;  /* 0x00007610336f7816 */ /* 0x000fe2000000006f */
[----:B------:R-:W-:Y:S01]  /*3fd0*/  IMAD.MOV.U32 R50, RZ, RZ, R36 ;  /* 0x000000ffff327224 */ /* 0x000fe200078e0024 */
[----:B------:R-:W-:Y:S01]  /*3fe0*/  PRMT R112, R49, 0x7610, R112 ;  /* 0x0000761031707816 */ /* 0x000fe20000000070 */
[----:B------:R-:W-:Y:S01]  /*3ff0*/  IMAD.MOV.U32 R51, RZ, RZ, R37 ;  /* 0x000000ffff337224 */ /* 0x000fe200078e0025 */
[----:B------:R-:W-:-:S02]  /*4000*/  MOV R49, R39 ;  /* 0x0000002700317202 */ /* 0x000fc40000000f00 */
[----:B------:R-:W-:Y:S02]  /*4010*/  PRMT R107, R48, 0x7610, R107 ;  /* 0x00007610306b7816 */ /* 0x000fe4000000006b */
[----:B------:R-:W-:Y:S02]  /*4020*/  PRMT R112, R112, 0x5410, R49 ;  /* 0x0000541070707816 */ /* 0x000fe40000000031 */
[----:B------:R-:W-:Y:S02]  /*4030*/  PRMT R109, R50, 0x7610, R109 ;  /* 0x00007610326d7816 */ /* 0x000fe4000000006d */
[----:B------:R-:W-:Y:S01]  /*4040*/  PRMT R113, R51, 0x7610, R113 ;  /* 0x0000761033717816 */ /* 0x000fe20000000071 */
[----:B------:R-:W-:Y:S06]  /*4050*/  @!P3 BRA `(.L_x_438) ;  /* 0x000000000004b947 */ /* 0x000fec0003800000 */
[----:B------:R-:W-:Y:S01]  /*4060*/  BPT.TRAP 0x1 ;  /* 0x000000040000795c */ /* 0x000fe20000300000 */
.L_x_438:
[----:B------:R-:W-:Y:S01]  /*4070*/  IMAD R82, R19, 0x8, R2 ;  /* 0x0000000813527824 */ /* 0x000fe200078e0202 */
[----:B------:R-:W-:Y:S01]  /*4080*/  SHF.L.U32 R94, R153, 0x1f, RZ ;  /* 0x0000001f995e7819 */ /* 0x000fe200000006ff */
[----:B------:R-:W0:Y:S01]  /*4090*/  LDC R97, c[0x0][0x2f4] ;  /* 0x0000bd00ff617b82 */ /* 0x000e220000000800 */
[----:B------:R-:W-:Y:S02]  /*40a0*/  BSSY B1, `(.L_x_439) ;  /* 0x0000004000017945 */ /* 0x000fe40003800000 */
[----:B------:R-:W1:Y:S01]  /*40b0*/  SYNCS.PHASECHK.TRANS64.TRYWAIT P5, [R82+URZ+0x30890], R94 ;  /* 0x0308905e520075a7 */ /* 0x000e6200080a017f */
[----:B0-----:R-:W-:Y:S01]  /*40c0*/  IMAD.IADD R99, R97, 0x1, -R74 ;  /* 0x0000000161637824 */ /* 0x001fe200078e0a4a */
[----:B-1----:R-:W-:Y:S06]  /*40d0*/  @!P5 BRA `(.L_x_440) ;  /* 0x0000013c0010d947 */ /* 0x002fec0003800000 */
.L_x_674:
[----:B------:R-:W-:Y:S05]  /*40e0*/  BSYNC B1 ;  /* 0x0000000000017941 */ /* 0x000fea0003800000 */
.L_x_439:
[----:B------:R-:W-:Y:S01]  /*40f0*/  ISETP.GE.OR P5, PT, R18, R86, P1 ;  /* 0x000000561200720c */ /* 0x000fe20000fa6670 */
[----:B------:R-:W-:-:S12]  /*4100*/  BSSY B1, `(.L_x_441) ;  /* 0x000007e000017945 */ /* 0x000fd80003800000 */
[----:B------:R-:W-:Y:S05]  /*4110*/  @P5 BRA `(.L_x_442) ;  /* 0x0000000400f05947 */ /* 0x000fea0003800000 */
[----:B------:R-:W1:Y:S01]  /*4120*/  S2R R49, SR_TID.X ;  /* 0x0000000000317919 */ /* 0x000e620000002100 */
[----:B------:R-:W-:Y:S01]  /*4130*/  SHF.R.S32.HI R48, RZ, 0x1f, R18 ;  /* 0x0000001fff307819 */ /* 0x000fe20000011412 */
[-C--:B------:R-:W-:Y:S01]  /*4140*/  IMAD.WIDE.U32 R92, R18, R90.reuse, R88 ;  /* 0x0000005a125c7225 */ /* 0x080fe200078e0058 */
[----:B------:R-:W-:Y:S03]  /*4150*/  BSSY B2, `(.L_x_443) ;  /* 0x000006c000027945 */ /* 0x000fe60003800000 */
[----:B------:R-:W-:Y:S01]  /*4160*/  IMAD R48, R48, R90, RZ ;  /* 0x0000005a30307224 */ /* 0x000fe200078e02ff */
[----:B------:R-:W-:-:S03]  /*4170*/  IADD3 R96, P5, P6, R62, R92, R65 ;  /* 0x0000005c3e607210 */ /* 0x000fc60007ebe041 */
[----:B------:R-:W-:Y:S01]  /*4180*/  IMAD R101, R18, R91, R48 ;  /* 0x0000005b12657224 */ /* 0x000fe200078e0230 */
[----:B------:R-:W-:-:S03]  /*4190*/  SEL R48, R74, R99, !P0 ;  /* 0x000000634a307207 */ /* 0x000fc60004000000 */
[----:B------:R-:W-:-:S05]  /*41a0*/  IMAD.IADD R101, R101, 0x1, R93 ;  /* 0x0000000165657824 */ /* 0x000fca00078e025d */
[----:B------:R-:W-:Y:S01]  /*41b0*/  IADD3.X R98, R80, R101, R32, P5, P6 ;  /* 0x0000006550627210 */ /* 0x000fe20002fec420 */
[----:B-1----:R-:W-:Y:S01]  /*41c0*/  VIADD R51, R49, 0xffffff80 ;  /* 0xffffff8031337836 */ /* 0x002fe20000000000 */
[----:B------:R-:W-:-:S04]  /*41d0*/  SHF.R.S32.HI R49, RZ, 0x1f, R48 ;  /* 0x0000001fff317819 */ /* 0x000fc80000011430 */
[----:B------:R-:W-:Y:S02]  /*41e0*/  LEA.HI R49, R49, R48, RZ, 0x4 ;  /* 0x0000003031317211 */ /* 0x000fe400078f20ff */
[----:B------:R-:W-:Y:S02]  /*41f0*/  SHF.R.S32.HI R50, RZ, 0x1f, R51 ;  /* 0x0000001fff327819 */ /* 0x000fe40000011433 */
[----:B------:R-:W-:Y:S02]  /*4200*/  LEA.HI.SX32 R49, R49, R64, 0x1c ;  /* 0x0000004031317211 */ /* 0x000fe400078fe2ff */
[----:B------:R-:W-:Y:S02]  /*4210*/  LEA.HI R50, R50, R51, RZ, 0x5 ;  /* 0x0000003332327211 */ /* 0x000fe400078f28ff */
[----:B------:R-:W-:Y:S01]  /*4220*/  SHF.L.U32 R103, R49, 0x3, RZ ;  /* 0x0000000331677819 */ /* 0x000fe200000006ff */
[----:B------:R-:W-:Y:S01]  /*4230*/  IMAD R49, R19, 0x3000, R31 ;  /* 0x0000300013317824 */ /* 0x000fe200078e021f */
[----:B------:R-:W-:-:S02]  /*4240*/  SHF.R.S32.HI R50, RZ, 0x5, R50 ;  /* 0x00000005ff327819 */ /* 0x000fc40000011432 */
[----:B------:R-:W-:Y:S01]  /*4250*/  LOP3.LUT R48, R78, 0x38, R103, 0xf8, !PT ;  /* 0x000000384e307812 */ /* 0x000fe200078ef867 */
[----:B------:R-:W-:-:S03]  /*4260*/  IMAD R49, R49, 0x2, R2 ;  /* 0x0000000231317824 */ /* 0x000fc600078e0202 */
[----:B------:R-:W-:-:S05]  /*4270*/  LOP3.LUT R48, R48, R75, RZ, 0x3c, !PT ;  /* 0x0000004b30307212 */ /* 0x000fca00078e3cff */
[----:B------:R-:W-:-:S04]  /*4280*/  IMAD R48, R50, 0x200, R48 ;  /* 0x0000020032307824 */ /* 0x000fc800078e0230 */
[----:B------:R-:W-:-:S04]  /*4290*/  IMAD R51, R19, 0x3000, R48 ;  /* 0x0000300013337824 */ /* 0x000fc800078e0230 */
[----:B------:R-:W-:Y:S02]  /*42a0*/  IMAD R52, R51, 0x2, R2 ;  /* 0x0000000233347824 */ /* 0x000fe400078e0202 */
[----:B------:R-:W1:Y:S04]  /*42b0*/  LDS.128 R48, [R49+0x12400] ;  /* 0x0124000031307984 */ /* 0x000e680000000c00 */
[----:B------:R-:W2:Y:S01]  /*42c0*/  LDS.128 R52, [R52+0x12400] ;  /* 0x0124000034347984 */ /* 0x000ea20000000c00 */
[----:B------:R-:W-:Y:S05]  /*42d0*/  @P4 BRA `(.L_x_444) ;  /* 0x00000004004c4947 */ /* 0x000fea0003800000 */
[--C-:B------:R-:W-:Y:S01]  /*42e0*/  SHF.R.U64 R12, R12, 0x10, R13.reuse ;  /* 0x000000100c0c7819 */ /* 0x100fe2000000120d */
[----:B------:R-:W-:Y:S01]  /*42f0*/  HADD2.F32 R113, -RZ, R113.H0_H0 ;  /* 0x20000071ff717230 */ /* 0x000fe20000004100 */
[----:B------:R-:W-:Y:S01]  /*4300*/  SHF.R.U32.HI R100, RZ, 0x10, R13 ;  /* 0x00000010ff647819 */ /* 0x000fe2000001160d */
[----:B--2---:R-:W-:Y:S01]  /*4310*/  HADD2.F32 R108, -RZ, R53.H0_H0 ;  /* 0x20000035ff6c7230 */ /* 0x004fe20000004100 */
[----:B------:R-:W-:Y:S01]  /*4320*/  SHF.R.U64 R13, R36, 0x10, R37 ;  /* 0x00000010240d7819 */ /* 0x000fe20000001225 */
[----:B-1----:R-:W-:Y:S01]  /*4330*/  HADD2.F32 R110, -RZ, R49.H0_H0 ;  /* 0x20000031ff6e7230 */ /* 0x002fe20000004100 */
[--C-:B------:R-:W-:Y:S01]  /*4340*/  SHF.R.U64 R14, R14, 0x10, R15.reuse ;  /* 0x000000100e0e7819 */ /* 0x100fe2000000120f */
[----:B------:R-:W-:Y:S01]  /*4350*/  HADD2.F32 R111, -RZ, R111.H0_H0 ;  /* 0x2000006fff6f7230 */ /* 0x000fe20000004100 */
[----:B------:R-:W-:Y:S01]  /*4360*/  SHF.R.U32.HI R36, RZ, 0x10, R15 ;  /* 0x00000010ff247819 */ /* 0x000fe2000001160f */
[----:B------:R-:W-:Y:S01]  /*4370*/  HADD2.F32 R53, -RZ, R53.H1_H1 ;  /* 0x30000035ff357230 */ /* 0x000fe20000004100 */
[--C-:B------:R-:W-:Y:S01]  /*4380*/  SHF.R.U64 R15, R38, 0x10, R39.reuse ;  /* 0x00000010260f7819 */ /* 0x100fe20000001227 */
[----:B------:R-:W-:Y:S01]  /*4390*/  HADD2.F32 R49, -RZ, R49.H1_H1 ;  /* 0x30000031ff317230 */ /* 0x000fe20000004100 */
[----:B------:R-:W-:Y:S01]  /*43a0*/  SHF.R.U32.HI R38, RZ, 0x10, R39 ;  /* 0x00000010ff267819 */ /* 0x000fe20000011627 */
[-C--:B------:R-:W-:Y:S01]  /*43b0*/  FMUL.FTZ R39, R108, R113.reuse ;  /* 0x000000716c277220 */ /* 0x080fe20000410000 */
[----:B------:R-:W-:Y:S01]  /*43c0*/  SHF.R.U32.HI R37, RZ, 0x10, R37 ;  /* 0x00000010ff257819 */ /* 0x000fe20000011625 */
[----:B------:R-:W-:Y:S01]  /*43d0*/  FMUL.FTZ R113, R110, R113 ;  /* 0x000000716e717220 */ /* 0x000fe20000410000 */
[----:B------:R-:W-:-:S02]  /*43e0*/  HADD2.F32 R13, -RZ, R13.H0_H0 ;  /* 0x2000000dff0d7230 */ /* 0x000fc40000004100 */
[-C--:B------:R-:W-:Y:S01]  /*43f0*/  FFMA.FTZ R39, R110, R111.reuse, -R39 ;  /* 0x0000006f6e277223 */ /* 0x080fe20000010827 */
[----:B------:R-:W-:Y:S02]  /*4400*/  HADD2.F32 R110, -RZ, R37.H0_H0 ;  /* 0x20000025ff6e7230 */ /* 0x000fe40000004100 */
[----:B------:R-:W-:Y:S01]  /*4410*/  FFMA.FTZ R37, R108, R111, R113 ;  /* 0x0000006f6c257223 */ /* 0x000fe20000010071 */
[----:B------:R-:W-:Y:S02]  /*4420*/  HADD2.F32 R108, -RZ, R100.H0_H0 ;  /* 0x20000064ff6c7230 */ /* 0x000fe40000004100 */
[-C--:B------:R-:W-:Y:S01]  /*4430*/  FMUL.FTZ R100, R53, R110.reuse ;  /* 0x0000006e35647220 */ /* 0x080fe20000410000 */
[C---:B------:R-:W-:Y:S01]  /*4440*/  FMUL.FTZ R114, R49.reuse, R110 ;  /* 0x0000006e31727220 */ /* 0x040fe20000410000 */
[----:B------:R-:W-:Y:S02]  /*4450*/  HADD2.F32 R110, -RZ, R112.H1_H1 ;  /* 0x30000070ff6e7230 */ /* 0x000fe40000004100 */
[----:B------:R-:W-:Y:S01]  /*4460*/  FFMA.FTZ R100, R49, R108, -R100 ;  /* 0x0000006c31647223 */ /* 0x000fe20000010864 */
[----:B------:R-:W-:-:S02]  /*4470*/  HADD2.F32 R49, -RZ, R55.H0_H0 ;  /* 0x20000037ff317230 */ /* 0x000fc40000004100 */
[----:B------:R-:W-:Y:S01]  /*4480*/  FFMA.FTZ R108, R53, R108, R114 ;  /* 0x0000006c356c7223 */ /* 0x000fe20000010072 */
[----:B------:R-:W-:Y:S02]  /*4490*/  HADD2.F32 R53, -RZ, R51.H0_H0 ;  /* 0x20000033ff357230 */ /* 0x000fe40000004100 */
[----:B------:R-:W-:Y:S02]  /*44a0*/  HADD2.F32 R112, -RZ, R112.H0_H0 ;  /* 0x20000070ff707230 */ /* 0x000fe40000004100 */
[-C--:B------:R-:W-:Y:S01]  /*44b0*/  FMUL.FTZ R116, R49, R110.reuse ;  /* 0x0000006e31747220 */ /* 0x080fe20000410000 */
[----:B------:R-:W-:Y:S02]  /*44c0*/  HADD2.F32 R55, -RZ, R55.H1_H1 ;  /* 0x30000037ff377230 */ /* 0x000fe40000004100 */
[C---:B------:R-:W-:Y:S01]  /*44d0*/  FMUL.FTZ R118, R53.reuse, R110 ;  /* 0x0000006e35767220 */ /* 0x040fe20000410000 */
[----:B------:R-:W-:Y:S02]  /*44e0*/  HADD2.F32 R114, -RZ, R38.H0_H0 ;  /* 0x20000026ff727230 */ /* 0x000fe40000004100 */
[----:B------:R-:W-:Y:S01]  /*44f0*/  FFMA.FTZ R38, R53, R112, -R116 ;  /* 0x0000007035267223 */ /* 0x000fe20000010874 */
[----:B------:R-:W-:Y:S01]  /*4500*/  HADD2.F32 R51, -RZ, R51.H1_H1 ;  /* 0x30000033ff337230 */ /* 0x000fe20000004100 */
[----:B------:R-:W-:Y:S01]  /*4510*/  F2FP.F16.F32.PACK_AB R39, R100, R39 ;  /* 0x000000276427723e */ /* 0x000fe200000000ff */
[----:B------:R-:W-:-:S02]  /*4520*/  HADD2.F32 R110, -RZ, R36.H0_H0 ;  /* 0x20000024ff6e7230 */ /* 0x000fc40000004100 */
[----:B------:R-:W-:Y:S01]  /*4530*/  FMUL.FTZ R116, R55, R114 ;  /* 0x0000007237747220 */ /* 0x000fe20000410000 */
[----:B------:R-:W-:Y:S01]  /*4540*/  FFMA.FTZ R36, R49, R112, R118 ;  /* 0x0000007031247223 */ /* 0x000fe20000010076 */
[C---:B------:R-:W-:Y:S01]  /*4550*/  FMUL.FTZ R114, R51.reuse, R114 ;  /* 0x0000007233727220 */ /* 0x040fe20000410000 */
[--C-:B------:R-:W-:Y:S02]  /*4560*/  HADD2.F32 R53, -RZ, R109.reuse.H1_H1 ;  /* 0x3000006dff357230 */ /* 0x100fe40000004100 */
[-C--:B------:R-:W-:Y:S01]  /*4570*/  FFMA.FTZ R49, R51, R110.reuse, -R116 ;  /* 0x0000006e33317223 */ /* 0x080fe20000010874 */
[----:B------:R-:W-:Y:S02]  /*4580*/  HADD2.F32 R109, -RZ, R109.H0_H0 ;  /* 0x2000006dff6d7230 */ /* 0x000fe40000004100 */
[----:B------:R-:W-:Y:S01]  /*4590*/  FFMA.FTZ R51, R55, R110, R114 ;  /* 0x0000006e37337223 */ /* 0x000fe20000010072 */
[----:B------:R-:W-:Y:S01]  /*45a0*/  HADD2.F32 R110, -RZ, R52.H0_H0 ;  /* 0x20000034ff6e7230 */ /* 0x000fe20000004100 */
[----:B------:R-:W-:Y:S01]  /*45b0*/  F2FP.F16.F32.PACK_AB R37, R108, R37 ;  /* 0x000000256c25723e */ /* 0x000fe200000000ff */
[----:B------:R-:W-:Y:S01]  /*45c0*/  HADD2.F32 R112, -RZ, R48.H0_H0 ;  /* 0x20000030ff707230 */ /* 0x000fe20000004100 */
[----:B------:R-:W-:Y:S01]  /*45d0*/  F2FP.F16.F32.PACK_AB R38, R49, R38 ;  /* 0x000000263126723e */ /* 0x000fe200000000ff */
[----:B------:R-:W-:-:S02]  /*45e0*/  HADD2.F32 R52, -RZ, R52.H1_H1 ;  /* 0x30000034ff347230 */ /* 0x000fc40000004100 */
[-C--:B------:R-:W-:Y:S01]  /*45f0*/  FMUL.FTZ R111, R110, R109.reuse ;  /* 0x0000006d6e6f7220 */ /* 0x080fe20000410000 */
[----:B------:R-:W-:Y:S02]  /*4600*/  HADD2.F32 R48, -RZ, R48.H1_H1 ;  /* 0x30000030ff307230 */ /* 0x000fe40000004100 */
[----:B------:R-:W-:Y:S01]  /*4610*/  FMUL.FTZ R109, R112, R109 ;  /* 0x0000006d706d7220 */ /* 0x000fe20000410000 */
[----:B------:R-:W-:Y:S02]  /*4620*/  HADD2.F32 R55, -RZ, R12.H0_H0 ;  /* 0x2000000cff377230 */ /* 0x000fe40000004100 */
[----:B------:R-:W-:Y:S01]  /*4630*/  FMUL.FTZ R113, R52, R13 ;  /* 0x0000000d34717220 */ /* 0x000fe20000410000 */
[----:B------:R-:W-:Y:S01]  /*4640*/  FFMA.FTZ R12, R112, R53, -R111 ;  /* 0x00000035700c7223 */ /* 0x000fe2000001086f */
[----:B------:R-:W-:Y:S01]  /*4650*/  FMUL.FTZ R115, R48, R13 ;  /* 0x0000000d30737220 */ /* 0x000fe20000410000 */
[----:B------:R-:W-:Y:S01]  /*4660*/  FFMA.FTZ R13, R110, R53, R109 ;  /* 0x000000356e0d7223 */ /* 0x000fe2000001006d */
[----:B------:R-:W-:Y:S01]  /*4670*/  FFMA.FTZ R53, R48, R55, -R113 ;  /* 0x0000003730357223 */ /* 0x000fe20000010871 */
[----:B------:R-:W-:-:S02]  /*4680*/  HADD2.F32 R109, -RZ, R15.H0_H0 ;  /* 0x2000000fff6d7230 */ /* 0x000fc40000004100 */
[----:B------:R-:W-:Y:S01]  /*4690*/  FFMA.FTZ R52, R52, R55, R115 ;  /* 0x0000003734347223 */ /* 0x000fe20000010073 */
[----:B------:R-:W-:Y:S02]  /*46a0*/  HADD2.F32 R55, -RZ, R54.H0_H0 ;  /* 0x20000036ff377230 */ /* 0x000fe40000004100 */
[--C-:B------:R-:W-:Y:S02]  /*46b0*/  HADD2.F32 R110, -RZ, R107.reuse.H0_H0 ;  /* 0x2000006bff6e7230 */ /* 0x100fe40000004100 */
[----:B------:R-:W-:Y:S01]  /*46c0*/  HADD2.F32 R15, -RZ, R50.H0_H0 ;  /* 0x20000032ff0f7230 */ /* 0x000fe20000004100 */
[----:B------:R-:W-:Y:S01]  /*46d0*/  F2FP.F16.F32.PACK_AB R52, R52, R13 ;  /* 0x0000000d3434723e */ /* 0x000fe200000000ff */
[----:B------:R-:W-:Y:S02]  /*46e0*/  HADD2.F32 R54, -RZ, R54.H1_H1 ;  /* 0x30000036ff367230 */ /* 0x000fe40000004100 */
[----:B------:R-:W-:Y:S02]  /*46f0*/  HADD2.F32 R50, -RZ, R50.H1_H1 ;  /* 0x30000032ff327230 */ /* 0x000fe40000004100 */
[----:B------:R-:W-:-:S02]  /*4700*/  HADD2.F32 R48, -RZ, R107.H1_H1 ;  /* 0x3000006bff307230 */ /* 0x000fc40000004100 */
[-C--:B------:R-:W-:Y:S01]  /*4710*/  FMUL.FTZ R111, R54, R109.reuse ;  /* 0x0000006d366f7220 */ /* 0x080fe20000410000 */
[----:B------:R-:W-:Y:S02]  /*4720*/  HADD2.F32 R107, -RZ, R14.H0_H0 ;  /* 0x2000000eff6b7230 */ /* 0x000fe40000004100 */
[-C--:B------:R-:W-:Y:S01]  /*4730*/  FMUL.FTZ R14, R55, R110.reuse ;  /* 0x0000006e370e7220 */ /* 0x080fe20000410000 */
[C---:B------:R-:W-:Y:S01]  /*4740*/  FMUL.FTZ R110, R15.reuse, R110 ;  /* 0x0000006e0f6e7220 */ /* 0x040fe20000410000 */
[C---:B------:R-:W-:Y:S01]  /*4750*/  FMUL.FTZ R109, R50.reuse, R109 ;  /* 0x0000006d326d7220 */ /* 0x040fe20000410000 */
[----:B------:R-:W-:Y:S02]  /*4760*/  IMAD.MOV.U32 R49, RZ, RZ, R39 ;  /* 0x000000ffff317224 */ /* 0x000fe400078e0027 */
[-C--:B------:R-:W-:Y:S01]  /*4770*/  FFMA.FTZ R14, R15, R48.reuse, -R14 ;  /* 0x000000300f0e7223 */ /* 0x080fe2000001080e */
[----:B------:R-:W-:Y:S01]  /*4780*/  FFMA.FTZ R110, R55, R48, R110 ;  /* 0x00000030376e7223 */ /* 0x000fe2000001006e */
[-C--:B------:R-:W-:Y:S01]  /*4790*/  FFMA.FTZ R111, R50, R107.reuse, -R111 ;  /* 0x0000006b326f7223 */ /* 0x080fe2000001086f */
[----:B------:R-:W-:Y:S01]  /*47a0*/  FFMA.FTZ R109, R54, R107, R109 ;  /* 0x0000006b366d7223 */ /* 0x000fe2000001006d */
[----:B------:R-:W-:Y:S01]  /*47b0*/  F2FP.F16.F32.PACK_AB R55, R51, R36 ;  /* 0x000000243337723e */ /* 0x000fe200000000ff */
[----:B------:R-:W-:Y:S01]  /*47c0*/  IMAD.MOV.U32 R51, RZ, RZ, R38 ;  /* 0x000000ffff337224 */ /* 0x000fe200078e0026 */
[----:B------:R-:W-:Y:S01]  /*47d0*/  F2FP.F16.F32.PACK_AB R48, R53, R12 ;  /* 0x0000000c3530723e */ /* 0x000fe200000000ff */
[----:B------:R-:W-:Y:S01]  /*47e0*/  IMAD.MOV.U32 R53, RZ, RZ, R37 ;  /* 0x000000ffff357224 */ /* 0x000fe200078e0025 */
[----:B------:R-:W-:-:S02]  /*47f0*/  F2FP.F16.F32.PACK_AB R50, R111, R14 ;  /* 0x0000000e6f32723e */ /* 0x000fc400000000ff */
[----:B------:R-:W-:-:S07]  /*4800*/  F2FP.F16.F32.PACK_AB R54, R109, R110 ;  /* 0x0000006e6d36723e */ /* 0x000fce00000000ff */
.L_x_444:
[----:B------:R-:W-:Y:S05]  /*4810*/  BSYNC B2 ;  /* 0x0000000000027941 */ /* 0x000fea0003800000 */
.L_x_443:
[----:B------:R-:W-:Y:S02]  /*4820*/  ISETP.GE.AND P5, PT, R103, R97, PT ;  /* 0x000000616700720c */ /* 0x000fe40003fa6270 */
[----:B------:R-:W-:-:S11]  /*4830*/  P2R R13, PR, RZ, 0x1 ;  /* 0x00000001ff0d7803 */ /* 0x000fd60000000000 */
[--C-:B------:R-:W-:Y:S02]  /*4840*/  @!P5 SHF.R.S32.HI R12, RZ, 0x1f, R103.reuse ;  /* 0x0000001fff0cd819 */ /* 0x100fe40000011467 */
[----:B------:R-:W-:-:S04]  /*4850*/  @!P5 IADD3 R92, P0, P6, R62, R92, R103 ;  /* 0x0000005c3e5cd210 */ /* 0x000fc80007e1e067 */
[----:B------:R-:W-:Y:S02]  /*4860*/  @!P5 IADD3.X R101, R80, R101, R12, P0, P6 ;  /* 0x000000655065d210 */ /* 0x000fe400007ec40c */
[CC--:B------:R-:W-:Y:S02]  /*4870*/  LEA R12, P6, R96.reuse, R84.reuse, 0x1 ;  /* 0x00000054600c7211 */ /* 0x0c0fe400078c08ff */
[----:B------:R-:W-:Y:S02]  /*4880*/  ISETP.NE.AND P0, PT, R13, RZ, PT ;  /* 0x000000ff0d00720c */ /* 0x000fe40003f05270 */
[----:B------:R-:W-:Y:S02]  /*4890*/  LEA.HI.X R13, R96, R85, R98, 0x1, P6 ;  /* 0x00000055600d7211 */ /* 0x000fe400030f0c62 */
[----:B------:R-:W-:-:S03]  /*48a0*/  @!P5 LEA R14, P6, R92, R84, 0x1 ;  /* 0x000000545c0ed211 */ /* 0x000fc600078c08ff */
[----:B-1----:R1:W-:Y:S01]  /*48b0*/  STG.E.128 desc[UR56][R12.64], R48 ;  /* 0x000000300c007986 */ /* 0x0023e2000c101d38 */
[----:B------:R-:W-:-:S05]  /*48c0*/  @!P5 LEA.HI.X R15, R92, R85, R101, 0x1, P6 ;  /* 0x000000555c0fd211 */ /* 0x000fca00030f0c65 */
[----:B--2---:R1:W-:Y:S04]  /*48d0*/  @!P5 STG.E.128 desc[UR56][R14.64], R52 ;  /* 0x000000340e00d986 */ /* 0x0043e8000c101d38 */
.L_x_442:
[----:B------:R-:W-:Y:S05]  /*48e0*/  BSYNC B1 ;  /* 0x0000000000017941 */ /* 0x000fea0003800000 */
.L_x_441:
[----:B-1----:R-:W-:Y:S01]  /*48f0*/  IADD3 R13, R18, 0x60, RZ ;  /* 0x00000060120d7810 */ /* 0x002fe20007ffe0ff */
[----:B------:R-:W-:-:S03]  /*4900*/  IMAD R12, R76, R90, RZ ;  /* 0x0000005a4c0c7224 */ /* 0x000fc600078e02ff */
[C---:B------:R-:W-:Y:S01]  /*4910*/  ISETP.GE.OR P5, PT, R13.reuse, R86, P1 ;  /* 0x000000560d00720c */ /* 0x040fe20000fa6670 */
[----:B------:R-:W-:-:S04]  /*4920*/  IMAD.WIDE.U32 R88, R13, R90, R88 ;  /* 0x0000005a0d587225 */ /* 0x000fc800078e0058 */
[----:B------:R-:W-:-:S08]  /*4930*/  IMAD R51, R13, R91, R12 ;  /* 0x0000005b0d337224 */ /* 0x000fd000078e020c */
[----:B------:R-:W-:Y:S05]  /*4940*/  @P5 BRA `(.L_x_429) ;  /* 0x0000000800585947 */ /* 0x000fea0003800000 */
[----:B------:R-:W2:Y:S01]  /*4950*/  LDL R14, [R1+0x48] ;  /* 0x00004800010e7983 */ /* 0x000ea20000100800 */
[----:B------:R-:W-:Y:S01]  /*4960*/  IMAD.IADD R51, R89, 0x1, R51 ;  /* 0x0000000159337824 */ /* 0x000fe200078e0233 */
[----:B------:R-:W-:Y:S01]  /*4970*/  IADD3 R12, P5, P6, R62, R88, R65 ;  /* 0x000000583e0c7210 */ /* 0x000fe20007ebe041 */
[----:B------:R-:W-:Y:S01]  /*4980*/  VIADD R15, R18, 0x60 ;  /* 0x00000060120f7836 */ /* 0x000fe20000000000 */
[----:B------:R-:W-:Y:S01]  /*4990*/  SEL R99, R74, R99, !P0 ;  /* 0x000000634a637207 */ /* 0x000fe20004000000 */
[----:B------:R-:W-:Y:S01]  /*49a0*/  VIADD R36, R18, 0x60 ;  /* 0x0000006012247836 */ /* 0x000fe20000000000 */
[----:B------:R-:W-:Y:S01]  /*49b0*/  IADD3.X R13, R80, R51, R32, P5, P6 ;  /* 0x00000033500d7210 */ /* 0x000fe20002fec420 */
[----:B------:R-:W-:Y:S01]  /*49c0*/  IMAD.SHL.U32 R15, R15, 0x40, RZ ;  /* 0x000000400f0f7824 */ /* 0x000fe200078e00ff */
[----:B------:R-:W-:Y:S01]  /*49d0*/  LEA R48, P5, R12, R84, 0x1 ;  /* 0x000000540c307211 */ /* 0x000fe200078a08ff */
[----:B------:R-:W-:Y:S01]  /*49e0*/  IMAD.SHL.U32 R36, R36, 0x40, RZ ;  /* 0x0000004024247824 */ /* 0x000fe200078e00ff */
[----:B------:R-:W-:Y:S02]  /*49f0*/  BSSY B1, `(.L_x_445) ;  /* 0x0000067000017945 */ /* 0x000fe40003800000 */
[----:B------:R-:W-:Y:S01]  /*4a00*/  LEA.HI.X R49, R12, R85, R13, 0x1, P5 ;  /* 0x000000550c317211 */ /* 0x000fe200028f0c0d */
[----:B------:R-:W-:Y:S01]  /*4a10*/  IMAD R13, R19, 0x3000, R3 ;  /* 0x00003000130d7824 */ /* 0x000fe200078e0203 */
[----:B------:R-:W-:-:S02]  /*4a20*/  SHF.R.S32.HI R12, RZ, 0x1f, R99 ;  /* 0x0000001fff0c7819 */ /* 0x000fc40000011463 */
[----:B------:R-:W-:Y:S01]  /*4a30*/  LOP3.LUT R15, R15, 0x1c0, RZ, 0xc0, !PT ;  /* 0x000001c00f0f7812 */ /* 0x000fe200078ec0ff */
[----:B------:R-:W-:Y:S01]  /*4a40*/  IMAD R13, R13, 0x2, R2 ;  /* 0x000000020d0d7824 */ /* 0x000fe200078e0202 */
[----:B------:R-:W-:Y:S02]  /*4a50*/  LEA.HI R99, R12, R99, RZ, 0x4 ;  /* 0x000000630c637211 */ /* 0x000fe400078f20ff */
[----:B------:R-:W-:Y:S02]  /*4a60*/  LOP3.LUT R36, R36, 0x1c0, RZ, 0xc0, !PT ;  /* 0x000001c024247812 */ /* 0x000fe400078ec0ff */
[----:B------:R-:W-:Y:S02]  /*4a70*/  LEA.HI.SX32 R53, R99, R64, 0x1c ;  /* 0x0000004063357211 */ /* 0x000fe400078fe2ff */
[----:B------:R-:W-:-:S03]  /*4a80*/  SHF.R.U32.HI R15, RZ, 0x3, R15 ;  /* 0x00000003ff0f7819 */ /* 0x000fc6000001160f */
[----:B------:R-:W-:-:S05]  /*4a90*/  IMAD.SHL.U32 R53, R53, 0x8, RZ ;  /* 0x0000000835357824 */ /* 0x000fca00078e00ff */
[----:B------:R-:W-:-:S04]  /*4aa0*/  LOP3.LUT R12, R36, 0x38, R53, 0xf8, !PT ;  /* 0x00000038240c7812 */ /* 0x000fc800078ef835 */
[----:B------:R-:W-:-:S04]  /*4ab0*/  LOP3.LUT R12, R12, R15, RZ, 0x3c, !PT ;  /* 0x0000000f0c0c7212 */ /* 0x000fc800078e3cff */
[----:B--2---:R-:W-:-:S05]  /*4ac0*/  IADD3 R12, R14, R12, RZ ;  /* 0x0000000c0e0c7210 */ /* 0x004fca0007ffe0ff */
[----:B------:R-:W-:-:S04]  /*4ad0*/  IMAD R15, R19, 0x3000, R12 ;  /* 0x00003000130f7824 */ /* 0x000fc800078e020c */
[----:B------:R-:W-:Y:S02]  /*4ae0*/  IMAD R36, R15, 0x2, R2 ;  /* 0x000000020f247824 */ /* 0x000fe400078e0202 */
[----:B------:R-:W1:Y:S04]  /*4af0*/  LDS.128 R12, [R13+0x12400] ;  /* 0x012400000d0c7984 */ /* 0x000e680000000c00 */
[----:B------:R-:W2:Y:S01]  /*4b00*/  LDS.128 R36, [R36+0x12400] ;  /* 0x0124000024247984 */ /* 0x000ea20000000c00 */
[----:B------:R-:W-:Y:S05]  /*4b10*/  @P4 BRA `(.L_x_446) ;  /* 0x0000000400504947 */ /* 0x000fea0003800000 */
[----:B------:R-:W-:Y:S01]  /*4b20*/  SHF.R.U64 R44, R44, 0x10, R45 ;  /* 0x000000102c2c7819 */ /* 0x000fe2000000122d */
[----:B--2---:R-:W-:Y:S01]  /*4b30*/  IMAD.MOV.U32 R52, RZ, RZ, R39 ;  /* 0x000000ffff347224 */ /* 0x004fe200078e0027 */
[----:B------:R-:W-:Y:S01]  /*4b40*/  SHF.R.U32.HI R55, RZ, 0x10, R45 ;  /* 0x00000010ff377819 */ /* 0x000fe2000001162d */
[----:B------:R-:W-:Y:S01]  /*4b50*/  IMAD.MOV.U32 R45, RZ, RZ, R37 ;  /* 0x000000ffff2d7224 */ /* 0x000fe200078e0025 */
[----:B------:R-:W-:Y:S01]  /*4b60*/  SHF.R.U64 R40, R40, 0x10, R41 ;  /* 0x0000001028287819 */ /* 0x000fe20000001229 */
[----:B-1----:R-:W-:Y:S01]  /*4b70*/  IMAD.MOV.U32 R37, RZ, RZ, R15 ;  /* 0x000000ffff257224 */ /* 0x002fe200078e000f */
[----:B------:R-:W-:Y:S01]  /*4b80*/  SHF.R.U32.HI R54, RZ, 0x10, R41 ;  /* 0x00000010ff367819 */ /* 0x000fe20000011629 */
[----:B------:R-:W-:Y:S01]  /*4b90*/  HADD2.F32 R90, -RZ, R106.H1_H1 ;  /* 0x3000006aff5a7230 */ /* 0x000fe20000004100 */
[----:B------:R-:W-:Y:S01]  /*4ba0*/  SHF.R.U64 R41, R42, 0x10, R43 ;  /* 0x000000102a297819 */ /* 0x000fe2000000122b */
[----:B------:R-:W-:Y:S01]  /*4bb0*/  HADD2.F32 R39, -RZ, R45.H0_H0 ;  /* 0x2000002dff277230 */ /* 0x000fe20000004100 */
[--C-:B------:R-:W-:Y:S01]  /*4bc0*/  SHF.R.U64 R42, R46, 0x10, R47.reuse ;  /* 0x000000102e2a7819 */ /* 0x100fe2000000122f */
[----:B------:R-:W-:Y:S01]  /*4bd0*/  HADD2.F32 R15, -RZ, R13.H0_H0 ;  /* 0x2000000dff0f7230 */ /* 0x000fe20000004100 */
[----:B------:R-:W-:Y:S01]  /*4be0*/  SHF.R.U32.HI R47, RZ, 0x10, R47 ;  /* 0x00000010ff2f7819 */ /* 0x000fe2000001162f */
[----:B------:R-:W-:-:S02]  /*4bf0*/  HADD2.F32 R45, -RZ, R45.H1_H1 ;  /* 0x3000002dff2d7230 */ /* 0x000fc40000004100 */
[-C--:B------:R-:W-:Y:S01]  /*4c00*/  FMUL.FTZ R92, R39, R90.reuse ;  /* 0x0000005a275c7220 */ /* 0x080fe20000410000 */
[----:B------:R-:W-:Y:S02]  /*4c10*/  HADD2.F32 R55, -RZ, R55.H0_H0 ;  /* 0x20000037ff377230 */ /* 0x000fe40000004100 */
[----:B------:R-:W-:Y:S01]  /*4c20*/  FMUL.FTZ R90, R15, R90 ;  /* 0x0000005a0f5a7220 */ /* 0x000fe20000410000 */
[----:B------:R-:W-:Y:S01]  /*4c30*/  HADD2.F32 R46, -RZ, R13.H1_H1 ;  /* 0x3000000dff2e7230 */ /* 0x000fe20000004100 */
[----:B------:R-:W-:Y:S01]  /*4c40*/  SHF.R.U32.HI R43, RZ, 0x10, R43 ;  /* 0x00000010ff2b7819 */ /* 0x000fe2000001162b */
[----:B------:R-:W-:Y:S02]  /*4c50*/  HADD2.F32 R50, -RZ, R104.H1_H1 ;  /* 0x30000068ff327230 */ /* 0x000fe40000004100 */
[-C--:B------:R-:W-:Y:S01]  /*4c60*/  FMUL.FTZ R91, R45, R55.reuse ;  /* 0x000000372d5b7220 */ /* 0x080fe20000410000 */
[----:B------:R-:W-:Y:S02]  /*4c70*/  HADD2.F32 R54, -RZ, R54.H0_H0 ;  /* 0x20000036ff367230 */ /* 0x000fe40000004100 */
[----:B------:R-:W-:Y:S01]  /*4c80*/  FMUL.FTZ R96, R46, R55 ;  /* 0x000000372e607220 */ /* 0x000fe20000410000 */
[----:B------:R-:W-:-:S02]  /*4c90*/  HADD2.F32 R47, -RZ, R47.H0_H0 ;  /* 0x2000002fff2f7230 */ /* 0x000fc40000004100 */
[-C--:B------:R-:W-:Y:S01]  /*4ca0*/  FFMA.FTZ R13, R15, R50.reuse, -R92 ;  /* 0x000000320f0d7223 */ /* 0x080fe2000001085c */
[----:B------:R-:W-:Y:S01]  /*4cb0*/  FFMA.FTZ R15, R39, R50, R90 ;  /* 0x00000032270f7223 */ /* 0x000fe2000001005a */
[-C--:B------:R-:W-:Y:S01]  /*4cc0*/  FFMA.FTZ R46, R46, R54.reuse, -R91 ;  /* 0x000000362e2e7223 */ /* 0x080fe2000001085b */
[----:B------:R-:W-:Y:S01]  /*4cd0*/  FFMA.FTZ R50, R45, R54, R96 ;  /* 0x000000362d327223 */ /* 0x000fe20000010060 */
[--C-:B------:R-:W-:Y:S02]  /*4ce0*/  HADD2.F32 R45, -RZ, R52.reuse.H0_H0 ;  /* 0x20000034ff2d7230 */ /* 0x100fe40000004100 */
[----:B------:R-:W-:Y:S01]  /*4cf0*/  HADD2.F32 R54, -RZ, R52.H1_H1 ;  /* 0x30000034ff367230 */ /* 0x000fe20000004100 */
[----:B------:R-:W-:Y:S01]  /*4d00*/  F2FP.F16.F32.PACK_AB R13, R46, R13 ;  /* 0x0000000d2e0d723e */ /* 0x000fe200000000ff */
[----:B------:R-:W-:Y:S02]  /*4d10*/  HADD2.F32 R52, -RZ, R37.H1_H1 ;  /* 0x30000025ff347230 */ /* 0x000fe40000004100 */
[----:B------:R-:W-:-:S02]  /*4d20*/  HADD2.F32 R43, -RZ, R43.H0_H0 ;  /* 0x2000002bff2b7230 */ /* 0x000fc40000004100 */
[-C--:B------:R-:W-:Y:S01]  /*4d30*/  FMUL.FTZ R55, R54, R47.reuse ;  /* 0x0000002f36377220 */ /* 0x080fe20000410000 */
[----:B------:R-:W-:Y:S02]  /*4d40*/  HADD2.F32 R92, -RZ, R105.H1_H1 ;  /* 0x30000069ff5c7230 */ /* 0x000fe40000004100 */
[C---:B------:R-:W-:Y:S01]  /*4d50*/  FMUL.FTZ R47, R52.reuse, R47 ;  /* 0x0000002f342f7220 */ /* 0x040fe20000410000 */
[----:B------:R-:W-:Y:S02]  /*4d60*/  HADD2.F32 R39, -RZ, R37.H0_H0 ;  /* 0x20000025ff277230 */ /* 0x000fe40000004100 */
[-C--:B------:R-:W-:Y:S01]  /*4d70*/  FFMA.FTZ R52, R52, R43.reuse, -R55 ;  /* 0x0000002b34347223 */ /* 0x080fe20000010837 */
[----:B------:R-:W-:Y:S02]  /*4d80*/  HADD2.F32 R90, -RZ, R102.H1_H1 ;  /* 0x30000066ff5a7230 */ /* 0x000fe40000004100 */
[----:B------:R-:W-:Y:S01]  /*4d90*/  FFMA.FTZ R54, R54, R43, R47 ;  /* 0x0000002b36367223 */ /* 0x000fe2000001002f */
[----:B------:R-:W-:-:S02]  /*4da0*/  HADD2.F32 R47, -RZ, R44.H0_H0 ;  /* 0x2000002cff2f7230 */ /* 0x000fc40000004100 */
[-C--:B------:R-:W-:Y:S01]  /*4db0*/  FMUL.FTZ R96, R45, R92.reuse ;  /* 0x0000005c2d607220 */ /* 0x080fe20000410000 */
[----:B------:R-:W-:Y:S02]  /*4dc0*/  HADD2.F32 R44, -RZ, R36.H0_H0 ;  /* 0x20000024ff2c7230 */ /* 0x000fe40000004100 */
[C---:B------:R-:W-:Y:S01]  /*4dd0*/  FMUL.FTZ R92, R39.reuse, R92 ;  /* 0x0000005c275c7220 */ /* 0x040fe20000410000 */
[----:B------:R-:W-:Y:S02]  /*4de0*/  HADD2.F32 R106, -RZ, R106.H0_H0 ;  /* 0x2000006aff6a7230 */ /* 0x000fe40000004100 */
[-C--:B------:R-:W-:Y:S01]  /*4df0*/  FFMA.FTZ R37, R39, R90.reuse, -R96 ;  /* 0x0000005a27257223 */ /* 0x080fe20000010860 */
[----:B------:R-:W-:Y:S02]  /*4e00*/  HADD2.F32 R43, -RZ, R12.H0_H0 ;  /* 0x2000000cff2b7230 */ /* 0x000fe40000004100 */
[----:B------:R-:W-:Y:S01]  /*4e10*/  FFMA.FTZ R39, R45, R90, R92 ;  /* 0x0000005a2d277223 */ /* 0x000fe2000001005c */
[----:B------:R-:W-:-:S02]  /*4e20*/  HADD2.F32 R36, -RZ, R36.H1_H1 ;  /* 0x30000024ff247230 */ /* 0x000fc40000004100 */
[----:B------:R-:W-:Y:S02]  /*4e30*/  HADD2.F32 R12, -RZ, R12.H1_H1 ;  /* 0x3000000cff0c7230 */ /* 0x000fe40000004100 */
[-C--:B------:R-:W-:Y:S01]  /*4e40*/  FMUL.FTZ R55, R43, R106.reuse ;  /* 0x0000006a2b377220 */ /* 0x080fe20000410000 */
[----:B------:R-:W-:Y:S02]  /*4e50*/  HADD2.F32 R104, -RZ, R104.H0_H0 ;  /* 0x20000068ff687230 */ /* 0x000fe40000004100 */
[-C--:B------:R-:W-:Y:S01]  /*4e60*/  FMUL.FTZ R91, R36, R47.reuse ;  /* 0x0000002f245b7220 */ /* 0x080fe20000410000 */
[----:B------:R-:W-:Y:S02]  /*4e70*/  HADD2.F32 R45, -RZ, R40.H0_H0 ;  /* 0x20000028ff2d7230 */ /* 0x000fe40000004100 */
[----:B------:R-:W-:Y:S01]  /*4e80*/  FMUL.FTZ R47, R12, R47 ;  /* 0x0000002f0c2f7220 */ /* 0x000fe20000410000 */
[C---:B------:R-:W-:Y:S01]  /*4e90*/  FMUL.FTZ R40, R44.reuse, R106 ;  /* 0x0000006a2c287220 */ /* 0x040fe20000410000 */
[----:B------:R-:W-:Y:S01]  /*4ea0*/  FFMA.FTZ R55, R44, R104, R55 ;  /* 0x000000682c377223 */ /* 0x000fe20000010037 */
[----:B------:R-:W-:-:S02]  /*4eb0*/  HADD2.F32 R105, -RZ, R105.H0_H0 ;  /* 0x20000069ff697230 */ /* 0x000fc40000004100 */
[-C--:B------:R-:W-:Y:S01]  /*4ec0*/  FFMA.FTZ R44, R36, R45.reuse, R47 ;  /* 0x0000002d242c7223 */ /* 0x080fe2000001002f */
[----:B------:R-:W-:Y:S01]  /*4ed0*/  FFMA.FTZ R91, R12, R45, -R91 ;  /* 0x0000002d0c5b7223 */ /* 0x000fe2000001085b */
[----:B------:R-:W-:Y:S02]  /*4ee0*/  HADD2.F32 R36, -RZ, R38.H0_H0 ;  /* 0x20000026ff247230 */ /* 0x000fe40000004100 */
[----:B------:R-:W-:Y:S01]  /*4ef0*/  FFMA.FTZ R40, R43, R104, -R40 ;  /* 0x000000682b287223 */ /* 0x000fe20000010828 */
[----:B------:R-:W-:Y:S01]  /*4f00*/  HADD2.F32 R45, -RZ, R42.H0_H0 ;  /* 0x2000002aff2d7230 */ /* 0x000fe20000004100 */
[----:B------:R-:W-:Y:S01]  /*4f10*/  F2FP.F16.F32.PACK_AB R52, R52, R37 ;  /* 0x000000253434723e */ /* 0x000fe200000000ff */
[----:B------:R-:W-:Y:S02]  /*4f20*/  HADD2.F32 R12, -RZ, R14.H0_H0 ;  /* 0x2000000eff0c7230 */ /* 0x000fe40000004100 */
[----:B------:R-:W-:Y:S01]  /*4f30*/  FMUL.FTZ R47, R36, R105 ;  /* 0x00000069242f7220 */ /* 0x000fe20000410000 */
[----:B------:R-:W-:Y:S01]  /*4f40*/  HADD2.F32 R38, -RZ, R38.H1_H1 ;  /* 0x30000026ff267230 */ /* 0x000fe20000004100 */
[----:B------:R-:W-:Y:S01]  /*4f50*/  F2FP.F16.F32.PACK_AB R37, R50, R15 ;  /* 0x0000000f3225723e */ /* 0x000fe200000000ff */
[----:B------:R-:W-:-:S02]  /*4f60*/  HADD2.F32 R14, -RZ, R14.H1_H1 ;  /* 0x3000000eff0e7230 */ /* 0x000fc40000004100 */
[----:B------:R-:W-:Y:S01]  /*4f70*/  FMUL.FTZ R105, R12, R105 ;  /* 0x000000690c697220 */ /* 0x000fe20000410000 */
[----:B------:R-:W-:Y:S02]  /*4f80*/  HADD2.F32 R43, -RZ, R102.H0_H0 ;  /* 0x20000066ff2b7230 */ /* 0x000fe40000004100 */
[-C--:B------:R-:W-:Y:S01]  /*4f90*/  FMUL.FTZ R93, R38, R45.reuse ;  /* 0x0000002d265d7220 */ /* 0x080fe20000410000 */
[----:B------:R-:W-:Y:S02]  /*4fa0*/  HADD2.F32 R41, -RZ, R41.H0_H0 ;  /* 0x20000029ff297230 */ /* 0x000fe40000004100 */
[----:B------:R-:W-:Y:S01]  /*4fb0*/  FMUL.FTZ R45, R14, R45 ;  /* 0x0000002d0e2d7220 */ /* 0x000fe20000410000 */
[----:B------:R-:W-:Y:S01]  /*4fc0*/  F2FP.F16.F32.PACK_AB R39, R54, R39 ;  /* 0x000000273627723e */ /* 0x000fe200000000ff */
[-C--:B------:R-:W-:Y:S01]  /*4fd0*/  FFMA.FTZ R47, R12, R43.reuse, -R47 ;  /* 0x0000002b0c2f7223 */ /* 0x080fe2000001082f */
[----:B------:R-:W-:Y:S01]  /*4fe0*/  FFMA.FTZ R105, R36, R43, R105 ;  /* 0x0000002b24697223 */ /* 0x000fe20000010069 */
[-C--:B------:R-:W-:Y:S01]  /*4ff0*/  FFMA.FTZ R14, R14, R41.reuse, -R93 ;  /* 0x000000290e0e7223 */ /* 0x080fe2000001085d */
[----:B------:R-:W-:Y:S01]  /*5000*/  FFMA.FTZ R38, R38, R41, R45 ;  /* 0x0000002926267223 */ /* 0x000fe2000001002d */
[----:B------:R-:W-:Y:S01]  /*5010*/  F2FP.F16.F32.PACK_AB R12, R91, R40 ;  /* 0x000000285b0c723e */ /* 0x000fe200000000ff */
[----:B------:R-:W-:Y:S01]  /*5020*/  IMAD.MOV.U32 R15, RZ, RZ, R52 ;  /* 0x000000ffff0f7224 */ /* 0x000fe200078e0034 */
[----:B------:R-:W-:-:S02]  /*5030*/  F2FP.F16.F32.PACK_AB R36, R44, R55 ;  /* 0x000000372c24723e */ /* 0x000fc400000000ff */
[----:B------:R-:W-:Y:S02]  /*5040*/  F2FP.F16.F32.PACK_AB R14, R14, R47 ;  /* 0x0000002f0e0e723e */ /* 0x000fe400000000ff */
[----:B------:R-:W-:-:S07]  /*5050*/  F2FP.F16.F32.PACK_AB R38, R38, R105 ;  /* 0x000000692626723e */ /* 0x000fce00000000ff */
.L_x_446:
[----:B------:R-:W-:Y:S05]  /*5060*/  BSYNC B1 ;  /* 0x0000000000017941 */ /* 0x000fea0003800000 */
.L_x_445:
[----:B-1----:R1:W-:Y:S01]  /*5070*/  STG.E.128 desc[UR56][R48.64], R12 ;  /* 0x0000000c30007986 */ /* 0x0023e2000c101d38 */
[----:B------:R-:W-:-:S13]  /*5080*/  ISETP.GE.AND P4, PT, R53, R97, PT ;  /* 0x000000613500720c */ /* 0x000fda0003f86270 */
[----:B------:R-:W-:Y:S05]  /*5090*/  @P4 BRA `(.L_x_429) ;  /* 0x0000000000844947 */ /* 0x000fea0003800000 */
[--C-:B-1----:R-:W-:Y:S02]  /*50a0*/  SHF.R.S32.HI R12, RZ, 0x1f, R53.reuse ;  /* 0x0000001fff0c7819 */ /* 0x102fe40000011435 */
[----:B------:R-:W-:-:S04]  /*50b0*/  IADD3 R53, P4, P5, R62, R88, R53 ;  /* 0x000000583e357210 */ /* 0x000fc80007d9e035 */
[----:B------:R-:W-:Y:S02]  /*50c0*/  IADD3.X R12, R80, R51, R12, P4, P5 ;  /* 0x00000033500c7210 */ /* 0x000fe400027ea40c */
[----:B------:R-:W-:-:S04]  /*50d0*/  LEA R84, P4, R53, R84, 0x1 ;  /* 0x0000005435547211 */ /* 0x000fc800078808ff */
[----:B------:R-:W-:-:S05]  /*50e0*/  LEA.HI.X R85, R53, R85, R12, 0x1, P4 ;  /* 0x0000005535557211 */ /* 0x000fca00020f0c0c */
[----:B--2---:R1:W-:Y:S01]  /*50f0*/  STG.E.128 desc[UR56][R84.64], R36 ;  /* 0x0000002454007986 */ /* 0x0043e2000c101d38 */
[----:B------:R-:W-:Y:S05]  /*5100*/  BRA `(.L_x_429) ;  /* 0x0000000000687947 */ /* 0x000fea0003800000 */
.L_x_412:
[----:B------:R-:W-:-:S13]  /*5110*/  ISETP.NE.AND P3, PT, R155, 0x3, PT ;  /* 0x000000039b00780c */ /* 0x000fda0003f65270 */
[----:B------:R-:W-:Y:S05]  /*5120*/  @!P3 BRA `(.L_x_447) ;  /* 0x000000000004b947 */ /* 0x000fea0003800000 */
[----:B------:R-:W-:Y:S01]  /*5130*/  BPT.TRAP 0x1 ;  /* 0x000000040000795c */ /* 0x000fe20000300000 */
.L_x_447:
[----:B------:R-:W-:Y:S01]  /*5140*/  LEA R82, R19, R2, 0x3 ;  /* 0x0000000213527211 */ /* 0x000fe200078e18ff */
[----:B------:R-:W-:Y:S01]  /*5150*/  IMAD R86, R29, -0xc0, R27 ;  /* 0xffffff401d567824 */ /* 0x000fe200078e021b */
[----:B------:R-:W-:Y:S01]  /*5160*/  SHF.L.U32 R94, R153, 0x1f, RZ ;  /* 0x0000001f995e7819 */ /* 0x000fe200000006ff */
[----:B------:R-:W-:Y:S03]  /*5170*/  BSSY B1, `(.L_x_448) ;  /* 0x0000004000017945 */ /* 0x000fe60003800000 */
[----:B------:R-:W0:Y:S01]  /*5180*/  SYNCS.PHASECHK.TRANS64.TRYWAIT P4, [R82+URZ+0x30890], R94 ;  /* 0x0308905e520075a7 */ /* 0x000e22000808017f */
[----:B------:R-:W-:Y:S01]  /*5190*/  VIMNMX R86, R86, 0xc0, PT ;  /* 0x000000c056567848 */ /* 0x000fe20003fe0100 */
[----:B0-----:R-:W-:Y:S06]  /*51a0*/  @!P4 BRA `(.L_x_449) ;  /* 0x0000012800f0c947 */ /* 0x001fec0003800000 */
.L_x_675:
[----:B------:R-:W-:Y:S05]  /*51b0*/  BSYNC B1 ;  /* 0x0000000000017941 */ /* 0x000fea0003800000 */
.L_x_448:
[----:B------:R-:W-:Y:S01]  /*51c0*/  ISETP.GE.AND P4, PT, R18, R86, PT ;  /* 0x000000561200720c */ /* 0x000fe20003f86270 */
[----:B------:R-:W-:-:S12]  /*51d0*/  BSSY B1, `(.L_x_450) ;  /* 0x0000006000017945 */ /* 0x000fd80003800000 */
[----:B------:R-:W-:Y:S05]  /*51e0*/  @P4 BRA `(.L_x_451) ;  /* 0x0000000000104947 */ /* 0x000fea0003800000 */
[----:B------:R-:W1:Y:S04]  /*51f0*/  @!P1 LDS.128 R12, [R87+0x12000] ;  /* 0x01200000570c9984 */ /* 0x000e680000000c00 */
[----:B------:R-:W2:Y:S04]  /*5200*/  @!P2 LDS.128 R36, [R83+0x12000] ;  /* 0x012000005324a984 */ /* 0x000ea80000000c00 */
[----:B-1----:R1:W-:Y:S04]  /*5210*/  @!P1 STG.E.128 desc[UR56][R42.64], R12 ;  /* 0x0000000c2a009986 */ /* 0x0023e8000c101d38 */
[----:B--2---:R1:W-:Y:S02]  /*5220*/  @!P2 STG.E.128 desc[UR56][R42.64+0x40], R36 ;  /* 0x000040242a00a986 */ /* 0x0043e4000c101d38 */
.L_x_451:
[----:B------:R-:W-:Y:S05]  /*5230*/  BSYNC B1 ;  /* 0x0000000000017941 */ /* 0x000fea0003800000 */
.L_x_450:
[----:B-1----:R-:W-:-:S05]  /*5240*/  VIADD R12, R18, 0x60 ;  /* 0x00000060120c7836 */ /* 0x002fca0000000000 */
[----:B------:R-:W-:-:S13]  /*5250*/  ISETP.GE.AND P4, PT, R12, R86, PT ;  /* 0x000000560c00720c */ /* 0x000fda0003f86270 */
[----:B------:R-:W-:Y:S05]  /*5260*/  @P4 BRA `(.L_x_429) ;  /* 0x0000000000104947 */ /* 0x000fea0003800000 */
[----:B------:R-:W1:Y:S04]  /*5270*/  @!P1 LDS.128 R12, [R87+0x15000] ;  /* 0x01500000570c9984 */ /* 0x000e680000000c00 */
[----:B------:R-:W2:Y:S04]  /*5280*/  @!P2 LDS.128 R36, [R83+0x15000] ;  /* 0x015000005324a984 */ /* 0x000ea80000000c00 */
[----:B-1----:R1:W-:Y:S04]  /*5290*/  @!P1 STG.E.128 desc[UR56][R40.64], R12 ;  /* 0x0000000c28009986 */ /* 0x0023e8000c101d38 */
[----:B--2---:R1:W-:Y:S02]  /*52a0*/  @!P2 STG.E.128 desc[UR56][R40.64+0x40], R36 ;  /* 0x000040242800a986 */ /* 0x0043e4000c101d38 */
.L_x_429:
[----:B------:R-:W-:Y:S05]  /*52b0*/  BSYNC B0 ;  /* 0x0000000000007941 */ /* 0x000fea0003800000 */
.L_x_411:
[----:B-1234-:R-:W1:Y:S01]  /*52c0*/  S2R R12, SR_TID.X ;  /* 0x00000000000c7919 */ /* 0x01ee620000002100 */
[----:B------:R-:W-:Y:S01]  /*52d0*/  @!PT LDS RZ, [RZ] ;  /* 0x00000000fffff984 */ /* 0x000fe20000000800 */
[----:B------:R-:W-:Y:S01]  /*52e0*/  @!PT LDS RZ, [RZ] ;  /* 0x00000000fffff984 */ /* 0x000fe20000000800 */
[----:B------:R-:W-:Y:S01]  /*52f0*/  @!PT LDS RZ, [RZ] ;  /* 0x00000000fffff984 */ /* 0x000fe20000000800 */
[----:B------:R-:W-:Y:S01]  /*5300*/  @!PT LDS RZ, [RZ] ;  /* 0x00000000fffff984 */ /* 0x000fe20000000800 */
[----:B------:R2:W-:Y:S06]  /*5310*/  MEMBAR.ALL.CTA ;  /* 0x0000000000007992 */ /* 0x0005ec0000008000 */
[----:B--2---:R-:W2:Y:S01]  /*5320*/  FENCE.VIEW.ASYNC.S ;  /* 0x00000000000073c6 */ /* 0x004ea20000000000 */
[----:B------:R-:W-:Y:S05]  /*5330*/  WARPSYNC.ALL ;  /* 0x0000000000007948 */ /* 0x000fea0003800000 */
[----:B------:R-:W-:Y:S01]  /*5340*/  BSSY B0, `(.L_x_452) ;  /* 0x0000009000007945 */ /* 0x000fe20003800000 */
[----:B-1----:R-:W-:Y:S01]  /*5350*/  LOP3.LUT R12, R12, 0x7f, RZ, 0xc0, !PT ;  /* 0x0000007f0c0c7812 */ /* 0x002fe200078ec0ff */
[----:B--2---:R1:W-:Y:S03]  /*5360*/  BAR.SYNC.DEFER_BLOCKING R95, 0x80 ;  /* 0x0002005f0000751d */ /* 0x0043e60000010000 */
[----:B------:R-:W-:-:S13]  /*5370*/  ISETP.NE.AND P4, PT, R12, RZ, PT ;  /* 0x000000ff0c00720c */ /* 0x000fda0003f85270 */
[----:B------:R-:W-:-:S05]  /*5380*/  @!P4 VIADD R12, R82, 0x308a0 ;  /* 0x000308a0520cc836 */ /* 0x000fca0000000000 */
[----:B------:R-:W-:-:S04]  /*5390*/  @!P4 PRMT R12, RZ, 0x654, R12 ;  /* 0x00000654ff0cc816 */ /* 0x000fc8000000000c */
[----:B------:R1:W-:Y:S01]  /*53a0*/  @!P4 SYNCS.ARRIVE.TRANS64.RED.A1T0 RZ, [R12+URZ], RZ ;  /* 0x000000ff0cffc9a7 */ /* 0x0003e2000810043f */
[----:B------:R-:W-:Y:S05]  /*53b0*/  @!P3 BRA `(.L_x_453) ;  /* 0x000000000004b947 */ /* 0x000fea0003800000 */
[----:B------:R-:W-:Y:S01]  /*53c0*/  BPT.TRAP 0x1 ;  /* 0x000000040000795c */ /* 0x000fe20000300000 */
.L_x_453:
[----:B------:R-:W-:Y:S05]  /*53d0*/  BSYNC B0 ;  /* 0x0000000000007941 */ /* 0x000fea0003800000 */
.L_x_452:
[----:B------:R-:W2:Y:S01]  /*53e0*/  SYNCS.PHASECHK.TRANS64.TRYWAIT P3, [R82+URZ+0x308b0], R94 ;  /* 0x0308b05e520075a7 */ /* 0x000ea2000806017f */
[----:B------:R-:W-:Y:S01]  /*53f0*/  ULDC UR58, c[0x0][0x2f4] ;  /* 0x0000bd00003a7ab9 */ /* 0x000fe20000000800 */
[----:B------:R-:W-:Y:S01]  /*5400*/  ULDC.64 UR38, c[0x0][0x328] ;  /* 0x0000ca0000267ab9 */ /* 0x000fe20000000a00 */
[----:B------:R-:W-:Y:S01]  /*5410*/  ULDC.64 UR36, c[0x0][0x318] ;  /* 0x0000c60000247ab9 */ /* 0x000fe20000000a00 */
[----:B------:R-:W-:Y:S01]  /*5420*/  BSSY B0, `(.L_x_454) ;  /* 0x0000003000007945 */ /* 0x000fe20003800000 */
[----:B------:R-:W-:-:S03]  /*5430*/  IMAD.WIDE R36, R29, 0xc0, R4 ;  /* 0x000000c01d247825 */ /* 0x000fc600078e0204 */
[----:B--2---:R-:W-:Y:S05]  /*5440*/  @!P3 BRA `(.L_x_455) ;  /* 0x00000128005cb947 */ /* 0x004fea0003800000 */
.L_x_676:
[----:B------:R-:W-:Y:S05]  /*5450*/  BSYNC B0 ;  /* 0x0000000000007941 */ /* 0x000fea0003800000 */
.L_x_454:
[----:B------:R-:W-:Y:S01]  /*5460*/  ISETP.GE.AND P3, PT, R18, R86, PT ;  /* 0x000000561200720c */ /* 0x000fe20003f66270 */
[----:B------:R-:W-:-:S12]  /*5470*/  BSSY B0, `(.L_x_456) ;  /* 0x0000010000007945 */ /* 0x000fd80003800000 */
[----:B------:R-:W-:Y:S05]  /*5480*/  @P3 BRA `(.L_x_457) ;  /* 0x0000000000383947 */ /* 0x000fea0003800000 */
[----:B------:R-:W-:Y:S02]  /*5490*/  IMAD R15, R37, UR38, RZ ;  /* 0x00000026250f7c24 */ /* 0x000fe4000f8e02ff */
[----:B-1----:R-:W-:Y:S02]  /*54a0*/  IMAD.MOV.U32 R12, RZ, RZ, R60 ;  /* 0x000000ffff0c7224 */ /* 0x002fe400078e003c */
[----:B------:R-:W-:Y:S02]  /*54b0*/  IMAD.MOV.U32 R13, RZ, RZ, R0 ;  /* 0x000000ffff0d7224 */ /* 0x000fe400078e0000 */
[C---:B------:R-:W-:Y:S02]  /*54c0*/  IMAD R15, R36.reuse, UR39, R15 ;  /* 0x00000027240f7c24 */ /* 0x040fe4000f8e020f */
[----:B------:R-:W-:-:S04]  /*54d0*/  IMAD.WIDE.U32 R12, R36, UR38, R12 ;  /* 0x00000026240c7c25 */ /* 0x000fc8000f8e000c */
[----:B------:R-:W-:Y:S01]  /*54e0*/  IMAD.IADD R13, R13, 0x1, R15 ;  /* 0x000000010d0d7824 */ /* 0x000fe200078e020f */
[----:B------:R-:W-:-:S04]  /*54f0*/  LEA R38, P3, R12, UR36, 0x1 ;  /* 0x000000240c267c11 */ /* 0x000fc8000f8608ff */
[----:B------:R-:W-:Y:S02]  /*5500*/  LEA.HI.X R39, R12, UR37, R13, 0x1, P3 ;  /* 0x000000250c277c11 */ /* 0x000fe400098f0c0d */
[----:B------:R-:W-:-:S13]  /*5510*/  ISETP.GE.AND P3, PT, R16, UR58, PT ;  /* 0x0000003a10007c0c */ /* 0x000fda000bf66270 */
[----:B------:R-:W1:Y:S04]  /*5520*/  @!P3 LDS.128 R12, [R87] ;  /* 0x00000000570cb984 */ /* 0x000e680000000c00 */
[----:B-1----:R-:W-:Y:S01]  /*5530*/  @!P3 STG.E.128 desc[UR56][R38.64], R12 ;  /* 0x0000000c2600b986 */ /* 0x002fe2000c101d38 */
[----:B------:R-:W-:-:S13]  /*5540*/  ISETP.GE.AND P3, PT, R77, UR58, PT ;  /* 0x0000003a4d007c0c */ /* 0x000fda000bf66270 */
[----:B------:R-:W1:Y:S04]  /*5550*/  @!P3 LDS.128 R12, [R83] ;  /* 0x00000000530cb984 */ /* 0x000e680000000c00 */
[----:B-1----:R3:W-:Y:S02]  /*5560*/  @!P3 STG.E.128 desc[UR56][R38.64+0x40], R12 ;  /* 0x0000400c2600b986 */ /* 0x0027e4000c101d38 */
.L_x_457:
[----:B------:R-:W-:Y:S05]  /*5570*/  BSYNC B0 ;  /* 0x0000000000007941 */ /* 0x000fea0003800000 */
.L_x_456:
[----:B-1-3--:R-:W-:Y:S01]  /*5580*/  VIADD R12, R18, 0x60 ;  /* 0x00000060120c7836 */ /* 0x00afe20000000000 */
[----:B------:R-:W-:Y:S04]  /*5590*/  BSSY B0, `(.L_x_458) ;  /* 0x0000013000007945 */ /* 0x000fe80003800000 */
[----:B------:R-:W-:-:S13]  /*55a0*/  ISETP.GE.AND P3, PT, R12, R86, PT ;  /* 0x000000560c00720c */ /* 0x000fda0003f66270 */
[----:B------:R-:W-:Y:S05]  /*55b0*/  @P3 BRA `(.L_x_459) ;  /* 0x0000000000403947 */ /* 0x000fea0003800000 */
[----:B------:R-:W-:Y:S01]  /*55c0*/  IADD3 R15, P3, R36, 0x60, RZ ;  /* 0x00000060240f7810 */ /* 0x000fe20007f7e0ff */
[----:B------:R-:W-:Y:S02]  /*55d0*/  IMAD.MOV.U32 R12, RZ, RZ, R60 ;  /* 0x000000ffff0c7224 */ /* 0x000fe400078e003c */
[----:B------:R-:W-:Y:S01]  /*55e0*/  IMAD.MOV.U32 R13, RZ, RZ, R0 ;  /* 0x000000ffff0d7224 */ /* 0x000fe200078e0000 */
[----:B------:R-:W-:Y:S01]  /*55f0*/  IADD3.X R36, RZ, R37, RZ, P3, !PT ;  /* 0x00000025ff247210 */ /* 0x000fe20001ffe4ff */
[----:B------:R-:W-:-:S04]  /*5600*/  IMAD.WIDE.U32 R12, R15, UR38, R12 ;  /* 0x000000260f0c7c25 */ /* 0x000fc8000f8e000c */
[----:B------:R-:W-:-:S04]  /*5610*/  IMAD R36, R36, UR38, RZ ;  /* 0x0000002624247c24 */ /* 0x000fc8000f8e02ff */
[----:B------:R-:W-:Y:S01]  /*5620*/  IMAD R15, R15, UR39, R36 ;  /* 0x000000270f0f7c24 */ /* 0x000fe2000f8e0224 */
[----:B------:R-:W-:-:S03]  /*5630*/  LEA R36, P3, R12, UR36, 0x1 ;  /* 0x000000240c247c11 */ /* 0x000fc6000f8608ff */
[----:B------:R-:W-:-:S05]  /*5640*/  IMAD.IADD R13, R13, 0x1, R15 ;  /* 0x000000010d0d7824 */ /* 0x000fca00078e020f */
[----:B------:R-:W-:Y:S02]  /*5650*/  LEA.HI.X R37, R12, UR37, R13, 0x1, P3 ;  /* 0x000000250c257c11 */ /* 0x000fe400098f0c0d */
[----:B------:R-:W-:-:S13]  /*5660*/  ISETP.GE.AND P3, PT, R16, UR58, PT ;  /* 0x0000003a10007c0c */ /* 0x000fda000bf66270 */
[----:B------:R-:W1:Y:S04]  /*5670*/  @!P3 LDS.128 R12, [R87+0x3000] ;  /* 0x00300000570cb984 */ /* 0x000e680000000c00 */
[----:B-1----:R-:W-:Y:S01]  /*5680*/  @!P3 STG.E.128 desc[UR56][R36.64], R12 ;  /* 0x0000000c2400b986 */ /* 0x002fe2000c101d38 */
[----:B------:R-:W-:-:S13]  /*5690*/  ISETP.GE.AND P3, PT, R77, UR58, PT ;  /* 0x0000003a4d007c0c */ /* 0x000fda000bf66270 */
[----:B------:R-:W1:Y:S04]  /*56a0*/  @!P3 LDS.128 R12, [R83+0x3000] ;  /* 0x00300000530cb984 */ /* 0x000e680000000c00 */
[----:B-1----:R1:W-:Y:S02]  /*56b0*/  @!P3 STG.E.128 desc[UR56][R36.64+0x40], R12 ;  /* 0x0000400c2400b986 */ /* 0x0023e4000c101d38 */
.L_x_459:
[----:B------:R-:W-:Y:S05]  /*56c0*/  BSYNC B0 ;  /* 0x0000000000007941 */ /* 0x000fea0003800000 */
.L_x_458:
[----:B-1----:R-:W3:Y:S01]  /*56d0*/  LDL R12, [R1] ;  /* 0x00000000010c7983 */ /* 0x002ee20000100800 */
[----:B------:R-:W-:Y:S02]  /*56e0*/  VIADD R19, R19, 0x1 ;  /* 0x0000000113137836 */ /* 0x000fe40000000000 */
[----:B0-2---:R-:W-:Y:S01]  /*56f0*/  @!P4 VIADD R82, R82, 0x308c0 ;  /* 0x000308c05252c836 */ /* 0x005fe20000000000 */
[----:B------:R-:W-:Y:S01]  /*5700*/  @!PT LDS RZ, [RZ] ;  /* 0x00000000fffff984 */ /* 0x000fe20000000800 */
[----:B------:R-:W-:Y:S01]  /*5710*/  @!PT LDS RZ, [RZ] ;  /* 0x00000000fffff984 */ /* 0x000fe20000000800 */
[----:B------:R-:W-:Y:S01]  /*5720*/  @!PT LDS RZ, [RZ] ;  /* 0x00000000fffff984 */ /* 0x000fe20000000800 */
[----:B------:R-:W-:Y:S01]  /*5730*/  @!PT LDS RZ, [RZ] ;  /* 0x00000000fffff984 */ /* 0x000fe20000000800 */
[----:B------:R0:W-:Y:S06]  /*5740*/  MEMBAR.ALL.CTA ;  /* 0x0000000000007992 */ /* 0x0001ec0000008000 */
[----:B0-----:R-:W0:Y:S02]  /*5750*/  FENCE.VIEW.ASYNC.S ;  /* 0x00000000000073c6 */ /* 0x001e240000000000 */
[----:B0-----:R0:W-:Y:S01]  /*5760*/  BAR.SYNC.DEFER_BLOCKING R95, 0x80 ;  /* 0x0002005f0000751d */ /* 0x0011e20000010000 */
[----:B------:R-:W-:-:S02]  /*5770*/  ISETP.NE.AND P3, PT, R19, 0x2, PT ;  /* 0x000000021300780c */ /* 0x000fc40003f65270 */
[----:B------:R-:W-:Y:S02]  /*5780*/  @!P4 PRMT R82, RZ, 0x654, R82 ;  /* 0x00000654ff52c816 */ /* 0x000fe40000000052 */
[----:B------:R-:W-:Y:S02]  /*5790*/  SEL R19, R19, RZ, P3 ;  /* 0x000000ff13137207 */ /* 0x000fe40001800000 */
[----:B------:R0:W-:Y:S01]  /*57a0*/  @!P4 SYNCS.ARRIVE.TRANS64.RED.A1T0 RZ, [R82+URZ], RZ ;  /* 0x000000ff52ffc9a7 */ /* 0x0001e2000810043f */
[----:B---3--:R-:W-:Y:S02]  /*57b0*/  LOP3.LUT P5, RZ, R12, 0x2, RZ, 0xc0, !PT ;  /* 0x000000020cff7812 */ /* 0x008fe400078ac0ff */
[----:B------:R-:W-:-:S04]  /*57c0*/  SEL R12, RZ, 0x1, P3 ;  /* 0x00000001ff0c7807 */ /* 0x000fc80001800000 */
[----:B------:R-:W-:-:S07]  /*57d0*/  LOP3.LUT R153, R153, R12, RZ, 0x3c, !PT ;  /* 0x0000000c99997212 */ /* 0x000fce00078e3cff */
[----:B0-----:R-:W-:Y:S05]  /*57e0*/  @P5 BRA `(.L_x_460) ;  /* 0xffffffcc006c5947 */ /* 0x001fea000383ffff */
[----:B------:R-:W0:Y:S01]  /*57f0*/  S2R R13, SR_TID.X ;  /* 0x00000000000d7919 */ /* 0x000e220000002100 */
[----:B------:R-:W-:Y:S02]  /*5800*/  PLOP3.LUT P0, PT, PT, PT, PT, 0x8, 0x0 ;  /* 0x000000000000781c */ /* 0x000fe40003f0e170 */
[----:B0-----:R-:W-:-:S04]  /*5810*/  SHF.R.U32.HI R13, RZ, 0x7, R13 ;  /* 0x00000007ff0d7819 */ /* 0x001fc8000001160d */
[----:B------:R-:W-:-:S13]  /*5820*/  ISETP.NE.AND P5, PT, R13, 0x1, PT ;  /* 0x000000010d00780c */ /* 0x000fda0003fa5270 */
[----:B------:R-:W-:Y:S06]  /*5830*/  @!P5 BAR.ARV 0x9, 0x100 ;  /* 0x024400000000db1d */ /* 0x000fec0000002000 */
.L_x_406:
[----:B------:R-:W-:Y:S01]  /*5840*/  IMAD.MOV.U32 R3, RZ, RZ, RZ ;  /* 0x000000ffff037224 */ /* 0x000fe200078e00ff */
[----:B------:R-:W-:Y:S06]  /*5850*/  @P0 BRA `(.L_x_461) ;  /* 0x00000000000c0947 */ /* 0x000fec0003800000 */
[----:B------:R-:W1:Y:S01]  /*5860*/  FENCE.VIEW.ASYNC.G ;  /* 0x00000000000073c6 */ /* 0x000e620000000100 */
[----:B------:R-:W-:Y:S05]  /*5870*/  WARPSYNC.ALL ;  /* 0x0000000000007948 */ /* 0x000fea0003800000 */
[----:B-1----:R-:W-:Y:S06]  /*5880*/  BAR.ARV 0xc, 0x200 ;  /* 0x0308000000007b1d */ /* 0x002fec0000002000 */
.L_x_461:
[----:B------:R-:W2:Y:S01]  /*5890*/  LDL R0, [R1] ;  /* 0x0000000001007983 */ /* 0x000ea20000100800 */
[----:B------:R-:W-:Y:S01]  /*58a0*/  BSSY B0, `(.L_x_462) ;  /* 0x0000021000007945 */ /* 0x000fe20003800000 */
[----:B--2---:R-:W-:-:S13]  /*58b0*/  LOP3.LUT P0, RZ, R0, 0x8, RZ, 0xc0, !PT ;  /* 0x0000000800ff7812 */ /* 0x004fda000780c0ff */
[----:B------:R-:W-:Y:S05]  /*58c0*/  @!P0 BRA `(.L_x_463) ;  /* 0x0000000000788947 */ /* 0x000fea0003800000 */
[----:B------:R-:W2:Y:S01]  /*58d0*/  LDL R0, [R1+0x60] ;  /* 0x0000600001007983 */ /* 0x000ea20000100800 */
[----:B------:R-:W-:Y:S01]  /*58e0*/  ULDC UR4, c[0x0][0x9f0] ;  /* 0x00027c0000047ab9 */ /* 0x000fe20000000800 */
[----:B--2---:R-:W-:-:S04]  /*58f0*/  ISETP.NE.AND P0, PT, R0, RZ, PT ;  /* 0x000000ff0000720c */ /* 0x004fc80003f05270 */
        /* <DEDUP_REMOVED lines=9> */
[----:B0-----:R-:W-:Y:S01]  /*5990*/  IADD3 R4, R3, 0xffffffe, RZ ;  /* 0x0ffffffe03047810 */ /* 0x001fe20007ffe0ff */
[----:B------:R-:W-:-:S05]  /*59a0*/  IMAD.MOV R3, RZ, RZ, -R10 ;  /* 0x000000ffff037224 */ /* 0x000fca00078e0a0a */
        /* <DEDUP_REMOVED lines=13> */
[----:B------:R-:W-:-:S05]  /*5a80*/  MOV R3, R5 ;  /* 0x0000000500037202 */ /* 0x000fca0000000f00 */
[----:B------:R-:W-:Y:S01]  /*5a90*/  @!P2 IMAD.MOV R3, RZ, RZ, -R3 ;  /* 0x000000ffff03a224 */ /* 0x000fe200078e0a03 */
[----:B------:R-:W-:-:S07]  /*5aa0*/  @!P1 LOP3.LUT R3, RZ, R9, RZ, 0x33, !PT ;  /* 0x00000009ff039212 */ /* 0x000fce00078e33ff */
.L_x_463:
[----:B------:R-:W-:Y:S05]  /*5ab0*/  BSYNC B0 ;  /* 0x0000000000007941 */ /* 0x000fea0003800000 */
.L_x_462:
[----:B------:R-:W2:Y:S01]  /*5ac0*/  LDL R0, [R1+0x6c] ;  /* 0x00006c0001007983 */ /* 0x000ea20000100800 */
[----:B------:R-:W-:Y:S02]  /*5ad0*/  PLOP3.LUT P0, PT, PT, PT, PT, 0x80, 0x0 ;  /* 0x000000000000781c */ /* 0x000fe40003f0f070 */
        /* <DEDUP_REMOVED lines=16> */
[----:B--2---:R-:W-:-:S05]  /*5be0*/  IMAD R0, R0, R3, RZ ;  /* 0x0000000300007224 */ /* 0x004fca00078e02ff */
[----:B------:R1:W-:Y:S01]  /*5bf0*/  STL [R1+0x38], R0 ;  /* 0x0000380001007387 */ /* 0x0003e20000100800 */
[----:B------:R-:W-:Y:S02]  /*5c00*/  VIADDMNMX R136, R0, R3, R26, PT ;  /* 0x0000000300887246 */ /* 0x000fe4000380011a */
[----:B------:R-:W-:Y:S02]  /*5c10*/  CS2R R26, SRZ ;  /* 0x00000000001a7805 */ /* 0x000fe4000001ff00 */
[----:B------:R-:W-:-:S13]  /*5c20*/  ISETP.GT.AND P1, PT, R136, R0, PT ;  /* 0x000000008800720c */ /* 0x000fda0003f24270 */
[----:B-1----:R-:W-:Y:S05]  /*5c30*/  @!P1 BRA `(.L_x_464) ;  /* 0x0000009000089947 */ /* 0x002fea0003800000 */
[----:B------:R-:W-:-:S03]  /*5c40*/  UMOV UR4, 0xffffffff ;  /* 0xffffffff00047882 */ /* 0x000fc60000000000 */
[----:B------:R-:W-:Y:S05]  /*5c50*/  BRA.DIV UR4, `(.L_x_465) ;  /* 0x00000122046c7947 */ /* 0x000fea000b800000 */
[----:B------:R-:W1:Y:S02]  /*5c60*/  S2R R0, SR_TID.X ;  /* 0x0000000000007919 */ /* 0x000e640000002100 */
[----:B-1----:R-:W-:-:S05]  /*5c70*/  VIADD R3, R0, 0xffffff80 ;  /* 0xffffff8000037836 */ /* 0x002fca0000000000 */
[----:B------:R-:W-:-:S04]  /*5c80*/  SHF.R.S32.HI R0, RZ, 0x1f, R3 ;  /* 0x0000001fff007819 */ /* 0x000fc80000011403 */
[----:B------:R-:W-:-:S04]  /*5c90*/  LEA.HI R0, R0, R3, RZ, 0x7 ;  /* 0x0000000300007211 */ /* 0x000fc800078f38ff */
[----:B------:R-:W-:-:S06]  /*5ca0*/  SHF.R.S32.HI R0, RZ, 0x7, R0 ;  /* 0x00000007ff007819 */ /* 0x000fcc0000011400 */
[----:B------:R-:W1:Y:S04]  /*5cb0*/  SHFL.IDX PT, R0, R0, RZ, 0x1f ;  /* 0x00001fff00007589 */ /* 0x000e6800000e0000 */
[----:B-1----:R1:W-:Y:S02]  /*5cc0*/  STL [R1+0x40], R0 ;  /* 0x0000400001007387 */ /* 0x0023e40000100800 */
.L_x_679:
[----:B------:R-:W1:Y:S01]  /*5cd0*/  LDL R3, [R1+0x40] ;  /* 0x0000400001037983 */ /* 0x000e620000100800 */
[----:B------:R-:W-:Y:S01]  /*5ce0*/  BSSY B6, `(.L_x_466) ;  /* 0x000001c000067945 */ /* 0x000fe20003800000 */
[----:B-1----:R-:W-:-:S05]  /*5cf0*/  IMAD.HI R0, R3, 0x55555556, RZ ;  /* 0x5555555603007827 */ /* 0x002fca00078e02ff */
[----:B------:R-:W-:-:S05]  /*5d00*/  LEA.HI R0, R0, R0, RZ, 0x1 ;  /* 0x0000000000007211 */ /* 0x000fca00078f08ff */
[----:B------:R-:W-:-:S04]  /*5d10*/  IMAD R3, R0, -0x3, R3 ;  /* 0xfffffffd00037824 */ /* 0x000fc800078e0203 */
[----:B------:R-:W-:Y:S01]  /*5d20*/  IMAD R0, R3, 0x2000, R2 ;  /* 0x0000200003007824 */ /* 0x000fe200078e0202 */
[----:B------:R1:W-:Y:S03]  /*5d30*/  STL [R1+0x3c], R3 ;  /* 0x00003c0301007387 */ /* 0x0003e60000100800 */
[----:B------:R-:W-:-:S05]  /*5d40*/  VIADD R0, R0, 0xc400 ;  /* 0x0000c40000007836 */ /* 0x000fca0000000000 */
[----:B------:R-:W-:Y:S01]  /*5d50*/  SHF.R.U32.HI R0, RZ, 0x4, R0 ;  /* 0x00000004ff007819 */ /* 0x000fe20000011600 */
[----:B-1----:R-:W-:-:S03]  /*5d60*/  VIADD R3, R2, 0x1e800 ;  /* 0x0001e80002037836 */ /* 0x002fc60000000000 */
[----:B------:R-:W-:Y:S02]  /*5d70*/  LOP3.LUT R29, R0, 0x3fff, RZ, 0xc0, !PT ;  /* 0x00003fff001d7812 */ /* 0x000fe400078ec0ff */
[----:B------:R-:W-:-:S13]  /*5d80*/  LOP3.LUT P0, RZ, R3, 0x3ff, RZ, 0xc0, !PT ;  /* 0x000003ff03ff7812 */ /* 0x000fda000780c0ff */
[----:B------:R-:W-:Y:S05]  /*5d90*/  @!P0 BRA `(.L_x_467) ;  /* 0x0000000000408947 */ /* 0x000fea0003800000 */
[----:B------:R-:W-:Y:S01]  /*5da0*/  MOV R0, 0x0 ;  /* 0x0000000000007802 */ /* 0x000fe20000000f00 */
[----:B------:R-:W-:Y:S01]  /*5db0*/  ULDC.64 UR4, c[0x4][0xa8] ;  /* 0x01002a0000047ab9 */ /* 0x000fe20000000a00 */
[----:B------:R-:W-:Y:S01]  /*5dc0*/  ULDC.64 UR6, c[0x4][0xb0] ;  /* 0x01002c0000067ab9 */ /* 0x000fe20000000a00 */
[----:B------:R-:W-:Y:S01]  /*5dd0*/  IMAD.U32 R4, RZ, RZ, UR4 ;  /* 0x00000004ff047e24 */ /* 0x000fe2000f8e00ff */
[----:B0-----:R0:W1:Y:S01]  /*5de0*/  LDC.64 R14, c[0x4][R0] ;  /* 0x01000000000e7b82 */ /* 0x0010620000000a00 */
[----:B------:R-:W-:Y:S01]  /*5df0*/  MOV R5, UR5 ;  /* 0x0000000500057c02 */ /* 0x000fe20008000f00 */
[----:B------:R-:W-:Y:S01]  /*5e00*/  ULDC.64 UR4, c[0x4][0x48] ;  /* 0x0100120000047ab9 */ /* 0x000fe20000000a00 */
[----:B------:R-:W-:Y:S01]  /*5e10*/  IMAD.U32 R6, RZ, RZ, UR6 ;  /* 0x00000006ff067e24 */ /* 0x000fe2000f8e00ff */
[----:B------:R-:W-:Y:S01]  /*5e20*/  MOV R13, RZ ;  /* 0x000000ff000d7202 */ /* 0x000fe20000000f00 */
[----:B------:R-:W-:Y:S02]  /*5e30*/  IMAD.U32 R7, RZ, RZ, UR7 ;  /* 0x00000007ff077e24 */ /* 0x000fe4000f8e00ff */
[----:B------:R-:W-:-:S02]  /*5e40*/  IMAD.U32 R10, RZ, RZ, UR4 ;  /* 0x00000004ff0a7e24 */ /* 0x000fc4000f8e00ff */
[----:B------:R-:W-:Y:S02]  /*5e50*/  IMAD.U32 R11, RZ, RZ, UR5 ;  /* 0x00000005ff0b7e24 */ /* 0x000fe4000f8e00ff */
[----:B------:R-:W-:Y:S02]  /*5e60*/  IMAD.MOV.U32 R8, RZ, RZ, 0x70 ;  /* 0x00000070ff087424 */ /* 0x000fe400078e00ff */
[----:B0-----:R-:W-:-:S07]  /*5e70*/  IMAD.MOV.U32 R12, RZ, RZ, 0x1 ;  /* 0x00000001ff0c7424 */ /* 0x001fce00078e00ff */
[----:B------:R-:W-:-:S07]  /*5e80*/  LEPC R20, `(.L_x_467) ;  /* 0x000000001014794e */ /* 0x000fce0000000000 */
[----:B-1---5:R-:W-:Y:S05]  /*5e90*/  CALL.ABS.NOINC R14 ;  /* 0x000000000e007343 */ /* 0x022fea0003c00000 */
.L_x_467:
[----:B------:R-:W-:Y:S05]  /*5ea0*/  BSYNC B6 ;  /* 0x0000000000067941 */ /* 0x000fea0003800000 */
.L_x_466:
[----:B------:R-:W-:Y:S02]  /*5eb0*/  ULDC UR4, c[0x0][0x3f4] ;  /* 0x0000fd0000047ab9 */ /* 0x000fe40000000800 */
[----:B------:R-:W-:-:S13]  /*5ec0*/  ISETP.LT.AND P0, PT, RZ, UR4, PT ;  /* 0x00000004ff007c0c */ /* 0x000fda000bf01270 */
[----:B------:R-:W-:Y:S05]  /*5ed0*/  @P0 BRA `(.L_x_468) ;  /* 0x0000000000400947 */ /* 0x000fea0003800000 */
[----:B------:R-:W2:Y:S02]  /*5ee0*/  LDL R20, [R1+0x64] ;  /* 0x0000640001147983 */ /* 0x000ea40000100800 */
[----:B--2---:R-:W-:-:S04]  /*5ef0*/  LEA.HI R0, R20, R20, RZ, 0x1 ;  /* 0x0000001414007211 */ /* 0x004fc800078f08ff */
[----:B------:R-:W-:-:S05]  /*5f00*/  LOP3.LUT R0, R0, 0xfffffffe, RZ, 0xc0, !PT ;  /* 0xfffffffe00007812 */ /* 0x000fca00078ec0ff */
[----:B------:R-:W-:-:S05]  /*5f10*/  IMAD.IADD R0, R20, 0x1, -R0 ;  /* 0x0000000114007824 */ /* 0x000fca00078e0a00 */
[----:B------:R-:W-:-:S04]  /*5f20*/  SHF.L.U32 R3, R0, 0x1f, RZ ;  /* 0x0000001f00037819 */ /* 0x000fc800000006ff */
[----:B------:R1:W2:Y:S03]  /*5f30*/  SYNCS.PHASECHK.TRANS64.TRYWAIT P0, [R2+URZ+0x30800], R3 ;  /* 0x03080003020075a7 */ /* 0x0002a6000800017f */
[----:B--2---:R-:W-:Y:S05]  /*5f40*/  @!P0 NANOSLEEP.SYNCS 0x989680 ;  /* 0x009896800000895d */ /* 0x004fea0003900000 */
[----:B------:R-:W2:Y:S01]  /*5f50*/  @!P0 SYNCS.PHASECHK.TRANS64 P0, [R2+URZ+0x30800], R3 ;  /* 0x03080003020085a7 */ /* 0x000ea2000800007f */
[----:B------:R-:W-:Y:S04]  /*5f60*/  BSSY B0, `(.L_x_469) ;  /* 0x0000006000007945 */ /* 0x000fe80003800000 */
[----:B--2---:R-:W-:Y:S05]  /*5f70*/  @P0 BRA `(.L_x_470) ;  /* 0x0000000000100947 */ /* 0x004fea0003800000 */
.L_x_471:
[----:B--2---:R2:W3:Y:S02]  /*5f80*/  SYNCS.PHASECHK.TRANS64.TRYWAIT P0, [R2+URZ+0x30800], R3 ;  /* 0x03080003020075a7 */ /* 0x0044e4000800017f */
[----:B---3--:R-:W-:Y:S05]  /*5f90*/  @!P0 NANOSLEEP.SYNCS 0x989680 ;  /* 0x009896800000895d */ /* 0x008fea0003900000 */
[----:B------:R-:W3:Y:S02]  /*5fa0*/  @!P0 SYNCS.PHASECHK.TRANS64 P0, [R2+URZ+0x30800], R3 ;  /* 0x03080003020085a7 */ /* 0x000ee4000800007f */
[----:B---3--:R-:W-:Y:S05]  /*5fb0*/  @!P0 BRA `(.L_x_471) ;  /* 0xfffffffc00f08947 */ /* 0x008fea000383ffff */
.L_x_470:
[----:B------:R-:W-:Y:S05]  /*5fc0*/  BSYNC B0 ;  /* 0x0000000000007941 */ /* 0x000fea0003800000 */
.L_x_469:
[----:B------:R-:W-:Y:S05]  /*5fd0*/  BRA `(.L_x_472) ;  /* 0x0000002000f87947 */ /* 0x000fea0003800000 */
.L_x_468:
[----:B-----5:R-:W-:Y:S01]  /*5fe0*/  SHF.R.S32.HI R0, RZ, 0x1f, R25 ;  /* 0x0000001fff007819 */ /* 0x020fe20000011419 */
[----:B------:R-:W-:Y:S01]  /*5ff0*/  VIADD R3, R2, 0xc400 ;  /* 0x0000c40002037836 */ /* 0x000fe20000000000 */
[----:B------:R-:W-:Y:S01]  /*6000*/  ULDC.64 UR4, c[0x0][0x3f8] ;  /* 0x0000fe0000047ab9 */ /* 0x000fe20000000a00 */
[----:B------:R-:W-:Y:S01]  /*6010*/  ULDC.64 UR6, c[0x0][0x408] ;  /* 0x0001020000067ab9 */ /* 0x000fe20000000a00 */
[----:B------:R-:W-:Y:S01]  /*6020*/  IMAD.WIDE.U32 R4, R25, UR4, RZ ;  /* 0x0000000419047c25 */ /* 0x000fe2000f8e00ff */
[----:B------:R-:W-:Y:S01]  /*6030*/  BSSY B6, `(.L_x_473) ;  /* 0x0000020000067945 */ /* 0x000fe20003800000 */
[----:B------:R-:W-:Y:S02]  /*6040*/  LOP3.LUT P0, RZ, R3, 0x3ff, RZ, 0xc0, !PT ;  /* 0x000003ff03ff7812 */ /* 0x000fe4000780c0ff */
[C---:B0-----:R-:W-:Y:S02]  /*6050*/  IMAD R6, R0.reuse, UR4, RZ ;  /* 0x0000000400067c24 */ /* 0x041fe4000f8e02ff */
[----:B------:R-:W-:-:S02]  /*6060*/  IMAD R0, R0, UR6, RZ ;  /* 0x0000000600007c24 */ /* 0x000fc4000f8e02ff */
[C---:B------:R-:W-:Y:S01]  /*6070*/  IMAD R3, R25.reuse, UR5, R6 ;  /* 0x0000000519037c24 */ /* 0x040fe2000f8e0206 */
[----:B------:R-:W-:Y:S01]  /*6080*/  ULDC.64 UR4, c[0x0][0x3e8] ;  /* 0x0000fa0000047ab9 */ /* 0x000fe20000000a00 */
[----:B------:R-:W-:-:S04]  /*6090*/  IMAD.WIDE.U32 R6, R25, UR6, RZ ;  /* 0x0000000619067c25 */ /* 0x000fc8000f8e00ff */
[----:B------:R-:W-:Y:S01]  /*60a0*/  IMAD R9, R25, UR7, R0 ;  /* 0x0000000719097c24 */ /* 0x000fe2000f8e0200 */
[----:B------:R-:W-:Y:S01]  /*60b0*/  ULDC.64 UR6, c[0x0][0x400] ;  /* 0x0001000000067ab9 */ /* 0x000fe20000000a00 */
[----:B------:R-:W-:Y:S01]  /*60c0*/  IMAD.IADD R5, R3, 0x1, R5 ;  /* 0x0000000103057824 */ /* 0x000fe200078e0205 */
[----:B------:R-:W-:Y:S01]  /*60d0*/  LEA R25, P1, R4, UR4, 0x1 ;  /* 0x0000000404197c11 */ /* 0x000fe2000f8208ff */
[----:B------:R-:W-:Y:S01]  /*60e0*/  IMAD.IADD R3, R9, 0x1, R7 ;  /* 0x0000000109037824 */ /* 0x000fe200078e0207 */
[----:B------:R-:W-:Y:S02]  /*60f0*/  LEA R27, P2, R6, UR6, 0x1 ;  /* 0x00000006061b7c11 */ /* 0x000fe4000f8408ff */
[----:B------:R-:W-:Y:S02]  /*6100*/  LEA.HI.X R26, R4, UR5, R5, 0x1, P1 ;  /* 0x00000005041a7c11 */ /* 0x000fe400088f0c05 */
[----:B------:R-:W-:Y:S01]  /*6110*/  LEA.HI.X R28, R6, UR7, R3, 0x1, P2 ;  /* 0x00000007061c7c11 */ /* 0x000fe200090f0c03 */
[----:B------:R-:W-:Y:S08]  /*6120*/  @!P0 BRA `(.L_x_474) ;  /* 0x0000000000408947 */ /* 0x000ff00003800000 */
[----:B------:R-:W-:Y:S01]  /*6130*/  MOV R0, 0x0 ;  /* 0x0000000000007802 */ /* 0x000fe20000000f00 */
[----:B------:R-:W-:Y:S01]  /*6140*/  ULDC.64 UR4, c[0x4][0xa8] ;  /* 0x01002a0000047ab9 */ /* 0x000fe20000000a00 */
[----:B------:R-:W-:Y:S01]  /*6150*/  ULDC.64 UR6, c[0x4][0xb0] ;  /* 0x01002c0000067ab9 */ /* 0x000fe20000000a00 */
[----:B------:R-:W-:Y:S01]  /*6160*/  IMAD.U32 R4, RZ, RZ, UR4 ;  /* 0x00000004ff047e24 */ /* 0x000fe2000f8e00ff */
[----:B------:R0:W1:Y:S01]  /*6170*/  LDC.64 R14, c[0x4][R0] ;  /* 0x01000000000e7b82 */ /* 0x0000620000000a00 */
[----:B------:R-:W-:Y:S01]  /*6180*/  IMAD.U32 R5, RZ, RZ, UR5 ;  /* 0x00000005ff057e24 */ /* 0x000fe2000f8e00ff */
[----:B------:R-:W-:Y:S01]  /*6190*/  ULDC.64 UR4, c[0x4][0x20] ;  /* 0x0100080000047ab9 */ /* 0x000fe20000000a00 */
[----:B------:R-:W-:Y:S01]  /*61a0*/  MOV R6, UR6 ;  /* 0x0000000600067c02 */ /* 0x000fe20008000f00 */
        /* <DEDUP_REMOVED lines=8> */
.L_x_474:
[----:B------:R-:W-:Y:S05]  /*6230*/  BSYNC B6 ;  /* 0x0000000000067941 */ /* 0x000fea0003800000 */
.L_x_473:
[----:B------:R-:W-:Y:S01]  /*6240*/  ULDC.U8 UR4, c[0x0][0x410] ;  /* 0x0001040000047ab9 */ /* 0x000fe20000000000 */
[----:B------:R-:W-:Y:S01]  /*6250*/  BSSY B0, `(.L_x_475) ;  /* 0x000020e000007945 */ /* 0x000fe20003800000 */
[----:B------:R-:W-:Y:S01]  /*6260*/  ISETP.NE.AND P0, PT, RZ, UR4, PT ;  /* 0x00000004ff007c0c */ /* 0x000fe2000bf05270 */
[----:B------:R-:W-:-:S12]  /*6270*/  IMAD R4, R33, 0xc0, R18 ;  /* 0x000000c021047824 */ /* 0x000fd800078e0212 */
[----:B------:R-:W-:Y:S05]  /*6280*/  @!P0 BRA `(.L_x_476) ;  /* 0x00000010002c8947 */ /* 0x000fea0003800000 */
[----:B------:R-:W-:-:S03]  /*6290*/  UMOV UR4, 0xffffffff ;  /* 0xffffffff00047882 */ /* 0x000fc60000000000 */
[----:B------:R-:W-:Y:S05]  /*62a0*/  BRA.DIV UR4, `(.L_x_477) ;  /* 0x0000011e04187947 */ /* 0x000fea000b800000 */
[----:B------:R0:W1:Y:S04]  /*62b0*/  SHFL.IDX PT, R3, R26, RZ, 0x1c1f ;  /* 0x001c1fff1a037589 */ /* 0x00006800000e0000 */
[----:B------:R0:W2:Y:S04]  /*62c0*/  SHFL.IDX PT, R0, R25, RZ, 0x1c1f ;  /* 0x001c1fff19007589 */ /* 0x0000a800000e0000 */
[----:B------:R0:W3:Y:S04]  /*62d0*/  SHFL.IDX PT, R5, R28, RZ, 0x1c1f ;  /* 0x001c1fff1c057589 */ /* 0x0000e800000e0000 */
[----:B------:R0:W4:Y:S02]  /*62e0*/  SHFL.IDX PT, R14, R27, RZ, 0x1c1f ;  /* 0x001c1fff1b0e7589 */ /* 0x00012400000e0000 */
.L_x_685:
[----:B------:R-:W5:Y:S01]  /*62f0*/  LDL R30, [R1+0x34] ;  /* 0x00003400011e7983 */ /* 0x000f620000100800 */
[----:B------:R-:W-:-:S03]  /*6300*/  ULDC UR4, c[0x0][0x448] ;  /* 0x0001120000047ab9 */ /* 0x000fc60000000800 */
[----:B------:R-:W2:Y:S01]  /*6310*/  LDL R12, [R1+0x64] ;  /* 0x00006400010c7983 */ /* 0x000ea20000100800 */
[----:B------:R-:W-:-:S05]  /*6320*/  IMAD R24, R24, UR4, RZ ;  /* 0x0000000418187c24 */ /* 0x000fca000f8e02ff */
[----:B------:R-:W-:Y:S01]  /*6330*/  ISETP.GE.AND P0, PT, R4, R24, PT ;  /* 0x000000180400720c */ /* 0x000fe20003f06270 */
[----:B------:R-:W-:Y:S01]  /*6340*/  BSSY B1, `(.L_x_478) ;  /* 0x0000026000017945 */ /* 0x000fe20003800000 */
[----:B0-----:R-:W-:Y:S01]  /*6350*/  IMAD R26, R33, -0xc0, R24 ;  /* 0xffffff40211a7824 */ /* 0x001fe200078e0218 */
[----:B------:R-:W-:Y:S02]  /*6360*/  CS2R R10, SRZ ;  /* 0x00000000000a7805 */ /* 0x000fe4000001ff00 */
[----:B-----5:R-:W-:-:S04]  /*6370*/  SHF.L.U32 R6, R30, 0x6, RZ ;  /* 0x000000061e067819 */ /* 0x020fc800000006ff */
[----:B------:R-:W-:Y:S02]  /*6380*/  LOP3.LUT R7, R6, 0x1c0, RZ, 0xc0, !PT ;  /* 0x000001c006077812 */ /* 0x000fe400078ec0ff */
[----:B--2---:R-:W-:Y:S02]  /*6390*/  LEA.HI R6, R12, R12, RZ, 0x1 ;  /* 0x0000000c0c067211 */ /* 0x004fe400078f08ff */
[----:B------:R-:W-:Y:S02]  /*63a0*/  LOP3.LUT R8, R7, 0x18, R16, 0xf8, !PT ;  /* 0x0000001807087812 */ /* 0x000fe400078ef810 */
[----:B------:R-:W-:Y:S02]  /*63b0*/  LOP3.LUT R4, R6, 0xfffffffe, RZ, 0xc0, !PT ;  /* 0xfffffffe06047812 */ /* 0x000fe400078ec0ff */
[----:B------:R-:W-:-:S03]  /*63c0*/  SHF.R.U32.HI R7, RZ, 0x3, R7 ;  /* 0x00000003ff077819 */ /* 0x000fc60000011607 */
[----:B------:R-:W-:Y:S01]  /*63d0*/  IMAD.IADD R27, R12, 0x1, -R4 ;  /* 0x000000010c1b7824 */ /* 0x000fe200078e0a04 */
[----:B------:R-:W-:Y:S02]  /*63e0*/  LOP3.LUT R28, R8, R7, RZ, 0x3c, !PT ;  /* 0x00000007081c7212 */ /* 0x000fe400078e3cff */
[----:B------:R-:W-:Y:S02]  /*63f0*/  CS2R R8, SRZ ;  /* 0x0000000000087805 */ /* 0x000fe4000001ff00 */
[----:B------:R-:W-:Y:S02]  /*6400*/  CS2R R6, SRZ ;  /* 0x0000000000067805 */ /* 0x000fe4000001ff00 */
[----:B------:R-:W-:Y:S01]  /*6410*/  CS2R R12, SRZ ;  /* 0x00000000000c7805 */ /* 0x000fe2000001ff00 */
[----:B------:R-:W-:Y:S06]  /*6420*/  @P0 BRA `(.L_x_479) ;  /* 0x00000000005c0947 */ /* 0x000fec0003800000 */
[----:B------:R-:W-:Y:S01]  /*6430*/  ULDC UR4, c[0x0][0x3f4] ;  /* 0x0000fd0000047ab9 */ /* 0x000fe20000000800 */
[----:B------:R-:W-:Y:S01]  /*6440*/  IMAD.SHL.U32 R9, R154, 0x2, RZ ;  /* 0x000000029a097824 */ /* 0x000fe200078e00ff */
[----:B------:R-:W-:Y:S01]  /*6450*/  ISETP.GE.AND P2, PT, R22, UR4, PT ;  /* 0x0000000416007c0c */ /* 0x000fe2000bf46270 */
[----:B------:R-:W-:Y:S01]  /*6460*/  IMAD.MOV.U32 R6, RZ, RZ, R0 ;  /* 0x000000ffff067224 */ /* 0x000fe200078e0000 */
[----:B------:R-:W-:Y:S01]  /*6470*/  ISETP.GE.AND P3, PT, R154, UR4, PT ;  /* 0x000000049a007c0c */ /* 0x000fe2000bf66270 */
[----:B-1----:R-:W-:Y:S01]  /*6480*/  IMAD.MOV.U32 R7, RZ, RZ, R3 ;  /* 0x000000ffff077224 */ /* 0x002fe200078e0003 */
[----:B------:R-:W-:Y:S01]  /*6490*/  SHF.R.S32.HI R13, RZ, 0x1f, R154 ;  /* 0x0000001fff0d7819 */ /* 0x000fe2000001149a */
[----:B---3--:R-:W-:Y:S01]  /*64a0*/  IMAD.MOV.U32 R15, RZ, RZ, R5 ;  /* 0x000000ffff0f7224 */ /* 0x008fe200078e0005 */
[----:B------:R-:W-:-:S07]  /*64b0*/  CS2R R10, SRZ ;  /* 0x00000000000a7805 */ /* 0x000fce000001ff00 */
[----:B------:R-:W-:Y:S01]  /*64c0*/  @!P2 IMAD.WIDE R20, R22, 0x2, R6 ;  /* 0x000000021614a825 */ /* 0x000fe200078e0206 */
[----:B------:R-:W-:Y:S02]  /*64d0*/  SHF.L.U64.HI R6, R154, 0x1, R13 ;  /* 0x000000019a067819 */ /* 0x000fe4000001020d */
[-C--:B------:R-:W-:Y:S02]  /*64e0*/  @!P3 IADD3 R24, P0, R0, R9.reuse, RZ ;  /* 0x000000090018b210 */ /* 0x080fe40007f1e0ff */
[----:B----4-:R-:W-:Y:S02]  /*64f0*/  @!P3 IADD3 R4, P1, R14, R9, RZ ;  /* 0x000000090e04b210 */ /* 0x010fe40007f3e0ff */
[----:B------:R-:W-:Y:S02]  /*6500*/  CS2R R8, SRZ ;  /* 0x0000000000087805 */ /* 0x000fe4000001ff00 */
[----:B------:R-:W-:Y:S01]  /*6510*/  CS2R R12, SRZ ;  /* 0x00000000000c7805 */ /* 0x000fe2000001ff00 */
[----:B------:R-:W-:Y:S01]  /*6520*/  @!P3 IMAD.X R25, R3, 0x1, R6, P0 ;  /* 0x000000010319b824 */ /* 0x000fe200000e0606 */
[----:B------:R-:W-:-:S02]  /*6530*/  @!P3 IADD3.X R5, R5, R6, RZ, P1, !PT ;  /* 0x000000060505b210 */ /* 0x000fc40000ffe4ff */
[----:B------:R-:W-:Y:S01]  /*6540*/  CS2R R6, SRZ ;  /* 0x0000000000067805 */ /* 0x000fe2000001ff00 */
[----:B------:R-:W-:Y:S01]  /*6550*/  @!P2 IMAD.WIDE R14, R22, 0x2, R14 ;  /* 0x00000002160ea825 */ /* 0x000fe200078e020e */
[----:B------:R0:W5:Y:S04]  /*6560*/  @!P2 LD.E.64 R10, desc[UR56][R20.64] ;  /* 0x00000038140aa980 */ /* 0x000168000c101b00 */
[----:B------:R0:W5:Y:S04]  /*6570*/  @!P2 LD.E.64 R8, desc[UR56][R14.64] ;  /* 0x000000380e08a980 */ /* 0x000168000c101b00 */
[----:B------:R0:W5:Y:S04]  /*6580*/  @!P3 LD.E.64 R12, desc[UR56][R24.64] ;  /* 0x00000038180cb980 */ /* 0x000168000c101b00 */
[----:B------:R0:W5:Y:S02]  /*6590*/  @!P3 LD.E.64 R6, desc[UR56][R4.64] ;  /* 0x000000380406b980 */ /* 0x000164000c101b00 */
.L_x_479:
[----:B------:R-:W-:Y:S05]  /*65a0*/  BSYNC B1 ;  /* 0x0000000000017941 */ /* 0x000fea0003800000 */
.L_x_478:
[----:B------:R-:W1:Y:S01]  /*65b0*/  S2R R0, SR_TID.X ;  /* 0x0000000000007919 */ /* 0x000e620000002100 */
[----:B0--3--:R-:W-:Y:S01]  /*65c0*/  SHF.L.U32 R5, R27, 0x1f, RZ ;  /* 0x0000001f1b057819 */ /* 0x009fe200000006ff */
[--C-:B-----5:R-:W-:Y:S01]  /*65d0*/  IMAD.MOV.U32 R15, RZ, RZ, R11.reuse ;  /* 0x000000ffff0f7224 */ /* 0x120fe200078e000b */
[----:B------:R-:W-:Y:S01]  /*65e0*/  LOP3.LUT P1, RZ, R30, 0x4, RZ, 0xc0, !PT ;  /* 0x000000041eff7812 */ /* 0x000fe2000782c0ff */
[----:B------:R-:W-:Y:S01]  /*65f0*/  IMAD.MOV.U32 R32, RZ, RZ, R10 ;  /* 0x000000ffff207224 */ /* 0x000fe200078e000a */
[----:B------:R-:W0:Y:S01]  /*6600*/  SYNCS.PHASECHK.TRANS64.TRYWAIT P0, [R2+URZ+0x30800], R5 ;  /* 0x03080005020075a7 */ /* 0x000e22000800017f */
[----:B------:R-:W-:Y:S01]  /*6610*/  SHF.R.U64 R34, R10, 0x10, R11 ;  /* 0x000000100a227819 */ /* 0x000fe2000000120b */
[----:B------:R-:W-:Y:S01]  /*6620*/  IMAD.MOV.U32 R10, RZ, RZ, R13 ;  /* 0x000000ffff0a7224 */ /* 0x000fe200078e000d */
[----:B------:R-:W-:Y:S01]  /*6630*/  SHF.R.U32.HI R20, RZ, 0x10, R11 ;  /* 0x00000010ff147819 */ /* 0x000fe2000001160b */
[----:B------:R-:W-:Y:S01]  /*6640*/  IMAD.MOV.U32 R11, RZ, RZ, R12 ;  /* 0x000000ffff0b7224 */ /* 0x000fe200078e000c */
[----:B------:R-:W-:Y:S01]  /*6650*/  SHF.R.U64 R21, R12, 0x10, R13 ;  /* 0x000000100c157819 */ /* 0x000fe2000000120d */
[--C-:B------:R-:W-:Y:S01]  /*6660*/  IMAD.MOV.U32 R12, RZ, RZ, R9.reuse ;  /* 0x000000ffff0c7224 */ /* 0x100fe200078e0009 */
[--C-:B------:R-:W-:Y:S01]  /*6670*/  SHF.R.U64 R35, R8, 0x10, R9.reuse ;  /* 0x0000001008237819 */ /* 0x100fe20000001209 */
[----:B------:R-:W-:Y:S01]  /*6680*/  IMAD.MOV.U32 R30, RZ, RZ, R8 ;  /* 0x000000ffff1e7224 */ /* 0x000fe200078e0008 */
[----:B------:R-:W-:Y:S01]  /*6690*/  SHF.R.U32.HI R25, RZ, 0x10, R9 ;  /* 0x00000010ff197819 */ /* 0x000fe20000011609 */
[----:B------:R-:W-:Y:S01]  /*66a0*/  IMAD.MOV.U32 R9, RZ, RZ, R6 ;  /* 0x000000ffff097224 */ /* 0x000fe200078e0006 */
[----:B------:R-:W-:Y:S01]  /*66b0*/  SHF.R.U32.HI R24, RZ, 0x10, R13 ;  /* 0x00000010ff187819 */ /* 0x000fe2000001160d */
[--C-:B----4-:R-:W-:Y:S01]  /*66c0*/  IMAD.MOV.U32 R14, RZ, RZ, R7.reuse ;  /* 0x000000ffff0e7224 */ /* 0x110fe200078e0007 */
[----:B------:R-:W-:Y:S01]  /*66d0*/  VIMNMX R13, R26, 0xc0, PT ;  /* 0x000000c01a0d7848 */ /* 0x000fe20003fe0100 */
[----:B------:R-:W-:Y:S01]  /*66e0*/  BSSY B1, `(.L_x_480) ;  /* 0x0000016000017945 */ /* 0x000fe20003800000 */
[----:B------:R-:W-:-:S02]  /*66f0*/  SHF.R.U64 R6, R6, 0x10, R7 ;  /* 0x0000001006067819 */ /* 0x000fc40000001207 */
[----:B------:R-:W-:Y:S02]  /*6700*/  PRMT R8, R10, 0x5410, R24 ;  /* 0x000054100a087816 */ /* 0x000fe40000000018 */
[----:B------:R-:W-:Y:S02]  /*6710*/  PRMT R11, R11, 0x5410, R9 ;  /* 0x000054100b0b7816 */ /* 0x000fe40000000009 */
[----:B------:R-:W-:Y:S02]  /*6720*/  SHF.R.U32.HI R7, RZ, 0x10, R7 ;  /* 0x00000010ff077819 */ /* 0x000fe40000011607 */
[----:B------:R-:W-:Y:S02]  /*6730*/  PRMT R32, R32, 0x5410, R15 ;  /* 0x0000541020207816 */ /* 0x000fe4000000000f */
[----:B------:R-:W-:Y:S01]  /*6740*/  PRMT R34, R34, 0x5410, R20 ;  /* 0x0000541022227816 */ /* 0x000fe20000000014 */
[----:B-1----:R-:W-:Y:S01]  /*6750*/  VIADD R3, R0, 0xffffff80 ;  /* 0xffffff8000037836 */ /* 0x002fe20000000000 */
[----:B------:R-:W-:-:S02]  /*6760*/  PRMT R10, R21, 0x7610, R10 ;  /* 0x00007610150a7816 */ /* 0x000fc4000000000a */
[----:B------:R-:W-:Y:S02]  /*6770*/  PRMT R30, R30, 0x5410, R12 ;  /* 0x000054101e1e7816 */ /* 0x000fe4000000000c */
[----:B------:R-:W-:Y:S02]  /*6780*/  SHF.R.S32.HI R0, RZ, 0x1f, R3 ;  /* 0x0000001fff007819 */ /* 0x000fe40000011403 */
[----:B------:R-:W-:Y:S02]  /*6790*/  PRMT R35, R35, 0x5410, R25 ;  /* 0x0000541023237816 */ /* 0x000fe40000000019 */
[----:B------:R-:W-:Y:S02]  /*67a0*/  LEA.HI R0, R0, R3, RZ, 0x5 ;  /* 0x0000000300007211 */ /* 0x000fe400078f28ff */
[----:B------:R-:W-:Y:S02]  /*67b0*/  PRMT R9, R14, 0x7610, R9 ;  /* 0x000076100e097816 */ /* 0x000fe40000000009 */
[----:B------:R-:W-:-:S05]  /*67c0*/  SHF.R.S32.HI R0, RZ, 0x5, R0 ;  /* 0x00000005ff007819 */ /* 0x000fca0000011400 */
[----:B------:R-:W-:-:S05]  /*67d0*/  IMAD R3, R0, 0x200, R28 ;  /* 0x0000020000037824 */ /* 0x000fca00078e021c */
[----:B------:R-:W-:-:S05]  /*67e0*/  LEA R3, R3, R2, 0x1 ;  /* 0x0000000203037211 */ /* 0x000fca00078e08ff */
[C---:B------:R-:W-:Y:S02]  /*67f0*/  VIADD R4, R3.reuse, 0xc400 ;  /* 0x0000c40003047836 */ /* 0x040fe40000000000 */
[----:B------:R-:W-:-:S03]  /*6800*/  VIADD R0, R3, 0xc440 ;  /* 0x0000c44003007836 */ /* 0x000fc60000000000 */
[----:B------:R-:W-:Y:S02]  /*6810*/  @P1 IADD3 R0, R4, -0x40, RZ ;  /* 0xffffffc004001810 */ /* 0x000fe40007ffe0ff */
[----:B------:R-:W-:Y:S01]  /*6820*/  ISETP.GE.AND P1, PT, R18, R13, PT ;  /* 0x0000000d1200720c */ /* 0x000fe20003f26270 */
[----:B0-----:R-:W-:-:S12]  /*6830*/  @!P0 BRA `(.L_x_481) ;  /* 0x0000011800248947 */ /* 0x001fd80003800000 */
.L_x_686:
[----:B------:R-:W-:Y:S05]  /*6840*/  BSYNC B1 ;  /* 0x0000000000017941 */ /* 0x000fea0003800000 */
.L_x_480:
[----:B------:R-:W-:Y:S01]  /*6850*/  BSSY B1, `(.L_x_482) ;  /* 0x0000057000017945 */ /* 0x000fe20003800000 */
[----:B------:R-:W-:Y:S02]  /*6860*/  PRMT R10, R10, 0x5410, R6 ;  /* 0x000054100a0a7816 */ /* 0x000fe40000000006 */
[----:B------:R-:W-:Y:S01]  /*6870*/  PRMT R9, R9, 0x5410, R7 ;  /* 0x0000541009097816 */ /* 0x000fe20000000007 */
[----:B------:R-:W-:Y:S06]  /*6880*/  @P1 BRA `(.L_x_483) ;  /* 0x00000004004c1947 */ /* 0x000fec0003800000 */
[----:B0-----:R-:W0:Y:S01]  /*6890*/  LDC R5, c[0x0][0x3f4] ;  /* 0x0000fd00ff057b82 */ /* 0x001e220000000800 */
[----:B------:R-:W-:Y:S01]  /*68a0*/  BSSY B2, `(.L_x_484) ;  /* 0x000002a000027945 */ /* 0x000fe20003800000 */
[-C--:B0-----:R-:W-:Y:S02]  /*68b0*/  ISETP.GE.AND P0, PT, R22, R5.reuse, PT ;  /* 0x000000051600720c */ /* 0x081fe40003f06270 */
[----:B------:R-:W-:-:S11]  /*68c0*/  ISETP.GE.AND P1, PT, R154, R5, PT ;  /* 0x000000059a00720c */ /* 0x000fd60003f26270 */
[----:B------:R-:W-:Y:S05]  /*68d0*/  @P0 BRA `(.L_x_485) ;  /* 0x0000000000980947 */ /* 0x000fea0003800000 */
[----:B------:R-:W0:Y:S01]  /*68e0*/  LDS.128 R4, [R3+0xc400] ;  /* 0x00c4000003047984 */ /* 0x000e220000000c00 */
[----:B------:R-:W-:Y:S02]  /*68f0*/  HADD2.F32 R25, -RZ, R30.H0_H0 ;  /* 0x2000001eff197230 */ /* 0x000fe40000004100 */
[----:B------:R-:W-:Y:S02]  /*6900*/  HADD2.F32 R21, -RZ, R32.H0_H0 ;  /* 0x20000020ff157230 */ /* 0x000fe40000004100 */
[----:B------:R-:W-:Y:S02]  /*6910*/  HADD2.F32 R24, -RZ, R34.H0_H0 ;  /* 0x20000022ff187230 */ /* 0x000fe40000004100 */
[----:B------:R-:W-:Y:S02]  /*6920*/  HADD2.F32 R26, -RZ, R35.H0_H0 ;  /* 0x20000023ff1a7230 */ /* 0x000fe40000004100 */
[--C-:B0-----:R-:W-:Y:S02]  /*6930*/  HADD2.F32 R12, -RZ, R4.reuse.H0_H0 ;  /* 0x20000004ff0c7230 */ /* 0x101fe40000004100 */
[----:B------:R-:W-:-:S02]  /*6940*/  HADD2.F32 R4, -RZ, R4.H1_H1 ;  /* 0x30000004ff047230 */ /* 0x000fc40000004100 */
[--C-:B------:R-:W-:Y:S02]  /*6950*/  HADD2.F32 R14, -RZ, R5.reuse.H0_H0 ;  /* 0x20000005ff0e7230 */ /* 0x100fe40000004100 */
[----:B------:R-:W-:Y:S02]  /*6960*/  HADD2.F32 R5, -RZ, R5.H1_H1 ;  /* 0x30000005ff057230 */ /* 0x000fe40000004100 */
[C---:B------:R-:W-:Y:S01]  /*6970*/  FMUL.FTZ R27, R4.reuse, R25 ;  /* 0x00000019041b7220 */ /* 0x040fe20000410000 */
[----:B------:R-:W-:Y:S01]  /*6980*/  FMUL.FTZ R4, R4, R21 ;  /* 0x0000001504047220 */ /* 0x000fe20000410000 */
[--C-:B------:R-:W-:Y:S02]  /*6990*/  HADD2.F32 R15, -RZ, R6.reuse.H0_H0 ;  /* 0x20000006ff0f7230 */ /* 0x100fe40000004100 */
[----:B------:R-:W-:Y:S02]  /*69a0*/  HADD2.F32 R20, -RZ, R7.H0_H0 ;  /* 0x20000007ff147230 */ /* 0x000fe40000004100 */
[C---:B------:R-:W-:Y:S01]  /*69b0*/  FFMA.FTZ R28, R12.reuse, R25, R4 ;  /* 0x000000190c1c7223 */ /* 0x040fe20000010004 */
[C---:B------:R-:W-:Y:S01]  /*69c0*/  FMUL.FTZ R31, R5.reuse, R26 ;  /* 0x0000001a051f7220 */ /* 0x040fe20000410000 */
[----:B------:R-:W-:Y:S01]  /*69d0*/  FFMA.FTZ R27, R12, R21, -R27 ;  /* 0x000000150c1b7223 */ /* 0x000fe2000001081b */
[----:B------:R-:W-:Y:S01]  /*69e0*/  FMUL.FTZ R25, R5, R24 ;  /* 0x0000001805197220 */ /* 0x000fe20000410000 */
[----:B------:R-:W-:-:S02]  /*69f0*/  HADD2.F32 R6, -RZ, R6.H1_H1 ;  /* 0x30000006ff067230 */ /* 0x000fc40000004100 */
[C---:B------:R-:W-:Y:S01]  /*6a00*/  FFMA.FTZ R31, R14.reuse, R24, -R31 ;  /* 0x000000180e1f7223 */ /* 0x040fe2000001081f */
[----:B------:R-:W-:Y:S02]  /*6a10*/  HADD2.F32 R7, -RZ, R7.H1_H1 ;  /* 0x30000007ff077230 */ /* 0x000fe40000004100 */
[----:B------:R-:W-:Y:S01]  /*6a20*/  FFMA.FTZ R14, R14, R26, R25 ;  /* 0x0000001a0e0e7223 */ /* 0x000fe20000010019 */
[----:B------:R-:W-:Y:S02]  /*6a30*/  HADD2.F32 R12, -RZ, R30.H1_H1 ;  /* 0x3000001eff0c7230 */ /* 0x000fe40000004100 */
[----:B------:R-:W-:Y:S02]  /*6a40*/  HADD2.F32 R4, -RZ, R32.H1_H1 ;  /* 0x30000020ff047230 */ /* 0x000fe40000004100 */
[----:B------:R-:W-:Y:S02]  /*6a50*/  HADD2.F32 R21, -RZ, R35.H1_H1 ;  /* 0x30000023ff157230 */ /* 0x000fe40000004100 */
[----:B------:R-:W-:Y:S01]  /*6a60*/  FMUL.FTZ R24, R6, R12 ;  /* 0x0000000c06187220 */ /* 0x000fe20000410000 */
[----:B------:R-:W-:-:S02]  /*6a70*/  HADD2.F32 R5, -RZ, R34.H1_H1 ;  /* 0x30000022ff057230 */ /* 0x000fc40000004100 */
[-C--:B------:R-:W-:Y:S01]  /*6a80*/  FMUL.FTZ R25, R6, R4.reuse ;  /* 0x0000000406197220 */ /* 0x080fe20000410000 */
[----:B------:R-:W-:Y:S01]  /*6a90*/  FMUL.FTZ R33, R7, R21 ;  /* 0x0000001507217220 */ /* 0x000fe20000410000 */
[----:B------:R-:W-:Y:S01]  /*6aa0*/  FFMA.FTZ R6, R15, R4, -R24 ;  /* 0x000000040f067223 */ /* 0x000fe20000010818 */
[-C--:B------:R-:W-:Y:S01]  /*6ab0*/  FMUL.FTZ R26, R7, R5.reuse ;  /* 0x00000005071a7220 */ /* 0x080fe20000410000 */
[----:B------:R-:W-:Y:S01]  /*6ac0*/  FFMA.FTZ R25, R15, R12, R25 ;  /* 0x0000000c0f197223 */ /* 0x000fe20000010019 */
[----:B------:R-:W-:Y:S01]  /*6ad0*/  FFMA.FTZ R7, R20, R5, -R33 ;  /* 0x0000000514077223 */ /* 0x000fe20000010821 */
[----:B------:R-:W-:Y:S01]  /*6ae0*/  F2FP.F16.F32.PACK_AB R4, R28, R27 ;  /* 0x0000001b1c04723e */ /* 0x000fe200000000ff */
[----:B------:R-:W-:Y:S01]  /*6af0*/  FFMA.FTZ R26, R20, R21, R26 ;  /* 0x00000015141a7223 */ /* 0x000fe2000001001a */
[----:B------:R-:W-:Y:S02]  /*6b00*/  F2FP.F16.F32.PACK_AB R5, R14, R31 ;  /* 0x0000001f0e05723e */ /* 0x000fe400000000ff */
[----:B------:R-:W-:-:S02]  /*6b10*/  F2FP.F16.F32.PACK_AB R6, R25, R6 ;  /* 0x000000061906723e */ /* 0x000fc400000000ff */
[----:B------:R-:W-:-:S05]  /*6b20*/  F2FP.F16.F32.PACK_AB R7, R26, R7 ;  /* 0x000000071a07723e */ /* 0x000fca00000000ff */
[----:B------:R0:W-:Y:S02]  /*6b30*/  STS.128 [R3+0xc400], R4 ;  /* 0x00c4000403007388 */ /* 0x0001e40000000c00 */
.L_x_485:
[----:B------:R-:W-:Y:S05]  /*6b40*/  BSYNC B2 ;  /* 0x0000000000027941 */ /* 0x000fea0003800000 */
.L_x_484:
[----:B------:R-:W-:Y:S05]  /*6b50*/  @P1 BRA `(.L_x_483) ;  /* 0x0000000000981947 */ /* 0x000fea0003800000 */
[----:B0-----:R-:W0:Y:S01]  /*6b60*/  LDS.128 R4, [R0] ;  /* 0x0000000000047984 */ /* 0x001e220000000c00 */
[--C-:B------:R-:W-:Y:S02]  /*6b70*/  HADD2.F32 R25, -RZ, R11.reuse.H1_H1 ;  /* 0x3000000bff197230 */ /* 0x100fe40000004100 */
[----:B------:R-:W-:Y:S02]  /*6b80*/  HADD2.F32 R21, -RZ, R11.H0_H0 ;  /* 0x2000000bff157230 */ /* 0x000fe40000004100 */
[--C-:B------:R-:W-:Y:S02]  /*6b90*/  HADD2.F32 R24, -RZ, R10.reuse.H0_H0 ;  /* 0x2000000aff187230 */ /* 0x100fe40000004100 */
[----:B------:R-:W-:Y:S02]  /*6ba0*/  HADD2.F32 R26, -RZ, R10.H1_H1 ;  /* 0x3000000aff1a7230 */ /* 0x000fe40000004100 */
        /* <DEDUP_REMOVED lines=16> */
[--C-:B------:R-:W-:Y:S02]  /*6cb0*/  HADD2.F32 R12, -RZ, R9.reuse.H0_H0 ;  /* 0x20000009ff0c7230 */ /* 0x100fe40000004100 */
[--C-:B------:R-:W-:Y:S02]  /*6cc0*/  HADD2.F32 R4, -RZ, R8.reuse.H0_H0 ;  /* 0x20000008ff047230 */ /* 0x100fe40000004100 */
        /* <DEDUP_REMOVED lines=14> */
[----:B------:R1:W-:Y:S02]  /*6db0*/  STS.128 [R0], R4 ;  /* 0x0000000400007388 */ /* 0x0003e40000000c00 */
.L_x_483:
[----:B------:R-:W-:Y:S05]  /*6dc0*/  BSYNC B1 ;  /* 0x0000000000017941 */ /* 0x000fea0003800000 */
.L_x_482:
[----:B01----:R-:W-:-:S05]  /*6dd0*/  VIADD R4, R18, 0x60 ;  /* 0x0000006012047836 */ /* 0x003fca0000000000 */
[----:B------:R-:W-:-:S13]  /*6de0*/  ISETP.GE.AND P0, PT, R4, R13, PT ;  /* 0x0000000d0400720c */ /* 0x000fda0003f06270 */
[----:B------:R-:W-:Y:S05]  /*6df0*/  @P0 BRA `(.L_x_486) ;  /* 0x00000014004c0947 */ /* 0x000fea0003800000 */
[----:B------:R-:W0:Y:S01]  /*6e00*/  LDC R5, c[0x0][0x3f4] ;  /* 0x0000fd00ff057b82 */ /* 0x000e220000000800 */
[----:B------:R-:W-:Y:S01]  /*6e10*/  BSSY B1, `(.L_x_487) ;  /* 0x000002a000017945 */ /* 0x000fe20003800000 */
[-C--:B0-----:R-:W-:Y:S02]  /*6e20*/  ISETP.GE.AND P0, PT, R22, R5.reuse, PT ;  /* 0x000000051600720c */ /* 0x081fe40003f06270 */
[----:B------:R-:W-:-:S11]  /*6e30*/  ISETP.GE.AND P1, PT, R154, R5, PT ;  /* 0x000000059a00720c */ /* 0x000fd60003f26270 */
[----:B------:R-:W-:Y:S05]  /*6e40*/  @P0 BRA `(.L_x_488) ;  /* 0x0000000000980947 */ /* 0x000fea0003800000 */
[----:B------:R-:W0:Y:S01]  /*6e50*/  LDS.128 R4, [R3+0xf400] ;  /* 0x00f4000003047984 */ /* 0x000e220000000c00 */
[----:B------:R-:W-:Y:S02]  /*6e60*/  HADD2.F32 R24, -RZ, R32.H0_H0 ;  /* 0x20000020ff187230 */ /* 0x000fe40000004100 */
[----:B------:R-:W-:Y:S02]  /*6e70*/  HADD2.F32 R26, -RZ, R30.H0_H0 ;  /* 0x2000001eff1a7230 */ /* 0x000fe40000004100 */
[--C-:B------:R-:W-:Y:S02]  /*6e80*/  HADD2.F32 R31, -RZ, R35.reuse.H0_H0 ;  /* 0x20000023ff1f7230 */ /* 0x100fe40000004100 */
[----:B------:R-:W-:Y:S02]  /*6e90*/  HADD2.F32 R27, -RZ, R34.H0_H0 ;  /* 0x20000022ff1b7230 */ /* 0x000fe40000004100 */
[----:B------:R-:W-:Y:S02]  /*6ea0*/  HADD2.F32 R28, -RZ, R30.H1_H1 ;  /* 0x3000001eff1c7230 */ /* 0x000fe40000004100 */
[----:B------:R-:W-:-:S02]  /*6eb0*/  HADD2.F32 R33, -RZ, R35.H1_H1 ;  /* 0x30000023ff217230 */ /* 0x000fc40000004100 */
[--C-:B0-----:R-:W-:Y:S02]  /*6ec0*/  HADD2.F32 R12, -RZ, R4.reuse.H0_H0 ;  /* 0x20000004ff0c7230 */ /* 0x101fe40000004100 */
[----:B------:R-:W-:Y:S02]  /*6ed0*/  HADD2.F32 R4, -RZ, R4.H1_H1 ;  /* 0x30000004ff047230 */ /* 0x000fe40000004100 */
[--C-:B------:R-:W-:Y:S02]  /*6ee0*/  HADD2.F32 R13, -RZ, R5.reuse.H0_H0 ;  /* 0x20000005ff0d7230 */ /* 0x100fe40000004100 */
[----:B------:R-:W-:Y:S02]  /*6ef0*/  HADD2.F32 R5, -RZ, R5.H1_H1 ;  /* 0x30000005ff057230 */ /* 0x000fe40000004100 */
[-C--:B------:R-:W-:Y:S01]  /*6f00*/  FMUL.FTZ R21, R26, R4.reuse ;  /* 0x000000041a157220 */ /* 0x080fe20000410000 */
[----:B------:R-:W-:Y:S01]  /*6f10*/  FMUL.FTZ R25, R24, R4 ;  /* 0x0000000418197220 */ /* 0x000fe20000410000 */
[----:B------:R-:W-:-:S02]  /*6f20*/  HADD2.F32 R14, -RZ, R6.H0_H0 ;  /* 0x20000006ff0e7230 */ /* 0x000fc40000004100 */
[-C--:B------:R-:W-:Y:S01]  /*6f30*/  FMUL.FTZ R20, R31, R5.reuse ;  /* 0x000000051f147220 */ /* 0x080fe20000410000 */
[-C--:B------:R-:W-:Y:S01]  /*6f40*/  FFMA.FTZ R4, R24, R12.reuse, -R21 ;  /* 0x0000000c18047223 */ /* 0x080fe20000010815 */
[----:B------:R-:W-:Y:S01]  /*6f50*/  FFMA.FTZ R25, R26, R12, R25 ;  /* 0x0000000c1a197223 */ /* 0x000fe20000010019 */
[C---:B------:R-:W-:Y:S01]  /*6f60*/  FMUL.FTZ R12, R27.reuse, R5 ;  /* 0x000000051b0c7220 */ /* 0x040fe20000410000 */
[--C-:B------:R-:W-:Y:S02]  /*6f70*/  HADD2.F32 R15, -RZ, R7.reuse.H0_H0 ;  /* 0x20000007ff0f7230 */ /* 0x100fe40000004100 */
[-C--:B------:R-:W-:Y:S01]  /*6f80*/  FFMA.FTZ R5, R27, R13.reuse, -R20 ;  /* 0x0000000d1b057223 */ /* 0x080fe20000010814 */
[----:B------:R-:W-:Y:S02]  /*6f90*/  HADD2.F32 R6, -RZ, R6.H1_H1 ;  /* 0x30000006ff067230 */ /* 0x000fe40000004100 */
[----:B------:R-:W-:Y:S01]  /*6fa0*/  FFMA.FTZ R12, R31, R13, R12 ;  /* 0x0000000d1f0c7223 */ /* 0x000fe2000001000c */
[----:B------:R-:W-:Y:S01]  /*6fb0*/  HADD2.F32 R7, -RZ, R7.H1_H1 ;  /* 0x30000007ff077230 */ /* 0x000fe20000004100 */
[----:B------:R-:W-:Y:S01]  /*6fc0*/  F2FP.F16.F32.PACK_AB R4, R25, R4 ;  /* 0x000000041904723e */ /* 0x000fe200000000ff */
[----:B------:R-:W-:-:S02]  /*6fd0*/  HADD2.F32 R26, -RZ, R32.H1_H1 ;  /* 0x30000020ff1a7230 */ /* 0x000fc40000004100 */
[-C--:B------:R-:W-:Y:S01]  /*6fe0*/  FMUL.FTZ R13, R28, R6.reuse ;  /* 0x000000061c0d7220 */ /* 0x080fe20000410000 */
[----:B------:R-:W-:Y:S02]  /*6ff0*/  HADD2.F32 R27, -RZ, R34.H1_H1 ;  /* 0x30000022ff1b7230 */ /* 0x000fe40000004100 */
[----:B------:R-:W-:Y:S01]  /*7000*/  FMUL.FTZ R20, R33, R7 ;  /* 0x0000000721147220 */ /* 0x000fe20000410000 */
[----:B------:R-:W-:Y:S01]  /*7010*/  F2FP.F16.F32.PACK_AB R5, R12, R5 ;  /* 0x000000050c05723e */ /* 0x000fe200000000ff */
[C---:B------:R-:W-:Y:S01]  /*7020*/  FMUL.FTZ R21, R26.reuse, R6 ;  /* 0x000000061a157220 */ /* 0x040fe20000410000 */
[-C--:B------:R-:W-:Y:S01]  /*7030*/  FFMA.FTZ R6, R26, R14.reuse, -R13 ;  /* 0x0000000e1a067223 */ /* 0x080fe2000001080d */
[C---:B------:R-:W-:Y:S01]  /*7040*/  FMUL.FTZ R24, R27.reuse, R7 ;  /* 0x000000071b187220 */ /* 0x040fe20000410000 */
[-C--:B------:R-:W-:Y:S01]  /*7050*/  FFMA.FTZ R7, R27, R15.reuse, -R20 ;  /* 0x0000000f1b077223 */ /* 0x080fe20000010814 */
[----:B------:R-:W-:Y:S02]  /*7060*/  FFMA.FTZ R21, R28, R14, R21 ;  /* 0x0000000e1c157223 */ /* 0x000fe40000010015 */
[----:B------:R-:W-:-:S03]  /*7070*/  FFMA.FTZ R24, R33, R15, R24 ;  /* 0x0000000f21187223 */ /* 0x000fc60000010018 */
[----:B------:R-:W-:Y:S02]  /*7080*/  F2FP.F16.F32.PACK_AB R6, R21, R6 ;  /* 0x000000061506723e */ /* 0x000fe400000000ff */
[----:B------:R-:W-:-:S05]  /*7090*/  F2FP.F16.F32.PACK_AB R7, R24, R7 ;  /* 0x000000071807723e */ /* 0x000fca00000000ff */
[----:B------:R0:W-:Y:S02]  /*70a0*/  STS.128 [R3+0xf400], R4 ;  /* 0x00f4000403007388 */ /* 0x0001e40000000c00 */
.L_x_488:
[----:B------:R-:W-:Y:S05]  /*70b0*/  BSYNC B1 ;  /* 0x0000000000017941 */ /* 0x000fea0003800000 */
.L_x_487:
[----:B------:R-:W-:Y:S05]  /*70c0*/  @P1 BRA `(.L_x_486) ;  /* 0x0000001000981947 */ /* 0x000fea0003800000 */
[----:B0-----:R-:W0:Y:S01]  /*70d0*/  LDS.128 R4, [R0+0x3000] ;  /* 0x0030000000047984 */ /* 0x001e220000000c00 */
[--C-:B------:R-:W-:Y:S02]  /*70e0*/  HADD2.F32 R21, -RZ, R11.reuse.H1_H1 ;  /* 0x3000000bff157230 */ /* 0x100fe40000004100 */
[--C-:B------:R-:W-:Y:S02]  /*70f0*/  HADD2.F32 R24, -RZ, R10.reuse.H0_H0 ;  /* 0x2000000aff187230 */ /* 0x100fe40000004100 */
[----:B------:R-:W-:Y:S02]  /*7100*/  HADD2.F32 R26, -RZ, R10.H1_H1 ;  /* 0x3000000aff1a7230 */ /* 0x000fe40000004100 */
[----:B------:R-:W-:Y:S02]  /*7110*/  HADD2.F32 R15, -RZ, R11.H0_H0 ;  /* 0x2000000bff0f7230 */ /* 0x000fe40000004100 */
[----:B------:R-:W-:Y:S02]  /*7120*/  HADD2.F32 R25, -RZ, R9.H0_H0 ;  /* 0x20000009ff197230 */ /* 0x000fe40000004100 */
[----:B0-----:R-:W-:-:S02]  /*7130*/  HADD2.F32 R3, -RZ, R4.H0_H0 ;  /* 0x20000004ff037230 */ /* 0x001fc40000004100 */
[----:B------:R-:W-:Y:S02]  /*7140*/  HADD2.F32 R4, -RZ, R4.H1_H1 ;  /* 0x30000004ff047230 */ /* 0x000fe40000004100 */
[--C-:B------:R-:W-:Y:S02]  /*7150*/  HADD2.F32 R10, -RZ, R5.reuse.H0_H0 ;  /* 0x20000005ff0a7230 */ /* 0x100fe40000004100 */
[----:B------:R-:W-:Y:S02]  /*7160*/  HADD2.F32 R5, -RZ, R5.H1_H1 ;  /* 0x30000005ff057230 */ /* 0x000fe40000004100 */
[-C--:B------:R-:W-:Y:S01]  /*7170*/  FMUL.FTZ R14, R21, R4.reuse ;  /* 0x00000004150e7220 */ /* 0x080fe20000410000 */
[C---:B------:R-:W-:Y:S01]  /*7180*/  FMUL.FTZ R20, R15.reuse, R4 ;  /* 0x000000040f147220 */ /* 0x040fe20000410000 */
[----:B------:R-:W-:Y:S02]  /*7190*/  HADD2.F32 R11, -RZ, R6.H0_H0 ;  /* 0x20000006ff0b7230 */ /* 0x000fe40000004100 */
[----:B------:R-:W-:Y:S01]  /*71a0*/  FMUL.FTZ R13, R26, R5 ;  /* 0x000000051a0d7220 */ /* 0x000fe20000410000 */
[----:B------:R-:W-:Y:S01]  /*71b0*/  FFMA.FTZ R4, R15, R3, -R14 ;  /* 0x000000030f047223 */ /* 0x000fe2000001080e */
[----:B------:R-:W-:Y:S01]  /*71c0*/  FMUL.FTZ R15, R24, R5 ;  /* 0x00000005180f7220 */ /* 0x000fe20000410000 */
[----:B------:R-:W-:-:S02]  /*71d0*/  HADD2.F32 R12, -RZ, R7.H0_H0 ;  /* 0x20000007ff0c7230 */ /* 0x000fc40000004100 */
[-C--:B------:R-:W-:Y:S01]  /*71e0*/  FFMA.FTZ R5, R24, R10.reuse, -R13 ;  /* 0x0000000a18057223 */ /* 0x080fe2000001080d */
[----:B------:R-:W-:Y:S02]  /*71f0*/  HADD2.F32 R6, -RZ, R6.H1_H1 ;  /* 0x30000006ff067230 */ /* 0x000fe40000004100 */
[----:B------:R-:W-:Y:S01]  /*7200*/  FFMA.FTZ R3, R21, R3, R20 ;  /* 0x0000000315037223 */ /* 0x000fe20000010014 */
[----:B------:R-:W-:Y:S02]  /*7210*/  HADD2.F32 R7, -RZ, R7.H1_H1 ;  /* 0x30000007ff077230 */ /* 0x000fe40000004100 */
[----:B------:R-:W-:Y:S01]  /*7220*/  FFMA.FTZ R10, R26, R10, R15 ;  /* 0x0000000a1a0a7223 */ /* 0x000fe2000001000f */
[----:B------:R-:W-:Y:S02]  /*7230*/  HADD2.F32 R24, -RZ, R9.H1_H1 ;  /* 0x30000009ff187230 */ /* 0x000fe40000004100 */
[--C-:B------:R-:W-:Y:S01]  /*7240*/  HADD2.F32 R21, -RZ, R8.reuse.H0_H0 ;  /* 0x20000008ff157230 */ /* 0x100fe20000004100 */
[----:B------:R-:W-:Y:S01]  /*7250*/  F2FP.F16.F32.PACK_AB R4, R3, R4 ;  /* 0x000000040304723e */ /* 0x000fe200000000ff */
[----:B------:R-:W-:-:S02]  /*7260*/  HADD2.F32 R20, -RZ, R8.H1_H1 ;  /* 0x30000008ff147230 */ /* 0x000fc40000004100 */
[-C--:B------:R-:W-:Y:S01]  /*7270*/  FMUL.FTZ R8, R25, R6.reuse ;  /* 0x0000000619087220 */ /* 0x080fe20000410000 */
[----:B------:R-:W-:Y:S01]  /*7280*/  FMUL.FTZ R9, R24, R7 ;  /* 0x0000000718097220 */ /* 0x000fe20000410000 */
[C---:B------:R-:W-:Y:S01]  /*7290*/  FMUL.FTZ R14, R21.reuse, R6 ;  /* 0x00000006150e7220 */ /* 0x040fe20000410000 */
[----:B------:R-:W-:Y:S01]  /*72a0*/  F2FP.F16.F32.PACK_AB R5, R10, R5 ;  /* 0x000000050a05723e */ /* 0x000fe200000000ff */
[C---:B------:R-:W-:Y:S01]  /*72b0*/  FMUL.FTZ R13, R20.reuse, R7 ;  /* 0x00000007140d7220 */ /* 0x040fe20000410000 */
[-C--:B------:R-:W-:Y:S01]  /*72c0*/  FFMA.FTZ R6, R21, R11.reuse, -R8 ;  /* 0x0000000b15067223 */ /* 0x080fe20000010808 */
[-C--:B------:R-:W-:Y:S01]  /*72d0*/  FFMA.FTZ R7, R20, R12.reuse, -R9 ;  /* 0x0000000c14077223 */ /* 0x080fe20000010809 */
[----:B------:R-:W-:Y:S01]  /*72e0*/  FFMA.FTZ R11, R25, R11, R14 ;  /* 0x0000000b190b7223 */ /* 0x000fe2000001000e */
[----:B------:R-:W-:-:S04]  /*72f0*/  FFMA.FTZ R12, R24, R12, R13 ;  /* 0x0000000c180c7223 */ /* 0x000fc8000001000d */
[----:B------:R-:W-:Y:S02]  /*7300*/  F2FP.F16.F32.PACK_AB R6, R11, R6 ;  /* 0x000000060b06723e */ /* 0x000fe400000000ff */
[----:B------:R-:W-:-:S05]  /*7310*/  F2FP.F16.F32.PACK_AB R7, R12, R7 ;  /* 0x000000070c07723e */ /* 0x000fca00000000ff */
[----:B------:R1:W-:Y:S01]  /*7320*/  STS.128 [R0+0x3000], R4 ;  /* 0x0030000400007388 */ /* 0x0003e20000000c00 */
[----:B------:R-:W-:Y:S05]  /*7330*/  BRA `(.L_x_486) ;  /* 0x0000000c00fc7947 */ /* 0x000fea0003800000 */
.L_x_476:
[----:B------:R-:W-:-:S03]  /*7340*/  UMOV UR4, 0xffffffff ;  /* 0xffffffff00047882 */ /* 0x000fc60000000000 */
[----:B------:R-:W-:Y:S05]  /*7350*/  BRA.DIV UR4, `(.L_x_489) ;  /* 0x0000010e04707947 */ /* 0x000fea000b800000 */
[----:B------:R0:W1:Y:S04]  /*7360*/  SHFL.IDX PT, R0, R26, RZ, 0x1c1f ;  /* 0x001c1fff1a007589 */ /* 0x00006800000e0000 */
[----:B------:R0:W2:Y:S04]  /*7370*/  SHFL.IDX PT, R3, R25, RZ, 0x1c1f ;  /* 0x001c1fff19037589 */ /* 0x0000a800000e0000 */
[----:B------:R0:W3:Y:S04]  /*7380*/  SHFL.IDX PT, R20, R28, RZ, 0x1c1f ;  /* 0x001c1fff1c147589 */ /* 0x0000e800000e0000 */
[----:B------:R0:W4:Y:S02]  /*7390*/  SHFL.IDX PT, R14, R27, RZ, 0x1c1f ;  /* 0x001c1fff1b0e7589 */ /* 0x00012400000e0000 */
.L_x_692:
[----:B------:R-:W5:Y:S01]  /*73a0*/  LDL R6, [R1+0x64] ;  /* 0x0000640001067983 */ /* 0x000f620000100800 */
[----:B------:R-:W-:Y:S01]  /*73b0*/  ULDC UR4, c[0x0][0x448] ;  /* 0x0001120000047ab9 */ /* 0x000fe20000000800 */
[----:B------:R-:W-:Y:S01]  /*73c0*/  BSSY B1, `(.L_x_490) ;  /* 0x000001a000017945 */ /* 0x000fe20003800000 */
[----:B------:R-:W-:Y:S01]  /*73d0*/  IMAD R24, R24, UR4, RZ ;  /* 0x0000000418187c24 */ /* 0x000fe2000f8e02ff */
[----:B------:R-:W-:Y:S02]  /*73e0*/  CS2R R8, SRZ ;  /* 0x0000000000087805 */ /* 0x000fe4000001ff00 */
[----:B------:R-:W-:Y:S02]  /*73f0*/  CS2R R10, SRZ ;  /* 0x00000000000a7805 */ /* 0x000fe4000001ff00 */
[----:B------:R-:W-:Y:S01]  /*7400*/  ISETP.GE.AND P0, PT, R4, R24, PT ;  /* 0x000000180400720c */ /* 0x000fe20003f06270 */
[----:B------:R-:W-:Y:S01]  /*7410*/  IMAD R24, R33, -0xc0, R24 ;  /* 0xffffff4021187824 */ /* 0x000fe200078e0218 */
[----:B-----5:R-:W-:-:S04]  /*7420*/  LEA.HI R5, R6, R6, RZ, 0x1 ;  /* 0x0000000606057211 */ /* 0x020fc800078f08ff */
[----:B------:R-:W-:-:S05]  /*7430*/  LOP3.LUT R5, R5, 0xfffffffe, RZ, 0xc0, !PT ;  /* 0xfffffffe05057812 */ /* 0x000fca00078ec0ff */
[----:B0-----:R-:W-:Y:S01]  /*7440*/  IMAD.IADD R25, R6, 0x1, -R5 ;  /* 0x0000000106197824 */ /* 0x001fe200078e0a05 */
[----:B------:R-:W-:Y:S02]  /*7450*/  CS2R R4, SRZ ;  /* 0x0000000000047805 */ /* 0x000fe4000001ff00 */
[----:B------:R-:W-:Y:S02]  /*7460*/  CS2R R6, SRZ ;  /* 0x0000000000067805 */ /* 0x000fe4000001ff00 */
[----:B------:R-:W-:Y:S01]  /*7470*/  SHF.L.U32 R25, R25, 0x1f, RZ ;  /* 0x0000001f19197819 */ /* 0x000fe200000006ff */
[----:B------:R-:W-:Y:S06]  /*7480*/  @P0 BRA `(.L_x_491) ;  /* 0x0000000000340947 */ /* 0x000fec0003800000 */
[----:B------:R-:W-:Y:S01]  /*7490*/  ULDC UR4, c[0x0][0x3f4] ;  /* 0x0000fd0000047ab9 */ /* 0x000fe20000000800 */
[C---:B------:R-:W-:Y:S01]  /*74a0*/  IMAD.SHL.U32 R15, R16.reuse, 0x2, RZ ;  /* 0x00000002100f7824 */ /* 0x040fe200078e00ff */
[C---:B------:R-:W-:Y:S02]  /*74b0*/  ISETP.GE.AND P2, PT, R16.reuse, UR4, PT ;  /* 0x0000000410007c0c */ /* 0x040fe4000bf46270 */
[----:B------:R-:W-:Y:S02]  /*74c0*/  SHF.R.S32.HI R5, RZ, 0x1f, R16 ;  /* 0x0000001fff057819 */ /* 0x000fe40000011410 */
[----:B--2---:R-:W-:Y:S02]  /*74d0*/  IADD3 R12, P0, R3, R15, RZ ;  /* 0x0000000f030c7210 */ /* 0x004fe40007f1e0ff */
[----:B------:R-:W-:Y:S02]  /*74e0*/  SHF.L.U64.HI R3, R16, 0x1, R5 ;  /* 0x0000000110037819 */ /* 0x000fe40000010205 */
[----:B------:R-:W-:-:S02]  /*74f0*/  CS2R R4, SRZ ;  /* 0x0000000000047805 */ /* 0x000fc4000001ff00 */
[----:B----4-:R-:W-:Y:S01]  /*7500*/  IADD3 R14, P1, R14, R15, RZ ;  /* 0x0000000f0e0e7210 */ /* 0x010fe20007f3e0ff */
[----:B-1----:R-:W-:-:S04]  /*7510*/  IMAD.X R13, R0, 0x1, R3, P0 ;  /* 0x00000001000d7824 */ /* 0x002fc800000e0603 */
[----:B---3--:R-:W-:Y:S01]  /*7520*/  IMAD.X R15, R20, 0x1, R3, P1 ;  /* 0x00000001140f7824 */ /* 0x008fe200008e0603 */
[----:B------:R-:W-:Y:S07]  /*7530*/  @P2 BRA `(.L_x_491) ;  /* 0x0000000000082947 */ /* 0x000fee0003800000 */
[----:B------:R0:W5:Y:S04]  /*7540*/  LD.E.128 R4, desc[UR56][R12.64] ;  /* 0x000000380c047980 */ /* 0x000168000c101d00 */
[----:B------:R0:W5:Y:S02]  /*7550*/  LD.E.128 R8, desc[UR56][R14.64] ;  /* 0x000000380e087980 */ /* 0x000164000c101d00 */
.L_x_491:
[----:B------:R-:W-:Y:S05]  /*7560*/  BSYNC B1 ;  /* 0x0000000000017941 */ /* 0x000fea0003800000 */
.L_x_490:
[----:B------:R-:W3:Y:S01]  /*7570*/  SYNCS.PHASECHK.TRANS64.TRYWAIT P1, [R2+URZ+0x30800], R25 ;  /* 0x03080019020075a7 */ /* 0x000ee2000802017f */
[----:B0----5:R-:W-:Y:S01]  /*7580*/  MOV R15, R5 ;  /* 0x00000005000f7202 */ /* 0x021fe20000000f00 */
[----:B------:R-:W-:Y:S01]  /*7590*/  IMAD.MOV.U32 R21, RZ, RZ, R4 ;  /* 0x000000ffff157224 */ /* 0x000fe200078e0004 */
[--C-:B--2---:R-:W-:Y:S01]  /*75a0*/  SHF.R.U64 R3, R4, 0x10, R5.reuse ;  /* 0x0000001004037819 */ /* 0x104fe20000001205 */
[----:B------:R-:W-:Y:S01]  /*75b0*/  IMAD.MOV.U32 R13, RZ, RZ, R6 ;  /* 0x000000ffff0d7224 */ /* 0x000fe200078e0006 */
[----:B----4-:R-:W-:Y:S01]  /*75c0*/  SHF.R.U32.HI R14, RZ, 0x10, R5 ;  /* 0x00000010ff0e7819 */ /* 0x010fe20000011605 */
[----:B------:R-:W-:Y:S01]  /*75d0*/  IMAD.MOV.U32 R4, RZ, RZ, R8 ;  /* 0x000000ffff047224 */ /* 0x000fe200078e0008 */
[----:B------:R-:W-:Y:S01]  /*75e0*/  PRMT R15, R15, 0x5410, R3 ;  /* 0x000054100f0f7816 */ /* 0x000fe20000000003 */
[----:B------:R-:W-:Y:S01]  /*75f0*/  IMAD.MOV.U32 R5, RZ, RZ, R10 ;  /* 0x000000ffff057224 */ /* 0x000fe200078e000a */
[--C-:B------:R-:W-:Y:S01]  /*7600*/  SHF.R.U64 R12, R6, 0x10, R7.reuse ;  /* 0x00000010060c7819 */ /* 0x100fe20000001207 */
[----:B-1----:R-:W-:Y:S01]  /*7610*/  IMAD.MOV.U32 R0, RZ, RZ, R7 ;  /* 0x000000ffff007224 */ /* 0x002fe200078e0007 */
[----:B------:R-:W-:Y:S01]  /*7620*/  VIMNMX R3, R24, 0xc0, PT ;  /* 0x000000c018037848 */ /* 0x000fe20003fe0100 */
[--C-:B---3--:R-:W-:Y:S01]  /*7630*/  IMAD.MOV.U32 R20, RZ, RZ, R9.reuse ;  /* 0x000000ffff147224 */ /* 0x108fe200078e0009 */
[----:B------:R-:W-:Y:S01]  /*7640*/  SHF.R.U64 R8, R8, 0x10, R9 ;  /* 0x0000001008087819 */ /* 0x000fe20000001209 */
[--C-:B------:R-:W-:Y:S01]  /*7650*/  IMAD.MOV.U32 R6, RZ, RZ, R11.reuse ;  /* 0x000000ffff067224 */ /* 0x100fe200078e000b */
[----:B------:R-:W-:Y:S01]  /*7660*/  SHF.R.U64 R10, R10, 0x10, R11 ;  /* 0x000000100a0a7819 */ /* 0x000fe2000000120b */
[----:B------:R-:W0:Y:S01]  /*7670*/  LDC R27, c[0x0][0x3f4] ;  /* 0x0000fd00ff1b7b82 */ /* 0x000e220000000800 */
[----:B------:R-:W-:Y:S01]  /*7680*/  IADD3 R26, R18, 0x60, RZ ;  /* 0x00000060121a7810 */ /* 0x000fe20007ffe0ff */
[----:B------:R-:W-:Y:S01]  /*7690*/  BSSY B1, `(.L_x_492) ;  /* 0x0000010000017945 */ /* 0x000fe20003800000 */
[----:B------:R-:W-:-:S02]  /*76a0*/  SHF.R.U32.HI R7, RZ, 0x10, R7 ;  /* 0x00000010ff077819 */ /* 0x000fc40000011607 */
[----:B------:R-:W-:Y:S02]  /*76b0*/  SHF.R.U32.HI R9, RZ, 0x10, R9 ;  /* 0x00000010ff097819 */ /* 0x000fe40000011609 */
[----:B------:R-:W-:Y:S02]  /*76c0*/  SHF.R.U32.HI R11, RZ, 0x10, R11 ;  /* 0x00000010ff0b7819 */ /* 0x000fe4000001160b */
[----:B------:R-:W-:Y:S02]  /*76d0*/  PRMT R21, R21, 0x5410, R4 ;  /* 0x0000541015157816 */ /* 0x000fe40000000004 */
[----:B------:R-:W-:Y:S02]  /*76e0*/  PRMT R0, R7, 0x5410, R0 ;  /* 0x0000541007007816 */ /* 0x000fe40000000000 */
[----:B------:R-:W-:Y:S02]  /*76f0*/  PRMT R20, R20, 0x5410, R8 ;  /* 0x0000541014147816 */ /* 0x000fe40000000008 */
[----:B------:R-:W-:-:S02]  /*7700*/  PRMT R14, R14, 0x5410, R9 ;  /* 0x000054100e0e7816 */ /* 0x000fc40000000009 */
[----:B------:R-:W-:Y:S02]  /*7710*/  PRMT R13, R13, 0x5410, R5 ;  /* 0x000054100d0d7816 */ /* 0x000fe40000000005 */
[----:B------:R-:W-:Y:S02]  /*7720*/  PRMT R12, R12, 0x5410, R10 ;  /* 0x000054100c0c7816 */ /* 0x000fe4000000000a */
[C---:B0-----:R-:W-:Y:S01]  /*7730*/  ISETP.GE.AND P0, PT, R16.reuse, R27, PT ;  /* 0x0000001b1000720c */ /* 0x041fe20003f06270 */
[----:B------:R-:W-:-:S03]  /*7740*/  IMAD.IADD R4, R16, 0x1, R27 ;  /* 0x0000000110047824 */ /* 0x000fc600078e021b */
[-C--:B------:R-:W-:Y:S02]  /*7750*/  ISETP.GE.OR P2, PT, R18, R3.reuse, P0 ;  /* 0x000000031200720c */ /* 0x080fe40000746670 */
[----:B------:R-:W-:Y:S02]  /*7760*/  ISETP.GE.OR P0, PT, R26, R3, P0 ;  /* 0x000000031a00720c */ /* 0x000fe40000706670 */
[----:B------:R-:W-:Y:S01]  /*7770*/  PRMT R3, R6, 0x5410, R11 ;  /* 0x0000541006037816 */ /* 0x000fe2000000000b */
[----:B------:R-:W-:Y:S10]  /*7780*/  @!P1 BRA `(.L_x_493) ;  /* 0x0000010800d49947 */ /* 0x000ff40003800000 */
.L_x_693:
[----:B------:R-:W-:Y:S05]  /*7790*/  BSYNC B1 ;  /* 0x0000000000017941 */ /* 0x000fea0003800000 */
.L_x_492:
[----:B------:R-:W-:Y:S01]  /*77a0*/  BSSY B1, `(.L_x_494) ;  /* 0x000005f000017945 */ /* 0x000fe20003800000 */
[----:B------:R-:W-:-:S03]  /*77b0*/  LOP3.LUT R24, R4, 0x38, RZ, 0xc0, !PT ;  /* 0x0000003804187812 */ /* 0x000fc600078ec0ff */
[----:B------:R-:W-:Y:S05]  /*77c0*/  @P2 BRA `(.L_x_495) ;  /* 0x0000000400702947 */ /* 0x000fea0003800000 */
[----:B------:R-:W2:Y:S01]  /*77d0*/  LDL R6, [R1+0x34] ;  /* 0x0000340001067983 */ /* 0x000ea20000100800 */
[----:B------:R-:W1:Y:S02]  /*77e0*/  S2R R5, SR_TID.X ;  /* 0x0000000000057919 */ /* 0x000e640000002100 */
[----:B-1----:R-:W-:-:S05]  /*77f0*/  VIADD R5, R5, 0xffffff80 ;  /* 0xffffff8005057836 */ /* 0x002fca0000000000 */
[----:B------:R-:W-:-:S04]  /*7800*/  SHF.R.S32.HI R10, RZ, 0x1f, R5 ;  /* 0x0000001fff0a7819 */ /* 0x000fc80000011405 */
[----:B------:R-:W-:-:S04]  /*7810*/  LEA.HI R10, R10, R5, RZ, 0x5 ;  /* 0x000000050a0a7211 */ /* 0x000fc800078f28ff */
[----:B------:R-:W-:Y:S01]  /*7820*/  SHF.R.S32.HI R10, RZ, 0x5, R10 ;  /* 0x00000005ff0a7819 */ /* 0x000fe2000001140a */
[--C-:B------:R-:W-:Y:S02]  /*7830*/  HADD2.F32 R34, -RZ, R21.reuse.H0_H0 ;  /* 0x20000015ff227230 */ /* 0x100fe40000004100 */
[----:B------:R-:W-:Y:S02]  /*7840*/  HADD2.F32 R36, -RZ, R21.H1_H1 ;  /* 0x30000015ff247230 */ /* 0x000fe40000004100 */
[----:B------:R-:W-:Y:S02]  /*7850*/  HADD2.F32 R37, -RZ, R20.H1_H1 ;  /* 0x30000014ff257230 */ /* 0x000fe40000004100 */
[----:B------:R-:W-:Y:S02]  /*7860*/  HADD2.F32 R35, -RZ, R15.H1_H1 ;  /* 0x3000000fff237230 */ /* 0x000fe40000004100 */
[----:B--2---:R-:W-:-:S05]  /*7870*/  IMAD.SHL.U32 R4, R6, 0x40, RZ ;  /* 0x0000004006047824 */ /* 0x004fca00078e00ff */
[----:B------:R-:W-:-:S04]  /*7880*/  LOP3.LUT R7, R4, 0x1c0, RZ, 0xc0, !PT ;  /* 0x000001c004077812 */ /* 0x000fc800078ec0ff */
[--C-:B------:R-:W-:Y:S02]  /*7890*/  SHF.R.U32.HI R9, RZ, 0x3, R7.reuse ;  /* 0x00000003ff097819 */ /* 0x100fe40000011607 */
[----:B------:R-:W-:Y:S02]  /*78a0*/  LOP3.LUT R4, R7, 0x38, R16, 0xf8, !PT ;  /* 0x0000003807047812 */ /* 0x000fe400078ef810 */
[----:B------:R-:W-:Y:S02]  /*78b0*/  LOP3.LUT R8, R9, R24, R7, 0x1e, !PT ;  /* 0x0000001809087212 */ /* 0x000fe400078e1e07 */
[----:B------:R-:W-:-:S03]  /*78c0*/  LOP3.LUT R4, R4, R9, RZ, 0x3c, !PT ;  /* 0x0000000904047212 */ /* 0x000fc600078e3cff */
[C---:B------:R-:W-:Y:S02]  /*78d0*/  IMAD R9, R10.reuse, 0x200, R8 ;  /* 0x000002000a097824 */ /* 0x040fe400078e0208 */
[----:B------:R-:W-:-:S03]  /*78e0*/  IMAD R5, R10, 0x200, R4 ;  /* 0x000002000a057824 */ /* 0x000fc600078e0204 */
[----:B------:R-:W-:Y:S01]  /*78f0*/  LEA R44, R9, R2, 0x1 ;  /* 0x00000002092c7211 */ /* 0x000fe200078e08ff */
[----:B------:R-:W-:-:S04]  /*7900*/  IMAD R43, R5, 0x2, R2 ;  /* 0x00000002052b7824 */ /* 0x000fc800078e0202 */
[----:B------:R-:W1:Y:S04]  /*7910*/  LDS.128 R8, [R44+0xc400] ;  /* 0x00c400002c087984 */ /* 0x000e680000000c00 */
[----:B------:R-:W0:Y:S01]  /*7920*/  LDS.128 R4, [R43+0xc400] ;  /* 0x00c400002b047984 */ /* 0x000e220000000c00 */
[--C-:B-1----:R-:W-:Y:S02]  /*7930*/  HADD2.F32 R30, -RZ, R8.reuse.H0_H0 ;  /* 0x20000008ff1e7230 */ /* 0x102fe40000004100 */
[----:B------:R-:W-:Y:S02]  /*7940*/  HADD2.F32 R8, -RZ, R8.H1_H1 ;  /* 0x30000008ff087230 */ /* 0x000fe40000004100 */
[--C-:B0-----:R-:W-:Y:S02]  /*7950*/  HADD2.F32 R25, -RZ, R4.reuse.H0_H0 ;  /* 0x20000004ff197230 */ /* 0x101fe40000004100 */
[C---:B------:R-:W-:Y:S01]  /*7960*/  FMUL.FTZ R38, R30.reuse, R36 ;  /* 0x000000241e267220 */ /* 0x040fe20000410000 */
[----:B------:R-:W-:Y:S01]  /*7970*/  FMUL.FTZ R40, R30, R34 ;  /* 0x000000221e287220 */ /* 0x000fe20000410000 */
[----:B------:R-:W-:-:S02]  /*7980*/  HADD2.F32 R4, -RZ, R4.H1_H1 ;  /* 0x30000004ff047230 */ /* 0x000fc40000004100 */
[C---:B------:R-:W-:Y:S01]  /*7990*/  FMUL.FTZ R39, R8.reuse, R37 ;  /* 0x0000002508277220 */ /* 0x040fe20000410000 */
[----:B------:R-:W-:Y:S02]  /*79a0*/  HADD2.F32 R31, -RZ, R9.H0_H0 ;  /* 0x20000009ff1f7230 */ /* 0x000fe40000004100 */
[C---:B------:R-:W-:Y:S01]  /*79b0*/  FFMA.FTZ R38, R25.reuse, R34, -R38 ;  /* 0x0000002219267223 */ /* 0x040fe20000010826 */
[----:B------:R-:W-:Y:S02]  /*79c0*/  HADD2.F32 R30, -RZ, R20.H0_H0 ;  /* 0x20000014ff1e7230 */ /* 0x000fe40000004100 */
[----:B------:R-:W-:Y:S01]  /*79d0*/  FFMA.FTZ R40, R25, R36, R40 ;  /* 0x0000002419287223 */ /* 0x000fe20000010028 */
[----:B------:R-:W-:Y:S02]  /*79e0*/  HADD2.F32 R25, -RZ, R15.H0_H0 ;  /* 0x2000000fff197230 */ /* 0x000fe40000004100 */
[----:B------:R-:W-:Y:S01]  /*79f0*/  FMUL.FTZ R41, R8, R35 ;  /* 0x0000002308297220 */ /* 0x000fe20000410000 */
[----:B------:R-:W-:-:S02]  /*7a00*/  HADD2.F32 R26, -RZ, R5.H0_H0 ;  /* 0x20000005ff1a7230 */ /* 0x000fc40000004100 */
[C---:B------:R-:W-:Y:S01]  /*7a10*/  FFMA.FTZ R39, R4.reuse, R35, -R39 ;  /* 0x0000002304277223 */ /* 0x040fe20000010827 */
[C---:B------:R-:W-:Y:S01]  /*7a20*/  FMUL.FTZ R35, R31.reuse, R30 ;  /* 0x0000001e1f237220 */ /* 0x040fe20000410000 */
[----:B------:R-:W-:Y:S02]  /*7a30*/  HADD2.F32 R9, -RZ, R9.H1_H1 ;  /* 0x30000009ff097230 */ /* 0x000fe40000004100 */
[----:B------:R-:W-:Y:S01]  /*7a40*/  FMUL.FTZ R31, R31, R25 ;  /* 0x000000191f1f7220 */ /* 0x000fe20000410000 */
[--C-:B------:R-:W-:Y:S02]  /*7a50*/  HADD2.F32 R34, -RZ, R14.reuse.H1_H1 ;  /* 0x3000000eff227230 */ /* 0x100fe40000004100 */
[----:B------:R-:W-:Y:S01]  /*7a60*/  FFMA.FTZ R41, R4, R37, R41 ;  /* 0x0000002504297223 */ /* 0x000fe20000010029 */
[----:B------:R-:W-:Y:S02]  /*7a70*/  HADD2.F32 R4, -RZ, R14.H0_H0 ;  /* 0x2000000eff047230 */ /* 0x000fe40000004100 */
[----:B------:R-:W-:Y:S01]  /*7a80*/  FFMA.FTZ R35, R26, R25, -R35 ;  /* 0x000000191a237223 */ /* 0x000fe20000010823 */
[----:B------:R-:W-:-:S02]  /*7a90*/  HADD2.F32 R5, -RZ, R5.H1_H1 ;  /* 0x30000005ff057230 */ /* 0x000fc40000004100 */
[----:B------:R-:W-:Y:S01]  /*7aa0*/  FFMA.FTZ R26, R26, R30, R31 ;  /* 0x0000001e1a1a7223 */ /* 0x000fe2000001001f */
[--C-:B------:R-:W-:Y:S02]  /*7ab0*/  HADD2.F32 R32, -RZ, R10.reuse.H0_H0 ;  /* 0x2000000aff207230 */ /* 0x100fe40000004100 */
[C---:B------:R-:W-:Y:S01]  /*7ac0*/  FMUL.FTZ R30, R9.reuse, R34 ;  /* 0x00000022091e7220 */ /* 0x040fe20000410000 */
[--C-:B------:R-:W-:Y:S02]  /*7ad0*/  HADD2.F32 R8, -RZ, R13.reuse.H0_H0 ;  /* 0x2000000dff087230 */ /* 0x100fe40000004100 */
[----:B------:R-:W-:Y:S01]  /*7ae0*/  FMUL.FTZ R36, R9, R4 ;  /* 0x0000000409247220 */ /* 0x000fe20000410000 */
[----:B------:R-:W-:Y:S02]  /*7af0*/  HADD2.F32 R25, -RZ, R13.H1_H1 ;  /* 0x3000000dff197230 */ /* 0x000fe40000004100 */
[----:B------:R-:W-:Y:S02]  /*7b00*/  HADD2.F32 R10, -RZ, R10.H1_H1 ;  /* 0x3000000aff0a7230 */ /* 0x000fe40000004100 */
[----:B------:R-:W-:-:S02]  /*7b10*/  HADD2.F32 R31, -RZ, R12.H1_H1 ;  /* 0x3000000cff1f7230 */ /* 0x000fc40000004100 */
[C---:B------:R-:W-:Y:S01]  /*7b20*/  FFMA.FTZ R30, R5.reuse, R4, -R30 ;  /* 0x00000004051e7223 */ /* 0x040fe2000001081e */
[--C-:B------:R-:W-:Y:S02]  /*7b30*/  HADD2.F32 R27, -RZ, R6.reuse.H0_H0 ;  /* 0x20000006ff1b7230 */ /* 0x100fe40000004100 */
[C---:B------:R-:W-:Y:S01]  /*7b40*/  FMUL.FTZ R4, R32.reuse, R25 ;  /* 0x0000001920047220 */ /* 0x040fe20000410000 */
[----:B------:R-:W-:Y:S02]  /*7b50*/  HADD2.F32 R6, -RZ, R6.H1_H1 ;  /* 0x30000006ff067230 */ /* 0x000fe40000004100 */
[----:B------:R-:W-:Y:S01]  /*7b60*/  FMUL.FTZ R42, R32, R8 ;  /* 0x00000008202a7220 */ /* 0x000fe20000410000 */
[----:B------:R-:W-:Y:S02]  /*7b70*/  HADD2.F32 R9, -RZ, R12.H0_H0 ;  /* 0x2000000cff097230 */ /* 0x000fe40000004100 */
[----:B------:R-:W-:Y:S01]  /*7b80*/  FFMA.FTZ R37, R5, R34, R36 ;  /* 0x0000002205257223 */ /* 0x000fe20000010024 */
[----:B------:R-:W-:Y:S01]  /*7b90*/  FMUL.FTZ R5, R10, R31 ;  /* 0x0000001f0a057220 */ /* 0x000fe20000410000 */
[C---:B------:R-:W-:Y:S01]  /*7ba0*/  FFMA.FTZ R32, R27.reuse, R8, -R4 ;  /* 0x000000081b207223 */ /* 0x040fe20000010804 */
[----:B------:R-:W-:Y:S01]  /*7bb0*/  FFMA.FTZ R42, R27, R25, R42 ;  /* 0x000000191b2a7223 */ /* 0x000fe2000001002a */
[----:B------:R-:W-:-:S02]  /*7bc0*/  HADD2.F32 R33, -RZ, R11.H0_H0 ;  /* 0x2000000bff217230 */ /* 0x000fc40000004100 */
[-C--:B------:R-:W-:Y:S01]  /*7bd0*/  FMUL.FTZ R27, R10, R9.reuse ;  /* 0x000000090a1b7220 */ /* 0x080fe20000410000 */
[----:B------:R-:W-:Y:S01]  /*7be0*/  FFMA.FTZ R25, R6, R9, -R5 ;  /* 0x0000000906197223 */ /* 0x000fe20000010805 */
[----:B------:R-:W-:Y:S02]  /*7bf0*/  HADD2.F32 R11, -RZ, R11.H1_H1 ;  /* 0x3000000bff0b7230 */ /* 0x000fe40000004100 */
[--C-:B------:R-:W-:Y:S02]  /*7c00*/  HADD2.F32 R5, -RZ, R3.reuse.H0_H0 ;  /* 0x20000003ff057230 */ /* 0x100fe40000004100 */
[----:B------:R-:W-:Y:S02]  /*7c10*/  HADD2.F32 R10, -RZ, R3.H1_H1 ;  /* 0x30000003ff0a7230 */ /* 0x000fe40000004100 */
[--C-:B------:R-:W-:Y:S02]  /*7c20*/  HADD2.F32 R4, -RZ, R0.reuse.H1_H1 ;  /* 0x30000000ff047230 */ /* 0x100fe40000004100 */
[----:B------:R-:W-:-:S02]  /*7c30*/  HADD2.F32 R8, -RZ, R0.H0_H0 ;  /* 0x20000000ff087230 */ /* 0x000fc40000004100 */
[--C-:B------:R-:W-:Y:S02]  /*7c40*/  HADD2.F32 R28, -RZ, R7.reuse.H0_H0 ;  /* 0x20000007ff1c7230 */ /* 0x100fe40000004100 */
[----:B------:R-:W-:Y:S01]  /*7c50*/  FFMA.FTZ R27, R6, R31, R27 ;  /* 0x0000001f061b7223 */ /* 0x000fe2000001001b */
[----:B------:R-:W-:Y:S02]  /*7c60*/  HADD2.F32 R7, -RZ, R7.H1_H1 ;  /* 0x30000007ff077230 */ /* 0x000fe40000004100 */
[-C--:B------:R-:W-:Y:S01]  /*7c70*/  FMUL.FTZ R9, R33, R5.reuse ;  /* 0x0000000521097220 */ /* 0x080fe20000410000 */
[----:B------:R-:W-:Y:S01]  /*7c80*/  FMUL.FTZ R34, R11, R10 ;  /* 0x0000000a0b227220 */ /* 0x000fe20000410000 */
[----:B------:R-:W-:Y:S01]  /*7c90*/  FMUL.FTZ R6, R33, R4 ;  /* 0x0000000421067220 */ /* 0x000fe20000410000 */
[----:B------:R-:W-:Y:S01]  /*7ca0*/  FMUL.FTZ R31, R11, R8 ;  /* 0x000000080b1f7220 */ /* 0x000fe20000410000 */
[C---:B------:R-:W-:Y:S01]  /*7cb0*/  FFMA.FTZ R11, R28.reuse, R4, -R9 ;  /* 0x000000041c0b7223 */ /* 0x040fe20000010809 */
[C---:B------:R-:W-:Y:S01]  /*7cc0*/  FFMA.FTZ R34, R7.reuse, R8, -R34 ;  /* 0x0000000807227223 */ /* 0x040fe20000010822 */
[----:B------:R-:W-:Y:S01]  /*7cd0*/  FFMA.FTZ R28, R28, R5, R6 ;  /* 0x000000051c1c7223 */ /* 0x000fe20000010006 */
[----:B------:R-:W-:Y:S01]  /*7ce0*/  FFMA.FTZ R31, R7, R10, R31 ;  /* 0x0000000a071f7223 */ /* 0x000fe2000001001f */
[----:B------:R-:W-:-:S02]  /*7cf0*/  F2FP.F16.F32.PACK_AB R4, R39, R38 ;  /* 0x000000262704723e */ /* 0x000fc400000000ff */
[----:B------:R-:W-:Y:S02]  /*7d00*/  F2FP.F16.F32.PACK_AB R5, R30, R35 ;  /* 0x000000231e05723e */ /* 0x000fe400000000ff */
[----:B------:R-:W-:Y:S02]  /*7d10*/  F2FP.F16.F32.PACK_AB R6, R25, R32 ;  /* 0x000000201906723e */ /* 0x000fe400000000ff */
[----:B------:R-:W-:Y:S02]  /*7d20*/  F2FP.F16.F32.PACK_AB R7, R34, R11 ;  /* 0x0000000b2207723e */ /* 0x000fe400000000ff */
[----:B------:R-:W-:Y:S02]  /*7d30*/  F2FP.F16.F32.PACK_AB R8, R41, R40 ;  /* 0x000000282908723e */ /* 0x000fe400000000ff */
[----:B------:R-:W-:Y:S02]  /*7d40*/  F2FP.F16.F32.PACK_AB R9, R37, R26 ;  /* 0x0000001a2509723e */ /* 0x000fe400000000ff */
[----:B------:R-:W-:-:S02]  /*7d50*/  F2FP.F16.F32.PACK_AB R10, R27, R42 ;  /* 0x0000002a1b0a723e */ /* 0x000fc400000000ff */
[----:B------:R-:W-:Y:S01]  /*7d60*/  F2FP.F16.F32.PACK_AB R11, R31, R28 ;  /* 0x0000001c1f0b723e */ /* 0x000fe200000000ff */
[----:B------:R1:W-:Y:S04]  /*7d70*/  STS.128 [R43+0xc400], R4 ;  /* 0x00c400042b007388 */ /* 0x0003e80000000c00 */
[----:B------:R1:W-:Y:S02]  /*7d80*/  STS.128 [R44+0xc400], R8 ;  /* 0x00c400082c007388 */ /* 0x0003e40000000c00 */
.L_x_495:
[----:B------:R-:W-:Y:S05]  /*7d90*/  BSYNC B1 ;  /* 0x0000000000017941 */ /* 0x000fea0003800000 */
.L_x_494:
[----:B------:R-:W-:Y:S05]  /*7da0*/  @P0 BRA `(.L_x_486) ;  /* 0x0000000400600947 */ /* 0x000fea0003800000 */
[----:B-1----:R-:W2:Y:S01]  /*7db0*/  LDL R8, [R1+0x48] ;  /* 0x0000480001087983 */ /* 0x002ea20000100800 */
[C---:B------:R-:W-:Y:S02]  /*7dc0*/  VIADD R4, R18.reuse, 0x60 ;  /* 0x0000006012047836 */ /* 0x040fe40000000000 */
[----:B------:R-:W-:Y:S01]  /*7dd0*/  VIADD R5, R18, 0x60 ;  /* 0x0000006012057836 */ /* 0x000fe20000000000 */
[----:B------:R-:W3:Y:S01]  /*7de0*/  LDL R43, [R1+0x70] ;  /* 0x00007000012b7983 */ /* 0x000ee20000100800 */
[----:B------:R-:W-:Y:S02]  /*7df0*/  IMAD.SHL.U32 R4, R4, 0x40, RZ ;  /* 0x0000004004047824 */ /* 0x000fe400078e00ff */
[----:B------:R-:W-:-:S03]  /*7e00*/  IMAD.SHL.U32 R5, R5, 0x40, RZ ;  /* 0x0000004005057824 */ /* 0x000fc600078e00ff */
[----:B------:R-:W-:Y:S02]  /*7e10*/  LOP3.LUT R4, R4, 0x1c0, RZ, 0xc0, !PT ;  /* 0x000001c004047812 */ /* 0x000fe400078ec0ff */
[----:B------:R-:W-:Y:S02]  /*7e20*/  LOP3.LUT R5, R5, 0x1c0, RZ, 0xc0, !PT ;  /* 0x000001c005057812 */ /* 0x000fe400078ec0ff */
[----:B------:R-:W-:-:S04]  /*7e30*/  SHF.R.U32.HI R4, RZ, 0x3, R4 ;  /* 0x00000003ff047819 */ /* 0x000fc80000011604 */
[----:B------:R-:W-:Y:S01]  /*7e40*/  LOP3.LUT R24, R4, R24, R5, 0x1e, !PT ;  /* 0x0000001804187212 */ /* 0x000fe200078e1e05 */
[--C-:B------:R-:W-:Y:S02]  /*7e50*/  HADD2.F32 R33, -RZ, R21.reuse.H0_H0 ;  /* 0x20000015ff217230 */ /* 0x100fe40000004100 */
[----:B------:R-:W-:Y:S02]  /*7e60*/  HADD2.F32 R35, -RZ, R21.H1_H1 ;  /* 0x30000015ff237230 */ /* 0x000fe40000004100 */
[--C-:B------:R-:W-:Y:S02]  /*7e70*/  HADD2.F32 R40, -RZ, R20.reuse.H1_H1 ;  /* 0x30000014ff287230 */ /* 0x100fe40000004100 */
[--C-:B------:R-:W-:Y:S02]  /*7e80*/  HADD2.F32 R38, -RZ, R15.reuse.H1_H1 ;  /* 0x3000000fff267230 */ /* 0x100fe40000004100 */
[----:B------:R-:W-:Y:S02]  /*7e90*/  HADD2.F32 R42, -RZ, R20.H0_H0 ;  /* 0x20000014ff2a7230 */ /* 0x000fe40000004100 */
[----:B------:R-:W-:-:S02]  /*7ea0*/  HADD2.F32 R20, -RZ, R15.H0_H0 ;  /* 0x2000000fff147230 */ /* 0x000fc40000004100 */
[----:B------:R-:W-:Y:S02]  /*7eb0*/  HADD2.F32 R39, -RZ, R14.H1_H1 ;  /* 0x3000000eff277230 */ /* 0x000fe40000004100 */
[--C-:B------:R-:W-:Y:S02]  /*7ec0*/  HADD2.F32 R37, -RZ, R13.reuse.H0_H0 ;  /* 0x2000000dff257230 */ /* 0x100fe40000004100 */
[----:B------:R-:W-:Y:S02]  /*7ed0*/  HADD2.F32 R41, -RZ, R13.H1_H1 ;  /* 0x3000000dff297230 */ /* 0x000fe40000004100 */
[----:B--2---:R-:W-:-:S04]  /*7ee0*/  IMAD.IADD R9, R8, 0x1, R24 ;  /* 0x0000000108097824 */ /* 0x004fc800078e0218 */
[----:B------:R-:W-:Y:S01]  /*7ef0*/  IMAD R24, R9, 0x2, R2 ;  /* 0x0000000209187824 */ /* 0x000fe200078e0202 */
[----:B---3--:R-:W0:Y:S04]  /*7f00*/  LDS.128 R4, [R43+0xc400] ;  /* 0x00c400002b047984 */ /* 0x008e280000000c00 */
[----:B------:R-:W1:Y:S01]  /*7f10*/  LDS.128 R8, [R24+0xc400] ;  /* 0x00c4000018087984 */ /* 0x000e620000000c00 */
[----:B0-----:R-:W-:Y:S02]  /*7f20*/  HADD2.F32 R25, -RZ, R4.H0_H0 ;  /* 0x20000004ff197230 */ /* 0x001fe40000004100 */
[--C-:B-1----:R-:W-:Y:S02]  /*7f30*/  HADD2.F32 R21, -RZ, R8.reuse.H0_H0 ;  /* 0x20000008ff157230 */ /* 0x102fe40000004100 */
[----:B------:R-:W-:-:S03]  /*7f40*/  HADD2.F32 R8, -RZ, R8.H1_H1 ;  /* 0x30000008ff087230 */ /* 0x000fc60000004100 */
[-C--:B------:R-:W-:Y:S01]  /*7f50*/  FMUL.FTZ R36, R33, R21.reuse ;  /* 0x0000001521247220 */ /* 0x080fe20000410000 */
[--C-:B------:R-:W-:Y:S02]  /*7f60*/  HADD2.F32 R30, -RZ, R9.reuse.H0_H0 ;  /* 0x20000009ff1e7230 */ /* 0x100fe40000004100 */
[C---:B------:R-:W-:Y:S01]  /*7f70*/  FMUL.FTZ R34, R35.reuse, R21 ;  /* 0x0000001523227220 */ /* 0x040fe20000410000 */
[----:B------:R-:W-:Y:S02]  /*7f80*/  HADD2.F32 R4, -RZ, R4.H1_H1 ;  /* 0x30000004ff047230 */ /* 0x000fe40000004100 */
[----:B------:R-:W-:Y:S01]  /*7f90*/  FFMA.FTZ R36, R35, R25, R36 ;  /* 0x0000001923247223 */ /* 0x000fe20000010024 */
[----:B------:R-:W-:Y:S02]  /*7fa0*/  HADD2.F32 R9, -RZ, R9.H1_H1 ;  /* 0x30000009ff097230 */ /* 0x000fe40000004100 */
[-C--:B------:R-:W-:Y:S01]  /*7fb0*/  FMUL.FTZ R21, R40, R8.reuse ;  /* 0x0000000828157220 */ /* 0x080fe20000410000 */
[----:B------:R-:W-:Y:S01]  /*7fc0*/  FMUL.FTZ R15, R38, R8 ;  /* 0x00000008260f7220 */ /* 0x000fe20000410000 */
[----:B------:R-:W-:-:S02]  /*7fd0*/  HADD2.F32 R35, -RZ, R14.H0_H0 ;  /* 0x2000000eff237230 */ /* 0x000fc40000004100 */
[----:B------:R-:W-:Y:S01]  /*7fe0*/  FFMA.FTZ R34, R33, R25, -R34 ;  /* 0x0000001921227223 */ /* 0x000fe20000010822 */
[--C-:B------:R-:W-:Y:S02]  /*7ff0*/  HADD2.F32 R26, -RZ, R5.reuse.H0_H0 ;  /* 0x20000005ff1a7230 */ /* 0x100fe40000004100 */
[-C--:B------:R-:W-:Y:S01]  /*8000*/  FMUL.FTZ R25, R42, R30.reuse ;  /* 0x0000001e2a197220 */ /* 0x080fe20000410000 */
[----:B------:R-:W-:Y:S01]  /*8010*/  FMUL.FTZ R33, R20, R30 ;  /* 0x0000001e14217220 */ /* 0x000fe20000410000 */
[----:B------:R-:W-:Y:S02]  /*8020*/  HADD2.F32 R5, -RZ, R5.H1_H1 ;  /* 0x30000005ff057230 */ /* 0x000fe40000004100 */
[-C--:B------:R-:W-:Y:S01]  /*8030*/  FFMA.FTZ R21, R38, R4.reuse, -R21 ;  /* 0x0000000426157223 */ /* 0x080fe20000010815 */
[--C-:B------:R-:W-:Y:S02]  /*8040*/  HADD2.F32 R31, -RZ, R10.reuse.H0_H0 ;  /* 0x2000000aff1f7230 */ /* 0x100fe40000004100 */
[----:B------:R-:W-:Y:S01]  /*8050*/  FFMA.FTZ R15, R40, R4, R15 ;  /* 0x00000004280f7223 */ /* 0x000fe2000001000f */
[----:B------:R-:W-:-:S02]  /*8060*/  HADD2.F32 R10, -RZ, R10.H1_H1 ;  /* 0x3000000aff0a7230 */ /* 0x000fc40000004100 */
[-C--:B------:R-:W-:Y:S01]  /*8070*/  FMUL.FTZ R4, R39, R9.reuse ;  /* 0x0000000927047220 */ /* 0x080fe20000410000 */
[C---:B------:R-:W-:Y:S01]  /*8080*/  FMUL.FTZ R8, R35.reuse, R9 ;  /* 0x0000000923087220 */ /* 0x040fe20000410000 */
[----:B------:R-:W-:Y:S02]  /*8090*/  HADD2.F32 R30, -RZ, R12.H1_H1 ;  /* 0x3000000cff1e7230 */ /* 0x000fe40000004100 */
[-C--:B------:R-:W-:Y:S01]  /*80a0*/  FFMA.FTZ R25, R20, R26.reuse, -R25 ;  /* 0x0000001a14197223 */ /* 0x080fe20000010819 */
[----:B------:R-:W-:Y:S01]  /*80b0*/  FFMA.FTZ R33, R42, R26, R33 ;  /* 0x0000001a2a217223 */ /* 0x000fe20000010021 */
[----:B------:R-:W-:Y:S02]  /*80c0*/  HADD2.F32 R27, -RZ, R6.H0_H0 ;  /* 0x20000006ff1b7230 */ /* 0x000fe40000004100 */
[-C--:B------:R-:W-:Y:S01]  /*80d0*/  FFMA.FTZ R14, R35, R5.reuse, -R4 ;  /* 0x00000005230e7223 */ /* 0x080fe20000010804 */
[----:B------:R-:W-:Y:S02]  /*80e0*/  HADD2.F32 R26, -RZ, R12.H0_H0 ;  /* 0x2000000cff1a7230 */ /* 0x000fe40000004100 */
[----:B------:R-:W-:Y:S01]  /*80f0*/  FFMA.FTZ R12, R39, R5, R8 ;  /* 0x00000005270c7223 */ /* 0x000fe20000010008 */
[----:B------:R-:W-:-:S02]  /*8100*/  HADD2.F32 R6, -RZ, R6.H1_H1 ;  /* 0x30000006ff067230 */ /* 0x000fc40000004100 */
[-C--:B------:R-:W-:Y:S01]  /*8110*/  FMUL.FTZ R5, R30, R10.reuse ;  /* 0x0000000a1e057220 */ /* 0x080fe20000410000 */
[-C--:B------:R-:W-:Y:S01]  /*8120*/  FMUL.FTZ R4, R41, R31.reuse ;  /* 0x0000001f29047220 */ /* 0x080fe20000410000 */
[C---:B------:R-:W-:Y:S01]  /*8130*/  FMUL.FTZ R20, R37.reuse, R31 ;  /* 0x0000001f25147220 */ /* 0x040fe20000410000 */
[C---:B------:R-:W-:Y:S01]  /*8140*/  FMUL.FTZ R9, R26.reuse, R10 ;  /* 0x0000000a1a097220 */ /* 0x040fe20000410000 */
[--C-:B------:R-:W-:Y:S02]  /*8150*/  HADD2.F32 R32, -RZ, R11.reuse.H0_H0 ;  /* 0x2000000bff207230 */ /* 0x100fe40000004100 */
[----:B------:R-:W-:Y:S01]  /*8160*/  FFMA.FTZ R10, R26, R6, -R5 ;  /* 0x000000061a0a7223 */ /* 0x000fe20000010805 */
[----:B------:R-:W-:Y:S02]  /*8170*/  HADD2.F32 R11, -RZ, R11.H1_H1 ;  /* 0x3000000bff0b7230 */ /* 0x000fe40000004100 */
[-C--:B------:R-:W-:Y:S01]  /*8180*/  FFMA.FTZ R13, R37, R27.reuse, -R4 ;  /* 0x0000001b250d7223 */ /* 0x080fe20000010804 */
[----:B------:R-:W-:Y:S01]  /*8190*/  FFMA.FTZ R20, R41, R27, R20 ;  /* 0x0000001b29147223 */ /* 0x000fe20000010014 */
[----:B------:R-:W-:-:S02]  /*81a0*/  HADD2.F32 R26, -RZ, R3.H0_H0 ;  /* 0x20000003ff1a7230 */ /* 0x000fc40000004100 */
[--C-:B------:R-:W-:Y:S02]  /*81b0*/  HADD2.F32 R8, -RZ, R0.reuse.H1_H1 ;  /* 0x30000000ff087230 */ /* 0x100fe40000004100 */
[----:B------:R-:W-:Y:S02]  /*81c0*/  HADD2.F32 R31, -RZ, R3.H1_H1 ;  /* 0x30000003ff1f7230 */ /* 0x000fe40000004100 */
[----:B------:R-:W-:Y:S02]  /*81d0*/  HADD2.F32 R27, -RZ, R0.H0_H0 ;  /* 0x20000000ff1b7230 */ /* 0x000fe40000004100 */
[----:B------:R-:W-:Y:S01]  /*81e0*/  FFMA.FTZ R3, R30, R6, R9 ;  /* 0x000000061e037223 */ /* 0x000fe20000010009 */
[--C-:B------:R-:W-:Y:S02]  /*81f0*/  HADD2.F32 R28, -RZ, R7.reuse.H0_H0 ;  /* 0x20000007ff1c7230 */ /* 0x100fe40000004100 */
[----:B------:R-:W-:Y:S01]  /*8200*/  FMUL.FTZ R5, R26, R32 ;  /* 0x000000201a057220 */ /* 0x000fe20000410000 */
[----:B------:R-:W-:-:S02]  /*8210*/  HADD2.F32 R7, -RZ, R7.H1_H1 ;  /* 0x30000007ff077230 */ /* 0x000fc40000004100 */
[C---:B------:R-:W-:Y:S01]  /*8220*/  FMUL.FTZ R9, R8.reuse, R32 ;  /* 0x0000002008097220 */ /* 0x040fe20000410000 */
[-C--:B------:R-:W-:Y:S01]  /*8230*/  FMUL.FTZ R4, R31, R11.reuse ;  /* 0x0000000b1f047220 */ /* 0x080fe20000410000 */
[C---:B------:R-:W-:Y:S01]  /*8240*/  FMUL.FTZ R6, R27.reuse, R11 ;  /* 0x0000000b1b067220 */ /* 0x040fe20000410000 */
[-C--:B------:R-:W-:Y:S01]  /*8250*/  FFMA.FTZ R0, R8, R28.reuse, -R5 ;  /* 0x0000001c08007223 */ /* 0x080fe20000010805 */
[----:B------:R-:W-:Y:S01]  /*8260*/  FFMA.FTZ R11, R26, R28, R9 ;  /* 0x0000001c1a0b7223 */ /* 0x000fe20000010009 */
[-C--:B------:R-:W-:Y:S01]  /*8270*/  FFMA.FTZ R27, R27, R7.reuse, -R4 ;  /* 0x000000071b1b7223 */ /* 0x080fe20000010804 */
[----:B------:R-:W-:Y:S01]  /*8280*/  FFMA.FTZ R26, R31, R7, R6 ;  /* 0x000000071f1a7223 */ /* 0x000fe20000010006 */
[----:B------:R-:W-:Y:S02]  /*8290*/  F2FP.F16.F32.PACK_AB R4, R21, R34 ;  /* 0x000000221504723e */ /* 0x000fe400000000ff */
[----:B------:R-:W-:Y:S02]  /*82a0*/  F2FP.F16.F32.PACK_AB R5, R14, R25 ;  /* 0x000000190e05723e */ /* 0x000fe400000000ff */
[----:B------:R-:W-:-:S02]  /*82b0*/  F2FP.F16.F32.PACK_AB R6, R10, R13 ;  /* 0x0000000d0a06723e */ /* 0x000fc400000000ff */
[----:B------:R-:W-:Y:S02]  /*82c0*/  F2FP.F16.F32.PACK_AB R7, R27, R0 ;  /* 0x000000001b07723e */ /* 0x000fe400000000ff */
[----:B------:R-:W-:Y:S02]  /*82d0*/  F2FP.F16.F32.PACK_AB R8, R15, R36 ;  /* 0x000000240f08723e */ /* 0x000fe400000000ff */
[----:B------:R-:W-:Y:S02]  /*82e0*/  F2FP.F16.F32.PACK_AB R9, R12, R33 ;  /* 0x000000210c09723e */ /* 0x000fe400000000ff */
[----:B------:R-:W-:Y:S02]  /*82f0*/  F2FP.F16.F32.PACK_AB R10, R3, R20 ;  /* 0x00000014030a723e */ /* 0x000fe400000000ff */
[----:B------:R-:W-:Y:S01]  /*8300*/  F2FP.F16.F32.PACK_AB R11, R26, R11 ;  /* 0x0000000b1a0b723e */ /* 0x000fe200000000ff */
[----:B------:R2:W-:Y:S04]  /*8310*/  STS.128 [R43+0xc400], R4 ;  /* 0x00c400042b007388 */ /* 0x0005e80000000c00 */
[----:B------:R2:W-:Y:S02]  /*8320*/  STS.128 [R24+0xc400], R8 ;  /* 0x00c4000818007388 */ /* 0x0005e40000000c00 */
.L_x_486:
[----:B------:R-:W-:Y:S05]  /*8330*/  BSYNC B0 ;  /* 0x0000000000007941 */ /* 0x000fea0003800000 */
.L_x_475:
[----:B------:R-:W-:Y:S01]  /*8340*/  @!PT LDS RZ, [RZ] ;  /* 0x00000000fffff984 */ /* 0x000fe20000000800 */
[----:B------:R-:W-:Y:S01]  /*8350*/  @!PT LDS RZ, [RZ] ;  /* 0x00000000fffff984 */ /* 0x000fe20000000800 */
[----:B------:R-:W-:Y:S01]  /*8360*/  @!PT LDS RZ, [RZ] ;  /* 0x00000000fffff984 */ /* 0x000fe20000000800 */
[----:B------:R-:W-:Y:S01]  /*8370*/  @!PT LDS RZ, [RZ] ;  /* 0x00000000fffff984 */ /* 0x000fe20000000800 */
[----:B------:R3:W-:Y:S06]  /*8380*/  MEMBAR.ALL.CTA ;  /* 0x0000000000007992 */ /* 0x0007ec0000008000 */
[----:B---3--:R-:W3:Y:S01]  /*8390*/  FENCE.VIEW.ASYNC.S ;  /* 0x00000000000073c6 */ /* 0x008ee20000000000 */
[----:B------:R-:W-:Y:S05]  /*83a0*/  WARPSYNC.ALL ;  /* 0x0000000000007948 */ /* 0x000fea0003800000 */
[----:B---3--:R-:W-:Y:S06]  /*83b0*/  BAR.SYNC.DEFER_BLOCKING 0xd, 0x180 ;  /* 0x0346000000007b1d */ /* 0x008fec0000010000 */
.L_x_472:
[----:B------:R-:W-:-:S13]  /*83c0*/  ISETP.NE.AND P0, PT, R155, 0x3, PT ;  /* 0x000000039b00780c */ /* 0x000fda0003f05270 */
[----:B------:R-:W-:Y:S05]  /*83d0*/  @!P0 BRA `(.L_x_496) ;  /* 0x0000000000048947 */ /* 0x000fea0003800000 */
[----:B------:R-:W-:Y:S01]  /*83e0*/  BPT.TRAP 0x1 ;  /* 0x000000040000795c */ /* 0x000fe20000300000 */
.L_x_496:
[----:B012---:R-:W-:Y:S02]  /*83f0*/  LEA R8, R152, R2, 0x3 ;  /* 0x0000000298087211 */ /* 0x007fe400078e18ff */
[----:B------:R-:W-:-:S04]  /*8400*/  SHF.L.U32 R3, R156, 0x1f, RZ ;  /* 0x0000001f9c037819 */ /* 0x000fc800000006ff */
[----:B------:R0:W1:Y:S01]  /*8410*/  SYNCS.PHASECHK.TRANS64.TRYWAIT P1, [R8+URZ+0x30830], R3 ;  /* 0x03083003080075a7 */ /* 0x000062000802017f */
[----:B------:R-:W-:Y:S05]  /*8420*/  @!P0 BRA `(.L_x_497) ;  /* 0x0000000000048947 */ /* 0x000fea0003800000 */
[----:B------:R-:W-:Y:S01]  /*8430*/  BPT.TRAP 0x1 ;  /* 0x000000040000795c */ /* 0x000fe20000300000 */
.L_x_497:
[----:B------:R-:W-:Y:S01]  /*8440*/  VIADD R0, R2, 0x12400 ;  /* 0x0001240002007836 */ /* 0x000fe20000000000 */
[----:B------:R-:W-:Y:S01]  /*8450*/  LOP3.LUT R4, R29, 0x10000, RZ, 0xfc, !PT ;  /* 0x000100001d047812 */ /* 0x000fe200078efcff */
[----:B------:R-:W-:-:S03]  /*8460*/  IMAD.MOV.U32 R5, RZ, RZ, 0x40000040 ;  /* 0x40000040ff057424 */ /* 0x000fc600078e00ff */
[----:B------:R-:W-:Y:S02]  /*8470*/  SHF.R.U32.HI R0, RZ, 0x4, R0 ;  /* 0x00000004ff007819 */ /* 0x000fe40000011600 */
[----:B------:R2:W-:Y:S02]  /*8480*/  STL.64 [R1+0x10], R4 ;  /* 0x0000100401007387 */ /* 0x0005e40000100a00 */
[----:B------:R-:W-:-:S04]  /*8490*/  LOP3.LUT R0, R0, 0x3fff, RZ, 0xc0, !PT ;  /* 0x00003fff00007812 */ /* 0x000fc800078ec0ff */
[----:B------:R-:W-:-:S05]  /*84a0*/  LOP3.LUT R0, R0, 0x10000, RZ, 0xfc, !PT ;  /* 0x0001000000007812 */ /* 0x000fca00078efcff */
[----:B------:R2:W-:Y:S01]  /*84b0*/  STL [R1+0x44], R0 ;  /* 0x0000440001007387 */ /* 0x0005e20000100800 */
[----:B-1----:R-:W-:Y:S05]  /*84c0*/  @P1 BRA `(.L_x_498) ;  /* 0x0000000000081947 */ /* 0x002fea0003800000 */
[----:B------:R-:W1:Y:S02]  /*84d0*/  SYNCS.PHASECHK.TRANS64.TRYWAIT P1, [R8+URZ+0x30830], R3 ;  /* 0x03083003080075a7 */ /* 0x000e64000802017f */
[----:B-1----:R-:W-:Y:S05]  /*84e0*/  @!P1 BRA `(.L_x_499) ;  /* 0x000000fc00909947 */ /* 0x002fea0003800000 */
.L_x_498:
[----:B--2---:R-:W2:Y:S04]  /*84f0*/  LDL R0, [R1+0x44] ;  /* 0x0000440001007983 */ /* 0x004ea80000100800 */
[----:B------:R-:W3:Y:S01]  /*8500*/  LDL.64 R10, [R1+0x10] ;  /* 0x00001000010a7983 */ /* 0x000ee20000100a00 */
[----:B------:R-:W-:Y:S01]  /*8510*/  IMAD.MOV.U32 R5, RZ, RZ, 0x40000040 ;  /* 0x40000040ff057424 */ /* 0x000fe200078e00ff */
[----:B------:R-:W-:Y:S05]  /*8520*/  WARPSYNC.ALL ;  /* 0x0000000000007948 */ /* 0x000fea0003800000 */
[----:B------:R-:W-:Y:S01]  /*8530*/  R2UR UR7, R5 ;  /* 0x00000000050772ca */ /* 0x000fe200000e0000 */
[----:B-----5:R-:W-:Y:S01]  /*8540*/  WARPGROUP.ARRIVE ;  /* 0x00000000000079c5 */ /* 0x020fe20000000000 */
[----:B------:R-:W-:Y:S01]  /*8550*/  IMAD.MOV.U32 R7, RZ, RZ, 0x40000040 ;  /* 0x40000040ff077424 */ /* 0x000fe200078e00ff */
[----:B------:R-:W-:Y:S01]  /*8560*/  MOV R15, 0x40000040 ;  /* 0x40000040000f7802 */ /* 0x000fe20000000f00 */
[----:B------:R-:W-:Y:S01]  /*8570*/  IMAD.MOV.U32 R13, RZ, RZ, 0x40000040 ;  /* 0x40000040ff0d7424 */ /* 0x000fe200078e00ff */
[----:B------:R-:W-:-:S02]  /*8580*/  MOV R5, 0x40000040 ;  /* 0x4000004000057802 */ /* 0x000fc40000000f00 */
[----:B------:R-:W4:Y:S01]  /*8590*/  S2R R137, SR_TID.X ;  /* 0x0000000000897919 */ /* 0x000f220000002100 */
[----:B------:R-:W-:Y:S02]  /*85a0*/  P2R R9, PR, RZ, 0x1 ;  /* 0x00000001ff097803 */ /* 0x000fe40000000000 */
[----:B----4-:R-:W-:Y:S01]  /*85b0*/  LOP3.LUT R137, R137, 0x7f, RZ, 0xc0, !PT ;  /* 0x0000007f89897812 */ /* 0x010fe200078ec0ff */
[----:B--2---:R-:W-:Y:S02]  /*85c0*/  IMAD R4, R152, 0x600, R0 ;  /* 0x0000060098047824 */ /* 0x004fe400078e0200 */
[----:B------:R-:W2:Y:S01]  /*85d0*/  S2R R0, SR_TID.X ;  /* 0x0000000000007919 */ /* 0x000ea20000002100 */
[----:B---3--:R-:W-:Y:S01]  /*85e0*/  R2UR UR4, R10 ;  /* 0x000000000a0472ca */ /* 0x008fe200000e0000 */
[----:B------:R-:W-:Y:S01]  /*85f0*/  VIADD R6, R4, 0x2 ;  /* 0x0000000204067836 */ /* 0x000fe20000000000 */
[----:B------:R-:W-:Y:S01]  /*8600*/  R2UR UR5, R11 ;  /* 0x000000000b0572ca */ /* 0x000fe200000e0000 */
[----:B------:R-:W-:Y:S01]  /*8610*/  VIADD R14, R10, 0x2 ;  /* 0x000000020a0e7836 */ /* 0x000fe20000000000 */
[----:B------:R-:W-:Y:S01]  /*8620*/  R2UR UR6, R4 ;  /* 0x00000000040672ca */ /* 0x000fe200000e0000 */
[----:B------:R-:W-:-:S03]  /*8630*/  VIADD R12, R10, 0x4 ;  /* 0x000000040a0c7836 */ /* 0x000fc60000000000 */
[----:B------:R3:W-:Y:S04]  /*8640*/  STL.64 [R1+0x28], R14 ;  /* 0x0000280e01007387 */ /* 0x0007e80000100a00 */
[----:B------:R-:W-:Y:S05]  /*8650*/  STL.64 [R1+0x20], R12 ;  /* 0x0000200c01007387 */ /* 0x000fea0000100a00 */
[----:B------:R-:W-:Y:S01]  /*8660*/  HGMMA.64x192x16.F32 R24, gdesc[UR4], RZ, !UPT, gsb0 ;  /* 0x02e00000041879f0 */ /* 0x000fe2000c0008ff */
[----:B------:R-:W-:Y:S01]  /*8670*/  R2UR UR6, R6 ;  /* 0x00000000060672ca */ /* 0x000fe200000e0000 */
[----:B------:R-:W-:Y:S01]  /*8680*/  VIADD R6, R4, 0x4 ;  /* 0x0000000404067836 */ /* 0x000fe20000000000 */
[----:B------:R-:W-:Y:S01]  /*8690*/  R2UR UR7, R7 ;  /* 0x00000000070772ca */ /* 0x000fe200000e0000 */
[----:B------:R-:W-:Y:S01]  /*86a0*/  IMAD.MOV.U32 R7, RZ, RZ, 0x40000040 ;  /* 0x40000040ff077424 */ /* 0x000fe200078e00ff */
[----:B------:R-:W-:Y:S01]  /*86b0*/  R2UR UR4, R14 ;  /* 0x000000000e0472ca */ /* 0x000fe200000e0000 */
[----:B------:R-:W-:Y:S01]  /*86c0*/  VIADD R4, R4, 0x6 ;  /* 0x0000000604047836 */ /* 0x000fe20000000000 */
[----:B------:R-:W-:Y:S01]  /*86d0*/  R2UR UR5, R15 ;  /* 0x000000000f0572ca */ /* 0x000fe200000e0000 */
[----:B--2---:R-:W-:Y:S01]  /*86e0*/  VIADD R0, R0, 0xffffff80 ;  /* 0xffffff8000007836 */ /* 0x004fe20000000000 */
[----:B------:R-:W-:-:S02]  /*86f0*/  WARPGROUP.DEPBAR.LE gsb0, 0x0 ;  /* 0x00008000000079c5 */ /* 0x000fc40000010000 */
[----:B------:R-:W-:-:S09]  /*8700*/  WARPGROUP.ARRIVE ;  /* 0x00000000000079c5 */ /* 0x000fd20000000000 */
[----:B------:R-:W-:Y:S01]  /*8710*/  HGMMA.64x192x16.F32 R24, gdesc[UR4], R24, gsb0 ;  /* 0x02e00000041879f0 */ /* 0x000fe20008000818 */
[----:B------:R-:W-:Y:S01]  /*8720*/  R2UR UR6, R6 ;  /* 0x00000000060672ca */ /* 0x000fe200000e0000 */
[----:B------:R-:W-:Y:S01]  /*8730*/  VIADD R6, R10, 0x6 ;  /* 0x000000060a067836 */ /* 0x000fe20000000000 */
[----:B------:R-:W-:Y:S01]  /*8740*/  R2UR UR7, R7 ;  /* 0x00000000070772ca */ /* 0x000fe200000e0000 */
[----:B------:R-:W-:Y:S01]  /*8750*/  IMAD.MOV.U32 R7, RZ, RZ, 0x40000040 ;  /* 0x40000040ff077424 */ /* 0x000fe200078e00ff */
[----:B------:R-:W-:Y:S02]  /*8760*/  R2UR UR4, R12 ;  /* 0x000000000c0472ca */ /* 0x000fe400000e0000 */
[----:B------:R-:W-:Y:S02]  /*8770*/  R2UR UR5, R13 ;  /* 0x000000000d0572ca */ /* 0x000fe400000e0000 */
[----:B------:R-:W-:Y:S01]  /*8780*/  SHF.R.S32.HI R10, RZ, 0x1f, R0 ;  /* 0x0000001fff0a7819 */ /* 0x000fe20000011400 */
[----:B------:R2:W-:Y:S03]  /*8790*/  STL.64 [R1+0x18], R6 ;  /* 0x0000180601007387 */ /* 0x0005e60000100a00 */
[----:B------:R-:W-:-:S04]  /*87a0*/  LEA.HI R10, R10, R0, RZ, 0x7 ;  /* 0x000000000a0a7211 */ /* 0x000fc800078f38ff */
[----:B------:R-:W-:-:S05]  /*87b0*/  LOP3.LUT R10, R10, 0xffffff80, RZ, 0xc0, !PT ;  /* 0xffffff800a0a7812 */ /* 0x000fca00078ec0ff */
[----:B------:R-:W-:-:S05]  /*87c0*/  IMAD.IADD R10, R0, 0x1, -R10 ;  /* 0x00000001000a7824 */ /* 0x000fca00078e0a0a */
[----:B------:R-:W-:-:S04]  /*87d0*/  SHF.R.S32.HI R0, RZ, 0x1f, R10 ;  /* 0x0000001fff007819 */ /* 0x000fc8000001140a */
[----:B------:R-:W-:-:S04]  /*87e0*/  LEA.HI R0, R0, R10, RZ, 0x2 ;  /* 0x0000000a00007211 */ /* 0x000fc800078f10ff */
[----:B------:R-:W-:-:S05]  /*87f0*/  LOP3.LUT R0, R0, 0x7ffffffc, RZ, 0xc0, !PT ;  /* 0x7ffffffc00007812 */ /* 0x000fca00078ec0ff */
[----:B------:R-:W-:-:S04]  /*8800*/  IMAD.IADD R0, R10, 0x1, -R0 ;  /* 0x000000010a007824 */ /* 0x000fc800078e0a00 */
[----:B01----:R-:W-:-:S05]  /*8810*/  IMAD.SHL.U32 R3, R0, 0x2, RZ ;  /* 0x0000000200037824 */ /* 0x003fca00078e00ff */
[----:B------:R-:W-:Y:S01]  /*8820*/  IADD3 R3, R120, 0xc0, -R3 ;  /* 0x000000c078037810 */ /* 0x000fe20007ffe803 */
[----:B------:R-:W-:Y:S02]  /*8830*/  WARPGROUP.DEPBAR.LE gsb0, 0x0 ;  /* 0x00008000000079c5 */ /* 0x000fe40000010000 */
[----:B------:R-:W-:-:S06]  /*8840*/  WARPGROUP.ARRIVE ;  /* 0x00000000000079c5 */ /* 0x000fcc0000000000 */
[----:B------:R-:W-:Y:S01]  /*8850*/  HGMMA.64x192x16.F32 R24, gdesc[UR4], R24, gsb0 ;  /* 0x02e00000041879f0 */ /* 0x000fe20008000818 */
[----:B------:R-:W-:Y:S01]  /*8860*/  R2UR UR6, R4 ;  /* 0x00000000040672ca */ /* 0x000fe200000e0000 */
[----:B------:R-:W-:Y:S01]  /*8870*/  IMAD R4, R136, -0xc0, R3 ;  /* 0xffffff4088047824 */ /* 0x000fe200078e0203 */
[----:B------:R-:W-:Y:S02]  /*8880*/  R2UR UR7, R5 ;  /* 0x00000000050772ca */ /* 0x000fe400000e0000 */
[----:B------:R-:W-:Y:S02]  /*8890*/  R2UR UR4, R6 ;  /* 0x00000000060472ca */ /* 0x000fe400000e0000 */
[----:B------:R-:W-:Y:S02]  /*88a0*/  R2UR UR5, R7 ;  /* 0x00000000070572ca */ /* 0x000fe400000e0000 */
[C---:B------:R-:W-:Y:S02]  /*88b0*/  ISETP.GT.AND P4, PT, R4.reuse, RZ, PT ;  /* 0x000000ff0400720c */ /* 0x040fe40003f84270 */
[----:B------:R-:W-:-:S02]  /*88c0*/  ISETP.GT.AND P3, PT, R4, 0x1, PT ;  /* 0x000000010400780c */ /* 0x000fc40003f64270 */
[C---:B------:R-:W-:Y:S02]  /*88d0*/  ISETP.GT.AND P1, PT, R4.reuse, 0x8, PT ;  /* 0x000000080400780c */ /* 0x040fe40003f24270 */
[C---:B------:R-:W-:Y:S02]  /*88e0*/  ISETP.GT.AND P2, PT, R4.reuse, 0x9, PT ;  /* 0x000000090400780c */ /* 0x040fe40003f44270 */
[C---:B------:R-:W-:Y:S02]  /*88f0*/  ISETP.GT.AND P5, PT, R4.reuse, 0x10, PT ;  /* 0x000000100400780c */ /* 0x040fe40003fa4270 */
[C---:B------:R-:W-:Y:S02]  /*8900*/  ISETP.GT.AND P0, PT, R4.reuse, 0x99, PT ;  /* 0x000000990400780c */ /* 0x040fe40003f04270 */
[----:B------:R-:W-:Y:S01]  /*8910*/  ISETP.GT.AND P6, PT, R4, 0xa0, PT ;  /* 0x000000a00400780c */ /* 0x000fe20003fc4270 */
[----:B------:R-:W-:Y:S02]  /*8920*/  WARPGROUP.DEPBAR.LE gsb0, 0x0 ;  /* 0x00008000000079c5 */ /* 0x000fe40000010000 */
[----:B------:R-:W-:-:S06]  /*8930*/  WARPGROUP.ARRIVE ;  /* 0x00000000000079c5 */ /* 0x000fcc0000000000 */
[----:B------:R-:W-:Y:S01]  /*8940*/  HGMMA.64x192x16.F32 R24, gdesc[UR4], R24, gsb0 ;  /* 0x02e00000041879f0 */ /* 0x000fe20008000818 */
[----:B------:R-:W-:Y:S02]  /*8950*/  ULDC UR4, c[0x0][0x988] ;  /* 0x0002620000047ab9 */ /* 0x000fe40000000800 */
        /* <DEDUP_REMOVED lines=150> */
[----:B------:R-:W-:Y:S02]  /*92c0*/  FSEL R99, R99, -INF , P1 ;  /* 0xff80000063637808 */ /* 0x000fe40000800000 */
[----:B------:R-:W-:Y:S02]  /*92d0*/  ISETP.GT.AND P1, PT, R4, 0xa8, PT ;  /* 0x000000a80400780c */ /* 0x000fe40003f24270 */
[----:B------:R-:W-:Y:S02]  /*92e0*/  FSEL R105, R105, -INF , P0 ;  /* 0xff80000069697808 */ /* 0x000fe40000000000 */
[----:B------:R-:W-:Y:S02]  /*92f0*/  FMNMX.FTZ R0, R104, R3, !PT ;  /* 0x0000000368007209 */ /* 0x000fe40007810000 */
[----:B------:R-:W-:-:S02]  /*9300*/  FSEL R102, R102, -INF , P2 ;  /* 0xff80000066667808 */ /* 0x000fc40001000000 */
[----:B------:R-:W-:Y:S02]  /*9310*/  ISETP.GT.AND P2, PT, R4, 0xa9, PT ;  /* 0x000000a90400780c */ /* 0x000fe40003f44270 */
[----:B------:R-:W-:Y:S02]  /*9320*/  FSEL R108, R108, -INF , P1 ;  /* 0xff8000006c6c7808 */ /* 0x000fe40000800000 */
[----:B------:R-:W-:Y:S02]  /*9330*/  FMNMX.FTZ R0, R105, R0, !PT ;  /* 0x0000000069007209 */ /* 0x000fe40007810000 */
[----:B------:R-:W-:Y:S02]  /*9340*/  FSEL R98, R98, -INF , P3 ;  /* 0xff80000062627808 */ /* 0x000fe40001800000 */
[----:B------:R-:W-:Y:S02]  /*9350*/  FSEL R109, R109, -INF , P2 ;  /* 0xff8000006d6d7808 */ /* 0x000fe40001000000 */
[----:B------:R-:W-:-:S02]  /*9360*/  FMNMX.FTZ R0, R108, R0, !PT ;  /* 0x000000006c007209 */ /* 0x000fc40007810000 */
[----:B------:R-:W-:Y:S02]  /*9370*/  ISETP.GT.AND P3, PT, R4, 0xb0, PT ;  /* 0x000000b00400780c */ /* 0x000fe40003f64270 */
[----:B------:R-:W-:Y:S02]  /*9380*/  FSEL R95, R95, -INF , P4 ;  /* 0xff8000005f5f7808 */ /* 0x000fe40002000000 */
[----:B------:R-:W-:Y:S02]  /*9390*/  FSEL R112, R112, -INF , P3 ;  /* 0xff80000070707808 */ /* 0x000fe40001800000 */
[----:B------:R-:W-:Y:S02]  /*93a0*/  FMNMX.FTZ R0, R109, R0, !PT ;  /* 0x000000006d007209 */ /* 0x000fe40007810000 */
[----:B------:R-:W-:Y:S02]  /*93b0*/  ISETP.GT.AND P4, PT, R4, 0xb1, PT ;  /* 0x000000b10400780c */ /* 0x000fe40003f84270 */
[----:B------:R-:W-:-:S02]  /*93c0*/  FSEL R94, R94, -INF , P5 ;  /* 0xff8000005e5e7808 */ /* 0x000fc40002800000 */
[----:B------:R-:W-:Y:S02]  /*93d0*/  FSEL R113, R113, -INF , P4 ;  /* 0xff80000071717808 */ /* 0x000fe40002000000 */
[----:B------:R-:W-:Y:S02]  /*93e0*/  FMNMX.FTZ R0, R112, R0, !PT ;  /* 0x0000000070007209 */ /* 0x000fe40007810000 */
[----:B------:R-:W-:Y:S02]  /*93f0*/  ISETP.GT.AND P5, PT, R4, 0xb8, PT ;  /* 0x000000b80400780c */ /* 0x000fe40003fa4270 */
[----:B------:R-:W-:Y:S02]  /*9400*/  FMNMX.FTZ R0, R113, R0, !PT ;  /* 0x0000000071007209 */ /* 0x000fe40007810000 */
[----:B------:R-:W-:Y:S02]  /*9410*/  FSEL R116, R116, -INF , P5 ;  /* 0xff80000074747808 */ /* 0x000fe40002800000 */
[----:B------:R-:W-:-:S02]  /*9420*/  ISETP.GT.AND P6, PT, R4, 0xb9, PT ;  /* 0x000000b90400780c */ /* 0x000fc40003fc4270 */
[----:B------:R-:W-:Y:S02]  /*9430*/  FMNMX.FTZ R0, R116, R0, !PT ;  /* 0x0000000074007209 */ /* 0x000fe40007810000 */
[----:B------:R-:W-:Y:S02]  /*9440*/  FSEL R117, R117, -INF , P6 ;  /* 0xff80000075757808 */ /* 0x000fe40003000000 */
[----:B---3--:R-:W-:Y:S02]  /*9450*/  FMNMX.FTZ R14, R135, R134, !PT ;  /* 0x00000086870e7209 */ /* 0x008fe40007810000 */
[----:B------:R-:W-:Y:S02]  /*9460*/  FMNMX.FTZ R0, R117, R0, !PT ;  /* 0x0000000075007209 */ /* 0x000fe40007810000 */
[----:B------:R-:W-:Y:S02]  /*9470*/  FMNMX.FTZ R11, R133, R14, !PT ;  /* 0x0000000e850b7209 */ /* 0x000fe40007810000 */
[----:B------:R-:W-:Y:S01]  /*9480*/  P2R R10, PR, RZ, 0x4 ;  /* 0x00000004ff0a7803 */ /* 0x000fe20000000000 */
[----:B------:R-:W0:Y:S01]  /*9490*/  SHFL.BFLY PT, R3, R0, 0x2, 0x1f ;  /* 0x0c401f0000037f89 */ /* 0x000e2200000e0000 */
[----:B------:R-:W-:-:S02]  /*94a0*/  FMNMX.FTZ R14, R132, R11, !PT ;  /* 0x0000000b840e7209 */ /* 0x000fc40007810000 */
[----:B--2---:R-:W-:Y:S02]  /*94b0*/  P2R R6, PR, RZ, 0x1 ;  /* 0x00000001ff067803 */ /* 0x004fe40000000000 */
[----:B------:R-:W-:Y:S02]  /*94c0*/  FMNMX.FTZ R11, R131, R14, !PT ;  /* 0x0000000e830b7209 */ /* 0x000fe40007810000 */
[----:B------:R-:W-:Y:S02]  /*94d0*/  ISETP.GT.AND P0, PT, R4, 0xa0, PT ;  /* 0x000000a00400780c */ /* 0x000fe40003f04270 */
[----:B------:R-:W-:Y:S02]  /*94e0*/  FMNMX.FTZ R14, R130, R11, !PT ;  /* 0x0000000b820e7209 */ /* 0x000fe40007810000 */
[----:B------:R-:W-:Y:S02]  /*94f0*/  FSEL R106, R106, -INF , P0 ;  /* 0xff8000006a6a7808 */ /* 0x000fe40000000000 */
[----:B------:R-:W-:-:S02]  /*9500*/  FMNMX.FTZ R11, R129, R14, !PT ;  /* 0x0000000e810b7209 */ /* 0x000fc40007810000 */
[----:B------:R-:W-:Y:S02]  /*9510*/  ISETP.NE.AND P0, PT, R6, RZ, PT ;  /* 0x000000ff0600720c */ /* 0x000fe40003f05270 */
[----:B------:R-:W-:Y:S02]  /*9520*/  FMNMX.FTZ R14, R128, R11, !PT ;  /* 0x0000000b800e7209 */ /* 0x000fe40007810000 */
[----:B------:R-:W-:Y:S02]  /*9530*/  FSEL R107, R107, -INF , P0 ;  /* 0xff8000006b6b7808 */ /* 0x000fe40000000000 */
[----:B------:R-:W-:Y:S02]  /*9540*/  FMNMX.FTZ R11, R127, R14, !PT ;  /* 0x0000000e7f0b7209 */ /* 0x000fe40007810000 */
[----:B------:R-:W-:Y:S02]  /*9550*/  ISETP.NE.AND P0, PT, R9, RZ, PT ;  /* 0x000000ff0900720c */ /* 0x000fe40003f05270 */
[----:B0-----:R-:W-:-:S02]  /*9560*/  FMNMX.FTZ R3, R0, R3, !PT ;  /* 0x0000000300037209 */ /* 0x001fc40007810000 */
[----:B------:R-:W-:Y:S02]  /*9570*/  FMNMX.FTZ R14, R126, R11, !PT ;  /* 0x0000000b7e0e7209 */ /* 0x000fe40007810000 */
[----:B------:R-:W-:Y:S01]  /*9580*/  P2R R7, PR, RZ, 0x2 ;  /* 0x00000002ff077803 */ /* 0x000fe20000000000 */
[----:B------:R-:W0:Y:S01]  /*9590*/  SHFL.BFLY PT, R0, R3, 0x1, 0x1f ;  /* 0x0c201f0003007f89 */ /* 0x000e2200000e0000 */
[----:B------:R-:W-:Y:S02]  /*95a0*/  FMNMX.FTZ R11, R125, R14, !PT ;  /* 0x0000000e7d0b7209 */ /* 0x000fe40007810000 */
[----:B------:R-:W-:Y:S02]  /*95b0*/  ISETP.GT.AND P1, PT, R4, 0x99, PT ;  /* 0x000000990400780c */ /* 0x000fe40003f24270 */
[----:B------:R-:W-:Y:S02]  /*95c0*/  FMNMX.FTZ R14, R124, R11, !PT ;  /* 0x0000000b7c0e7209 */ /* 0x000fe40007810000 */
[----:B------:R-:W-:-:S02]  /*95d0*/  FSEL R103, R103, -INF , P1 ;  /* 0xff80000067677808 */ /* 0x000fc40000800000 */
[----:B------:R-:W-:Y:S02]  /*95e0*/  FMNMX.FTZ R11, R123, R14, !PT ;  /* 0x0000000e7b0b7209 */ /* 0x000fe40007810000 */
[----:B------:R-:W-:Y:S02]  /*95f0*/  ISETP.NE.AND P1, PT, R7, RZ, PT ;  /* 0x000000ff0700720c */ /* 0x000fe40003f25270 */
[----:B------:R-:W-:Y:S02]  /*9600*/  FMNMX.FTZ R14, R122, R11, !PT ;  /* 0x0000000b7a0e7209 */ /* 0x000fe40007810000 */
[----:B------:R-:W-:Y:S02]  /*9610*/  FSEL R110, R110, -INF , P1 ;  /* 0xff8000006e6e7808 */ /* 0x000fe40000800000 */
[----:B------:R-:W-:Y:S02]  /*9620*/  FMNMX.FTZ R11, R121, R14, !PT ;  /* 0x0000000e790b7209 */ /* 0x000fe40007810000 */
[----:B------:R-:W-:-:S02]  /*9630*/  FSEL R114, R114, -INF , P3 ;  /* 0xff80000072727808 */ /* 0x000fc40001800000 */
[----:B------:R-:W-:Y:S02]  /*9640*/  FMNMX.FTZ R11, R120, R11, !PT ;  /* 0x0000000b780b7209 */ /* 0x000fe40007810000 */
[----:B------:R-:W-:Y:S02]  /*9650*/  FSEL R115, R115, -INF , P4 ;  /* 0xff80000073737808 */ /* 0x000fe40002000000 */
[----:B0-----:R-:W-:Y:S01]  /*9660*/  FMNMX.FTZ R3, R3, R0, !PT ;  /* 0x0000000003037209 */ /* 0x001fe20007810000 */
[----:B------:R-:W-:Y:S01]  /*9670*/  IMAD.U32 R0, RZ, RZ, UR4 ;  /* 0x00000004ff007e24 */ /* 0x000fe2000f8e00ff */
[----:B------:R-:W-:Y:S02]  /*9680*/  FMNMX.FTZ R14, R58, R11, !PT ;  /* 0x0000000b3a0e7209 */ /* 0x000fe40007810000 */
[C---:B------:R-:W-:Y:S01]  /*9690*/  FSETP.NEU.FTZ.AND P2, PT, R3.reuse, -INF , PT ;  /* 0xff8000000300780b */ /* 0x040fe20003f5d000 */
[----:B------:R-:W-:Y:S01]  /*96a0*/  FMUL.FTZ R5, R3, R0 ;  /* 0x0000000003057220 */ /* 0x000fe20000410000 */
[----:B------:R-:W-:-:S02]  /*96b0*/  FMNMX.FTZ R11, R59, R14, !PT ;  /* 0x0000000e3b0b7209 */ /* 0x000fc40007810000 */
[----:B------:R-:W-:Y:S02]  /*96c0*/  FSEL R118, R118, -INF , P5 ;  /* 0xff80000076767808 */ /* 0x000fe40002800000 */
[----:B------:R-:W-:Y:S02]  /*96d0*/  FSEL R5, R5, RZ, P2 ;  /* 0x000000ff05057208 */ /* 0x000fe40001000000 */
[----:B------:R-:W-:Y:S02]  /*96e0*/  ISETP.NE.AND P2, PT, R10, RZ, PT ;  /* 0x000000ff0a00720c */ /* 0x000fe40003f45270 */
[----:B------:R-:W-:Y:S01]  /*96f0*/  FSEL R119, R119, -INF , P6 ;  /* 0xff80000077777808 */ /* 0x000fe20003000000 */
[-CC-:B------:R-:W-:Y:S01]  /*9700*/  FFMA.FTZ R6, R25, R0.reuse, -R5.reuse ;  /* 0x0000000019067223 */ /* 0x180fe20000010805 */
[-CC-:B------:R-:W-:Y:S01]  /*9710*/  FFMA.FTZ R25, R32, R0.reuse, -R5.reuse ;  /* 0x0000000020197223 */ /* 0x180fe20000010805 */
[----:B------:R-:W-:Y:S01]  /*9720*/  FMNMX.FTZ R32, R62, R11, !PT ;  /* 0x0000000b3e207209 */ /* 0x000fe20007810000 */
[-CC-:B------:R-:W-:Y:S01]  /*9730*/  FFMA.FTZ R27, R36, R0.reuse, -R5.reuse ;  /* 0x00000000241b7223 */ /* 0x180fe20000010805 */
[-CC-:B------:R-:W-:Y:S01]  /*9740*/  FFMA.FTZ R9, R40, R0.reuse, -R5.reuse ;  /* 0x0000000028097223 */ /* 0x180fe20000010805 */
[----:B------:R-:W-:Y:S01]  /*9750*/  FSEL R111, R111, -INF , P2 ;  /* 0xff8000006f6f7808 */ /* 0x000fe20001000000 */
[--C-:B------:R-:W-:Y:S01]  /*9760*/  FFMA.FTZ R7, R28, R0, -R5.reuse ;  /* 0x000000001c077223 */ /* 0x100fe20000010805 */
[----:B------:R-:W-:Y:S01]  /*9770*/  FMNMX.FTZ R11, R63, R32, !PT ;  /* 0x000000203f0b7209 */ /* 0x000fe20007810000 */
[-CC-:B------:R-:W-:Y:S01]  /*9780*/  FFMA.FTZ R28, R49, R0.reuse, -R5.reuse ;  /* 0x00000000311c7223 */ /* 0x180fe20000010805 */
[-CC-:B------:R-:W-:Y:S01]  /*9790*/  FFMA.FTZ R30, R37, R0.reuse, -R5.reuse ;  /* 0x00000000251e7223 */ /* 0x180fe20000010805 */
[-CC-:B------:R-:W-:Y:S01]  /*97a0*/  FFMA.FTZ R37, R85, R0.reuse, -R5.reuse ;  /* 0x0000000055257223 */ /* 0x180fe20000010805 */
[----:B------:R-:W-:Y:S01]  /*97b0*/  FMNMX.FTZ R32, R66, R11, !PT ;  /* 0x0000000b42207209 */ /* 0x000fe20007810000 */
[-CC-:B------:R-:W-:Y:S01]  /*97c0*/  FFMA.FTZ R4, R24, R0.reuse, -R5.reuse ;  /* 0x0000000018047223 */ /* 0x180fe20000010805 */
[----:B------:R-:W-:Y:S01]  /*97d0*/  MUFU.EX2 R6, R6 ;  /* 0x0000000600067308 */ /* 0x000fe20000000800 */
[--C-:B------:R-:W-:Y:S01]  /*97e0*/  FFMA.FTZ R24, R29, R0, -R5.reuse ;  /* 0x000000001d187223 */ /* 0x100fe20000010805 */
[----:B------:R-:W-:Y:S01]  /*97f0*/  FMNMX.FTZ R11, R67, R32, !PT ;  /* 0x00000020430b7209 */ /* 0x000fe20007810000 */
[-CC-:B------:R-:W-:Y:S01]  /*9800*/  FFMA.FTZ R26, R33, R0.reuse, -R5.reuse ;  /* 0x00000000211a7223 */ /* 0x180fe20000010805 */
[-CC-:B------:R-:W-:Y:S01]  /*9810*/  FFMA.FTZ R12, R44, R0.reuse, -R5.reuse ;  /* 0x000000002c0c7223 */ /* 0x180fe20000010805 */
[-CC-:B------:R-:W-:Y:S01]  /*9820*/  FFMA.FTZ R43, R57, R0.reuse, -R5.reuse ;  /* 0x00000000392b7223 */ /* 0x180fe20000010805 */
[----:B------:R-:W-:Y:S01]  /*9830*/  FMNMX.FTZ R34, R70, R11, !PT ;  /* 0x0000000b46227209 */ /* 0x000fe20007810000 */
[-CC-:B------:R-:W-:Y:S01]  /*9840*/  FFMA.FTZ R10, R41, R0.reuse, -R5.reuse ;  /* 0x00000000290a7223 */ /* 0x180fe20000010805 */
[----:B------:R-:W0:Y:S01]  /*9850*/  MUFU.EX2 R4, R4 ;  /* 0x0000000400047308 */ /* 0x000e220000000800 */
[--C-:B------:R-:W-:Y:S01]  /*9860*/  FFMA.FTZ R20, R45, R0, -R5.reuse ;  /* 0x000000002d147223 */ /* 0x100fe20000010805 */
[----:B------:R-:W-:Y:S01]  /*9870*/  FMNMX.FTZ R11, R71, R34, !PT ;  /* 0x00000022470b7209 */ /* 0x000fe20007810000 */
[-CC-:B------:R-:W-:Y:S01]  /*9880*/  FFMA.FTZ R21, R48, R0.reuse, -R5.reuse ;  /* 0x0000000030157223 */ /* 0x180fe20000010805 */
[-CC-:B------:R-:W-:Y:S01]  /*9890*/  FFMA.FTZ R29, R52, R0.reuse, -R5.reuse ;  /* 0x00000000341d7223 */ /* 0x180fe20000010805 */
[-CC-:B------:R-:W-:Y:S01]  /*98a0*/  FFMA.FTZ R31, R53, R0.reuse, -R5.reuse ;  /* 0x00000000351f7223 */ /* 0x180fe20000010805 */
[----:B------:R-:W-:Y:S01]  /*98b0*/  FMNMX.FTZ R34, R74, R11, !PT ;  /* 0x0000000b4a227209 */ /* 0x000fe20007810000 */
[-CC-:B------:R-:W-:Y:S01]  /*98c0*/  FFMA.FTZ R42, R56, R0.reuse, -R5.reuse ;  /* 0x00000000382a7223 */ /* 0x180fe20000010805 */
[----:B------:R-:W1:Y:S01]  /*98d0*/  MUFU.EX2 R7, R7 ;  /* 0x0000000700077308 */ /* 0x000e620000000800 */
[--C-:B------:R-:W-:Y:S01]  /*98e0*/  FFMA.FTZ R44, R60, R0, -R5.reuse ;  /* 0x000000003c2c7223 */ /* 0x100fe20000010805 */
[----:B------:R-:W-:Y:S01]  /*98f0*/  FMNMX.FTZ R11, R75, R34, !PT ;  /* 0x000000224b0b7209 */ /* 0x000fe20007810000 */
[-CC-:B------:R-:W-:Y:S01]  /*9900*/  FFMA.FTZ R57, R93, R0.reuse, -R5.reuse ;  /* 0x000000005d397223 */ /* 0x180fe20000010805 */
[-CC-:B------:R-:W-:Y:S01]  /*9910*/  FFMA.FTZ R52, R61, R0.reuse, -R5.reuse ;  /* 0x000000003d347223 */ /* 0x180fe20000010805 */
[-CC-:B------:R-:W-:Y:S01]  /*9920*/  FFMA.FTZ R13, R64, R0.reuse, -R5.reuse ;  /* 0x00000000400d7223 */ /* 0x180fe20000010805 */
[----:B------:R-:W-:Y:S01]  /*9930*/  FMNMX.FTZ R34, R78, R11, !PT ;  /* 0x0000000b4e227209 */ /* 0x000fe20007810000 */
[-CC-:B------:R-:W-:Y:S01]  /*9940*/  FFMA.FTZ R14, R65, R0.reuse, -R5.reuse ;  /* 0x00000000410e7223 */ /* 0x180fe20000010805 */
[----:B------:R-:W2:Y:S01]  /*9950*/  MUFU.EX2 R24, R24 ;  /* 0x0000001800187308 */ /* 0x000ea20000000800 */
[--C-:B------:R-:W-:Y:S01]  /*9960*/  FFMA.FTZ R15, R68, R0, -R5.reuse ;  /* 0x00000000440f7223 */ /* 0x100fe20000010805 */
[----:B------:R-:W-:Y:S01]  /*9970*/  FMNMX.FTZ R11, R79, R34, !PT ;  /* 0x000000224f0b7209 */ /* 0x000fe20007810000 */
[-CC-:B------:R-:W-:Y:S01]  /*9980*/  FFMA.FTZ R32, R69, R0.reuse, -R5.reuse ;  /* 0x0000000045207223 */ /* 0x180fe20000010805 */
[-CC-:B------:R-:W-:Y:S01]  /*9990*/  FFMA.FTZ R33, R72, R0.reuse, -R5.reuse ;  /* 0x0000000048217223 */ /* 0x180fe20000010805 */
[-CC-:B------:R-:W-:Y:S01]  /*99a0*/  FFMA.FTZ R38, R73, R0.reuse, -R5.reuse ;  /* 0x0000000049267223 */ /* 0x180fe20000010805 */
[----:B------:R-:W-:Y:S01]  /*99b0*/  FMNMX.FTZ R34, R82, R11, !PT ;  /* 0x0000000b52227209 */ /* 0x000fe20007810000 */
[-CC-:B------:R-:W-:Y:S01]  /*99c0*/  FFMA.FTZ R39, R76, R0.reuse, -R5.reuse ;  /* 0x000000004c277223 */ /* 0x180fe20000010805 */
[----:B------:R-:W3:Y:S01]  /*99d0*/  MUFU.EX2 R25, R25 ;  /* 0x0000001900197308 */ /* 0x000ee20000000800 */
[--C-:B------:R-:W-:Y:S01]  /*99e0*/  FFMA.FTZ R41, R77, R0, -R5.reuse ;  /* 0x000000004d297223 */ /* 0x100fe20000010805 */
[----:B------:R-:W-:Y:S01]  /*99f0*/  FMNMX.FTZ R11, R83, R34, !PT ;  /* 0x00000022530b7209 */ /* 0x000fe20007810000 */
[-CC-:B------:R-:W-:Y:S01]  /*9a00*/  FFMA.FTZ R35, R81, R0.reuse, -R5.reuse ;  /* 0x0000000051237223 */ /* 0x180fe20000010805 */
[-CC-:B------:R-:W-:Y:S01]  /*9a10*/  FFMA.FTZ R45, R89, R0.reuse, -R5.reuse ;  /* 0x00000000592d7223 */ /* 0x180fe20000010805 */
[-CC-:B------:R-:W-:Y:S01]  /*9a20*/  FFMA.FTZ R54, R92, R0.reuse, -R5.reuse ;  /* 0x000000005c367223 */ /* 0x180fe20000010805 */
[----:B------:R-:W-:Y:S01]  /*9a30*/  FMNMX.FTZ R34, R86, R11, !PT ;  /* 0x0000000b56227209 */ /* 0x000fe20007810000 */
[-CC-:B------:R-:W-:Y:S01]  /*9a40*/  FFMA.FTZ R51, R97, R0.reuse, -R5.reuse ;  /* 0x0000000061337223 */ /* 0x180fe20000010805 */
[----:B------:R-:W4:Y:S01]  /*9a50*/  MUFU.EX2 R26, R26 ;  /* 0x0000001a001a7308 */ /* 0x000f220000000800 */
        /* <DEDUP_REMOVED lines=10> */
[----:B------:R-:W-:Y:S01]  /*9b00*/  FFMA.FTZ R50, R116, R0, -R5 ;  /* 0x0000000074327223 */ /* 0x000fe20000010805 */
[----:B------:R-:W4:Y:S01]  /*9b10*/  MUFU.EX2 R27, R27 ;  /* 0x0000001b001b7308 */ /* 0x000f220000000800 */
[----:B------:R-:W4:Y:S01]  /*9b20*/  LDL R100, [R1+0x4c] ;  /* 0x00004c0001647983 */ /* 0x000f220000100800 */
[----:B------:R-:W-:-:S04]  /*9b30*/  FMNMX.FTZ R36, R94, R11, !PT ;  /* 0x0000000b5e247209 */ /* 0x000fc80007810000 */
[----:B------:R-:W-:Y:S01]  /*9b40*/  FMNMX.FTZ R11, R95, R36, !PT ;  /* 0x000000245f0b7209 */ /* 0x000fe20007810000 */
[----:B------:R-:W-:Y:S01]  /*9b50*/  FFMA.FTZ R36, R84, R0, -R5 ;  /* 0x0000000054247223 */ /* 0x000fe20000010805 */
[----:B------:R-:W4:Y:S02]  /*9b60*/  MUFU.EX2 R30, R30 ;  /* 0x0000001e001e7308 */ /* 0x000f240000000800 */
[----:B------:R-:W-:-:S04]  /*9b70*/  FMNMX.FTZ R40, R98, R11, !PT ;  /* 0x0000000b62287209 */ /* 0x000fc80007810000 */
[----:B------:R-:W-:Y:S02]  /*9b80*/  FMNMX.FTZ R11, R99, R40, !PT ;  /* 0x00000028630b7209 */ /* 0x000fe40007810000 */
[----:B------:R-:W-:Y:S02]  /*9b90*/  MUFU.EX2 R9, R9 ;  /* 0x0000000900097308 */ /* 0x000fe40000000800 */
[----:B------:R-:W-:-:S04]  /*9ba0*/  FMNMX.FTZ R40, R102, R11, !PT ;  /* 0x0000000b66287209 */ /* 0x000fc80007810000 */
[----:B------:R-:W-:Y:S01]  /*9bb0*/  FMNMX.FTZ R11, R103, R40, !PT ;  /* 0x00000028670b7209 */ /* 0x000fe20007810000 */
[----:B------:R-:W-:Y:S01]  /*9bc0*/  FFMA.FTZ R40, R88, R0, -R5 ;  /* 0x0000000058287223 */ /* 0x000fe20000010805 */
        /* <DEDUP_REMOVED lines=11> */
[----:B------:R-:W-:Y:S01]  /*9c80*/  FMNMX.FTZ R11, R119, R46, !PT ;  /* 0x0000002e770b7209 */ /* 0x000fe20007810000 */
[-CC-:B------:R-:W-:Y:S01]  /*9c90*/  FFMA.FTZ R46, R96, R0.reuse, -R5.reuse ;  /* 0x00000000602e7223 */ /* 0x180fe20000010805 */
[-CC-:B------:R-:W-:Y:S01]  /*9ca0*/  FFMA.FTZ R96, R101, R0.reuse, -R5.reuse ;  /* 0x0000000065607223 */ /* 0x180fe20000010805 */
[----:B------:R-:W-:Y:S02]  /*9cb0*/  MUFU.EX2 R28, R28 ;  /* 0x0000001c001c7308 */ /* 0x000fe40000000800 */
[----:B------:R-:W0:Y:S06]  /*9cc0*/  SHFL.BFLY PT, R47, R11, 0x2, 0x1f ;  /* 0x0c401f000b2f7f89 */ /* 0x000e2c00000e0000 */
[----:B------:R-:W-:Y:S08]  /*9cd0*/  MUFU.EX2 R29, R29 ;  /* 0x0000001d001d7308 */ /* 0x000ff00000000800 */
[----:B------:R-:W-:Y:S08]  /*9ce0*/  MUFU.EX2 R31, R31 ;  /* 0x0000001f001f7308 */ /* 0x000ff00000000800 */
[----:B------:R-:W-:Y:S01]  /*9cf0*/  MUFU.EX2 R42, R42 ;  /* 0x0000002a002a7308 */ /* 0x000fe20000000800 */
[----:B0-----:R-:W-:Y:S01]  /*9d00*/  FMNMX.FTZ R11, R11, R47, !PT ;  /* 0x0000002f0b0b7209 */ /* 0x001fe20007810000 */
[----:B------:R-:W-:-:S04]  /*9d10*/  FFMA.FTZ R47, R112, R0, -R5 ;  /* 0x00000000702f7223 */ /* 0x000fc80000010805 */
[----:B------:R-:W0:Y:S02]  /*9d20*/  SHFL.BFLY PT, R49, R11, 0x1, 0x1f ;  /* 0x0c201f000b317f89 */ /* 0x000e2400000e0000 */
[----:B------:R-:W-:Y:S08]  /*9d30*/  MUFU.EX2 R43, R43 ;  /* 0x0000002b002b7308 */ /* 0x000ff00000000800 */
[----:B------:R-:W-:Y:S08]  /*9d40*/  MUFU.EX2 R44, R44 ;  /* 0x0000002c002c7308 */ /* 0x000ff00000000800 */
[----:B------:R-:W-:Y:S01]  /*9d50*/  MUFU.EX2 R52, R52 ;  /* 0x0000003400347308 */ /* 0x000fe20000000800 */
[----:B0-----:R-:W-:Y:S01]  /*9d60*/  FMNMX.FTZ R11, R11, R49, !PT ;  /* 0x000000310b0b7209 */ /* 0x001fe20007810000 */
[----:B------:R-:W-:-:S06]  /*9d70*/  FFMA.FTZ R49, R117, R0, -R5 ;  /* 0x0000000075317223 */ /* 0x000fcc0000010805 */
[----:B------:R-:W-:Y:S01]  /*9d80*/  MUFU.EX2 R13, R13 ;  /* 0x0000000d000d7308 */ /* 0x000fe20000000800 */
[C---:B------:R-:W-:Y:S01]  /*9d90*/  FSETP.NEU.FTZ.AND P1, PT, R11.reuse, -INF , PT ;  /* 0xff8000000b00780b */ /* 0x040fe20003f3d000 */
[----:B------:R-:W-:-:S05]  /*9da0*/  FMUL.FTZ R85, R11, R0 ;  /* 0x000000000b557220 */ /* 0x000fca0000410000 */
[----:B------:R-:W-:Y:S01]  /*9db0*/  FSEL R85, R85, RZ, P1 ;  /* 0x000000ff55557208 */ /* 0x000fe20000800000 */
[----:B------:R-:W-:Y:S01]  /*9dc0*/  MUFU.EX2 R14, R14 ;  /* 0x0000000e000e7308 */ /* 0x000fe20000000800 */
[----:B------:R-:W-:-:S03]  /*9dd0*/  ISETP.NE.AND P1, PT, R137, RZ, PT ;  /* 0x000000ff8900720c */ /* 0x000fc60003f25270 */
[-CC-:B------:R-:W-:Y:S01]  /*9de0*/  FFMA.FTZ R5, R135, R0.reuse, -R85.reuse ;  /* 0x0000000087057223 */ /* 0x180fe20000010855 */
[-CC-:B------:R-:W-:Y:S01]  /*9df0*/  FFMA.FTZ R72, R134, R0.reuse, -R85.reuse ;  /* 0x0000000086487223 */ /* 0x180fe20000010855 */
[-CC-:B------:R-:W-:Y:S01]  /*9e00*/  FFMA.FTZ R73, R133, R0.reuse, -R85.reuse ;  /* 0x0000000085497223 */ /* 0x180fe20000010855 */
[-CC-:B------:R-:W-:Y:S01]  /*9e10*/  FFMA.FTZ R81, R132, R0.reuse, -R85.reuse ;  /* 0x0000000084517223 */ /* 0x180fe20000010855 */
[-CC-:B------:R-:W-:Y:S01]  /*9e20*/  FFMA.FTZ R84, R131, R0.reuse, -R85.reuse ;  /* 0x0000000083547223 */ /* 0x180fe20000010855 */
[-CC-:B------:R-:W-:Y:S01]  /*9e30*/  FFMA.FTZ R88, R130, R0.reuse, -R85.reuse ;  /* 0x0000000082587223 */ /* 0x180fe20000010855 */
[----:B------:R-:W-:Y:S01]  /*9e40*/  MUFU.EX2 R5, R5 ;  /* 0x0000000500057308 */ /* 0x000fe20000000800 */
[-CC-:B------:R-:W-:Y:S01]  /*9e50*/  FFMA.FTZ R89, R129, R0.reuse, -R85.reuse ;  /* 0x0000000081597223 */ /* 0x180fe20000010855 */
[-CC-:B------:R-:W-:Y:S01]  /*9e60*/  FFMA.FTZ R92, R128, R0.reuse, -R85.reuse ;  /* 0x00000000805c7223 */ /* 0x180fe20000010855 */
[-CC-:B------:R-:W-:Y:S01]  /*9e70*/  FFMA.FTZ R61, R127, R0.reuse, -R85.reuse ;  /* 0x000000007f3d7223 */ /* 0x180fe20000010855 */
[----:B------:R-:W-:Y:S01]  /*9e80*/  @!P1 IADD3 R8, R8, 0x30840, RZ ;  /* 0x0003084008089810 */ /* 0x000fe20007ffe0ff */
[-CC-:B------:R-:W-:Y:S01]  /*9e90*/  FFMA.FTZ R64, R126, R0.reuse, -R85.reuse ;  /* 0x000000007e407223 */ /* 0x180fe20000010855 */
[-CC-:B------:R-:W-:Y:S01]  /*9ea0*/  FFMA.FTZ R65, R125, R0.reuse, -R85.reuse ;  /* 0x000000007d417223 */ /* 0x180fe20000010855 */
[-CC-:B------:R-:W-:Y:S01]  /*9eb0*/  FFMA.FTZ R68, R124, R0.reuse, -R85.reuse ;  /* 0x000000007c447223 */ /* 0x180fe20000010855 */
[----:B------:R-:W-:Y:S01]  /*9ec0*/  @!P1 PRMT R8, RZ, 0x654, R8 ;  /* 0x00000654ff089816 */ /* 0x000fe20000000008 */
[----:B------:R-:W0:Y:S01]  /*9ed0*/  MUFU.EX2 R72, R72 ;  /* 0x0000004800487308 */ /* 0x000e220000000800 */
[-CC-:B------:R-:W-:Y:S01]  /*9ee0*/  FFMA.FTZ R69, R123, R0.reuse, -R85.reuse ;  /* 0x000000007b457223 */ /* 0x180fe20000010855 */
[-CC-:B------:R-:W-:Y:S01]  /*9ef0*/  FFMA.FTZ R76, R122, R0.reuse, -R85.reuse ;  /* 0x000000007a4c7223 */ /* 0x180fe20000010855 */
[----:B------:R1:W-:Y:S01]  /*9f00*/  @!P1 SYNCS.ARRIVE.TRANS64.RED.A1T0 RZ, [R8+URZ], RZ ;  /* 0x000000ff08ff99a7 */ /* 0x0003e2000810043f */
[-CC-:B------:R-:W-:Y:S01]  /*9f10*/  FFMA.FTZ R77, R121, R0.reuse, -R85.reuse ;  /* 0x00000000794d7223 */ /* 0x180fe20000010855 */
[-CC-:B------:R-:W-:Y:S01]  /*9f20*/  FFMA.FTZ R80, R120, R0.reuse, -R85.reuse ;  /* 0x0000000078507223 */ /* 0x180fe20000010855 */
[----:B------:R-:W-:-:S02]  /*9f30*/  FFMA.FTZ R58, R58, R0, -R85 ;  /* 0x000000003a3a7223 */ /* 0x000fc40000010855 */
[----:B------:R-:W-:Y:S01]  /*9f40*/  MUFU.EX2 R73, R73 ;  /* 0x0000004900497308 */ /* 0x000fe20000000800 */
[-CC-:B-1----:R-:W-:Y:S01]  /*9f50*/  FFMA.FTZ R8, R66, R0.reuse, -R85.reuse ;  /* 0x0000000042087223 */ /* 0x182fe20000010855 */
[-CC-:B------:R-:W-:Y:S01]  /*9f60*/  FFMA.FTZ R66, R67, R0.reuse, -R85.reuse ;  /* 0x0000000043427223 */ /* 0x180fe20000010855 */
[-CC-:B------:R-:W-:Y:S01]  /*9f70*/  FFMA.FTZ R67, R70, R0.reuse, -R85.reuse ;  /* 0x0000000046437223 */ /* 0x180fe20000010855 */
[-CC-:B------:R-:W-:Y:S01]  /*9f80*/  FFMA.FTZ R70, R71, R0.reuse, -R85.reuse ;  /* 0x0000000047467223 */ /* 0x180fe20000010855 */
[----:B------:R-:W-:Y:S01]  /*9f90*/  FFMA.FTZ R71, R74, R0, -R85 ;  /* 0x000000004a477223 */ /* 0x000fe20000010855 */
[----:B------:R-:W-:Y:S01]  /*9fa0*/  FADD.FTZ R74, R4, R6 ;  /* 0x00000006044a7221 */ /* 0x000fe20000010000 */
[----:B------:R-:W-:Y:S01]  /*9fb0*/  F2FP.F16.F32.PACK_AB R4, R6, R4 ;  /* 0x000000040604723e */ /* 0x000fe200000000ff */
[----:B------:R-:W1:Y:S02]  /*9fc0*/  MUFU.EX2 R81, R81 ;  /* 0x0000005100517308 */ /* 0x000e640000000800 */
[----:B------:R-:W-:-:S04]  /*9fd0*/  FADD.FTZ R97, R7, R74 ;  /* 0x0000004a07617221 */ /* 0x000fc80000010000 */
[C---:B--2---:R-:W-:Y:S02]  /*9fe0*/  FADD.FTZ R6, R24.reuse, R97 ;  /* 0x0000006118067221 */ /* 0x044fe40000010000 */
[----:B------:R-:W2:Y:S02]  /*9ff0*/  MUFU.EX2 R84, R84 ;  /* 0x0000005400547308 */ /* 0x000ea40000000800 */
[----:B---3--:R-:W-:Y:S01]  /*a000*/  FADD.FTZ R97, R25, R6 ;  /* 0x0000000619617221 */ /* 0x008fe20000010000 */
[----:B------:R-:W-:-:S03]  /*a010*/  F2FP.F16.F32.PACK_AB R6, R24, R7 ;  /* 0x000000071806723e */ /* 0x000fc600000000ff */
[C---:B----4-:R-:W-:Y:S02]  /*a020*/  FADD.FTZ R24, R26.reuse, R97 ;  /* 0x000000611a187221 */ /* 0x050fe40000010000 */
[----:B------:R-:W3:Y:S02]  /*a030*/  MUFU.EX2 R88, R88 ;  /* 0x0000005800587308 */ /* 0x000ee40000000800 */
[----:B------:R-:W-:Y:S01]  /*a040*/  FADD.FTZ R7, R27, R24 ;  /* 0x000000181b077221 */ /* 0x000fe20000010000 */
[----:B------:R-:W-:Y:S02]  /*a050*/  F2FP.F16.F32.PACK_AB R24, R26, R25 ;  /* 0x000000191a18723e */ /* 0x000fe400000000ff */
[C---:B------:R-:W-:Y:S01]  /*a060*/  F2FP.F16.F32.PACK_AB R26, R30.reuse, R27 ;  /* 0x0000001b1e1a723e */ /* 0x040fe200000000ff */
[----:B------:R-:W-:Y:S01]  /*a070*/  FADD.FTZ R74, R30, R7 ;  /* 0x000000071e4a7221 */ /* 0x000fe20000010000 */
[----:B0-----:R-:W-:Y:S01]  /*a080*/  FADD.FTZ R30, R5, R72 ;  /* 0x00000048051e7221 */ /* 0x001fe20000010000 */
[----:B-1----:R-:W-:Y:S01]  /*a090*/  F2FP.F16.F32.PACK_AB R7, R81, R73 ;  /* 0x000000495107723e */ /* 0x002fe200000000ff */
[----:B------:R-:W0:Y:S02]  /*a0a0*/  MUFU.EX2 R89, R89 ;  /* 0x0000005900597308 */ /* 0x000e240000000800 */
[----:B------:R-:W-:Y:S01]  /*a0b0*/  FADD.FTZ R30, R73, R30 ;  /* 0x0000001e491e7221 */ /* 0x000fe20000010000 */
[----:B------:R-:W-:Y:S01]  /*a0c0*/  FADD.FTZ R73, R9, R74 ;  /* 0x0000004a09497221 */ /* 0x000fe20000010000 */
[----:B------:R-:W-:Y:S01]  /*a0d0*/  F2FP.F16.F32.PACK_AB R5, R72, R5 ;  /* 0x000000054805723e */ /* 0x000fe200000000ff */
[----:B------:R-:W4:Y:S01]  /*a0e0*/  LDL R74, [R1+0x8] ;  /* 0x00000800014a7983 */ /* 0x000f220000100800 */
[----:B------:R-:W-:Y:S01]  /*a0f0*/  FADD.FTZ R25, R81, R30 ;  /* 0x0000001e51197221 */ /* 0x000fe20000010000 */
[----:B------:R-:W-:Y:S01]  /*a100*/  FADD.FTZ R81, R10, R73 ;  /* 0x000000490a517221 */ /* 0x000fe20000010000 */
[----:B------:R-:W1:Y:S03]  /*a110*/  MUFU.EX2 R92, R92 ;  /* 0x0000005c005c7308 */ /* 0x000e660000000800 */
[----:B------:R-:W-:-:S04]  /*a120*/  FADD.FTZ R81, R12, R81 ;  /* 0x000000510c517221 */ /* 0x000fc80000010000 */
[----:B------:R-:W-:Y:S01]  /*a130*/  FADD.FTZ R72, R20, R81 ;  /* 0x0000005114487221 */ /* 0x000fe20000010000 */
[----:B------:R-:W1:Y:S03]  /*a140*/  MUFU.EX2 R61, R61 ;  /* 0x0000003d003d7308 */ /* 0x000e660000000800 */
[----:B------:R-:W-:-:S04]  /*a150*/  FADD.FTZ R81, R21, R72 ;  /* 0x0000004815517221 */ /* 0x000fc80000010000 */
[----:B------:R-:W-:Y:S01]  /*a160*/  FADD.FTZ R72, R28, R81 ;  /* 0x000000511c487221 */ /* 0x000fe20000010000 */
[----:B------:R-:W1:Y:S03]  /*a170*/  MUFU.EX2 R64, R64 ;  /* 0x0000004000407308 */ /* 0x000e660000000800 */
[----:B------:R-:W-:-:S04]  /*a180*/  FADD.FTZ R72, R29, R72 ;  /* 0x000000481d487221 */ /* 0x000fc80000010000 */
[----:B------:R-:W-:Y:S01]  /*a190*/  FADD.FTZ R81, R31, R72 ;  /* 0x000000481f517221 */ /* 0x000fe20000010000 */
[----:B------:R-:W1:Y:S01]  /*a1a0*/  MUFU.EX2 R65, R65 ;  /* 0x0000004100417308 */ /* 0x000e620000000800 */
[----:B------:R-:W4:Y:S01]  /*a1b0*/  LDL R72, [R1+0x4] ;  /* 0x0000040001487983 */ /* 0x000f220000100800 */
[----:B--2---:R-:W-:-:S04]  /*a1c0*/  FADD.FTZ R25, R84, R25 ;  /* 0x0000001954197221 */ /* 0x004fc80000010000 */
[----:B---3--:R-:W-:Y:S02]  /*a1d0*/  FADD.FTZ R30, R88, R25 ;  /* 0x00000019581e7221 */ /* 0x008fe40000010000 */
[----:B------:R-:W2:Y:S02]  /*a1e0*/  MUFU.EX2 R68, R68 ;  /* 0x0000004400447308 */ /* 0x000ea40000000800 */
[----:B0-----:R-:W-:-:S04]  /*a1f0*/  FADD.FTZ R27, R89, R30 ;  /* 0x0000001e591b7221 */ /* 0x001fc80000010000 */
[----:B-1----:R-:W-:Y:S02]  /*a200*/  FADD.FTZ R30, R92, R27 ;  /* 0x0000001b5c1e7221 */ /* 0x002fe40000010000 */
[----:B------:R-:W0:Y:S02]  /*a210*/  MUFU.EX2 R69, R69 ;  /* 0x0000004500457308 */ /* 0x000e240000000800 */
[----:B------:R-:W-:-:S04]  /*a220*/  FADD.FTZ R73, R61, R30 ;  /* 0x0000001e3d497221 */ /* 0x000fc80000010000 */
[----:B------:R-:W-:Y:S02]  /*a230*/  FADD.FTZ R30, R64, R73 ;  /* 0x00000049401e7221 */ /* 0x000fe40000010000 */
[----:B------:R-:W1:Y:S02]  /*a240*/  MUFU.EX2 R76, R76 ;  /* 0x0000004c004c7308 */ /* 0x000e640000000800 */
[----:B------:R-:W-:-:S06]  /*a250*/  FADD.FTZ R73, R65, R30 ;  /* 0x0000001e41497221 */ /* 0x000fcc0000010000 */
[----:B------:R-:W3:Y:S01]  /*a260*/  MUFU.EX2 R77, R77 ;  /* 0x0000004d004d7308 */ /* 0x000ee20000000800 */
[----:B--2---:R-:W-:Y:S01]  /*a270*/  FADD.FTZ R30, R68, R73 ;  /* 0x00000049441e7221 */ /* 0x004fe20000010000 */
[----:B------:R-:W-:-:S06]  /*a280*/  FFMA.FTZ R59, R59, R0, -R85 ;  /* 0x000000003b3b7223 */ /* 0x000fcc0000010855 */
[----:B------:R-:W2:Y:S01]  /*a290*/  MUFU.EX2 R80, R80 ;  /* 0x0000005000507308 */ /* 0x000ea20000000800 */
[----:B0-----:R-:W-:Y:S01]  /*a2a0*/  FADD.FTZ R73, R69, R30 ;  /* 0x0000001e45497221 */ /* 0x001fe20000010000 */
[----:B------:R-:W-:Y:S01]  /*a2b0*/  FFMA.FTZ R62, R62, R0, -R85 ;  /* 0x000000003e3e7223 */ /* 0x000fe20000010855 */
[----:B------:R-:W-:-:S05]  /*a2c0*/  F2FP.F16.F32.PACK_AB R25, R88, R84 ;  /* 0x000000545819723e */ /* 0x000fca00000000ff */
[----:B------:R-:W0:Y:S01]  /*a2d0*/  MUFU.EX2 R58, R58 ;  /* 0x0000003a003a7308 */ /* 0x000e220000000800 */
[----:B-1----:R-:W-:Y:S01]  /*a2e0*/  FADD.FTZ R30, R76, R73 ;  /* 0x000000494c1e7221 */ /* 0x002fe20000010000 */
[----:B------:R-:W4:Y:S01]  /*a2f0*/  LDL R84, [R1+0x54] ;  /* 0x0000540001547983 */ /* 0x000f220000100800 */
[----:B------:R-:W-:-:S05]  /*a300*/  FFMA.FTZ R63, R63, R0, -R85 ;  /* 0x000000003f3f7223 */ /* 0x000fca0000010855 */
[----:B------:R-:W1:Y:S01]  /*a310*/  MUFU.EX2 R59, R59 ;  /* 0x0000003b003b7308 */ /* 0x000e620000000800 */
[----:B---3--:R-:W-:Y:S01]  /*a320*/  FADD.FTZ R73, R77, R30 ;  /* 0x0000001e4d497221 */ /* 0x008fe20000010000 */
[----:B------:R-:W-:-:S06]  /*a330*/  FADD.FTZ R30, R42, R81 ;  /* 0x000000512a1e7221 */ /* 0x000fcc0000010000 */
[----:B------:R-:W3:Y:S01]  /*a340*/  MUFU.EX2 R62, R62 ;  /* 0x0000003e003e7308 */ /* 0x000ee20000000800 */
[----:B--2---:R-:W-:Y:S01]  /*a350*/  FADD.FTZ R73, R80, R73 ;  /* 0x0000004950497221 */ /* 0x004fe20000010000 */
[----:B------:R-:W-:-:S06]  /*a360*/  FADD.FTZ R81, R43, R30 ;  /* 0x0000001e2b517221 */ /* 0x000fcc0000010000 */
[----:B------:R-:W2:Y:S01]  /*a370*/  MUFU.EX2 R63, R63 ;  /* 0x0000003f003f7308 */ /* 0x000ea20000000800 */
[----:B0-----:R-:W-:Y:S01]  /*a380*/  FADD.FTZ R30, R58, R73 ;  /* 0x000000493a1e7221 */ /* 0x001fe20000010000 */
[----:B------:R0:W-:Y:S01]  /*a390*/  STSM.16.M88.4 [R157+0x1e800], R4 ;  /* 0x01e800049d007844 */ /* 0x0001e20000000200 */
[----:B------:R-:W-:-:S05]  /*a3a0*/  FADD.FTZ R81, R44, R81 ;  /* 0x000000512c517221 */ /* 0x000fca0000010000 */
[----:B------:R-:W2:Y:S08]  /*a3b0*/  MUFU.EX2 R8, R8 ;  /* 0x0000000800087308 */ /* 0x000eb00000000800 */
[----:B------:R-:W2:Y:S01]  /*a3c0*/  MUFU.EX2 R15, R15 ;  /* 0x0000000f000f7308 */ /* 0x000ea20000000800 */
[----:B0-----:R-:W-:Y:S01]  /*a3d0*/  F2FP.F16.F32.PACK_AB R4, R10, R9 ;  /* 0x000000090a04723e */ /* 0x001fe200000000ff */
[----:B-1----:R-:W-:Y:S01]  /*a3e0*/  FADD.FTZ R9, R59, R30 ;  /* 0x0000001e3b097221 */ /* 0x002fe20000010000 */
[----:B------:R-:W-:-:S05]  /*a3f0*/  F2FP.F16.F32.PACK_AB R6, R20, R12 ;  /* 0x0000000c1406723e */ /* 0x000fca00000000ff */
[----:B------:R-:W0:Y:S01]  /*a400*/  MUFU.EX2 R66, R66 ;  /* 0x0000004200427308 */ /* 0x000e220000000800 */
[----:B------:R-:W-:Y:S01]  /*a410*/  FADD.FTZ R12, R52, R81 ;  /* 0x00000051340c7221 */ /* 0x000fe20000010000 */
[----:B---3--:R-:W-:-:S03]  /*a420*/  FADD.FTZ R10, R62, R9 ;  /* 0x000000093e0a7221 */ /* 0x008fc60000010000 */
[----:B------:R-:W-:Y:S01]  /*a430*/  FADD.FTZ R7, R13, R12 ;  /* 0x0000000c0d077221 */ /* 0x000fe20000010000 */
[----:B--2---:R-:W-:Y:S01]  /*a440*/  FADD.FTZ R5, R63, R10 ;  /* 0x0000000a3f057221 */ /* 0x004fe20000010000 */
[----:B------:R-:W-:Y:S01]  /*a450*/  F2FP.F16.F32.PACK_AB R27, R92, R89 ;  /* 0x000000595c1b723e */ /* 0x000fe200000000ff */
[----:B------:R-:W1:Y:S01]  /*a460*/  MUFU.EX2 R32, R32 ;  /* 0x0000002000207308 */ /* 0x000e620000000800 */
[----:B------:R-:W-:Y:S01]  /*a470*/  FADD.FTZ R10, R14, R7 ;  /* 0x000000070e0a7221 */ /* 0x000fe20000010000 */
[----:B------:R-:W-:Y:S01]  /*a480*/  FADD.FTZ R7, R8, R5 ;  /* 0x0000000508077221 */ /* 0x000fe20000010000 */
[----:B------:R-:W-:Y:S02]  /*a490*/  F2FP.F16.F32.PACK_AB R5, R64, R61 ;  /* 0x0000003d4005723e */ /* 0x000fe400000000ff */
[----:B------:R-:W-:Y:S01]  /*a4a0*/  FADD.FTZ R9, R15, R10 ;  /* 0x0000000a0f097221 */ /* 0x000fe20000010000 */
[----:B------:R2:W-:Y:S02]  /*a4b0*/  STSM.16.M88.4 [R100], R24 ;  /* 0x0000001864007844 */ /* 0x0005e40000000200 */
[----:B------:R-:W-:Y:S01]  /*a4c0*/  MUFU.EX2 R33, R33 ;  /* 0x0000002100217308 */ /* 0x000fe20000000800 */
[----:B0-----:R-:W-:Y:S01]  /*a4d0*/  FADD.FTZ R10, R66, R7 ;  /* 0x00000007420a7221 */ /* 0x001fe20000010000 */
[----:B------:R-:W-:-:S02]  /*a4e0*/  F2FP.F16.F32.PACK_AB R7, R68, R65 ;  /* 0x000000414407723e */ /* 0x000fc400000000ff */
[----:B------:R-:W-:-:S04]  /*a4f0*/  F2FP.F16.F32.PACK_AB R30, R52, R44 ;  /* 0x0000002c341e723e */ /* 0x000fc800000000ff */
[----:B------:R-:W-:Y:S01]  /*a500*/  MUFU.EX2 R38, R38 ;  /* 0x0000002600267308 */ /* 0x000fe20000000800 */
[----:B--2---:R-:W-:Y:S02]  /*a510*/  F2FP.F16.F32.PACK_AB R24, R28, R21 ;  /* 0x000000151c18723e */ /* 0x004fe400000000ff */
[----:B------:R-:W-:-:S05]  /*a520*/  F2FP.F16.F32.PACK_AB R26, R31, R29 ;  /* 0x0000001d1f1a723e */ /* 0x000fca00000000ff */
[----:B------:R-:W-:Y:S01]  /*a530*/  MUFU.EX2 R39, R39 ;  /* 0x0000002700277308 */ /* 0x000fe20000000800 */
[----:B------:R-:W-:Y:S02]  /*a540*/  F2FP.F16.F32.PACK_AB R25, R76, R69 ;  /* 0x000000454c19723e */ /* 0x000fe400000000ff */
[----:B------:R-:W-:Y:S02]  /*a550*/  F2FP.F16.F32.PACK_AB R27, R80, R77 ;  /* 0x0000004d501b723e */ /* 0x000fe400000000ff */
[----:B------:R-:W-:Y:S02]  /*a560*/  F2FP.F16.F32.PACK_AB R28, R43, R42 ;  /* 0x0000002a2b1c723e */ /* 0x000fe400000000ff */
[----:B------:R-:W-:Y:S01]  /*a570*/  F2FP.F16.F32.PACK_AB R29, R59, R58 ;  /* 0x0000003a3b1d723e */ /* 0x000fe200000000ff */
[----:B------:R-:W-:Y:S01]  /*a580*/  MUFU.EX2 R41, R41 ;  /* 0x0000002900297308 */ /* 0x000fe20000000800 */
[----:B------:R-:W-:-:S07]  /*a590*/  F2FP.F16.F32.PACK_AB R31, R63, R62 ;  /* 0x0000003e3f1f723e */ /* 0x000fce00000000ff */
        /* <DEDUP_REMOVED lines=16> */
[----:B----4-:R-:W-:Y:S07]  /*a6a0*/  STSM.16.M88.4 [R74], R4 ;  /* 0x000000044a007844 */ /* 0x010fee0000000200 */
[----:B------:R-:W-:Y:S08]  /*a6b0*/  MUFU.EX2 R47, R47 ;  /* 0x0000002f002f7308 */ /* 0x000ff00000000800 */
[----:B------:R-:W-:Y:S08]  /*a6c0*/  MUFU.EX2 R48, R48 ;  /* 0x0000003000307308 */ /* 0x000ff00000000800 */
[----:B------:R-:W-:Y:S08]  /*a6d0*/  MUFU.EX2 R50, R50 ;  /* 0x0000003200327308 */ /* 0x000ff00000000800 */
[----:B------:R-:W-:Y:S01]  /*a6e0*/  MUFU.EX2 R49, R49 ;  /* 0x0000003100317308 */ /* 0x000fe20000000800 */
[----:B------:R-:W-:Y:S04]  /*a6f0*/  STSM.16.M88.4 [R72], R24 ;  /* 0x0000001848007844 */ /* 0x000fe80000000200 */
[----:B------:R0:W-:Y:S04]  /*a700*/  STSM.16.M88.4 [R157+0x24800], R28 ;  /* 0x0248001c9d007844 */ /* 0x0001e80000000200 */
[----:B0-----:R-:W2:Y:S04]  /*a710*/  LDL R29, [R1+0x50] ;  /* 0x00005000011d7983 */ /* 0x001ea80000100800 */
[----:B------:R-:W3:Y:S01]  /*a720*/  LDL R28, [R1+0x38] ;  /* 0x00003800011c7983 */ /* 0x000ee20000100800 */
[----:B------:R-:W0:Y:S01]  /*a730*/  MUFU.EX2 R67, R67 ;  /* 0x0000004300437308 */ /* 0x000e220000000800 */
[-CC-:B------:R-:W-:Y:S01]  /*a740*/  FFMA.FTZ R75, R75, R0.reuse, -R85.reuse ;  /* 0x000000004b4b7223 */ /* 0x180fe20000010855 */
[----:B------:R-:W-:-:S06]  /*a750*/  FFMA.FTZ R78, R78, R0, -R85 ;  /* 0x000000004e4e7223 */ /* 0x000fcc0000010855 */
[----:B------:R-:W4:Y:S01]  /*a760*/  MUFU.EX2 R70, R70 ;  /* 0x0000004600467308 */ /* 0x000f220000000800 */
[----:B------:R-:W-:-:S07]  /*a770*/  FFMA.FTZ R79, R79, R0, -R85 ;  /* 0x000000004f4f7223 */ /* 0x000fce0000010855 */
[----:B------:R-:W4:Y:S01]  /*a780*/  MUFU.EX2 R71, R71 ;  /* 0x0000004700477308 */ /* 0x000f220000000800 */
[----:B-1----:R-:W-:Y:S01]  /*a790*/  FADD.FTZ R12, R32, R9 ;  /* 0x00000009200c7221 */ /* 0x002fe20000010000 */
[----:B0-----:R-:W-:-:S06]  /*a7a0*/  FADD.FTZ R9, R67, R10 ;  /* 0x0000000a43097221 */ /* 0x001fcc0000010000 */
[----:B------:R-:W0:Y:S01]  /*a7b0*/  MUFU.EX2 R75, R75 ;  /* 0x0000004b004b7308 */ /* 0x000e220000000800 */
[----:B------:R-:W-:Y:S01]  /*a7c0*/  FFMA.FTZ R82, R82, R0, -R85 ;  /* 0x0000000052527223 */ /* 0x000fe20000010855 */
[----:B------:R-:W-:Y:S01]  /*a7d0*/  FADD.FTZ R21, R33, R12 ;  /* 0x0000000c21157221 */ /* 0x000fe20000010000 */
[----:B----4-:R-:W-:-:S05]  /*a7e0*/  FADD.FTZ R10, R70, R9 ;  /* 0x00000009460a7221 */ /* 0x010fca0000010000 */
[----:B------:R-:W1:Y:S01]  /*a7f0*/  MUFU.EX2 R78, R78 ;  /* 0x0000004e004e7308 */ /* 0x000e620000000800 */
[----:B------:R-:W-:Y:S01]  /*a800*/  FFMA.FTZ R83, R83, R0, -R85 ;  /* 0x0000000053537223 */ /* 0x000fe20000010855 */
[----:B------:R-:W-:Y:S01]  /*a810*/  FADD.FTZ R12, R38, R21 ;  /* 0x00000015260c7221 */ /* 0x000fe20000010000 */
[----:B------:R-:W-:-:S05]  /*a820*/  FADD.FTZ R10, R71, R10 ;  /* 0x0000000a470a7221 */ /* 0x000fca0000010000 */
[----:B------:R-:W4:Y:S01]  /*a830*/  MUFU.EX2 R79, R79 ;  /* 0x0000004f004f7308 */ /* 0x000f220000000800 */
[----:B------:R-:W-:Y:S01]  /*a840*/  FFMA.FTZ R86, R86, R0, -R85 ;  /* 0x0000000056567223 */ /* 0x000fe20000010855 */
[----:B------:R-:W-:Y:S01]  /*a850*/  FADD.FTZ R12, R39, R12 ;  /* 0x0000000c270c7221 */ /* 0x000fe20000010000 */
[----:B0-----:R-:W-:-:S05]  /*a860*/  FADD.FTZ R9, R75, R10 ;  /* 0x0000000a4b097221 */ /* 0x001fca0000010000 */
[----:B------:R-:W0:Y:S01]  /*a870*/  MUFU.EX2 R82, R82 ;  /* 0x0000005200527308 */ /* 0x000e220000000800 */
[----:B------:R-:W-:Y:S01]  /*a880*/  FFMA.FTZ R87, R87, R0, -R85 ;  /* 0x0000000057577223 */ /* 0x000fe20000010855 */
[----:B------:R-:W-:Y:S01]  /*a890*/  FADD.FTZ R21, R41, R12 ;  /* 0x0000000c29157221 */ /* 0x000fe20000010000 */
[----:B-1----:R-:W-:-:S05]  /*a8a0*/  FADD.FTZ R10, R78, R9 ;  /* 0x000000094e0a7221 */ /* 0x002fca0000010000 */
[----:B------:R-:W1:Y:S01]  /*a8b0*/  MUFU.EX2 R83, R83 ;  /* 0x0000005300537308 */ /* 0x000e620000000800 */
[----:B------:R-:W-:Y:S01]  /*a8c0*/  FFMA.FTZ R90, R90, R0, -R85 ;  /* 0x000000005a5a7223 */ /* 0x000fe20000010855 */
[----:B------:R-:W-:Y:S01]  /*a8d0*/  FADD.FTZ R12, R34, R21 ;  /* 0x00000015220c7221 */ /* 0x000fe20000010000 */
[----:B----4-:R-:W-:-:S05]  /*a8e0*/  FADD.FTZ R9, R79, R10 ;  /* 0x0000000a4f097221 */ /* 0x010fca0000010000 */
        /* <DEDUP_REMOVED lines=10> */
[----:B------:R-:W-:Y:S01]  /*a990*/  F2FP.F16.F32.PACK_AB R4, R14, R13 ;  /* 0x0000000d0e04723e */ /* 0x000fe200000000ff */
[----:B------:R-:W-:Y:S01]  /*a9a0*/  FADD.FTZ R13, R37, R20 ;  /* 0x00000014250d7221 */ /* 0x000fe20000010000 */
[----:B------:R-:W-:-:S04]  /*a9b0*/  F2FP.F16.F32.PACK_AB R5, R66, R8 ;  /* 0x000000084205723e */ /* 0x000fc800000000ff */
[----:B------:R-:W1:Y:S01]  /*a9c0*/  MUFU.EX2 R91, R91 ;  /* 0x0000005b005b7308 */ /* 0x000e620000000800 */
[----:B----4-:R-:W-:Y:S01]  /*a9d0*/  FADD.FTZ R8, R86, R9 ;  /* 0x0000000956087221 */ /* 0x010fe20000010000 */
[----:B------:R-:W-:Y:S01]  /*a9e0*/  FFMA.FTZ R98, R98, R0, -R85 ;  /* 0x0000000062627223 */ /* 0x000fe20000010855 */
[----:B------:R-:W-:-:S05]  /*a9f0*/  FADD.FTZ R10, R40, R13 ;  /* 0x0000000d280a7221 */ /* 0x000fca0000010000 */
[----:B------:R-:W4:Y:S01]  /*aa00*/  MUFU.EX2 R94, R94 ;  /* 0x0000005e005e7308 */ /* 0x000f220000000800 */
[----:B0-----:R-:W-:Y:S01]  /*aa10*/  FADD.FTZ R9, R87, R8 ;  /* 0x0000000857097221 */ /* 0x001fe20000010000 */
[----:B------:R-:W-:Y:S01]  /*aa20*/  FFMA.FTZ R99, R99, R0, -R85 ;  /* 0x0000000063637223 */ /* 0x000fe20000010855 */
[----:B------:R-:W-:-:S05]  /*aa30*/  FADD.FTZ R21, R45, R10 ;  /* 0x0000000a2d157221 */ /* 0x000fca0000010000 */
[----:B------:R-:W0:Y:S01]  /*aa40*/  MUFU.EX2 R95, R95 ;  /* 0x0000005f005f7308 */ /* 0x000e220000000800 */
[----:B-1----:R-:W-:Y:S01]  /*aa50*/  FADD.FTZ R8, R90, R9 ;  /* 0x000000095a087221 */ /* 0x002fe20000010000 */
[----:B------:R-:W-:Y:S01]  /*aa60*/  FFMA.FTZ R102, R102, R0, -R85 ;  /* 0x0000000066667223 */ /* 0x000fe20000010855 */
[----:B------:R-:W-:-:S05]  /*aa70*/  FADD.FTZ R10, R54, R21 ;  /* 0x00000015360a7221 */ /* 0x000fca0000010000 */
[----:B------:R-:W1:Y:S01]  /*aa80*/  MUFU.EX2 R98, R98 ;  /* 0x0000006200627308 */ /* 0x000e620000000800 */
[----:B------:R-:W-:Y:S01]  /*aa90*/  FADD.FTZ R9, R91, R8 ;  /* 0x000000085b097221 */ /* 0x000fe20000010000 */
[----:B------:R-:W-:Y:S01]  /*aaa0*/  FFMA.FTZ R103, R103, R0, -R85 ;  /* 0x0000000067677223 */ /* 0x000fe20000010855 */
[----:B------:R-:W-:Y:S01]  /*aab0*/  F2FP.F16.F32.PACK_AB R6, R32, R15 ;  /* 0x0000000f2006723e */ /* 0x000fe200000000ff */
[----:B------:R-:W-:Y:S01]  /*aac0*/  FADD.FTZ R21, R57, R10 ;  /* 0x0000000a39157221 */ /* 0x000fe20000010000 */
[----:B------:R-:W-:-:S03]  /*aad0*/  F2FP.F16.F32.PACK_AB R7, R70, R67 ;  /* 0x000000434607723e */ /* 0x000fc600000000ff */
[----:B------:R-:W1:Y:S01]  /*aae0*/  MUFU.EX2 R99, R99 ;  /* 0x0000006300637308 */ /* 0x000e620000000800 */
[----:B----4-:R-:W-:Y:S01]  /*aaf0*/  FADD.FTZ R8, R94, R9 ;  /* 0x000000095e087221 */ /* 0x010fe20000010000 */
[----:B------:R-:W-:Y:S01]  /*ab00*/  FFMA.FTZ R106, R106, R0, -R85 ;  /* 0x000000006a6a7223 */ /* 0x000fe20000010855 */
[----:B------:R-:W-:Y:S02]  /*ab10*/  F2FP.F16.F32.PACK_AB R12, R38, R33 ;  /* 0x00000021260c723e */ /* 0x000fe400000000ff */
[----:B------:R-:W-:-:S03]  /*ab20*/  F2FP.F16.F32.PACK_AB R14, R41, R39 ;  /* 0x00000027290e723e */ /* 0x000fc600000000ff */
[----:B------:R-:W4:Y:S01]  /*ab30*/  MUFU.EX2 R102, R102 ;  /* 0x0000006600667308 */ /* 0x000f220000000800 */
[----:B------:R-:W-:Y:S02]  /*ab40*/  F2FP.F16.F32.PACK_AB R13, R75, R71 ;  /* 0x000000474b0d723e */ /* 0x000fe400000000ff */
[----:B------:R-:W-:Y:S01]  /*ab50*/  F2FP.F16.F32.PACK_AB R15, R79, R78 ;  /* 0x0000004e4f0f723e */ /* 0x000fe200000000ff */
[----:B------:R0:W-:Y:S01]  /*ab60*/  STSM.16.M88.4 [R84], R4 ;  /* 0x0000000454007844 */ /* 0x0001e20000000200 */
[----:B------:R-:W-:Y:S01]  /*ab70*/  FADD.FTZ R10, R46, R21 ;  /* 0x000000152e0a7221 */ /* 0x000fe20000010000 */
[-CC-:B------:R-:W-:Y:S02]  /*ab80*/  FFMA.FTZ R107, R107, R0.reuse, -R85.reuse ;  /* 0x000000006b6b7223 */ /* 0x180fe40000010855 */
[----:B------:R-:W4:Y:S01]  /*ab90*/  MUFU.EX2 R103, R103 ;  /* 0x0000006700677308 */ /* 0x000f220000000800 */
[----:B------:R1:W-:Y:S01]  /*aba0*/  STSM.16.M88.4 [R74+0x6000], R12 ;  /* 0x0060000c4a007844 */ /* 0x0003e20000000200 */
[----:B------:R-:W-:-:S06]  /*abb0*/  FFMA.FTZ R110, R110, R0, -R85 ;  /* 0x000000006e6e7223 */ /* 0x000fcc0000010855 */
[----:B------:R-:W4:Y:S01]  /*abc0*/  MUFU.EX2 R106, R106 ;  /* 0x0000006a006a7308 */ /* 0x000f220000000800 */
[----:B0-----:R-:W-:Y:S01]  /*abd0*/  FADD.FTZ R7, R95, R8 ;  /* 0x000000085f077221 */ /* 0x001fe20000010000 */
[----:B-1----:R-:W-:-:S03]  /*abe0*/  FADD.FTZ R12, R51, R10 ;  /* 0x0000000a330c7221 */ /* 0x002fc60000010000 */
[----:B------:R-:W-:-:S03]  /*abf0*/  FADD.FTZ R10, R98, R7 ;  /* 0x00000007620a7221 */ /* 0x000fc60000010000 */
[----:B------:R-:W0:Y:S01]  /*ac00*/  MUFU.EX2 R107, R107 ;  /* 0x0000006b006b7308 */ /* 0x000e220000000800 */
[-CC-:B------:R-:W-:Y:S01]  /*ac10*/  FFMA.FTZ R111, R111, R0.reuse, -R85.reuse ;  /* 0x000000006f6f7223 */ /* 0x180fe20000010855 */
[----:B------:R-:W-:Y:S01]  /*ac20*/  FADD.FTZ R9, R99, R10 ;  /* 0x0000000a63097221 */ /* 0x000fe20000010000 */
[-CC-:B------:R-:W-:Y:S01]  /*ac30*/  FFMA.FTZ R114, R114, R0.reuse, -R85.reuse ;  /* 0x0000000072727223 */ /* 0x180fe20000010855 */
[-CC-:B------:R-:W-:Y:S01]  /*ac40*/  FFMA.FTZ R115, R115, R0.reuse, -R85.reuse ;  /* 0x0000000073737223 */ /* 0x180fe20000010855 */
[-C--:B------:R-:W-:Y:S01]  /*ac50*/  FFMA.FTZ R118, R118, R0.reuse, -R85 ;  /* 0x0000000076767223 */ /* 0x080fe20000010855 */
[----:B----4-:R-:W-:Y:S02]  /*ac60*/  FADD.FTZ R10, R102, R9 ;  /* 0x00000009660a7221 */ /* 0x010fe40000010000 */
[----:B------:R-:W1:Y:S01]  /*ac70*/  MUFU.EX2 R110, R110 ;  /* 0x0000006e006e7308 */ /* 0x000e620000000800 */
[----:B------:R-:W-:Y:S01]  /*ac80*/  FFMA.FTZ R85, R119, R0, -R85 ;  /* 0x0000000077557223 */ /* 0x000fe20000010855 */
[----:B------:R-:W-:Y:S01]  /*ac90*/  FADD.FTZ R13, R53, R12 ;  /* 0x0000000c350d7221 */ /* 0x000fe20000010000 */
[----:B------:R-:W-:-:S05]  /*aca0*/  FADD.FTZ R9, R103, R10 ;  /* 0x0000000a67097221 */ /* 0x000fca0000010000 */
[----:B------:R-:W4:Y:S01]  /*acb0*/  MUFU.EX2 R111, R111 ;  /* 0x0000006f006f7308 */ /* 0x000f220000000800 */
[----:B------:R-:W-:Y:S01]  /*acc0*/  FADD.FTZ R12, R96, R13 ;  /* 0x0000000d600c7221 */ /* 0x000fe20000010000 */
[----:B------:R-:W-:-:S03]  /*acd0*/  FADD.FTZ R10, R106, R9 ;  /* 0x000000096a0a7221 */ /* 0x000fc60000010000 */
[----:B------:R-:W-:-:S03]  /*ace0*/  FADD.FTZ R12, R55, R12 ;  /* 0x0000000c370c7221 */ /* 0x000fc60000010000 */
[----:B------:R-:W4:Y:S01]  /*acf0*/  MUFU.EX2 R25, R114 ;  /* 0x0000007200197308 */ /* 0x000f220000000800 */
[----:B0-----:R-:W-:Y:S01]  /*ad00*/  FADD.FTZ R9, R107, R10 ;  /* 0x0000000a6b097221 */ /* 0x001fe20000010000 */
[----:B------:R-:W-:-:S06]  /*ad10*/  FADD.FTZ R13, R93, R12 ;  /* 0x0000000c5d0d7221 */ /* 0x000fcc0000010000 */
[----:B------:R-:W0:Y:S08]  /*ad20*/  MUFU.EX2 R8, R115 ;  /* 0x0000007300087308 */ /* 0x000e300000000800 */
[----:B------:R-:W-:Y:S08]  /*ad30*/  MUFU.EX2 R118, R118 ;  /* 0x0000007600767308 */ /* 0x000ff00000000800 */
[----:B------:R-:W0:Y:S01]  /*ad40*/  MUFU.EX2 R85, R85 ;  /* 0x0000005500557308 */ /* 0x000e220000000800 */
[----:B-1----:R-:W-:Y:S01]  /*ad50*/  FADD.FTZ R10, R110, R9 ;  /* 0x000000096e0a7221 */ /* 0x002fe20000010000 */
[----:B------:R-:W-:Y:S01]  /*ad60*/  F2FP.F16.F32.PACK_AB R4, R35, R34 ;  /* 0x000000222304723e */ /* 0x000fe200000000ff */
[----:B------:R-:W-:Y:S01]  /*ad70*/  FADD.FTZ R13, R56, R13 ;  /* 0x0000000d380d7221 */ /* 0x000fe20000010000 */
[----:B------:R-:W-:-:S02]  /*ad80*/  F2FP.F16.F32.PACK_AB R6, R37, R36 ;  /* 0x000000242506723e */ /* 0x000fc400000000ff */
[----:B------:R-:W-:Y:S02]  /*ad90*/  F2FP.F16.F32.PACK_AB R5, R83, R82 ;  /* 0x000000525305723e */ /* 0x000fe400000000ff */
[----:B------:R-:W-:Y:S01]  /*ada0*/  F2FP.F16.F32.PACK_AB R7, R87, R86 ;  /* 0x000000565707723e */ /* 0x000fe200000000ff */
[----:B----4-:R-:W-:Y:S01]  /*adb0*/  FADD.FTZ R10, R111, R10 ;  /* 0x0000000a6f0a7221 */ /* 0x010fe20000010000 */
[----:B------:R-:W-:Y:S01]  /*adc0*/  F2FP.F16.F32.PACK_AB R40, R45, R40 ;  /* 0x000000282d28723e */ /* 0x000fe200000000ff */
[----:B------:R-:W-:Y:S01]  /*add0*/  FADD.FTZ R20, R60, R13 ;  /* 0x0000000d3c147221 */ /* 0x000fe20000010000 */
[----:B------:R-:W-:Y:S01]  /*ade0*/  F2FP.F16.F32.PACK_AB R42, R57, R54 ;  /* 0x00000036392a723e */ /* 0x000fe200000000ff */
[----:B------:R1:W-:Y:S01]  /*adf0*/  STSM.16.M88.4 [R72+0x6000], R4 ;  /* 0x0060000448007844 */ /* 0x0003e20000000200 */
[----:B------:R-:W-:Y:S02]  /*ae00*/  F2FP.F16.F32.PACK_AB R41, R91, R90 ;  /* 0x0000005a5b29723e */ /* 0x000fe400000000ff */
[----:B------:R-:W-:Y:S01]  /*ae10*/  F2FP.F16.F32.PACK_AB R43, R95, R94 ;  /* 0x0000005e5f2b723e */ /* 0x000fe200000000ff */
[----:B------:R-:W-:Y:S01]  /*ae20*/  FADD.FTZ R21, R25, R10 ;  /* 0x0000000a19157221 */ /* 0x000fe20000010000 */
[----:B------:R-:W-:-:S02]  /*ae30*/  F2FP.F16.F32.PACK_AB R12, R51, R46 ;  /* 0x0000002e330c723e */ /* 0x000fc400000000ff */
[----:B------:R-:W-:Y:S02]  /*ae40*/  F2FP.F16.F32.PACK_AB R14, R96, R53 ;  /* 0x00000035600e723e */ /* 0x000fe400000000ff */
[----:B------:R-:W-:Y:S02]  /*ae50*/  F2FP.F16.F32.PACK_AB R13, R99, R98 ;  /* 0x00000062630d723e */ /* 0x000fe400000000ff */
[----:B------:R-:W-:Y:S02]  /*ae60*/  F2FP.F16.F32.PACK_AB R15, R103, R102 ;  /* 0x00000066670f723e */ /* 0x000fe400000000ff */
[----:B------:R-:W-:Y:S02]  /*ae70*/  F2FP.F16.F32.PACK_AB R24, R48, R47 ;  /* 0x0000002f3018723e */ /* 0x000fe400000000ff */
[----:B0-----:R-:W-:Y:S02]  /*ae80*/  F2FP.F16.F32.PACK_AB R25, R8, R25 ;  /* 0x000000190819723e */ /* 0x001fe400000000ff */
[----:B-1----:R-:W-:-:S02]  /*ae90*/  F2FP.F16.F32.PACK_AB R4, R93, R55 ;  /* 0x000000375d04723e */ /* 0x002fc400000000ff */
[----:B------:R-:W-:Y:S02]  /*aea0*/  F2FP.F16.F32.PACK_AB R6, R60, R56 ;  /* 0x000000383c06723e */ /* 0x000fe400000000ff */
[----:B------:R-:W-:Y:S02]  /*aeb0*/  F2FP.F16.F32.PACK_AB R5, R107, R106 ;  /* 0x0000006a6b05723e */ /* 0x000fe400000000ff */
[----:B------:R-:W-:Y:S02]  /*aec0*/  F2FP.F16.F32.PACK_AB R7, R111, R110 ;  /* 0x0000006e6f07723e */ /* 0x000fe400000000ff */
[----:B------:R-:W-:Y:S02]  /*aed0*/  F2FP.F16.F32.PACK_AB R26, R49, R50 ;  /* 0x00000032311a723e */ /* 0x000fe400000000ff */
[----:B------:R-:W-:Y:S01]  /*aee0*/  F2FP.F16.F32.PACK_AB R27, R85, R118 ;  /* 0x00000076551b723e */ /* 0x000fe200000000ff */
[----:B------:R-:W-:Y:S01]  /*aef0*/  STSM.16.M88.4 [R157+0x2a800], R40 ;  /* 0x02a800289d007844 */ /* 0x000fe20000000200 */
[----:B------:R-:W-:Y:S01]  /*af00*/  FADD.FTZ R21, R8, R21 ;  /* 0x0000001508157221 */ /* 0x000fe20000010000 */
[----:B------:R-:W-:-:S02]  /*af10*/  VIADD R8, R136, 0xfffffffe ;  /* 0xfffffffe88087836 */ /* 0x000fc40000000000 */
[----:B------:R-:W-:Y:S01]  /*af20*/  FADD.FTZ R9, R47, R20 ;  /* 0x000000142f097221 */ /* 0x000fe20000010000 */
[----:B------:R-:W-:-:S03]  /*af30*/  IMAD.MOV.U32 R151, RZ, RZ, RZ ;  /* 0x000000ffff977224 */ /* 0x000fc600078e00ff */
[----:B------:R-:W-:Y:S01]  /*af40*/  FADD.FTZ R9, R48, R9 ;  /* 0x0000000930097221 */ /* 0x000fe20000010000 */
[----:B------:R-:W-:-:S03]  /*af50*/  FADD.FTZ R20, R118, R21 ;  /* 0x0000001576147221 */ /* 0x000fc60000010000 */
[----:B------:R-:W-:Y:S01]  /*af60*/  FADD.FTZ R50, R50, R9 ;  /* 0x0000000932327221 */ /* 0x000fe20000010000 */
[----:B------:R-:W-:Y:S01]  /*af70*/  FADD.FTZ R20, R85, R20 ;  /* 0x0000001455147221 */ /* 0x000fe20000010000 */
[--C-:B------:R-:W-:Y:S01]  /*af80*/  IMAD.MOV.U32 R150, RZ, RZ, R151.reuse ;  /* 0x000000ffff967224 */ /* 0x100fe200078e0097 */
[-C--:B------:R-:W-:Y:S01]  /*af90*/  MOV R146, R151.reuse ;  /* 0x0000009700927202 */ /* 0x080fe20000000f00 */
[--C-:B------:R-:W-:Y:S01]  /*afa0*/  IMAD.MOV.U32 R149, RZ, RZ, R151.reuse ;  /* 0x000000ffff957224 */ /* 0x100fe200078e0097 */
[-C--:B------:R-:W-:Y:S01]  /*afb0*/  MOV R140, R151.reuse ;  /* 0x00000097008c7202 */ /* 0x080fe20000000f00 */
[--C-:B------:R-:W-:Y:S01]  /*afc0*/  IMAD.MOV.U32 R148, RZ, RZ, R151.reuse ;  /* 0x000000ffff947224 */ /* 0x100fe200078e0097 */
[-C--:B------:R-:W-:Y:S01]  /*afd0*/  MOV R134, R151.reuse ;  /* 0x0000009700867202 */ /* 0x080fe20000000f00 */
[--C-:B------:R-:W-:Y:S01]  /*afe0*/  IMAD.MOV.U32 R147, RZ, RZ, R151.reuse ;  /* 0x000000ffff937224 */ /* 0x100fe200078e0097 */
[-C--:B------:R-:W-:Y:S01]  /*aff0*/  MOV R128, R151.reuse ;  /* 0x0000009700807202 */ /* 0x080fe20000000f00 */
[--C-:B------:R-:W-:Y:S01]  /*b000*/  IMAD.MOV.U32 R145, RZ, RZ, R151.reuse ;  /* 0x000000ffff917224 */ /* 0x100fe200078e0097 */
[----:B--2---:R-:W-:Y:S04]  /*b010*/  STSM.16.M88.4 [R29], R12 ;  /* 0x0000000c1d007844 */ /* 0x004fe80000000200 */
[----:B------:R0:W-:Y:S04]  /*b020*/  STSM.16.M88.4 [R74+0xc000], R4 ;  /* 0x00c000044a007844 */ /* 0x0001e80000000200 */
[----:B------:R1:W-:Y:S01]  /*b030*/  STSM.16.M88.4 [R72+0xc000], R24 ;  /* 0x00c0001848007844 */ /* 0x0003e20000000200 */
[----:B------:R2:W-:Y:S06]  /*b040*/  MEMBAR.ALL.CTA ;  /* 0x0000000000007992 */ /* 0x0005ec0000008000 */
[----:B--2---:R-:W2:Y:S01]  /*b050*/  FENCE.VIEW.ASYNC.S ;  /* 0x00000000000073c6 */ /* 0x004ea20000000000 */
[----:B---3--:R-:W-:Y:S01]  /*b060*/  ISETP.GE.AND P2, PT, R8, R28, PT ;  /* 0x0000001c0800720c */ /* 0x008fe20003f46270 */
[--C-:B------:R-:W-:Y:S01]  /*b070*/  IMAD.MOV.U32 R144, RZ, RZ, R151.reuse ;  /* 0x000000ffff907224 */ /* 0x100fe200078e0097 */
[----:B------:R-:W-:Y:S01]  /*b080*/  MOV R122, R151 ;  /* 0x00000097007a7202 */ /* 0x000fe20000000f00 */
[----:B------:R-:W-:-:S02]  /*b090*/  IMAD.MOV.U32 R143, RZ, RZ, R151 ;  /* 0x000000ffff8f7224 */ /* 0x000fc400078e0097 */
[--C-:B------:R-:W-:Y:S02]  /*b0a0*/  IMAD.MOV.U32 R142, RZ, RZ, R151.reuse ;  /* 0x000000ffff8e7224 */ /* 0x100fe400078e0097 */
[----:B0-----:R-:W-:Y:S01]  /*b0b0*/  FADD.FTZ R6, R49, R50 ;  /* 0x0000003231067221 */ /* 0x001fe20000010000 */
        /* <DEDUP_REMOVED lines=17> */
[----:B------:R-:W-:Y:S01]  /*b1d0*/  IMAD.MOV.U32 R120, RZ, RZ, R151 ;  /* 0x000000ffff787224 */ /* 0x000fe200078e0097 */
[----:B--2---:R-:W-:Y:S01]  /*b1e0*/  NOP ;  /* 0x0000000000007918 */ /* 0x004fe20000000000 */
[----:B-1----:R-:W-:Y:S05]  /*b1f0*/  @!P2 BRA `(.L_x_500) ;  /* 0x0000002c007ca947 */ /* 0x002fea0003800000 */
[----:B------:R-:W-:Y:S01]  /*b200*/  IMAD.MOV.U32 R5, RZ, RZ, R11 ;  /* 0x000000ffff057224 */ /* 0x000fe200078e000b */
[----:B------:R-:W-:Y:S01]  /*b210*/  MOV R7, R152 ;  /* 0x0000009800077202 */ /* 0x000fe20000000f00 */
        /* <DEDUP_REMOVED lines=17> */
[----:B------:R-:W-:-:S07]  /*b330*/  CS2R R120, SRZ ;  /* 0x0000000000787805 */ /* 0x000fce000001ff00 */
.L_x_511:
[----:B------:R-:W2:Y:S01]  /*b340*/  LDL R0, [R1+0x40] ;  /* 0x0000400001007983 */ /* 0x000ea20000100800 */
[----:B------:R-:W-:Y:S01]  /*b350*/  VIADD R152, R7, 0x1 ;  /* 0x0000000107987836 */ /* 0x000fe20000000000 */
[----:B------:R-:W-:Y:S05]  /*b360*/  YIELD ;  /* 0x0000000000007946 */ /* 0x000fea0003800000 */
[----:B------:R-:W-:-:S04]  /*b370*/  ISETP.NE.AND P3, PT, R152, 0x2, PT ;  /* 0x000000029800780c */ /* 0x000fc80003f65270 */
[----:B------:R-:W-:Y:S02]  /*b380*/  SEL R156, RZ, 0x1, P3 ;  /* 0x00000001ff9c7807 */ /* 0x000fe40001800000 */
[----:B------:R-:W-:Y:S02]  /*b390*/  SEL R152, R152, RZ, P3 ;  /* 0x000000ff98987207 */ /* 0x000fe40001800000 */
[----:B------:R-:W-:Y:S02]  /*b3a0*/  LOP3.LUT R156, R9, R156, RZ, 0x3c, !PT ;  /* 0x0000009c099c7212 */ /* 0x000fe400078e3cff */
[----:B--2---:R-:W-:-:S13]  /*b3b0*/  ISETP.NE.AND P2, PT, R0, RZ, PT ;  /* 0x000000ff0000720c */ /* 0x004fda0003f45270 */
[----:B------:R-:W-:Y:S05]  /*b3c0*/  @P2 BRA `(.L_x_501) ;  /* 0x0000000000302947 */ /* 0x000fea0003800000 */
[----:B------:R-:W-:Y:S05]  /*b3d0*/  @!P0 BRA `(.L_x_502) ;  /* 0x0000000000048947 */ /* 0x000fea0003800000 */
[----:B------:R-:W-:Y:S01]  /*b3e0*/  BPT.TRAP 0x1 ;  /* 0x000000040000795c */ /* 0x000fe20000300000 */
.L_x_502:
[----:B------:R-:W-:Y:S01]  /*b3f0*/  IMAD R0, R152, 0x8, R2 ;  /* 0x0000000898007824 */ /* 0x000fe200078e0202 */
[----:B------:R-:W-:-:S04]  /*b400*/  SHF.L.U32 R3, R156, 0x1f, RZ ;  /* 0x0000001f9c037819 */ /* 0x000fc800000006ff */
[----:B------:R0:W1:Y:S01]  /*b410*/  SYNCS.PHASECHK.TRANS64.TRYWAIT P3, [R0+URZ+0x30830], R3 ;  /* 0x03083003000075a7 */ /* 0x000062000806017f */
[----:B------:R-:W-:Y:S05]  /*b420*/  @!P0 BRA `(.L_x_503) ;  /* 0x0000000000048947 */ /* 0x000fea0003800000 */
[----:B------:R-:W-:Y:S01]  /*b430*/  BPT.TRAP 0x1 ;  /* 0x000000040000795c */ /* 0x000fe20000300000 */
.L_x_503:
[----:B------:R-:W-:Y:S04]  /*b440*/  BSSY B0, `(.L_x_501) ;  /* 0x0000004000007945 */ /* 0x000fe80003800000 */
[----:B-1----:R-:W-:Y:S05]  /*b450*/  @P3 BRA `(.L_x_504) ;  /* 0x0000000000083947 */ /* 0x002fea0003800000 */
[----:B------:R-:W1:Y:S02]  /*b460*/  SYNCS.PHASECHK.TRANS64.TRYWAIT P3, [R0+URZ+0x30830], R3 ;  /* 0x03083003000075a7 */ /* 0x000e64000806017f */
[----:B-1----:R-:W-:Y:S05]  /*b470*/  @!P3 BRA `(.L_x_505) ;  /* 0x000000cc00c0b947 */ /* 0x002fea0003800000 */
.L_x_504:
[----:B------:R-:W-:Y:S05]  /*b480*/  BSYNC B0 ;  /* 0x0000000000007941 */ /* 0x000fea0003800000 */
.L_x_501:
[----:B01----:R-:W2:Y:S04]  /*b490*/  LDL R3, [R1+0x44] ;  /* 0x0000440001037983 */ /* 0x003ea80000100800 */
[----:B------:R-:W3:Y:S01]  /*b4a0*/  LDL.64 R24, [R1+0x10] ;  /* 0x0000100001187983 */ /* 0x000ee20000100a00 */
[----:B------:R-:W-:Y:S05]  /*b4b0*/  WARPSYNC.ALL ;  /* 0x0000000000007948 */ /* 0x000fea0003800000 */
[----:B------:R-:W-:Y:S01]  /*b4c0*/  IMAD.MOV.U32 R11, RZ, RZ, 0x40000040 ;  /* 0x40000040ff0b7424 */ /* 0x000fe200078e00ff */
[----:B------:R-:W0:Y:S04]  /*b4d0*/  S2R R0, SR_TID.X ;  /* 0x0000000000007919 */ /* 0x000e280000002100 */
[----:B------:R-:W-:-:S02]  /*b4e0*/  R2UR UR7, R11 ;  /* 0x000000000b0772ca */ /* 0x000fc400000e0000 */
[----:B------:R-:W-:Y:S01]  /*b4f0*/  R2UR UR19, R11 ;  /* 0x000000000b1372ca */ /* 0x000fe200000e0000 */
[----:B------:R-:W-:-:S05]  /*b500*/  IMAD.MOV.U32 R15, RZ, RZ, 0x40000040 ;  /* 0x40000040ff0f7424 */ /* 0x000fca00078e00ff */
[----:B------:R-:W-:Y:S02]  /*b510*/  R2UR UR15, R15 ;  /* 0x000000000f0f72ca */ /* 0x000fe400000e0000 */
[----:B0-----:R-:W-:-:S05]  /*b520*/  SHF.R.U32.HI R0, RZ, 0x7, R0 ;  /* 0x00000007ff007819 */ /* 0x001fca0000011600 */
[----:B------:R-:W-:Y:S02]  /*b530*/  VIADD R0, R0, 0x8 ;  /* 0x0000000800007836 */ /* 0x000fe40000000000 */
[----:B------:R-:W-:Y:S02]  /*b540*/  IMAD.MOV.U32 R13, RZ, RZ, 0x40000040 ;  /* 0x40000040ff0d7424 */ /* 0x000fe400078e00ff */
[----:B--2---:R-:W-:-:S04]  /*b550*/  IMAD R10, R152, 0x600, R3 ;  /* 0x00000600980a7824 */ /* 0x004fc800078e0203 */
[C---:B------:R-:W-:Y:S01]  /*b560*/  VIADD R12, R10.reuse, 0x2 ;  /* 0x000000020a0c7836 */ /* 0x040fe20000000000 */
[C---:B------:R-:W-:Y:S02]  /*b570*/  R2UR UR6, R10.reuse ;  /* 0x000000000a0672ca */ /* 0x040fe400000e0000 */
[C---:B------:R-:W-:Y:S01]  /*b580*/  IADD3 R14, R10.reuse, 0x4, RZ ;  /* 0x000000040a0e7810 */ /* 0x040fe20007ffe0ff */
[----:B------:R-:W-:-:S05]  /*b590*/  VIADD R10, R10, 0x6 ;  /* 0x000000060a0a7836 */ /* 0x000fca0000000000 */
[----:B------:R-:W-:Y:S02]  /*b5a0*/  R2UR UR18, R10 ;  /* 0x000000000a1272ca */ /* 0x000fe400000e0000 */
[----:B------:R-:W2:Y:S01]  /*b5b0*/  LDL.64 R10, [R1+0x28] ;  /* 0x00002800010a7983 */ /* 0x000ea20000100a00 */
[----:B------:R-:W-:-:S03]  /*b5c0*/  R2UR UR14, R14 ;  /* 0x000000000e0e72ca */ /* 0x000fc600000e0000 */
[----:B------:R-:W4:Y:S01]  /*b5d0*/  LDL.64 R14, [R1+0x20] ;  /* 0x00002000010e7983 */ /* 0x000f220000100a00 */
[----:B---3--:R-:W-:Y:S02]  /*b5e0*/  R2UR UR4, R24 ;  /* 0x00000000180472ca */ /* 0x008fe400000e0000 */
[----:B------:R-:W-:Y:S01]  /*b5f0*/  R2UR UR5, R25 ;  /* 0x00000000190572ca */ /* 0x000fe200000e0000 */
[----:B------:R0:W-:Y:S06]  /*b600*/  BAR.SYNC.DEFER_BLOCKING R0, 0x100 ;  /* 0x000400000000751d */ /* 0x0001ec0000010000 */
[----:B------:R-:W-:-:S06]  /*b610*/  WARPGROUP.ARRIVE ;  /* 0x00000000000079c5 */ /* 0x000fcc0000000000 */
[----:B------:R-:W-:Y:S01]  /*b620*/  HGMMA.64x192x16.F32 R24, gdesc[UR4], RZ, !UPT, gsb0 ;  /* 0x02e00000041879f0 */ /* 0x000fe2000c0008ff */
[----:B------:R-:W-:Y:S02]  /*b630*/  R2UR UR10, R12 ;  /* 0x000000000c0a72ca */ /* 0x000fe400000e0000 */
[----:B------:R-:W-:Y:S02]  /*b640*/  R2UR UR11, R13 ;  /* 0x000000000d0b72ca */ /* 0x000fe400000e0000 */
[----:B------:R-:W3:Y:S01]  /*b650*/  LDL.64 R12, [R1+0x18] ;  /* 0x00001800010c7983 */ /* 0x000ee20000100a00 */
[----:B------:R-:W-:Y:S02]  /*b660*/  WARPGROUP.DEPBAR.LE gsb0, 0x0 ;  /* 0x00008000000079c5 */ /* 0x000fe40000010000 */
[----:B------:R-:W-:Y:S01]  /*b670*/  WARPGROUP.ARRIVE ;  /* 0x00000000000079c5 */ /* 0x000fe20000000000 */
[----:B--2---:R-:W-:Y:S02]  /*b680*/  R2UR UR8, R10 ;  /* 0x000000000a0872ca */ /* 0x004fe400000e0000 */
[----:B------:R-:W-:-:S13]  /*b690*/  R2UR UR9, R11 ;  /* 0x000000000b0972ca */ /* 0x000fda00000e0000 */
[----:B------:R-:W-:Y:S01]  /*b6a0*/  HGMMA.64x192x16.F32 R24, gdesc[UR8], R24, gsb0 ;  /* 0x02e00000081879f0 */ /* 0x000fe20008000818 */
[----:B----4-:R-:W-:Y:S02]  /*b6b0*/  R2UR UR12, R14 ;  /* 0x000000000e0c72ca */ /* 0x010fe400000e0000 */
[----:B------:R-:W-:Y:S02]  /*b6c0*/  R2UR UR13, R15 ;  /* 0x000000000f0d72ca */ /* 0x000fe400000e0000 */
[----:B---3--:R-:W-:Y:S02]  /*b6d0*/  R2UR UR16, R12 ;  /* 0x000000000c1072ca */ /* 0x008fe400000e0000 */
[----:B------:R-:W-:Y:S01]  /*b6e0*/  R2UR UR17, R13 ;  /* 0x000000000d1172ca */ /* 0x000fe200000e0000 */
[----:B------:R-:W-:Y:S02]  /*b6f0*/  WARPGROUP.DEPBAR.LE gsb0, 0x0 ;  /* 0x00008000000079c5 */ /* 0x000fe40000010000 */
[----:B------:R-:W-:-:S10]  /*b700*/  WARPGROUP.ARRIVE ;  /* 0x00000000000079c5 */ /* 0x000fd40000000000 */
        /* <DEDUP_REMOVED lines=8> */
.L_x_507:
[----:B------:R-:W-:Y:S01]  /*b790*/  SHF.L.U32 R0, R9, 0x1f, RZ ;  /* 0x0000001f09007819 */ /* 0x000fe200000006ff */
[----:B------:R-:W-:-:S04]  /*b7a0*/  IMAD R3, R7, 0x8, R2 ;  /* 0x0000000807037824 */ /* 0x000fc800078e0202 */
[----:B------:R0:W1:Y:S01]  /*b7b0*/  SYNCS.PHASECHK.TRANS64.TRYWAIT P2, [R3+URZ+0x30850], R0 ;  /* 0x03085000030075a7 */ /* 0x000062000804017f */
[----:B------:R-:W-:Y:S05]  /*b7c0*/  @!P0 BRA `(.L_x_508) ;  /* 0x0000000000048947 */ /* 0x000fea0003800000 */
[----:B------:R-:W-:Y:S01]  /*b7d0*/  BPT.TRAP 0x1 ;  /* 0x000000040000795c */ /* 0x000fe20000300000 */
.L_x_508:
[----:B------:R-:W-:Y:S04]  /*b7e0*/  BSSY B0, `(.L_x_506) ;  /* 0x0000004000007945 */ /* 0x000fe80003800000 */
[----:B-1----:R-:W-:Y:S05]  /*b7f0*/  @P2 BRA `(.L_x_509) ;  /* 0x0000000000082947 */ /* 0x002fea0003800000 */
[----:B------:R-:W1:Y:S02]  /*b800*/  SYNCS.PHASECHK.TRANS64.TRYWAIT P2, [R3+URZ+0x30850], R0 ;  /* 0x03085000030075a7 */ /* 0x000e64000804017f */
[----:B-1----:R-:W-:Y:S05]  /*b810*/  @!P2 BRA `(.L_x_510) ;  /* 0x000000c800eca947 */ /* 0x002fea0003800000 */
.L_x_509:
[----:B------:R-:W-:Y:S05]  /*b820*/  BSYNC B0 ;  /* 0x0000000000007941 */ /* 0x000fea0003800000 */
.L_x_506:
[----:B------:R-:W-:Y:S01]  /*b830*/  FMNMX.FTZ R11, R26, R5, !PT ;  /* 0x000000051a0b7209 */ /* 0x000fe20007810000 */
[----:B------:R-:W2:Y:S01]  /*b840*/  LDL R21, [R1+0x3c] ;  /* 0x00003c0001157983 */ /* 0x000ea20000100800 */
[----:B01----:R-:W-:Y:S01]  /*b850*/  FMNMX.FTZ R0, R24, R4, !PT ;  /* 0x0000000418007209 */ /* 0x003fe20007810000 */
[----:B------:R-:W-:Y:S05]  /*b860*/  WARPSYNC.ALL ;  /* 0x0000000000007948 */ /* 0x000fea0003800000 */
[----:B------:R-:W-:Y:S01]  /*b870*/  FMNMX.FTZ R11, R27, R11, !PT ;  /* 0x0000000b1b0b7209 */ /* 0x000fe20007810000 */
[----:B------:R-:W-:Y:S01]  /*b880*/  ULDC UR4, c[0x0][0x988] ;  /* 0x0002620000047ab9 */ /* 0x000fe20000000800 */
[----:B------:R-:W-:Y:S01]  /*b890*/  FMNMX.FTZ R0, R25, R0, !PT ;  /* 0x0000000019007209 */ /* 0x000fe20007810000 */
[----:B------:R-:W-:Y:S01]  /*b8a0*/  WARPGROUP.ARRIVE ;  /* 0x00000000000079c5 */ /* 0x000fe20000000000 */
[----:B------:R-:W-:Y:S01]  /*b8b0*/  FMNMX.FTZ R11, R30, R11, !PT ;  /* 0x0000000b1e0b7209 */ /* 0x000fe20007810000 */
[----:B------:R-:W-:Y:S01]  /*b8c0*/  UMOV UR5, 0x40000040 ;  /* 0x4000004000057882 */ /* 0x000fe20000000000 */
[----:B------:R-:W-:Y:S01]  /*b8d0*/  FMNMX.FTZ R0, R28, R0, !PT ;  /* 0x000000001c007209 */ /* 0x000fe20007810000 */
[----:B------:R-:W-:Y:S01]  /*b8e0*/  IMAD.MOV.U32 R15, RZ, RZ, 0x40000040 ;  /* 0x40000040ff0f7424 */ /* 0x000fe200078e00ff */
[----:B------:R-:W-:Y:S01]  /*b8f0*/  FMNMX.FTZ R11, R31, R11, !PT ;  /* 0x0000000b1f0b7209 */ /* 0x000fe20007810000 */
[----:B------:R-:W-:Y:S01]  /*b900*/  UMOV UR9, 0x40000040 ;  /* 0x4000004000097882 */ /* 0x000fe20000000000 */
        /* <DEDUP_REMOVED lines=98> */
[C---:B------:R-:W-:Y:S01]  /*bf30*/  R2UR UR11, R15.reuse ;  /* 0x000000000f0b72ca */ /* 0x040fe200000e0000 */
[----:B------:R-:W0:Y:S01]  /*bf40*/  SHFL.BFLY PT, R12, R11, 0x2, 0x1f ;  /* 0x0c401f000b0c7f89 */ /* 0x000e2200000e0000 */
[C---:B------:R-:W-:Y:S02]  /*bf50*/  R2UR UR15, R15.reuse ;  /* 0x000000000f0f72ca */ /* 0x040fe400000e0000 */
[C---:B------:R-:W-:Y:S01]  /*bf60*/  R2UR UR19, R15.reuse ;  /* 0x000000000f1372ca */ /* 0x040fe200000e0000 */
[----:B------:R-:W1:Y:S01]  /*bf70*/  SHFL.BFLY PT, R3, R0, 0x2, 0x1f ;  /* 0x0c401f0000037f89 */ /* 0x000e6200000e0000 */
[C---:B------:R-:W-:Y:S02]  /*bf80*/  R2UR UR23, R15.reuse ;  /* 0x000000000f1772ca */ /* 0x040fe400000e0000 */
[----:B------:R-:W-:-:S02]  /*bf90*/  R2UR UR27, R15 ;  /* 0x000000000f1b72ca */ /* 0x000fc400000e0000 */
[C---:B------:R-:W-:Y:S02]  /*bfa0*/  R2UR UR31, R15.reuse ;  /* 0x000000000f1f72ca */ /* 0x040fe400000e0000 */
[C---:B------:R-:W-:Y:S02]  /*bfb0*/  R2UR UR35, R15.reuse ;  /* 0x000000000f2372ca */ /* 0x040fe400000e0000 */
[C---:B------:R-:W-:Y:S02]  /*bfc0*/  R2UR UR43, R15.reuse ;  /* 0x000000000f2b72ca */ /* 0x040fe400000e0000 */
[C---:B------:R-:W-:Y:S02]  /*bfd0*/  R2UR UR47, R15.reuse ;  /* 0x000000000f2f72ca */ /* 0x040fe400000e0000 */
[----:B------:R-:W-:Y:S02]  /*bfe0*/  R2UR UR51, R15 ;  /* 0x000000000f3372ca */ /* 0x000fe400000e0000 */
[----:B0-----:R-:W-:-:S02]  /*bff0*/  FMNMX.FTZ R11, R11, R12, !PT ;  /* 0x0000000c0b0b7209 */ /* 0x001fc40007810000 */
[----:B-1----:R-:W-:-:S03]  /*c000*/  FMNMX.FTZ R3, R0, R3, !PT ;  /* 0x0000000300037209 */ /* 0x002fc60007810000 */
[----:B------:R-:W0:Y:S04]  /*c010*/  SHFL.BFLY PT, R12, R11, 0x1, 0x1f ;  /* 0x0c201f000b0c7f89 */ /* 0x000e2800000e0000 */
[----:B------:R-:W1:Y:S01]  /*c020*/  SHFL.BFLY PT, R0, R3, 0x1, 0x1f ;  /* 0x0c201f0003007f89 */ /* 0x000e6200000e0000 */
[----:B0-----:R-:W-:Y:S02]  /*c030*/  FMNMX.FTZ R11, R11, R12, !PT ;  /* 0x0000000c0b0b7209 */ /* 0x001fe40007810000 */
[----:B------:R-:W-:Y:S02]  /*c040*/  IADD3 R12, R2, 0x400, RZ ;  /* 0x00000400020c7810 */ /* 0x000fe40007ffe0ff */
[----:B-1----:R-:W-:Y:S01]  /*c050*/  FMNMX.FTZ R3, R3, R0, !PT ;  /* 0x0000000003037209 */ /* 0x002fe20007810000 */
[----:B------:R-:W-:Y:S01]  /*c060*/  IMAD.U32 R0, RZ, RZ, UR4 ;  /* 0x00000004ff007e24 */ /* 0x000fe2000f8e00ff */
[----:B------:R-:W-:Y:S01]  /*c070*/  SHF.R.U32.HI R12, RZ, 0x4, R12 ;  /* 0x00000004ff0c7819 */ /* 0x000fe2000001160c */
[----:B------:R-:W-:Y:S01]  /*c080*/  UMOV UR53, 0x40000040 ;  /* 0x4000004000357882 */ /* 0x000fe20000000000 */
[C---:B------:R-:W-:Y:S01]  /*c090*/  FADD.FTZ R5, -R11.reuse, R5 ;  /* 0x000000050b057221 */ /* 0x040fe20000010100 */
[-C--:B------:R-:W-:Y:S01]  /*c0a0*/  FMUL.FTZ R13, R11, R0.reuse ;  /* 0x000000000b0d7220 */ /* 0x080fe20000410000 */
[----:B------:R-:W-:Y:S01]  /*c0b0*/  LOP3.LUT R12, R12, 0x3fff, RZ, 0xc0, !PT ;  /* 0x00003fff0c0c7812 */ /* 0x000fe200078ec0ff */
[C---:B------:R-:W-:Y:S01]  /*c0c0*/  FADD.FTZ R4, -R3.reuse, R4 ;  /* 0x0000000403047221 */ /* 0x040fe20000010100 */
[-C--:B------:R-:W-:Y:S01]  /*c0d0*/  FMUL.FTZ R9, R3, R0.reuse ;  /* 0x0000000003097220 */ /* 0x080fe20000410000 */
[-CC-:B------:R-:W-:Y:S01]  /*c0e0*/  FFMA.FTZ R26, R26, R0.reuse, -R13.reuse ;  /* 0x000000001a1a7223 */ /* 0x180fe2000001080d */
[----:B------:R-:W-:Y:S01]  /*c0f0*/  FFMA.FTZ R27, R27, R0, -R13 ;  /* 0x000000001b1b7223 */ /* 0x000fe2000001080d */
[----:B------:R-:W-:-:S02]  /*c100*/  IMAD R12, R7, 0x600, R12 ;  /* 0x00000600070c7824 */ /* 0x000fc400078e020c */
[-CC-:B------:R-:W-:Y:S01]  /*c110*/  FFMA.FTZ R30, R30, R0.reuse, -R13.reuse ;  /* 0x000000001e1e7223 */ /* 0x180fe2000001080d */
[-CC-:B------:R-:W-:Y:S01]  /*c120*/  FFMA.FTZ R31, R31, R0.reuse, -R13.reuse ;  /* 0x000000001f1f7223 */ /* 0x180fe2000001080d */
[-CC-:B------:R-:W-:Y:S01]  /*c130*/  FFMA.FTZ R34, R34, R0.reuse, -R13.reuse ;  /* 0x0000000022227223 */ /* 0x180fe2000001080d */
[C---:B------:R-:W-:Y:S01]  /*c140*/  VIADD R14, R12.reuse, 0x80 ;  /* 0x000000800c0e7836 */ /* 0x040fe20000000000 */
[----:B------:R-:W-:Y:S01]  /*c150*/  R2UR UR6, R12 ;  /* 0x000000000c0672ca */ /* 0x000fe200000e0000 */
[-CC-:B------:R-:W-:Y:S01]  /*c160*/  FFMA.FTZ R35, R35, R0.reuse, -R13.reuse ;  /* 0x0000000023237223 */ /* 0x180fe2000001080d */
[-CC-:B------:R-:W-:Y:S01]  /*c170*/  FFMA.FTZ R38, R38, R0.reuse, -R13.reuse ;  /* 0x0000000026267223 */ /* 0x180fe2000001080d */
[-CC-:B------:R-:W-:Y:S01]  /*c180*/  FFMA.FTZ R39, R39, R0.reuse, -R13.reuse ;  /* 0x0000000027277223 */ /* 0x180fe2000001080d */
[----:B------:R-:W-:Y:S01]  /*c190*/  R2UR UR10, R14 ;  /* 0x000000000e0a72ca */ /* 0x000fe200000e0000 */
[----:B------:R-:W-:Y:S02]  /*c1a0*/  VIADD R14, R12, 0x100 ;  /* 0x000001000c0e7836 */ /* 0x000fe40000000000 */
[-CC-:B------:R-:W-:Y:S01]  /*c1b0*/  FFMA.FTZ R42, R42, R0.reuse, -R13.reuse ;  /* 0x000000002a2a7223 */ /* 0x180fe2000001080d */
[-CC-:B------:R-:W-:Y:S01]  /*c1c0*/  FFMA.FTZ R43, R43, R0.reuse, -R13.reuse ;  /* 0x000000002b2b7223 */ /* 0x180fe2000001080d */
[-CC-:B------:R-:W-:Y:S01]  /*c1d0*/  FFMA.FTZ R46, R46, R0.reuse, -R13.reuse ;  /* 0x000000002e2e7223 */ /* 0x180fe2000001080d */
[----:B------:R-:W-:Y:S01]  /*c1e0*/  FFMA.FTZ R47, R47, R0, -R13 ;  /* 0x000000002f2f7223 */ /* 0x000fe2000001080d */
[----:B------:R-:W-:Y:S01]  /*c1f0*/  R2UR UR14, R14 ;  /* 0x000000000e0e72ca */ /* 0x000fe200000e0000 */
[----:B------:R-:W-:-:S02]  /*c200*/  VIADD R14, R12, 0x180 ;  /* 0x000001800c0e7836 */ /* 0x000fc40000000000 */
[-CC-:B------:R-:W-:Y:S01]  /*c210*/  FFMA.FTZ R50, R50, R0.reuse, -R13.reuse ;  /* 0x0000000032327223 */ /* 0x180fe2000001080d */
[-CC-:B------:R-:W-:Y:S01]  /*c220*/  FFMA.FTZ R51, R51, R0.reuse, -R13.reuse ;  /* 0x0000000033337223 */ /* 0x180fe2000001080d */
[-CC-:B------:R-:W-:Y:S01]  /*c230*/  FFMA.FTZ R54, R54, R0.reuse, -R13.reuse ;  /* 0x0000000036367223 */ /* 0x180fe2000001080d */
[-CC-:B------:R-:W-:Y:S01]  /*c240*/  FFMA.FTZ R55, R55, R0.reuse, -R13.reuse ;  /* 0x0000000037377223 */ /* 0x180fe2000001080d */
[----:B------:R-:W-:Y:S01]  /*c250*/  R2UR UR18, R14 ;  /* 0x000000000e1272ca */ /* 0x000fe200000e0000 */
[-CC-:B------:R-:W-:Y:S01]  /*c260*/  FFMA.FTZ R58, R58, R0.reuse, -R13.reuse ;  /* 0x000000003a3a7223 */ /* 0x180fe2000001080d */
[----:B------:R-:W-:Y:S01]  /*c270*/  IADD3 R14, R12, 0x200, RZ ;  /* 0x000002000c0e7810 */ /* 0x000fe20007ffe0ff */
        /* <DEDUP_REMOVED lines=35> */
[C---:B------:R-:W-:Y:S01]  /*c4b0*/  IADD3 R14, R12.reuse, 0x500, RZ ;  /* 0x000005000c0e7810 */ /* 0x040fe20007ffe0ff */
[----:B------:R-:W-:Y:S02]  /*c4c0*/  VIADD R12, R12, 0x580 ;  /* 0x000005800c0c7836 */ /* 0x000fe40000000000 */
[-CC-:B------:R-:W-:Y:S01]  /*c4d0*/  FFMA.FTZ R107, R107, R0.reuse, -R13.reuse ;  /* 0x000000006b6b7223 */ /* 0x180fe2000001080d */
[-CC-:B------:R-:W-:Y:S01]  /*c4e0*/  FFMA.FTZ R110, R110, R0.reuse, -R13.reuse ;  /* 0x000000006e6e7223 */ /* 0x180fe2000001080d */
[-CC-:B------:R-:W-:Y:S01]  /*c4f0*/  FFMA.FTZ R111, R111, R0.reuse, -R13.reuse ;  /* 0x000000006f6f7223 */ /* 0x180fe2000001080d */
[----:B------:R-:W-:Y:S01]  /*c500*/  FFMA.FTZ R114, R114, R0, -R13 ;  /* 0x0000000072727223 */ /* 0x000fe2000001080d */
[----:B------:R-:W-:Y:S01]  /*c510*/  R2UR UR54, R12 ;  /* 0x000000000c3672ca */ /* 0x000fe200000e0000 */
[----:B--2---:R-:W-:-:S02]  /*c520*/  IMAD R12, R21, 0x2000, R2 ;  /* 0x00002000150c7824 */ /* 0x004fc400078e0202 */
[-CC-:B------:R-:W-:Y:S01]  /*c530*/  FFMA.FTZ R115, R115, R0.reuse, -R13.reuse ;  /* 0x0000000073737223 */ /* 0x180fe2000001080d */
[-CC-:B------:R-:W-:Y:S01]  /*c540*/  FFMA.FTZ R118, R118, R0.reuse, -R13.reuse ;  /* 0x0000000076767223 */ /* 0x180fe2000001080d */
[-C--:B------:R-:W-:Y:S01]  /*c550*/  FFMA.FTZ R119, R119, R0.reuse, -R13 ;  /* 0x0000000077777223 */ /* 0x080fe2000001080d */
[----:B------:R-:W-:Y:S01]  /*c560*/  IMAD.MOV.U32 R13, RZ, RZ, 0x40000040 ;  /* 0x40000040ff0d7424 */ /* 0x000fe200078e00ff */
[----:B------:R-:W-:Y:S01]  /*c570*/  R2UR UR4, R12 ;  /* 0x000000000c0472ca */ /* 0x000fe200000e0000 */
[-C--:B------:R-:W-:Y:S01]  /*c580*/  FMUL.FTZ R4, R4, R0.reuse ;  /* 0x0000000004047220 */ /* 0x080fe20000410000 */
[-CC-:B------:R-:W-:Y:S01]  /*c590*/  FFMA.FTZ R24, R24, R0.reuse, -R9.reuse ;  /* 0x0000000018187223 */ /* 0x180fe20000010809 */
[-CC-:B------:R-:W-:Y:S01]  /*c5a0*/  FFMA.FTZ R25, R25, R0.reuse, -R9.reuse ;  /* 0x0000000019197223 */ /* 0x180fe20000010809 */
[----:B------:R-:W-:Y:S01]  /*c5b0*/  R2UR UR7, R13 ;  /* 0x000000000d0772ca */ /* 0x000fe200000e0000 */
[----:B------:R-:W-:Y:S01]  /*c5c0*/  MUFU.EX2 R10, R4 ;  /* 0x00000004000a7308 */ /* 0x000fe20000000800 */
[-CC-:B------:R-:W-:Y:S01]  /*c5d0*/  FFMA.FTZ R28, R28, R0.reuse, -R9.reuse ;  /* 0x000000001c1c7223 */ /* 0x180fe20000010809 */
[-CC-:B------:R-:W-:Y:S01]  /*c5e0*/  FFMA.FTZ R29, R29, R0.reuse, -R9.reuse ;  /* 0x000000001d1d7223 */ /* 0x180fe20000010809 */
[----:B------:R-:W-:Y:S01]  /*c5f0*/  R2UR UR50, R14 ;  /* 0x000000000e3272ca */ /* 0x000fe200000e0000 */
[-CC-:B------:R-:W-:Y:S01]  /*c600*/  FFMA.FTZ R32, R32, R0.reuse, -R9.reuse ;  /* 0x0000000020207223 */ /* 0x180fe20000010809 */
[----:B------:R-:W-:Y:S01]  /*c610*/  R2UR UR55, R13 ;  /* 0x000000000d3772ca */ /* 0x000fe200000e0000 */
[-CC-:B------:R-:W-:Y:S01]  /*c620*/  FFMA.FTZ R33, R33, R0.reuse, -R9.reuse ;  /* 0x0000000021217223 */ /* 0x180fe20000010809 */
[-CC-:B------:R-:W-:Y:S01]  /*c630*/  FFMA.FTZ R36, R36, R0.reuse, -R9.reuse ;  /* 0x0000000024247223 */ /* 0x180fe20000010809 */
[----:B------:R-:W-:Y:S01]  /*c640*/  UIADD3 UR4, UR4, 0x1e800, URZ ;  /* 0x0001e80004047890 */ /* 0x000fe2000fffe03f */
[----:B------:R-:W0:Y:S01]  /*c650*/  MUFU.EX2 R4, R24 ;  /* 0x0000001800047308 */ /* 0x000e220000000800 */
[-CC-:B------:R-:W-:Y:S01]  /*c660*/  FFMA.FTZ R37, R37, R0.reuse, -R9.reuse ;  /* 0x0000000025257223 */ /* 0x180fe20000010809 */
[-CC-:B------:R-:W-:Y:S01]  /*c670*/  FFMA.FTZ R40, R40, R0.reuse, -R9.reuse ;  /* 0x0000000028287223 */ /* 0x180fe20000010809 */
[----:B------:R-:W-:Y:S01]  /*c680*/  USHF.R.U32.HI UR4, URZ, 0x4, UR4 ;  /* 0x000000043f047899 */ /* 0x000fe20008011604 */
[-CC-:B------:R-:W-:Y:S01]  /*c690*/  FFMA.FTZ R41, R41, R0.reuse, -R9.reuse ;  /* 0x0000000029297223 */ /* 0x180fe20000010809 */
[-CC-:B------:R-:W-:Y:S01]  /*c6a0*/  FFMA.FTZ R44, R44, R0.reuse, -R9.reuse ;  /* 0x000000002c2c7223 */ /* 0x180fe20000010809 */
[-CC-:B------:R-:W-:Y:S01]  /*c6b0*/  FFMA.FTZ R45, R45, R0.reuse, -R9.reuse ;  /* 0x000000002d2d7223 */ /* 0x180fe20000010809 */
[----:B------:R-:W-:Y:S01]  /*c6c0*/  ULOP3.LUT UR4, UR4, 0x3fff, URZ, 0xc0, !UPT ;  /* 0x00003fff04047892 */ /* 0x000fe2000f8ec03f */
[----:B------:R-:W1:Y:S01]  /*c6d0*/  MUFU.EX2 R25, R25 ;  /* 0x0000001900197308 */ /* 0x000e620000000800 */
[-CC-:B------:R-:W-:Y:S01]  /*c6e0*/  FFMA.FTZ R48, R48, R0.reuse, -R9.reuse ;  /* 0x0000000030307223 */ /* 0x180fe20000010809 */
[-CC-:B------:R-:W-:Y:S01]  /*c6f0*/  FFMA.FTZ R49, R49, R0.reuse, -R9.reuse ;  /* 0x0000000031317223 */ /* 0x180fe20000010809 */
[----:B------:R-:W-:Y:S01]  /*c700*/  ULOP3.LUT UR4, UR4, 0x10000, URZ, 0xfc, !UPT ;  /* 0x0001000004047892 */ /* 0x000fe2000f8efc3f */
[-CC-:B------:R-:W-:Y:S01]  /*c710*/  FFMA.FTZ R52, R52, R0.reuse, -R9.reuse ;  /* 0x0000000034347223 */ /* 0x180fe20000010809 */
[-CC-:B------:R-:W-:Y:S01]  /*c720*/  FFMA.FTZ R53, R53, R0.reuse, -R9.reuse ;  /* 0x0000000035357223 */ /* 0x180fe20000010809 */
[----:B------:R-:W-:Y:S01]  /*c730*/  FFMA.FTZ R56, R56, R0, -R9 ;  /* 0x0000000038387223 */ /* 0x000fe20000010809 */
[----:B------:R-:W-:Y:S01]  /*c740*/  UIADD3 UR8, UR4, 0x2, URZ ;  /* 0x0000000204087890 */ /* 0x000fe2000fffe03f */
[----:B------:R-:W2:Y:S01]  /*c750*/  MUFU.EX2 R28, R28 ;  /* 0x0000001c001c7308 */ /* 0x000ea20000000800 */
[----:B------:R-:W-:Y:S01]  /*c760*/  UIADD3 UR12, UR4, 0x4, URZ ;  /* 0x00000004040c7890 */ /* 0x000fe2000fffe03f */
[----:B0-----:R-:W-:Y:S01]  /*c770*/  FFMA.FTZ R6, R10, R6, R4 ;  /* 0x000000060a067223 */ /* 0x001fe20000010004 */
[----:B------:R-:W-:-:S02]  /*c780*/  UIADD3 UR16, UR4, 0x6, URZ ;  /* 0x0000000604107890 */ /* 0x000fc4000fffe03f */
[----:B------:R-:W-:Y:S01]  /*c790*/  HGMMA.64x64x16.F32 R120, gdesc[UR4].tnspB, R120, gsb0 ;  /* 0x40e00000047879f0 */ /* 0x000fe20008000878 */
[----:B------:R-:W-:Y:S01]  /*c7a0*/  UIADD3 UR20, UR4, 0x600, URZ ;  /* 0x0000060004147890 */ /* 0x000fe2000fffe03f */
[--C-:B------:R-:W-:Y:S01]  /*c7b0*/  FFMA.FTZ R57, R57, R0, -R9.reuse ;  /* 0x0000000039397223 */ /* 0x100fe20000010809 */
[----:B------:R-:W-:Y:S01]  /*c7c0*/  UIADD3 UR24, UR4, 0x602, URZ ;  /* 0x0000060204187890 */ /* 0x000fe2000fffe03f */
[----:B------:R-:W0:Y:S01]  /*c7d0*/  MUFU.EX2 R29, R29 ;  /* 0x0000001d001d7308 */ /* 0x000e220000000800 */
[----:B------:R-:W-:Y:S01]  /*c7e0*/  UIADD3 UR28, UR4, 0x604, URZ ;  /* 0x00000604041c7890 */ /* 0x000fe2000fffe03f */
[C---:B-1----:R-:W-:Y:S01]  /*c7f0*/  FADD.FTZ R6, R25.reuse, R6 ;  /* 0x0000000619067221 */ /* 0x042fe20000010000 */
[----:B------:R-:W-:Y:S01]  /*c800*/  UIADD3 UR32, UR4, 0x606, URZ ;  /* 0x0000060604207890 */ /* 0x000fe2000fffe03f */
[----:B------:R-:W-:Y:S01]  /*c810*/  F2FP.F16.F32.PACK_AB R4, R25, R4 ;  /* 0x000000041904723e */ /* 0x000fe200000000ff */
[----:B------:R-:W-:Y:S01]  /*c820*/  UIADD3 UR40, UR4, 0xc00, URZ ;  /* 0x00000c0004287890 */ /* 0x000fe2000fffe03f */
[-CC-:B------:R-:W-:Y:S01]  /*c830*/  FFMA.FTZ R60, R60, R0.reuse, -R9.reuse ;  /* 0x000000003c3c7223 */ /* 0x180fe20000010809 */
[----:B------:R-:W-:Y:S01]  /*c840*/  UIADD3 UR44, UR4, 0xc02, URZ ;  /* 0x00000c02042c7890 */ /* 0x000fe2000fffe03f */
[-CC-:B------:R-:W-:Y:S01]  /*c850*/  FFMA.FTZ R61, R61, R0.reuse, -R9.reuse ;  /* 0x000000003d3d7223 */ /* 0x180fe20000010809 */
[----:B--2---:R-:W-:Y:S01]  /*c860*/  FADD.FTZ R6, R28, R6 ;  /* 0x000000061c067221 */ /* 0x004fe20000010000 */
[----:B------:R-:W-:Y:S01]  /*c870*/  UIADD3 UR48, UR4, 0xc04, URZ ;  /* 0x00000c0404307890 */ /* 0x000fe2000fffe03f */
[-CC-:B------:R-:W-:Y:S01]  /*c880*/  FFMA.FTZ R64, R64, R0.reuse, -R9.reuse ;  /* 0x0000000040407223 */ /* 0x180fe20000010809 */
[----:B------:R-:W-:Y:S01]  /*c890*/  UIADD3 UR52, UR4, 0xc06, URZ ;  /* 0x00000c0604347890 */ /* 0x000fe2000fffe03f */
[-CC-:B------:R-:W-:Y:S01]  /*c8a0*/  FFMA.FTZ R65, R65, R0.reuse, -R9.reuse ;  /* 0x0000000041417223 */ /* 0x180fe20000010809 */
[-CC-:B------:R-:W-:Y:S01]  /*c8b0*/  FFMA.FTZ R68, R68, R0.reuse, -R9.reuse ;  /* 0x0000000044447223 */ /* 0x180fe20000010809 */
[-CC-:B------:R-:W-:Y:S01]  /*c8c0*/  FFMA.FTZ R69, R69, R0.reuse, -R9.reuse ;  /* 0x0000000045457223 */ /* 0x180fe20000010809 */
[--C-:B------:R-:W-:Y:S01]  /*c8d0*/  FFMA.FTZ R72, R72, R0, -R9.reuse ;  /* 0x0000000048487223 */ /* 0x100fe20000010809 */
[C---:B0-----:R-:W-:Y:S01]  /*c8e0*/  FADD.FTZ R25, R29.reuse, R6 ;  /* 0x000000061d197221 */ /* 0x041fe20000010000 */
[----:B------:R-:W-:Y:S01]  /*c8f0*/  F2FP.F16.F32.PACK_AB R6, R29, R28 ;  /* 0x0000001c1d06723e */ /* 0x000fe200000000ff */
[-CC-:B------:R-:W-:Y:S01]  /*c900*/  FFMA.FTZ R73, R73, R0.reuse, -R9.reuse ;  /* 0x0000000049497223 */ /* 0x180fe20000010809 */
[----:B------:R-:W2:Y:S01]  /*c910*/  LDL R29, [R1+0x4c] ;  /* 0x00004c00011d7983 */ /* 0x000ea20000100800 */
        /* <DEDUP_REMOVED lines=22> */
[----:B------:R-:W-:Y:S01]  /*ca80*/  FMUL.FTZ R5, R5, R0 ;  /* 0x0000000005057220 */ /* 0x000fe20000410000 */
[----:B------:R-:W0:Y:S01]  /*ca90*/  S2R R117, SR_TID.X ;  /* 0x0000000000757919 */ /* 0x000e220000002100 */
[----:B------:R-:W-:Y:S08]  /*caa0*/  MUFU.EX2 R27, R27 ;  /* 0x0000001b001b7308 */ /* 0x000ff00000000800 */
[----:B------:R-:W-:Y:S08]  /*cab0*/  MUFU.EX2 R21, R5 ;  /* 0x0000000500157308 */ /* 0x000ff00000000800 */
[----:B------:R-:W1:Y:S08]  /*cac0*/  MUFU.EX2 R5, R26 ;  /* 0x0000001a00057308 */ /* 0x000e700000000800 */
[----:B------:R-:W-:Y:S01]  /*cad0*/  MUFU.EX2 R30, R30 ;  /* 0x0000001e001e7308 */ /* 0x000fe20000000800 */
[----:B------:R-:W-:-:S02]  /*cae0*/  WARPGROUP.DEPBAR.LE gsb0, 0x0 ;  /* 0x00008000000079c5 */ /* 0x000fc40000010000 */
[----:B------:R-:W-:Y:S01]  /*caf0*/  WARPGROUP.ARRIVE ;  /* 0x00000000000079c5 */ /* 0x000fe20000000000 */
[----:B0-----:R-:W-:-:S04]  /*cb00*/  SHF.R.U32.HI R13, RZ, 0x7, R117 ;  /* 0x00000007ff0d7819 */ /* 0x001fc80000011675 */
[----:B------:R-:W0:Y:S01]  /*cb10*/  MUFU.EX2 R31, R31 ;  /* 0x0000001f001f7308 */ /* 0x000e220000000800 */
[----:B------:R-:W-:Y:S01]  /*cb20*/  @!P1 IMAD R14, R152, 0x8, R2 ;  /* 0x00000008980e9824 */ /* 0x000fe200078e0202 */
[----:B------:R-:W-:Y:S01]  /*cb30*/  ISETP.GE.U32.AND P2, PT, R117, 0x180, PT ;  /* 0x000001807500780c */ /* 0x000fe20003f46070 */
[----:B------:R-:W-:Y:S01]  /*cb40*/  HGMMA.64x64x16.F32 R120, gdesc[UR8].tnspB, R120, gsb0 ;  /* 0x40e00000087879f0 */ /* 0x000fe20008000878 */
[----:B------:R-:W-:Y:S02]  /*cb50*/  VIADD R12, R13, 0x9 ;  /* 0x000000090d0c7836 */ /* 0x000fe40000000000 */
[----:B-1----:R-:W-:Y:S01]  /*cb60*/  FFMA.FTZ R20, R21, R20, R5 ;  /* 0x0000001415147223 */ /* 0x002fe20000010005 */
[----:B------:R-:W-:Y:S01]  /*cb70*/  @!P1 VIADD R14, R14, 0x30840 ;  /* 0x000308400e0e9836 */ /* 0x000fe20000000000 */
[----:B------:R-:W3:Y:S01]  /*cb80*/  LDL R117, [R1+0x4] ;  /* 0x0000040001757983 */ /* 0x000ee20000100800 */
[----:B------:R-:W-:Y:S02]  /*cb90*/  WARPGROUP.DEPBAR.LE gsb0, 0x0 ;  /* 0x00008000000079c5 */ /* 0x000fe40000010000 */
[----:B------:R-:W-:-:S06]  /*cba0*/  WARPGROUP.ARRIVE ;  /* 0x00000000000079c5 */ /* 0x000fcc0000000000 */
[----:B------:R-:W-:Y:S03]  /*cbb0*/  HGMMA.64x64x16.F32 R120, gdesc[UR12].tnspB, R120, gsb0 ;  /* 0x40e000000c7879f0 */ /* 0x000fe60008000878 */
        /* <DEDUP_REMOVED lines=23> */
[----:B------:R-:W-:Y:S01]  /*cd30*/  HGMMA.64x64x16.F32 R120, gdesc[UR48].tnspB, R120, gsb0 ;  /* 0x40e00000307879f0 */ /* 0x000fe20008000878 */
[----:B------:R-:W-:Y:S02]  /*cd40*/  @!P1 IMAD R13, R7, 0x8, R2 ;  /* 0x00000008070d9824 */ /* 0x000fe400078e0202 */
[----:B------:R-:W-:Y:S02]  /*cd50*/  WARPGROUP.DEPBAR.LE gsb0, 0x0 ;  /* 0x00008000000079c5 */ /* 0x000fe40000010000 */
[----:B------:R-:W-:-:S06]  /*cd60*/  WARPGROUP.ARRIVE ;  /* 0x00000000000079c5 */ /* 0x000fcc0000000000 */
[----:B------:R-:W-:Y:S01]  /*cd70*/  HGMMA.64x64x16.F32 R120, gdesc[UR52].tnspB, R120, gsb0 ;  /* 0x40e00000347879f0 */ /* 0x000fe20008000878 */
[----:B------:R-:W-:Y:S02]  /*cd80*/  @!P1 IADD3 R13, R13, 0x30860, RZ ;  /* 0x000308600d0d9810 */ /* 0x000fe40007ffe0ff */
[----:B------:R-:W-:Y:S02]  /*cd90*/  SEL R12, R12, 0x9, !P2 ;  /* 0x000000090c0c7807 */ /* 0x000fe40005000000 */
[----:B------:R-:W-:Y:S02]  /*cda0*/  @!P1 PRMT R14, RZ, 0x654, R14 ;  /* 0x00000654ff0e9816 */ /* 0x000fe4000000000e */
[----:B------:R-:W-:Y:S02]  /*cdb0*/  F2FP.F16.F32.PACK_AB R5, R27, R5 ;  /* 0x000000051b05723e */ /* 0x000fe400000000ff */
[----:B------:R-:W-:Y:S02]  /*cdc0*/  @!P1 PRMT R13, RZ, 0x654, R13 ;  /* 0x00000654ff0d9816 */ /* 0x000fe4000000000d */
[----:B0-----:R-:W-:Y:S01]  /*cdd0*/  F2FP.F16.F32.PACK_AB R7, R31, R30 ;  /* 0x0000001e1f07723e */ /* 0x001fe200000000ff */
[----:B------:R-:W0:Y:S08]  /*cde0*/  MUFU.EX2 R32, R32 ;  /* 0x0000002000207308 */ /* 0x000e300000000800 */
[----:B------:R-:W-:Y:S08]  /*cdf0*/  MUFU.EX2 R36, R36 ;  /* 0x0000002400247308 */ /* 0x000ff00000000800 */
[----:B------:R-:W-:Y:S01]  /*ce00*/  MUFU.EX2 R35, R35 ;  /* 0x0000002300237308 */ /* 0x000fe20000000800 */
[----:B0-----:R-:W-:-:S07]  /*ce10*/  FADD.FTZ R25, R32, R25 ;  /* 0x0000001920197221 */ /* 0x001fce0000010000 */
[----:B------:R-:W-:Y:S01]  /*ce20*/  MUFU.EX2 R39, R39 ;  /* 0x0000002700277308 */ /* 0x000fe20000000800 */
[----:B------:R-:W-:Y:S02]  /*ce30*/  WARPGROUP.DEPBAR.LE gsb0, 0x0 ;  /* 0x00008000000079c5 */ /* 0x000fe40000010000 */
[----:B------:R0:W-:Y:S06]  /*ce40*/  BAR.ARV R12, 0x100 ;  /* 0x0004000c0000751d */ /* 0x0001ec0000002000 */
[----:B------:R-:W-:Y:S01]  /*ce50*/  @!P1 SYNCS.ARRIVE.TRANS64.RED.A1T0 RZ, [R14+URZ], RZ ;  /* 0x000000ff0eff99a7 */ /* 0x000fe2000810043f */
[----:B------:R1:W-:Y:S01]  /*ce60*/  @!P1 SYNCS.ARRIVE.TRANS64.RED.A1T0 RZ, [R13+URZ], RZ ;  /* 0x000000ff0dff99a7 */ /* 0x0003e2000810043f */
[----:B------:R4:W-:Y:S01]  /*ce70*/  STSM.16.M88.4 [R157+0x1e800], R4 ;  /* 0x01e800049d007844 */ /* 0x0009e20000000200 */
[----:B0-----:R-:W-:-:S04]  /*ce80*/  FADD.FTZ R12, R27, R20 ;  /* 0x000000141b0c7221 */ /* 0x001fc80000010000 */
[----:B------:R-:W-:Y:S02]  /*ce90*/  FADD.FTZ R12, R30, R12 ;  /* 0x0000000c1e0c7221 */ /* 0x000fe40000010000 */
[----:B------:R-:W5:Y:S01]  /*cea0*/  LDL R30, [R1+0x38] ;  /* 0x00003800011e7983 */ /* 0x000f620000100800 */
[----:B----4-:R0:W4:Y:S08]  /*ceb0*/  MUFU.EX2 R4, R33 ;  /* 0x0000002100047308 */ /* 0x0101300000000800 */
[----:B------:R-:W1:Y:S01]  /*cec0*/  MUFU.EX2 R5, R34 ;  /* 0x0000002200057308 */ /* 0x000e620000000800 */
[----:B0-----:R-:W3:Y:S01]  /*ced0*/  LDL R33, [R1+0x8] ;  /* 0x0000080001217983 */ /* 0x001ee20000100800 */
[----:B------:R-:W-:-:S03]  /*cee0*/  FADD.FTZ R12, R31, R12 ;  /* 0x0000000c1f0c7221 */ /* 0x000fc60000010000 */
[----:B------:R-:W5:Y:S03]  /*cef0*/  LDL R31, [R1+0x50] ;  /* 0x00005000011f7983 */ /* 0x000f660000100800 */
[----:B------:R-:W0:Y:S08]  /*cf00*/  MUFU.EX2 R6, R37 ;  /* 0x0000002500067308 */ /* 0x000e300000000800 */
[----:B------:R-:W0:Y:S01]  /*cf10*/  MUFU.EX2 R7, R38 ;  /* 0x0000002600077308 */ /* 0x000e220000000800 */
[----:B----4-:R-:W-:Y:S01]  /*cf20*/  FADD.FTZ R25, R4, R25 ;  /* 0x0000001904197221 */ /* 0x010fe20000010000 */
[----:B-1----:R-:W-:-:S03]  /*cf30*/  FADD.FTZ R12, R5, R12 ;  /* 0x0000000c050c7221 */ /* 0x002fc60000010000 */
[----:B------:R-:W-:Y:S01]  /*cf40*/  FADD.FTZ R25, R36, R25 ;  /* 0x0000001924197221 */ /* 0x000fe20000010000 */
[C---:B------:R-:W-:Y:S01]  /*cf50*/  FADD.FTZ R12, R35.reuse, R12 ;  /* 0x0000000c230c7221 */ /* 0x040fe20000010000 */
[----:B------:R-:W-:Y:S02]  /*cf60*/  F2FP.F16.F32.PACK_AB R4, R4, R32 ;  /* 0x000000200404723e */ /* 0x000fe400000000ff */
[C---:B0-----:R-:W-:Y:S01]  /*cf70*/  FADD.FTZ R25, R6.reuse, R25 ;  /* 0x0000001906197221 */ /* 0x041fe20000010000 */
[----:B------:R-:W-:Y:S02]  /*cf80*/  F2FP.F16.F32.PACK_AB R5, R35, R5 ;  /* 0x000000052305723e */ /* 0x000fe400000000ff */
[----:B------:R-:W-:Y:S01]  /*cf90*/  F2FP.F16.F32.PACK_AB R6, R6, R36 ;  /* 0x000000240606723e */ /* 0x000fe200000000ff */
[----:B------:R-:W-:Y:S01]  /*cfa0*/  FADD.FTZ R12, R7, R12 ;  /* 0x0000000c070c7221 */ /* 0x000fe20000010000 */
[----:B------:R-:W-:-:S05]  /*cfb0*/  F2FP.F16.F32.PACK_AB R7, R39, R7 ;  /* 0x000000072707723e */ /* 0x000fca00000000ff */
[----:B--2---:R0:W-:Y:S04]  /*cfc0*/  STSM.16.M88.4 [R29], R4 ;  /* 0x000000041d007844 */ /* 0x0041e80000000200 */
[----:B0-----:R-:W2:Y:S01]  /*cfd0*/  LDL R29, [R1+0x54] ;  /* 0x00005400011d7983 */ /* 0x001ea20000100800 */
[----:B------:R-:W0:Y:S08]  /*cfe0*/  MUFU.EX2 R40, R40 ;  /* 0x0000002800287308 */ /* 0x000e300000000800 */
[----:B------:R-:W1:Y:S08]  /*cff0*/  MUFU.EX2 R41, R41 ;  /* 0x0000002900297308 */ /* 0x000e700000000800 */
[----:B------:R-:W4:Y:S08]  /*d000*/  MUFU.EX2 R13, R42 ;  /* 0x0000002a000d7308 */ /* 0x000f300000000800 */
[----:B------:R-:W4:Y:S08]  /*d010*/  MUFU.EX2 R44, R44 ;  /* 0x0000002c002c7308 */ /* 0x000f300000000800 */
[----:B------:R-:W4:Y:S01]  /*d020*/  MUFU.EX2 R43, R43 ;  /* 0x0000002b002b7308 */ /* 0x000f220000000800 */
[----:B0-----:R-:W-:Y:S01]  /*d030*/  FADD.FTZ R25, R40, R25 ;  /* 0x0000001928197221 */ /* 0x001fe20000010000 */
[----:B------:R-:W-:-:S06]  /*d040*/  FADD.FTZ R20, R39, R12 ;  /* 0x0000000c27147221 */ /* 0x000fcc0000010000 */
[----:B------:R-:W0:Y:S08]  /*d050*/  MUFU.EX2 R14, R45 ;  /* 0x0000002d000e7308 */ /* 0x000e300000000800 */
[----:B------:R-:W0:Y:S01]  /*d060*/  MUFU.EX2 R15, R46 ;  /* 0x0000002e000f7308 */ /* 0x000e220000000800 */
[----:B-1----:R-:W-:Y:S01]  /*d070*/  FADD.FTZ R25, R41, R25 ;  /* 0x0000001929197221 */ /* 0x002fe20000010000 */
[----:B----4-:R-:W-:-:S06]  /*d080*/  FADD.FTZ R20, R13, R20 ;  /* 0x000000140d147221 */ /* 0x010fcc0000010000 */
[----:B------:R-:W1:Y:S08]  /*d090*/  MUFU.EX2 R48, R48 ;  /* 0x0000003000307308 */ /* 0x000e700000000800 */
[----:B------:R-:W4:Y:S01]  /*d0a0*/  MUFU.EX2 R47, R47 ;  /* 0x0000002f002f7308 */ /* 0x000f220000000800 */
[----:B------:R-:W-:Y:S01]  /*d0b0*/  FADD.FTZ R25, R44, R25 ;  /* 0x000000192c197221 */ /* 0x000fe20000010000 */
[----:B------:R-:W-:-:S06]  /*d0c0*/  FADD.FTZ R20, R43, R20 ;  /* 0x000000142b147221 */ /* 0x000fcc0000010000 */
        /* <DEDUP_REMOVED lines=25> */
[----:B------:R-:W3:Y:S01]  /*d260*/  MUFU.EX2 R62, R62 ;  /* 0x0000003e003e7308 */ /* 0x000ee20000000800 */
[----:B0-----:R-:W-:Y:S01]  /*d270*/  FADD.FTZ R25, R57, R25 ;  /* 0x0000001939197221 */ /* 0x001fe20000010000 */
[----:B------:R-:W-:-:S06]  /*d280*/  FADD.FTZ R20, R58, R20 ;  /* 0x000000143a147221 */ /* 0x000fcc0000010000 */
[----:B------:R-:W0:Y:S08]  /*d290*/  MUFU.EX2 R64, R64 ;  /* 0x0000004000407308 */ /* 0x000e300000000800 */
[----:B------:R-:W5:Y:S01]  /*d2a0*/  MUFU.EX2 R63, R63 ;  /* 0x0000003f003f7308 */ /* 0x000f620000000800 */
[----:B-1----:R-:W-:Y:S01]  /*d2b0*/  FADD.FTZ R25, R60, R25 ;  /* 0x000000193c197221 */ /* 0x002fe20000010000 */
[----:B----4-:R-:W-:-:S06]  /*d2c0*/  FADD.FTZ R20, R59, R20 ;  /* 0x000000143b147221 */ /* 0x010fcc0000010000 */
[----:B------:R-:W1:Y:S08]  /*d2d0*/  MUFU.EX2 R65, R65 ;  /* 0x0000004100417308 */ /* 0x000e700000000800 */
[----:B------:R-:W4:Y:S01]  /*d2e0*/  MUFU.EX2 R66, R66 ;  /* 0x0000004200427308 */ /* 0x000f220000000800 */
[----:B------:R-:W-:Y:S01]  /*d2f0*/  FADD.FTZ R25, R61, R25 ;  /* 0x000000193d197221 */ /* 0x000fe20000010000 */
[----:B---3--:R-:W-:-:S06]  /*d300*/  FADD.FTZ R20, R62, R20 ;  /* 0x000000143e147221 */ /* 0x008fcc0000010000 */
[----:B------:R-:W3:Y:S08]  /*d310*/  MUFU.EX2 R68, R68 ;  /* 0x0000004400447308 */ /* 0x000ef00000000800 */
[----:B------:R-:W3:Y:S01]  /*d320*/  MUFU.EX2 R67, R67 ;  /* 0x0000004300437308 */ /* 0x000ee20000000800 */
[----:B0-----:R-:W-:Y:S01]  /*d330*/  FADD.FTZ R25, R64, R25 ;  /* 0x0000001940197221 */ /* 0x001fe20000010000 */
[----:B-----5:R-:W-:-:S06]  /*d340*/  FADD.FTZ R20, R63, R20 ;  /* 0x000000143f147221 */ /* 0x020fcc0000010000 */
[----:B------:R-:W0:Y:S08]  /*d350*/  MUFU.EX2 R69, R69 ;  /* 0x0000004500457308 */ /* 0x000e300000000800 */
[----:B------:R-:W5:Y:S01]  /*d360*/  MUFU.EX2 R70, R70 ;  /* 0x0000004600467308 */ /* 0x000f620000000800 */
[----:B-1----:R-:W-:Y:S01]  /*d370*/  FADD.FTZ R28, R65, R25 ;  /* 0x00000019411c7221 */ /* 0x002fe20000010000 */
[----:B----4-:R-:W-:-:S06]  /*d380*/  FADD.FTZ R20, R66, R20 ;  /* 0x0000001442147221 */ /* 0x010fcc0000010000 */
[----:B------:R-:W1:Y:S08]  /*d390*/  MUFU.EX2 R72, R72 ;  /* 0x0000004800487308 */ /* 0x000e700000000800 */
[----:B------:R-:W4:Y:S01]  /*d3a0*/  MUFU.EX2 R71, R71 ;  /* 0x0000004700477308 */ /* 0x000f220000000800 */
[----:B---3--:R-:W-:Y:S01]  /*d3b0*/  FADD.FTZ R28, R68, R28 ;  /* 0x0000001c441c7221 */ /* 0x008fe20000010000 */
[----:B------:R-:W-:-:S06]  /*d3c0*/  FADD.FTZ R20, R67, R20 ;  /* 0x0000001443147221 */ /* 0x000fcc0000010000 */
        /* <DEDUP_REMOVED lines=12> */
[----:B------:R-:W3:Y:S01]  /*d490*/  MUFU.EX2 R80, R80 ;  /* 0x0000005000507308 */ /* 0x000ee20000000800 */
[----:B------:R-:W-:-:S07]  /*d4a0*/  F2FP.F16.F32.PACK_AB R12, R41, R40 ;  /* 0x00000028290c723e */ /* 0x000fce00000000ff */
[----:B------:R-:W2:Y:S01]  /*d4b0*/  MUFU.EX2 R79, R79 ;  /* 0x0000004f004f7308 */ /* 0x000ea20000000800 */
[----:B------:R-:W-:Y:S02]  /*d4c0*/  F2FP.F16.F32.PACK_AB R13, R43, R13 ;  /* 0x0000000d2b0d723e */ /* 0x000fe400000000ff */
[----:B------:R-:W-:Y:S02]  /*d4d0*/  F2FP.F16.F32.PACK_AB R14, R14, R44 ;  /* 0x0000002c0e0e723e */ /* 0x000fe400000000ff */
[----:B------:R-:W-:-:S03]  /*d4e0*/  F2FP.F16.F32.PACK_AB R15, R47, R15 ;  /* 0x0000000f2f0f723e */ /* 0x000fc600000000ff */
[----:B------:R-:W2:Y:S01]  /*d4f0*/  MUFU.EX2 R81, R81 ;  /* 0x0000005100517308 */ /* 0x000ea20000000800 */
[----:B0-----:R-:W-:Y:S01]  /*d500*/  FADD.FTZ R28, R76, R28 ;  /* 0x0000001c4c1c7221 */ /* 0x001fe20000010000 */
[----:B-----5:R-:W-:-:S06]  /*d510*/  FADD.FTZ R7, R75, R20 ;  /* 0x000000144b077221 */ /* 0x020fcc0000010000 */
[----:B------:R-:W0:Y:S01]  /*d520*/  MUFU.EX2 R82, R82 ;  /* 0x0000005200527308 */ /* 0x000e220000000800 */
[----:B------:R1:W-:Y:S07]  /*d530*/  STSM.16.M88.4 [R33], R12 ;  /* 0x0000000c21007844 */ /* 0x0003ee0000000200 */
[----:B------:R-:W5:Y:S01]  /*d540*/  MUFU.EX2 R84, R84 ;  /* 0x0000005400547308 */ /* 0x000f620000000800 */
[----:B------:R-:W-:-:S07]  /*d550*/  F2FP.F16.F32.PACK_AB R24, R24, R48 ;  /* 0x000000301818723e */ /* 0x000fce00000000ff */
[----:B------:R-:W5:Y:S01]  /*d560*/  MUFU.EX2 R83, R83 ;  /* 0x0000005300537308 */ /* 0x000f620000000800 */
[----:B-1----:R-:W-:Y:S01]  /*d570*/  FADD.FTZ R13, R77, R28 ;  /* 0x0000001c4d0d7221 */ /* 0x002fe20000010000 */
[----:B----4-:R-:W-:Y:S01]  /*d580*/  FADD.FTZ R14, R78, R7 ;  /* 0x000000074e0e7221 */ /* 0x010fe20000010000 */
[----:B------:R-:W-:Y:S02]  /*d590*/  F2FP.F16.F32.PACK_AB R25, R51, R50 ;  /* 0x000000323319723e */ /* 0x000fe400000000ff */
[----:B------:R-:W-:-:S03]  /*d5a0*/  F2FP.F16.F32.PACK_AB R26, R26, R52 ;  /* 0x000000341a1a723e */ /* 0x000fc600000000ff */
[----:B------:R-:W1:Y:S01]  /*d5b0*/  MUFU.EX2 R85, R85 ;  /* 0x0000005500557308 */ /* 0x000e620000000800 */
[----:B------:R-:W-:Y:S01]  /*d5c0*/  F2FP.F16.F32.PACK_AB R27, R55, R27 ;  /* 0x0000001b371b723e */ /* 0x000fe200000000ff */
[----:B---3--:R-:W-:Y:S01]  /*d5d0*/  FADD.FTZ R20, R80, R13 ;  /* 0x0000000d50147221 */ /* 0x008fe20000010000 */
[----:B--2---:R-:W-:-:S05]  /*d5e0*/  FADD.FTZ R15, R79, R14 ;  /* 0x0000000e4f0f7221 */ /* 0x004fca0000010000 */
[----:B------:R-:W2:Y:S01]  /*d5f0*/  MUFU.EX2 R86, R86 ;  /* 0x0000005600567308 */ /* 0x000ea20000000800 */
[----:B------:R3:W-:Y:S07]  /*d600*/  STSM.16.M88.4 [R117], R24 ;  /* 0x0000001875007844 */ /* 0x0007ee0000000200 */
[----:B------:R-:W4:Y:S08]  /*d610*/  MUFU.EX2 R88, R88 ;  /* 0x0000005800587308 */ /* 0x000f300000000800 */
[----:B------:R-:W4:Y:S01]  /*d620*/  MUFU.EX2 R87, R87 ;  /* 0x0000005700577308 */ /* 0x000f220000000800 */
[----:B---3--:R-:W-:Y:S01]  /*d630*/  FADD.FTZ R25, R81, R20 ;  /* 0x0000001451197221 */ /* 0x008fe20000010000 */
[----:B0-----:R-:W-:-:S06]  /*d640*/  FADD.FTZ R20, R82, R15 ;  /* 0x0000000f52147221 */ /* 0x001fcc0000010000 */
[----:B------:R-:W-:Y:S01]  /*d650*/  MUFU.EX2 R89, R89 ;  /* 0x0000005900597308 */ /* 0x000fe20000000800 */
[----:B-----5:R-:W-:Y:S01]  /*d660*/  FADD.FTZ R24, R84, R25 ;  /* 0x0000001954187221 */ /* 0x020fe20000010000 */
[----:B------:R-:W-:-:S06]  /*d670*/  FADD.FTZ R25, R83, R20 ;  /* 0x0000001453197221 */ /* 0x000fcc0000010000 */
[----:B------:R-:W0:Y:S01]  /*d680*/  MUFU.EX2 R90, R90 ;  /* 0x0000005a005a7308 */ /* 0x000e220000000800 */
[----:B-1----:R-:W-:Y:S01]  /*d690*/  FADD.FTZ R27, R85, R24 ;  /* 0x00000018551b7221 */ /* 0x002fe20000010000 */
[----:B------:R-:W-:-:S06]  /*d6a0*/  F2FP.F16.F32.PACK_AB R4, R57, R56 ;  /* 0x000000383904723e */ /* 0x000fcc00000000ff */
[----:B------:R-:W-:Y:S01]  /*d6b0*/  MUFU.EX2 R92, R92 ;  /* 0x0000005c005c7308 */ /* 0x000fe20000000800 */
[----:B------:R-:W-:Y:S01]  /*d6c0*/  F2FP.F16.F32.PACK_AB R5, R59, R58 ;  /* 0x0000003a3b05723e */ /* 0x000fe200000000ff */
[----:B--2---:R-:W-:Y:S01]  /*d6d0*/  FADD.FTZ R20, R86, R25 ;  /* 0x0000001956147221 */ /* 0x004fe20000010000 */
[----:B------:R-:W-:-:S05]  /*d6e0*/  F2FP.F16.F32.PACK_AB R6, R61, R60 ;  /* 0x0000003c3d06723e */ /* 0x000fca00000000ff */
[----:B------:R-:W1:Y:S01]  /*d6f0*/  MUFU.EX2 R91, R91 ;  /* 0x0000005b005b7308 */ /* 0x000e620000000800 */
[----:B------:R-:W-:Y:S02]  /*d700*/  F2FP.F16.F32.PACK_AB R7, R63, R62 ;  /* 0x0000003e3f07723e */ /* 0x000fe400000000ff */
[----:B------:R-:W-:Y:S02]  /*d710*/  F2FP.F16.F32.PACK_AB R12, R65, R64 ;  /* 0x00000040410c723e */ /* 0x000fe400000000ff */
[----:B------:R-:W-:-:S03]  /*d720*/  F2FP.F16.F32.PACK_AB R13, R67, R66 ;  /* 0x00000042430d723e */ /* 0x000fc600000000ff */
[----:B------:R-:W-:Y:S01]  /*d730*/  MUFU.EX2 R93, R93 ;  /* 0x0000005d005d7308 */ /* 0x000fe20000000800 */
[----:B------:R-:W-:Y:S02]  /*d740*/  F2FP.F16.F32.PACK_AB R14, R69, R68 ;  /* 0x00000044450e723e */ /* 0x000fe400000000ff */
[----:B------:R-:W-:Y:S01]  /*d750*/  F2FP.F16.F32.PACK_AB R15, R71, R70 ;  /* 0x00000046470f723e */ /* 0x000fe200000000ff */
[----:B----4-:R-:W-:-:S04]  /*d760*/  FADD.FTZ R26, R88, R27 ;  /* 0x0000001b581a7221 */ /* 0x010fc80000010000 */
[----:B------:R-:W2:Y:S01]  /*d770*/  MUFU.EX2 R94, R94 ;  /* 0x0000005e005e7308 */ /* 0x000ea20000000800 */
[----:B------:R-:W-:Y:S01]  /*d780*/  FADD.FTZ R27, R87, R20 ;  /* 0x00000014571b7221 */ /* 0x000fe20000010000 */
[----:B------:R0:W-:Y:S06]  /*d790*/  STSM.16.M88.4 [R157+0x24800], R4 ;  /* 0x024800049d007844 */ /* 0x0001ec0000000200 */
[----:B------:R-:W3:Y:S01]  /*d7a0*/  MUFU.EX2 R96, R96 ;  /* 0x0000006000607308 */ /* 0x000ee20000000800 */
[----:B------:R4:W-:Y:S07]  /*d7b0*/  STSM.16.M88.4 [R29], R12 ;  /* 0x0000000c1d007844 */ /* 0x0009ee0000000200 */
[----:B------:R-:W5:Y:S01]  /*d7c0*/  MUFU.EX2 R95, R95 ;  /* 0x0000005f005f7308 */ /* 0x000f620000000800 */
[----:B0-----:R-:W-:-:S07]  /*d7d0*/  FADD.FTZ R4, R90, R27 ;  /* 0x0000001b5a047221 */ /* 0x001fce0000010000 */
[----:B------:R-:W0:Y:S01]  /*d7e0*/  MUFU.EX2 R97, R97 ;  /* 0x0000006100617308 */ /* 0x000e220000000800 */
[----:B----4-:R-:W-:Y:S01]  /*d7f0*/  FADD.FTZ R29, R89, R26 ;  /* 0x0000001a591d7221 */ /* 0x010fe20000010000 */
[----:B-1----:R-:W-:-:S06]  /*d800*/  FADD.FTZ R5, R91, R4 ;  /* 0x000000045b057221 */ /* 0x002fcc0000010000 */
[----:B------:R-:W1:Y:S01]  /*d810*/  MUFU.EX2 R98, R98 ;  /* 0x0000006200627308 */ /* 0x000e620000000800 */
[----:B------:R-:W-:Y:S01]  /*d820*/  FADD.FTZ R6, R92, R29 ;  /* 0x0000001d5c067221 */ /* 0x000fe20000010000 */
[----:B--2---:R-:W-:-:S06]  /*d830*/  FADD.FTZ R12, R94, R5 ;  /* 0x000000055e0c7221 */ /* 0x004fcc0000010000 */
[----:B------:R-:W2:Y:S01]  /*d840*/  MUFU.EX2 R100, R100 ;  /* 0x0000006400647308 */ /* 0x000ea20000000800 */
[----:B------:R-:W-:-:S07]  /*d850*/  FADD.FTZ R7, R93, R6 ;  /* 0x000000065d077221 */ /* 0x000fce0000010000 */
[----:B------:R-:W4:Y:S01]  /*d860*/  MUFU.EX2 R99, R99 ;  /* 0x0000006300637308 */ /* 0x000f220000000800 */
[----:B---3--:R-:W-:Y:S01]  /*d870*/  FADD.FTZ R14, R96, R7 ;  /* 0x00000007600e7221 */ /* 0x008fe20000010000 */
[----:B-----5:R-:W-:-:S06]  /*d880*/  FADD.FTZ R13, R95, R12 ;  /* 0x0000000c5f0d7221 */ /* 0x020fcc0000010000 */
[----:B------:R-:W3:Y:S08]  /*d890*/  MUFU.EX2 R101, R101 ;  /* 0x0000006500657308 */ /* 0x000ef00000000800 */
[----:B------:R-:W5:Y:S01]  /*d8a0*/  MUFU.EX2 R102, R102 ;  /* 0x0000006600667308 */ /* 0x000f620000000800 */
[----:B0-----:R-:W-:Y:S01]  /*d8b0*/  FADD.FTZ R15, R97, R14 ;  /* 0x0000000e610f7221 */ /* 0x001fe20000010000 */
[----:B-1----:R-:W-:-:S06]  /*d8c0*/  FADD.FTZ R12, R98, R13 ;  /* 0x0000000d620c7221 */ /* 0x002fcc0000010000 */
[----:B------:R-:W0:Y:S08]  /*d8d0*/  MUFU.EX2 R104, R104 ;  /* 0x0000006800687308 */ /* 0x000e300000000800 */
[----:B------:R-:W1:Y:S01]  /*d8e0*/  MUFU.EX2 R103, R103 ;  /* 0x0000006700677308 */ /* 0x000e620000000800 */
[----:B--2---:R-:W-:Y:S01]  /*d8f0*/  FADD.FTZ R14, R100, R15 ;  /* 0x0000000f640e7221 */ /* 0x004fe20000010000 */
[----:B----4-:R-:W-:-:S06]  /*d900*/  FADD.FTZ R13, R99, R12 ;  /* 0x0000000c630d7221 */ /* 0x010fcc0000010000 */
[----:B------:R-:W2:Y:S01]  /*d910*/  MUFU.EX2 R105, R105 ;  /* 0x0000006900697308 */ /* 0x000ea20000000800 */
[----:B------:R-:W-:-:S07]  /*d920*/  F2FP.F16.F32.PACK_AB R24, R73, R72 ;  /* 0x000000484918723e */ /* 0x000fce00000000ff */
[----:B------:R-:W4:Y:S01]  /*d930*/  MUFU.EX2 R106, R106 ;  /* 0x0000006a006a7308 */ /* 0x000f220000000800 */
[----:B------:R-:W-:Y:S01]  /*d940*/  F2FP.F16.F32.PACK_AB R25, R75, R74 ;  /* 0x0000004a4b19723e */ /* 0x000fe200000000ff */
[----:B---3--:R-:W-:Y:S01]  /*d950*/  FADD.FTZ R15, R101, R14 ;  /* 0x0000000e650f7221 */ /* 0x008fe20000010000 */
[----:B------:R-:W-:-:S05]  /*d960*/  F2FP.F16.F32.PACK_AB R26, R77, R76 ;  /* 0x0000004c4d1a723e */ /* 0x000fca00000000ff */
[----:B------:R-:W3:Y:S01]  /*d970*/  MUFU.EX2 R108, R108 ;  /* 0x0000006c006c7308 */ /* 0x000ee20000000800 */
[----:B------:R-:W-:Y:S01]  /*d980*/  F2FP.F16.F32.PACK_AB R27, R79, R78 ;  /* 0x0000004e4f1b723e */ /* 0x000fe200000000ff */
[----:B-----5:R-:W-:-:S06]  /*d990*/  FADD.FTZ R20, R102, R13 ;  /* 0x0000000d66147221 */ /* 0x020fcc0000010000 */
[----:B------:R-:W5:Y:S01]  /*d9a0*/  MUFU.EX2 R107, R107 ;  /* 0x0000006b006b7308 */ /* 0x000f620000000800 */
[----:B------:R-:W-:Y:S02]  /*d9b0*/  F2FP.F16.F32.PACK_AB R4, R81, R80 ;  /* 0x000000505104723e */ /* 0x000fe400000000ff */
[----:B------:R-:W-:Y:S02]  /*d9c0*/  F2FP.F16.F32.PACK_AB R5, R83, R82 ;  /* 0x000000525305723e */ /* 0x000fe400000000ff */
[----:B------:R-:W-:-:S03]  /*d9d0*/  F2FP.F16.F32.PACK_AB R6, R85, R84 ;  /* 0x000000545506723e */ /* 0x000fc600000000ff */
[----:B------:R-:W5:Y:S01]  /*d9e0*/  MUFU.EX2 R110, R110 ;  /* 0x0000006e006e7308 */ /* 0x000f620000000800 */
[----:B------:R-:W-:Y:S01]  /*d9f0*/  F2FP.F16.F32.PACK_AB R7, R87, R86 ;  /* 0x000000565707723e */ /* 0x000fe200000000ff */
[----:B------:R1:W-:Y:S01]  /*da00*/  STSM.16.M88.4 [R33+0x6000], R24 ;  /* 0x0060001821007844 */ /* 0x0003e20000000200 */
[----:B0-----:R-:W-:-:S05]  /*da10*/  FADD.FTZ R28, R104, R15 ;  /* 0x0000000f681c7221 */ /* 0x001fca0000010000 */
[----:B------:R-:W0:Y:S01]  /*da20*/  MUFU.EX2 R109, R109 ;  /* 0x0000006d006d7308 */ /* 0x000e220000000800 */
[----:B------:R2:W-:Y:S07]  /*da30*/  STSM.16.M88.4 [R117+0x6000], R4 ;  /* 0x0060000475007844 */ /* 0x0005ee0000000200 */
[----:B------:R-:W0:Y:S01]  /*da40*/  MUFU.EX2 R111, R111 ;  /* 0x0000006f006f7308 */ /* 0x000e220000000800 */
[----:B-1----:R-:W-:-:S07]  /*da50*/  FADD.FTZ R25, R103, R20 ;  /* 0x0000001467197221 */ /* 0x002fce0000010000 */
[----:B------:R-:W1:Y:S01]  /*da60*/  MUFU.EX2 R112, R112 ;  /* 0x0000007000707308 */ /* 0x000e620000000800 */
[----:B--2---:R-:W-:Y:S01]  /*da70*/  FADD.FTZ R5, R105, R28 ;  /* 0x0000001c69057221 */ /* 0x004fe20000010000 */
[----:B----4-:R-:W-:-:S06]  /*da80*/  FADD.FTZ R4, R106, R25 ;  /* 0x000000196a047221 */ /* 0x010fcc0000010000 */
[----:B------:R-:W2:Y:S01]  /*da90*/  MUFU.EX2 R114, R114 ;  /* 0x0000007200727308 */ /* 0x000ea20000000800 */
[----:B---3--:R-:W-:Y:S01]  /*daa0*/  FADD.FTZ R6, R108, R5 ;  /* 0x000000056c067221 */ /* 0x008fe20000010000 */
[----:B-----5:R-:W-:-:S06]  /*dab0*/  FADD.FTZ R5, R107, R4 ;  /* 0x000000046b057221 */ /* 0x020fcc0000010000 */
[----:B------:R-:W3:Y:S01]  /*dac0*/  MUFU.EX2 R113, R113 ;  /* 0x0000007100717308 */ /* 0x000ee20000000800 */
[----:B------:R-:W-:-:S07]  /*dad0*/  FADD.FTZ R4, R110, R5 ;  /* 0x000000056e047221 */ /* 0x000fce0000010000 */
[----:B------:R-:W4:Y:S01]  /*dae0*/  MUFU.EX2 R115, R115 ;  /* 0x0000007300737308 */ /* 0x000f220000000800 */
[----:B0-----:R-:W-:-:S07]  /*daf0*/  FADD.FTZ R7, R109, R6 ;  /* 0x000000066d077221 */ /* 0x001fce0000010000 */
[----:B------:R-:W-:Y:S08]  /*db00*/  MUFU.EX2 R116, R116 ;  /* 0x0000007400747308 */ /* 0x000ff00000000800 */
[----:B------:R-:W0:Y:S08]  /*db10*/  MUFU.EX2 R9, R9 ;  /* 0x0000000900097308 */ /* 0x000e300000000800 */
[----:B------:R-:W-:Y:S08]  /*db20*/  MUFU.EX2 R118, R118 ;  /* 0x0000007600767308 */ /* 0x000ff00000000800 */
[----:B------:R-:W5:Y:S01]  /*db30*/  MUFU.EX2 R119, R119 ;  /* 0x0000007700777308 */ /* 0x000f620000000800 */
[----:B------:R-:W-:Y:S01]  /*db40*/  FADD.FTZ R5, R111, R4 ;  /* 0x000000046f057221 */ /* 0x000fe20000010000 */
[----:B-1----:R-:W-:Y:S01]  /*db50*/  FADD.FTZ R6, R112, R7 ;  /* 0x0000000770067221 */ /* 0x002fe20000010000 */
[----:B------:R-:W-:-:S02]  /*db60*/  F2FP.F16.F32.PACK_AB R96, R97, R96 ;  /* 0x000000606160723e */ /* 0x000fc400000000ff */
[----:B--2---:R-:W-:Y:S01]  /*db70*/  FADD.FTZ R5, R114, R5 ;  /* 0x0000000572057221 */ /* 0x004fe20000010000 */
[----:B------:R-:W-:Y:S01]  /*db80*/  F2FP.F16.F32.PACK_AB R12, R89, R88 ;  /* 0x00000058590c723e */ /* 0x000fe200000000ff */
[----:B---3--:R-:W-:Y:S01]  /*db90*/  FADD.FTZ R7, R113, R6 ;  /* 0x0000000671077221 */ /* 0x008fe20000010000 */
[----:B------:R-:W-:Y:S02]  /*dba0*/  F2FP.F16.F32.PACK_AB R13, R91, R90 ;  /* 0x0000005a5b0d723e */ /* 0x000fe400000000ff */
[----:B------:R-:W-:Y:S02]  /*dbb0*/  F2FP.F16.F32.PACK_AB R14, R93, R92 ;  /* 0x0000005c5d0e723e */ /* 0x000fe400000000ff */
[----:B------:R-:W-:Y:S02]  /*dbc0*/  F2FP.F16.F32.PACK_AB R15, R95, R94 ;  /* 0x0000005e5f0f723e */ /* 0x000fe400000000ff */
[----:B------:R-:W-:Y:S02]  /*dbd0*/  F2FP.F16.F32.PACK_AB R97, R99, R98 ;  /* 0x000000626361723e */ /* 0x000fe400000000ff */
[----:B------:R-:W-:Y:S01]  /*dbe0*/  F2FP.F16.F32.PACK_AB R104, R105, R104 ;  /* 0x000000686968723e */ /* 0x000fe200000000ff */
[----:B----4-:R-:W-:Y:S01]  /*dbf0*/  FADD.FTZ R5, R115, R5 ;  /* 0x0000000573057221 */ /* 0x010fe20000010000 */
[----:B------:R-:W-:-:S02]  /*dc00*/  F2FP.F16.F32.PACK_AB R98, R101, R100 ;  /* 0x000000646562723e */ /* 0x000fc400000000ff */
[----:B------:R-:W-:Y:S02]  /*dc10*/  F2FP.F16.F32.PACK_AB R99, R103, R102 ;  /* 0x000000666763723e */ /* 0x000fe400000000ff */
[----:B------:R-:W-:Y:S02]  /*dc20*/  F2FP.F16.F32.PACK_AB R105, R107, R106 ;  /* 0x0000006a6b69723e */ /* 0x000fe400000000ff */
[----:B------:R-:W-:Y:S02]  /*dc30*/  F2FP.F16.F32.PACK_AB R112, R113, R112 ;  /* 0x000000707170723e */ /* 0x000fe400000000ff */
[----:B------:R-:W-:Y:S02]  /*dc40*/  F2FP.F16.F32.PACK_AB R106, R109, R108 ;  /* 0x0000006c6d6a723e */ /* 0x000fe400000000ff */
[----:B------:R-:W-:Y:S02]  /*dc50*/  F2FP.F16.F32.PACK_AB R107, R111, R110 ;  /* 0x0000006e6f6b723e */ /* 0x000fe400000000ff */
[----:B------:R-:W-:-:S02]  /*dc60*/  F2FP.F16.F32.PACK_AB R113, R115, R114 ;  /* 0x000000727371723e */ /* 0x000fc400000000ff */
[----:B0-----:R-:W-:Y:S02]  /*dc70*/  F2FP.F16.F32.PACK_AB R114, R9, R116 ;  /* 0x000000740972723e */ /* 0x001fe400000000ff */
[----:B-----5:R-:W-:Y:S01]  /*dc80*/  F2FP.F16.F32.PACK_AB R115, R119, R118 ;  /* 0x000000767773723e */ /* 0x020fe200000000ff */
[----:B------:R0:W-:Y:S04]  /*dc90*/  STSM.16.M88.4 [R157+0x2a800], R12 ;  /* 0x02a8000c9d007844 */ /* 0x0001e80000000200 */
[----:B------:R0:W-:Y:S04]  /*dca0*/  STSM.16.M88.4 [R31], R96 ;  /* 0x000000601f007844 */ /* 0x0001e80000000200 */
[----:B------:R0:W-:Y:S04]  /*dcb0*/  STSM.16.M88.4 [R33+0xc000], R104 ;  /* 0x00c0006821007844 */ /* 0x0001e80000000200 */
[----:B------:R0:W-:Y:S01]  /*dcc0*/  STSM.16.M88.4 [R117+0xc000], R112 ;  /* 0x00c0007075007844 */ /* 0x0001e20000000200 */
[----:B------:R-:W-:Y:S01]  /*dcd0*/  @!PT LDS RZ, [RZ] ;  /* 0x00000000fffff984 */ /* 0x000fe20000000800 */
[----:B------:R-:W-:Y:S01]  /*dce0*/  @!PT LDS RZ, [RZ] ;  /* 0x00000000fffff984 */ /* 0x000fe20000000800 */
[----:B------:R-:W-:Y:S01]  /*dcf0*/  @!PT LDS RZ, [RZ] ;  /* 0x00000000fffff984 */ /* 0x000fe20000000800 */
[----:B------:R-:W-:Y:S01]  /*dd00*/  @!PT LDS RZ, [RZ] ;  /* 0x00000000fffff984 */ /* 0x000fe20000000800 */
[----:B------:R1:W-:Y:S06]  /*dd10*/  MEMBAR.ALL.CTA ;  /* 0x0000000000007992 */ /* 0x0003ec0000008000 */
[----:B-1----:R-:W1:Y:S01]  /*dd20*/  FENCE.VIEW.ASYNC.S ;  /* 0x00000000000073c6 */ /* 0x002e620000000000 */
[----:B------:R-:W-:Y:S01]  /*dd30*/  ISETP.GT.AND P2, PT, R8, R30, PT ;  /* 0x0000001e0800720c */ /* 0x000fe20003f44270 */
[----:B------:R-:W-:Y:S01]  /*dd40*/  FADD.FTZ R6, R116, R7 ;  /* 0x0000000774067221 */ /* 0x000fe20000010000 */
[----:B------:R-:W-:Y:S01]  /*dd50*/  FADD.FTZ R5, R118, R5 ;  /* 0x0000000576057221 */ /* 0x000fe20000010000 */
[-C--:B------:R-:W-:Y:S01]  /*dd60*/  FMUL.FTZ R120, R120, R10.reuse ;  /* 0x0000000a78787220 */ /* 0x080fe20000410000 */
[-C--:B------:R-:W-:Y:S01]  /*dd70*/  FMUL.FTZ R121, R121, R10.reuse ;  /* 0x0000000a79797220 */ /* 0x080fe20000410000 */
[----:B------:R-:W-:Y:S01]  /*dd80*/  FADD.FTZ R6, R9, R6 ;  /* 0x0000000609067221 */ /* 0x000fe20000010000 */
        /* <DEDUP_REMOVED lines=34> */
[----:B------:R-:W-:-:S02]  /*dfb0*/  IMAD.MOV.U32 R7, RZ, RZ, R152 ;  /* 0x000000ffff077224 */ /* 0x000fc400078e0098 */
[----:B------:R-:W-:Y:S01]  /*dfc0*/  IMAD.MOV.U32 R5, RZ, RZ, R11 ;  /* 0x000000ffff057224 */ /* 0x000fe200078e000b */
[----:B-1----:R-:W-:Y:S01]  /*dfd0*/  NOP ;  /* 0x0000000000007918 */ /* 0x002fe20000000000 */
[----:B0-----:R-:W-:Y:S05]  /*dfe0*/  @P2 BRA `(.L_x_511) ;  /* 0xffffffd000d42947 */ /* 0x001fea000383ffff */
.L_x_500:
[----:B------:R-:W-:Y:S05]  /*dff0*/  WARPSYNC.ALL ;  /* 0x0000000000007948 */ /* 0x000fea0003800000 */
[----:B------:R-:W-:Y:S06]  /*e000*/  BAR.ARV 0x8, 0x200 ;  /* 0x0208000000007b1d */ /* 0x000fec0000002000 */
[----:B------:R-:W-:Y:S05]  /*e010*/  @!P0 BRA `(.L_x_512) ;  /* 0x0000000000048947 */ /* 0x000fea0003800000 */
[----:B------:R-:W-:Y:S01]  /*e020*/  BPT.TRAP 0x1 ;  /* 0x000000040000795c */ /* 0x000fe20000300000 */
.L_x_512:
[----:B------:R-:W-:Y:S01]  /*e030*/  IMAD R13, R152, 0x8, R2 ;  /* 0x00000008980d7824 */ /* 0x000fe200078e0202 */
[----:B------:R-:W-:-:S04]  /*e040*/  SHF.L.U32 R4, R156, 0x1f, RZ ;  /* 0x0000001f9c047819 */ /* 0x000fc800000006ff */
[----:B------:R0:W1:Y:S01]  /*e050*/  SYNCS.PHASECHK.TRANS64.TRYWAIT P2, [R13+URZ+0x30850], R4 ;  /* 0x030850040d0075a7 */ /* 0x000062000804017f */
[----:B------:R-:W-:Y:S05]  /*e060*/  @!P0 BRA `(.L_x_513) ;  /* 0x0000000000048947 */ /* 0x000fea0003800000 */
[----:B------:R-:W-:Y:S01]  /*e070*/  BPT.TRAP 0x1 ;  /* 0x000000040000795c */ /* 0x000fe20000300000 */
.L_x_513:
[----:B------:R-:W2:Y:S02]  /*e080*/  LDL.LU R5, [R1+0x3c] ;  /* 0x00003c0001057983 */ /* 0x000ea40000300800 */
[----:B--2---:R-:W-:Y:S02]  /*e090*/  IMAD R5, R5, 0x2000, R2 ;  /* 0x0000200005057824 */ /* 0x004fe400078e0202 */
[----:B------:R-:W-:Y:S02]  /*e0a0*/  VIADD R2, R2, 0x400 ;  /* 0x0000040002027836 */ /* 0x000fe40000000000 */
[----:B------:R-:W-:-:S03]  /*e0b0*/  VIADD R5, R5, 0x1e800 ;  /* 0x0001e80005057836 */ /* 0x000fc60000000000 */
[----:B------:R-:W-:Y:S02]  /*e0c0*/  SHF.R.U32.HI R2, RZ, 0x4, R2 ;  /* 0x00000004ff027819 */ /* 0x000fe40000011602 */
[----:B------:R-:W-:Y:S02]  /*e0d0*/  SHF.R.U32.HI R5, RZ, 0x4, R5 ;  /* 0x00000004ff057819 */ /* 0x000fe40000011605 */
[----:B------:R-:W-:Y:S02]  /*e0e0*/  LOP3.LUT R7, R2, 0x3fff, RZ, 0xc0, !PT ;  /* 0x00003fff02077812 */ /* 0x000fe400078ec0ff */
[----:B------:R-:W-:Y:S01]  /*e0f0*/  LOP3.LUT R5, R5, 0x3fff, RZ, 0xc0, !PT ;  /* 0x00003fff05057812 */ /* 0x000fe200078ec0ff */
[----:B-1----:R-:W-:Y:S06]  /*e100*/  @P2 BRA `(.L_x_514) ;  /* 0x0000000000082947 */ /* 0x002fec0003800000 */
[----:B------:R-:W1:Y:S02]  /*e110*/  SYNCS.PHASECHK.TRANS64.TRYWAIT P0, [R13+URZ+0x30850], R4 ;  /* 0x030850040d0075a7 */ /* 0x000e64000800017f */
[----:B-1----:R-:W-:Y:S05]  /*e120*/  @!P0 BRA `(.L_x_515) ;  /* 0x000000a000bc8947 */ /* 0x002fea0003800000 */
.L_x_514:
[----:B------:R-:W-:Y:S01]  /*e130*/  LOP3.LUT R2, R5, 0x10000, RZ, 0xfc, !PT ;  /* 0x0001000005027812 */ /* 0x000fe200078efcff */
[----:B01----:R-:W-:Y:S01]  /*e140*/  IMAD R4, R152, 0x600, R7 ;  /* 0x0000060098047824 */ /* 0x003fe200078e0207 */
[----:B------:R-:W2:Y:S01]  /*e150*/  LDL.LU R14, [R1+0x64] ;  /* 0x00006400010e7983 */ /* 0x000ea20000300800 */
[----:B------:R-:W-:Y:S01]  /*e160*/  IMAD.MOV.U32 R5, RZ, RZ, 0x40000040 ;  /* 0x40000040ff057424 */ /* 0x000fe200078e00ff */
[----:B------:R-:W-:Y:S05]  /*e170*/  WARPSYNC.ALL ;  /* 0x0000000000007948 */ /* 0x000fea0003800000 */
[----:B------:R-:W-:Y:S01]  /*e180*/  R2UR UR4, R2 ;  /* 0x00000000020472ca */ /* 0x000fe200000e0000 */
[----:B------:R-:W-:Y:S01]  /*e190*/  WARPGROUP.ARRIVE ;  /* 0x00000000000079c5 */ /* 0x000fe20000000000 */
[C---:B------:R-:W-:Y:S01]  /*e1a0*/  R2UR UR6, R4.reuse ;  /* 0x00000000040672ca */ /* 0x040fe200000e0000 */
[----:B------:R-:W-:Y:S01]  /*e1b0*/  UMOV UR5, 0x40000040 ;  /* 0x4000004000057882 */ /* 0x000fe20000000000 */
[----:B------:R-:W-:Y:S01]  /*e1c0*/  R2UR UR7, R5 ;  /* 0x00000000050772ca */ /* 0x000fe200000e0000 */
[----:B------:R-:W-:Y:S01]  /*e1d0*/  IMAD.MOV.U32 R9, RZ, RZ, 0x40000040 ;  /* 0x40000040ff097424 */ /* 0x000fe200078e00ff */
[----:B------:R-:W-:Y:S01]  /*e1e0*/  IADD3 R8, R4, 0x80, RZ ;  /* 0x0000008004087810 */ /* 0x000fe20007ffe0ff */
[----:B------:R-:W-:Y:S01]  /*e1f0*/  UMOV UR9, 0x40000040 ;  /* 0x4000004000097882 */ /* 0x000fe20000000000 */
[----:B------:R-:W-:Y:S01]  /*e200*/  IMAD.MOV.U32 R5, RZ, RZ, 0x40000040 ;  /* 0x40000040ff057424 */ /* 0x000fe200078e00ff */
[----:B------:R-:W0:Y:S01]  /*e210*/  SHFL.BFLY PT, R7, R6, 0x2, 0x1f ;  /* 0x0c401f0006077f89 */ /* 0x000e2200000e0000 */
[----:B------:R-:W-:Y:S01]  /*e220*/  R2UR UR10, R8 ;  /* 0x00000000080a72ca */ /* 0x000fe200000e0000 */
[----:B------:R-:W-:Y:S01]  /*e230*/  VIADD R8, R4, 0x100 ;  /* 0x0000010004087836 */ /* 0x000fe20000000000 */
[----:B------:R-:W-:Y:S01]  /*e240*/  R2UR UR11, R9 ;  /* 0x00000000090b72ca */ /* 0x000fe200000e0000 */
[----:B------:R-:W-:-:S02]  /*e250*/  IMAD.MOV.U32 R9, RZ, RZ, 0x40000040 ;  /* 0x40000040ff097424 */ /* 0x000fc400078e00ff */
[----:B------:R-:W-:Y:S02]  /*e260*/  IMAD.MOV.U32 R45, RZ, RZ, RZ ;  /* 0x000000ffff2d7224 */ /* 0x000fe400078e00ff */
[----:B------:R-:W-:Y:S01]  /*e270*/  HGMMA.64x64x16.F32 R120, gdesc[UR4].tnspB, R120, gsb0 ;  /* 0x40e00000047879f0 */ /* 0x000fe20008000878 */
[----:B------:R-:W-:Y:S01]  /*e280*/  R2UR UR4, R2 ;  /* 0x00000000020472ca */ /* 0x000fe200000e0000 */
[----:B------:R-:W-:Y:S01]  /*e290*/  UMOV UR5, 0x40000040 ;  /* 0x4000004000057882 */ /* 0x000fe20000000000 */
[----:B------:R-:W-:Y:S01]  /*e2a0*/  R2UR UR7, R5 ;  /* 0x00000000050772ca */ /* 0x000fe200000e0000 */
[----:B------:R-:W-:Y:S02]  /*e2b0*/  VIADD R152, R152, 0x1 ;  /* 0x0000000198987836 */ /* 0x000fe40000000000 */
[----:B------:R-:W-:Y:S02]  /*e2c0*/  IMAD.MOV.U32 R61, RZ, RZ, -0x800000 ;  /* 0xff800000ff3d7424 */ /* 0x000fe400078e00ff */
[----:B------:R-:W-:Y:S01]  /*e2d0*/  IMAD.MOV.U32 R60, RZ, RZ, -0x800000 ;  /* 0xff800000ff3c7424 */ /* 0x000fe200078e00ff */
[----:B------:R-:W-:-:S04]  /*e2e0*/  ISETP.NE.AND P2, PT, R152, 0x2, PT ;  /* 0x000000029800780c */ /* 0x000fc80003f45270 */
[----:B------:R-:W-:Y:S01]  /*e2f0*/  SEL R5, RZ, 0x1, P2 ;  /* 0x00000001ff057807 */ /* 0x000fe20001000000 */
[----:B------:R-:W-:Y:S01]  /*e300*/  UIADD3 UR8, UR4, 0x2, URZ ;  /* 0x0000000204087890 */ /* 0x000fe2000fffe03f */
[----:B------:R-:W-:Y:S01]  /*e310*/  SEL R152, R152, RZ, P2 ;  /* 0x000000ff98987207 */ /* 0x000fe20001000000 */
[----:B0-----:R-:W-:Y:S01]  /*e320*/  FADD.FTZ R7, R7, R6 ;  /* 0x0000000607077221 */ /* 0x001fe20000010000 */
[----:B------:R-:W-:Y:S01]  /*e330*/  IMAD.MOV.U32 R6, RZ, RZ, RZ ;  /* 0x000000ffff067224 */ /* 0x000fe200078e00ff */
[----:B------:R-:W-:-:S03]  /*e340*/  LOP3.LUT R156, R156, R5, RZ, 0x3c, !PT ;  /* 0x000000059c9c7212 */ /* 0x000fc600078e3cff */
[----:B------:R-:W0:Y:S02]  /*e350*/  SHFL.BFLY PT, R2, R7, 0x1, 0x1f ;  /* 0x0c201f0007027f89 */ /* 0x000e2400000e0000 */
[----:B0-----:R-:W-:Y:S01]  /*e360*/  FADD.FTZ R10, R7, R2 ;  /* 0x00000002070a7221 */ /* 0x001fe20000010000 */
[----:B------:R-:W-:-:S04]  /*e370*/  @!P1 IADD3 R7, R13, 0x30860, RZ ;  /* 0x000308600d079810 */ /* 0x000fc80007ffe0ff */
[----:B------:R-:W-:Y:S02]  /*e380*/  FSETP.NE.FTZ.AND P0, PT, R10, RZ, PT ;  /* 0x000000ff0a00720b */ /* 0x000fe40003f15000 */
[----:B------:R-:W-:-:S11]  /*e390*/  @!P1 PRMT R7, RZ, 0x654, R7 ;  /* 0x00000654ff079816 */ /* 0x000fd60000000007 */
[----:B------:R-:W-:Y:S01]  /*e3a0*/  @P0 MUFU.RCP R45, R10 ;  /* 0x0000000a002d0308 */ /* 0x000fe20000001000 */
[----:B------:R-:W-:Y:S01]  /*e3b0*/  @P0 FMUL.FTZ R2, R0, 0.69314718246459960938 ;  /* 0x3f31721800020820 */ /* 0x000fe20000410000 */
[----:B------:R-:W-:Y:S02]  /*e3c0*/  WARPGROUP.DEPBAR.LE gsb0, 0x0 ;  /* 0x00008000000079c5 */ /* 0x000fe40000010000 */
[----:B------:R-:W-:-:S06]  /*e3d0*/  WARPGROUP.ARRIVE ;  /* 0x00000000000079c5 */ /* 0x000fcc0000000000 */
[----:B------:R-:W-:Y:S01]  /*e3e0*/  HGMMA.64x64x16.F32 R120, gdesc[UR8].tnspB, R120, gsb0 ;  /* 0x40e00000087879f0 */ /* 0x000fe20008000878 */
[----:B------:R-:W-:Y:S01]  /*e3f0*/  R2UR UR10, R8 ;  /* 0x00000000080a72ca */ /* 0x000fe200000e0000 */
[----:B------:R-:W-:Y:S01]  /*e400*/  UIADD3 UR8, UR4, 0x4, URZ ;  /* 0x0000000404087890 */ /* 0x000fe2000fffe03f */
[----:B------:R-:W-:Y:S01]  /*e410*/  R2UR UR11, R9 ;  /* 0x00000000090b72ca */ /* 0x000fe200000e0000 */
[----:B------:R-:W-:Y:S01]  /*e420*/  UMOV UR9, 0x40000040 ;  /* 0x4000004000097882 */ /* 0x000fe20000000000 */
[----:B------:R-:W-:Y:S02]  /*e430*/  VIADD R8, R4, 0x180 ;  /* 0x0000018004087836 */ /* 0x000fe40000000000 */
[----:B------:R-:W-:Y:S01]  /*e440*/  IMAD.MOV.U32 R9, RZ, RZ, 0x40000040 ;  /* 0x40000040ff097424 */ /* 0x000fe200078e00ff */
[----:B------:R-:W-:Y:S02]  /*e450*/  WARPGROUP.DEPBAR.LE gsb0, 0x0 ;  /* 0x00008000000079c5 */ /* 0x000fe40000010000 */
[----:B------:R-:W-:-:S06]  /*e460*/  WARPGROUP.ARRIVE ;  /* 0x00000000000079c5 */ /* 0x000fcc0000000000 */
[----:B------:R-:W-:Y:S01]  /*e470*/  HGMMA.64x64x16.F32 R120, gdesc[UR8].tnspB, R120, gsb0 ;  /* 0x40e00000087879f0 */ /* 0x000fe20008000878 */
[----:B------:R-:W-:Y:S01]  /*e480*/  R2UR UR10, R8 ;  /* 0x00000000080a72ca */ /* 0x000fe200000e0000 */
[----:B------:R-:W-:Y:S01]  /*e490*/  UIADD3 UR8, UR4, 0x6, URZ ;  /* 0x0000000604087890 */ /* 0x000fe2000fffe03f */
[----:B------:R-:W-:Y:S01]  /*e4a0*/  R2UR UR11, R9 ;  /* 0x00000000090b72ca */ /* 0x000fe200000e0000 */
[----:B------:R-:W-:Y:S01]  /*e4b0*/  UMOV UR9, 0x40000040 ;  /* 0x4000004000097882 */ /* 0x000fe20000000000 */
[----:B------:R-:W-:Y:S01]  /*e4c0*/  IMAD.MOV.U32 R9, RZ, RZ, 0x40000040 ;  /* 0x40000040ff097424 */ /* 0x000fe200078e00ff */
[----:B------:R-:W-:Y:S01]  /*e4d0*/  IADD3 R8, R4, 0x200, RZ ;  /* 0x0000020004087810 */ /* 0x000fe20007ffe0ff */
[----:B------:R-:W-:Y:S02]  /*e4e0*/  WARPGROUP.DEPBAR.LE gsb0, 0x0 ;  /* 0x00008000000079c5 */ /* 0x000fe40000010000 */
[----:B------:R-:W-:-:S07]  /*e4f0*/  WARPGROUP.ARRIVE ;  /* 0x00000000000079c5 */ /* 0x000fce0000000000 */
[----:B------:R-:W-:Y:S01]  /*e500*/  HGMMA.64x64x16.F32 R120, gdesc[UR8].tnspB, R120, gsb0 ;  /* 0x40e00000087879f0 */ /* 0x000fe20008000878 */
[----:B------:R-:W-:Y:S01]  /*e510*/  R2UR UR10, R8 ;  /* 0x00000000080a72ca */ /* 0x000fe200000e0000 */
[----:B------:R-:W-:Y:S01]  /*e520*/  UIADD3 UR8, UR4, 0x600, URZ ;  /* 0x0000060004087890 */ /* 0x000fe2000fffe03f */
[----:B------:R-:W-:Y:S01]  /*e530*/  R2UR UR11, R9 ;  /* 0x00000000090b72ca */ /* 0x000fe200000e0000 */
[----:B------:R-:W-:Y:S01]  /*e540*/  UMOV UR9, 0x40000040 ;  /* 0x4000004000097882 */ /* 0x000fe20000000000 */
[----:B------:R-:W-:Y:S02]  /*e550*/  VIADD R8, R4, 0x280 ;  /* 0x0000028004087836 */ /* 0x000fe40000000000 */
[----:B------:R-:W-:Y:S02]  /*e560*/  IMAD.MOV.U32 R9, RZ, RZ, 0x40000040 ;  /* 0x40000040ff097424 */ /* 0x000fe400078e00ff */
[----:B--2---:R-:W-:-:S05]  /*e570*/  VIADD R14, R14, 0x1 ;  /* 0x000000010e0e7836 */ /* 0x004fca0000000000 */
[----:B------:R-:W-:Y:S01]  /*e580*/  STL [R1+0x64], R14 ;  /* 0x0000640e01007387 */ /* 0x000fe20000100800 */
        /* <DEDUP_REMOVED lines=44> */
[C---:B------:R-:W-:Y:S01]  /*e850*/  IADD3 R8, R4.reuse, 0x500, RZ ;  /* 0x0000050004087810 */ /* 0x040fe20007ffe0ff */
[----:B------:R-:W-:-:S05]  /*e860*/  VIADD R4, R4, 0x580 ;  /* 0x0000058004047836 */ /* 0x000fca0000000000 */
[----:B------:R-:W-:Y:S01]  /*e870*/  R2UR UR6, R4 ;  /* 0x00000000040672ca */ /* 0x000fe200000e0000 */
[----:B------:R-:W-:Y:S02]  /*e880*/  WARPGROUP.DEPBAR.LE gsb0, 0x0 ;  /* 0x00008000000079c5 */ /* 0x000fe40000010000 */
[----:B------:R-:W-:-:S06]  /*e890*/  WARPGROUP.ARRIVE ;  /* 0x00000000000079c5 */ /* 0x000fcc0000000000 */
[----:B------:R-:W-:Y:S01]  /*e8a0*/  HGMMA.64x64x16.F32 R120, gdesc[UR8].tnspB, R120, gsb0 ;  /* 0x40e00000087879f0 */ /* 0x000fe20008000878 */
[----:B------:R-:W-:Y:S01]  /*e8b0*/  R2UR UR10, R8 ;  /* 0x00000000080a72ca */ /* 0x000fe200000e0000 */
[----:B------:R-:W-:Y:S01]  /*e8c0*/  UIADD3 UR8, UR4, 0xc04, URZ ;  /* 0x00000c0404087890 */ /* 0x000fe2000fffe03f */
[----:B------:R-:W-:Y:S01]  /*e8d0*/  R2UR UR11, R9 ;  /* 0x00000000090b72ca */ /* 0x000fe200000e0000 */
[----:B------:R-:W-:Y:S01]  /*e8e0*/  UMOV UR9, 0x40000040 ;  /* 0x4000004000097882 */ /* 0x000fe20000000000 */
[----:B------:R-:W-:Y:S01]  /*e8f0*/  UIADD3 UR4, UR4, 0xc06, URZ ;  /* 0x00000c0604047890 */ /* 0x000fe2000fffe03f */
[----:B------:R-:W0:Y:S02]  /*e900*/  SHFL.BFLY PT, R9, R20, 0x2, 0x1f ;  /* 0x0c401f0014097f89 */ /* 0x000e2400000e0000 */
[----:B0-----:R-:W-:-:S05]  /*e910*/  FADD.FTZ R9, R9, R20 ;  /* 0x0000001409097221 */ /* 0x001fca0000010000 */
[----:B------:R-:W0:Y:S02]  /*e920*/  SHFL.BFLY PT, R4, R9, 0x1, 0x1f ;  /* 0x0c201f0009047f89 */ /* 0x000e2400000e0000 */
[----:B0-----:R-:W-:Y:S02]  /*e930*/  FADD.FTZ R12, R9, R4 ;  /* 0x00000004090c7221 */ /* 0x001fe40000010000 */
[----:B------:R-:W0:Y:S03]  /*e940*/  @P0 MUFU.LG2 R4, R10 ;  /* 0x0000000a00040308 */ /* 0x000e260000000c00 */
[----:B------:R-:W-:Y:S01]  /*e950*/  FSETP.NE.FTZ.AND P3, PT, R12, RZ, PT ;  /* 0x000000ff0c00720b */ /* 0x000fe20003f75000 */
[----:B------:R-:W-:Y:S02]  /*e960*/  WARPGROUP.DEPBAR.LE gsb0, 0x0 ;  /* 0x00008000000079c5 */ /* 0x000fe40000010000 */
[----:B------:R-:W-:-:S10]  /*e970*/  WARPGROUP.ARRIVE ;  /* 0x00000000000079c5 */ /* 0x000fd40000000000 */
[----:B------:R-:W1:Y:S01]  /*e980*/  @P3 MUFU.LG2 R8, R12 ;  /* 0x0000000c00083308 */ /* 0x000e620000000c00 */
[----:B0-----:R-:W-:Y:S01]  /*e990*/  @P0 FMUL.FTZ R5, R4, 0.69314718246459960938 ;  /* 0x3f31721804050820 */ /* 0x001fe20000410000 */
[----:B------:R-:W-:Y:S01]  /*e9a0*/  @P3 FMUL.FTZ R9, R0, 0.69314718246459960938 ;  /* 0x3f31721800093820 */ /* 0x000fe20000410000 */
[----:B------:R-:W-:Y:S02]  /*e9b0*/  HGMMA.64x64x16.F32 R120, gdesc[UR8].tnspB, R120, gsb0 ;  /* 0x40e00000087879f0 */ /* 0x000fe40008000878 */
[----:B------:R-:W-:Y:S01]  /*e9c0*/  @P0 FFMA.FTZ R61, R2, R3, R5 ;  /* 0x00000003023d0223 */ /* 0x000fe20000010005 */
[----:B------:R-:W-:Y:S02]  /*e9d0*/  PLOP3.LUT P0, PT, PT, PT, PT, 0x8, 0x0 ;  /* 0x000000000000781c */ /* 0x000fe40003f0e170 */
[----:B------:R-:W0:Y:S01]  /*e9e0*/  @P3 MUFU.RCP R6, R12 ;  /* 0x0000000c00063308 */ /* 0x000e220000001000 */
[----:B-1----:R-:W-:-:S04]  /*e9f0*/  @P3 FMUL.FTZ R8, R8, 0.69314718246459960938 ;  /* 0x3f31721808083820 */ /* 0x002fc80000410000 */
[----:B------:R-:W-:Y:S01]  /*ea00*/  @P3 FFMA.FTZ R60, R9, R11, R8 ;  /* 0x0000000b093c3223 */ /* 0x000fe20000010008 */
[----:B------:R-:W-:Y:S02]  /*ea10*/  WARPGROUP.DEPBAR.LE gsb0, 0x0 ;  /* 0x00008000000079c5 */ /* 0x000fe40000010000 */
[----:B------:R-:W-:-:S06]  /*ea20*/  WARPGROUP.ARRIVE ;  /* 0x00000000000079c5 */ /* 0x000fcc0000000000 */
[----:B------:R-:W-:Y:S03]  /*ea30*/  HGMMA.64x64x16.F32 R120, gdesc[UR4].tnspB, R120, gsb0 ;  /* 0x40e00000047879f0 */ /* 0x000fe60008000878 */
[----:B------:R-:W-:Y:S02]  /*ea40*/  WARPGROUP.DEPBAR.LE gsb0, 0x0 ;  /* 0x00008000000079c5 */ /* 0x000fe40000010000 */
[----:B------:R1:W-:Y:S01]  /*ea50*/  @!P1 SYNCS.ARRIVE.TRANS64.RED.A1T0 RZ, [R7+URZ], RZ ;  /* 0x000000ff07ff99a7 */ /* 0x0003e2000810043f */
        /* <DEDUP_REMOVED lines=32> */
.L_x_464:
[----:B------:R-:W2:Y:S01]  /*ec60*/  LDL R74, [R1+0x5c] ;  /* 0x00005c00014a7983 */ /* 0x000ea20000100800 */
[----:B------:R-:W-:Y:S05]  /*ec70*/  WARPSYNC.ALL ;  /* 0x0000000000007948 */ /* 0x000fea0003800000 */
[----:B------:R-:W1:Y:S01]  /*ec80*/  S2R R0, SR_TID.X ;  /* 0x0000000000007919 */ /* 0x000e620000002100 */
[----:B------:R-:W3:Y:S01]  /*ec90*/  S2UR UR5, SR_CgaCtaId ;  /* 0x00000000000579c3 */ /* 0x000ee20000008800 */
[----:B------:R-:W-:Y:S01]  /*eca0*/  UMOV UR4, 0x400 ;  /* 0x0000040000047882 */ /* 0x000fe20000000000 */
[----:B------:R-:W-:Y:S01]  /*ecb0*/  BSSY B0, `(.L_x_516) ;  /* 0x0000249000007945 */ /* 0x000fe20003800000 */
[----:B---3--:R-:W-:-:S06]  /*ecc0*/  ULEA UR4, UR5, UR4, 0x18 ;  /* 0x0000000405047291 */ /* 0x008fcc000f8ec03f */
[----:B------:R-:W-:Y:S01]  /*ecd0*/  MOV R2, UR4 ;  /* 0x0000000400027c02 */ /* 0x000fe20008000f00 */
[----:B------:R-:W-:Y:S01]  /*ece0*/  BAR.SYNC.DEFER_BLOCKING 0x5, 0x200 ;  /* 0x0148000000007b1d */ /* 0x000fe20000010000 */
[----:B-1----:R-:W-:-:S05]  /*ecf0*/  VIADD R75, R0, 0xffffff80 ;  /* 0xffffff80004b7836 */ /* 0x002fca0000000000 */
[----:B------:R-:W-:-:S04]  /*ed00*/  SHF.R.S32.HI R71, RZ, 0x1f, R75 ;  /* 0x0000001fff477819 */ /* 0x000fc8000001144b */
[----:B------:R-:W-:-:S04]  /*ed10*/  LEA.HI R62, R71, R75, RZ, 0x3 ;  /* 0x0000004b473e7211 */ /* 0x000fc800078f18ff */
[----:B------:R-:W-:Y:S02]  /*ed20*/  LOP3.LUT R3, R62, 0xfffffff8, RZ, 0xc0, !PT ;  /* 0xfffffff83e037812 */ /* 0x000fe400078ec0ff */
[----:B------:R-:W-:-:S03]  /*ed30*/  SHF.R.S32.HI R62, RZ, 0x3, R62 ;  /* 0x00000003ff3e7819 */ /* 0x000fc6000001143e */
[----:B------:R-:W-:-:S04]  /*ed40*/  IMAD.IADD R3, R75, 0x1, -R3 ;  /* 0x000000014b037824 */ /* 0x000fc800078e0a03 */
[----:B------:R-:W-:Y:S01]  /*ed50*/  IMAD.SHL.U32 R59, R3, 0x8, RZ ;  /* 0x00000008033b7824 */ /* 0x000fe200078e00ff */
[----:B0-----:R0:W1:Y:S04]  /*ed60*/  LDS.128 R32, [R2+0x308d0] ;  /* 0x0308d00002207984 */ /* 0x0010680000000c00 */
[----:B------:R-:W-:Y:S01]  /*ed70*/  SHF.R.S32.HI R58, RZ, 0x1f, R59 ;  /* 0x0000001fff3a7819 */ /* 0x000fe2000001143b */
[----:B------:R-:W-:Y:S06]  /*ed80*/  BAR.ARV 0x4, 0x200 ;  /* 0x0108000000007b1d */ /* 0x000fec0000002000 */
[----:B--2---:R-:W-:Y:S01]  /*ed90*/  SHF.R.S32.HI R63, RZ, 0x1f, R74 ;  /* 0x0000001fff3f7819 */ /* 0x004fe2000001144a */
[----:B------:R-:W-:-:S03]  /*eda0*/  IMAD.SHL.U32 R66, R74, 0x4, RZ ;  /* 0x000000044a427824 */ /* 0x000fc600078e00ff */
[----:B------:R-:W-:Y:S01]  /*edb0*/  SHF.L.U64.HI R67, R74, 0x2, R63 ;  /* 0x000000024a437819 */ /* 0x000fe2000001023f */
[----:B01----:R-:W-:Y:S06]  /*edc0*/  @P0 BRA `(.L_x_517) ;  /* 0x0000001800540947 */ /* 0x003fec0003800000 */
[----:B------:R-:W2:Y:S01]  /*edd0*/  LDL R0, [R1+0x78] ;  /* 0x0000780001007983 */ /* 0x000ea20000100800 */
[----:B------:R-:W-:-:S03]  /*ede0*/  ULDC UR4, c[0x0][0xad4] ;  /* 0x0002b50000047ab9 */ /* 0x000fc60000000800 */
[----:B------:R-:W3:Y:S01]  /*edf0*/  LDL.LU R64, [R1+0x60] ;  /* 0x0000600001407983 */ /* 0x000ee20000300800 */
[----:B------:R-:W-:Y:S01]  /*ee00*/  F2FP.F16.F32.PACK_AB R14, R27, R26 ;  /* 0x0000001a1b0e723e */ /* 0x000fe200000000ff */
[----:B------:R-:W-:Y:S01]  /*ee10*/  IMAD.MOV.U32 R32, RZ, RZ, RZ ;  /* 0x000000ffff207224 */ /* 0x000fe200078e00ff */
[----:B------:R-:W0:Y:S01]  /*ee20*/  S2R R5, SR_SWINHI ;  /* 0x0000000000057919 */ /* 0x000e220000002f00 */
[----:B------:R-:W-:Y:S02]  /*ee30*/  MOV R24, R2 ;  /* 0x0000000200187202 */ /* 0x000fe40000000f00 */
[----:B0----5:R-:W-:-:S03]  /*ee40*/  MOV R25, R5 ;  /* 0x0000000500197202 */ /* 0x021fc60000000f00 */
[----:B--2---:R-:W-:-:S03]  /*ee50*/  IMAD.WIDE R10, R0, 0x2, R24 ;  /* 0x00000002000a7825 */ /* 0x004fc600078e0218 */
[C---:B------:R-:W-:Y:S02]  /*ee60*/  IADD3 R65, P0, R10.reuse, 0x60, RZ ;  /* 0x000000600a417810 */ /* 0x040fe40007f1e0ff */
[C---:B------:R-:W-:Y:S02]  /*ee70*/  IADD3 R15, P1, R10.reuse, 0x40, RZ ;  /* 0x000000400a0f7810 */ /* 0x040fe40007f3e0ff */
[----:B------:R-:W-:Y:S01]  /*ee80*/  IADD3 R13, P2, R10, 0x20, RZ ;  /* 0x000000200a0d7810 */ /* 0x000fe20007f5e0ff */
[--C-:B------:R-:W-:Y:S01]  /*ee90*/  IMAD.X R5, RZ, RZ, R11.reuse, P0 ;  /* 0x000000ffff057224 */ /* 0x100fe200000e060b */
[----:B---3--:R-:W-:Y:S01]  /*eea0*/  ISETP.NE.AND P0, PT, R64, RZ, PT ;  /* 0x000000ff4000720c */ /* 0x008fe20003f05270 */
[----:B------:R-:W-:Y:S01]  /*eeb0*/  IMAD.X R7, RZ, RZ, R11, P1 ;  /* 0x000000ffff077224 */ /* 0x000fe200008e060b */
[----:B------:R-:W-:Y:S02]  /*eec0*/  LOP3.LUT R9, R10, 0x380, RZ, 0xc0, !PT ;  /* 0x000003800a097812 */ /* 0x000fe400078ec0ff */
[----:B------:R-:W-:Y:S01]  /*eed0*/  SEL R70, R64, UR4, P0 ;  /* 0x0000000440467c07 */ /* 0x000fe20008000000 */
[----:B------:R-:W-:Y:S05]  /*eee0*/  WARPSYNC.ALL ;  /* 0x0000000000007948 */ /* 0x000fea0003800000 */
[----:B------:R-:W-:Y:S01]  /*eef0*/  LOP3.LUT R4, R15, 0x380, RZ, 0xc0, !PT ;  /* 0x000003800f047812 */ /* 0x000fe200078ec0ff */
[----:B------:R-:W-:Y:S01]  /*ef00*/  ULDC.64 UR6, c[0x0][0xc08] ;  /* 0x0003020000067ab9 */ /* 0x000fe20000000a00 */
[----:B------:R-:W-:Y:S01]  /*ef10*/  LOP3.LUT R0, R13, 0x380, RZ, 0xc0, !PT ;  /* 0x000003800d007812 */ /* 0x000fe200078ec0ff */
[----:B------:R-:W-:Y:S01]  /*ef20*/  ULDC.64 UR4, c[0x0][0xc00] ;  /* 0x0003000000047ab9 */ /* 0x000fe20000000a00 */
[----:B------:R-:W-:-:S02]  /*ef30*/  LOP3.LUT R12, R65, 0x380, RZ, 0xc0, !PT ;  /* 0x00000380410c7812 */ /* 0x000fc400078ec0ff */
[----:B------:R-:W-:Y:S02]  /*ef40*/  SHF.R.U64 R9, R9, 0x3, RZ ;  /* 0x0000000309097819 */ /* 0x000fe400000012ff */
[----:B------:R-:W-:Y:S02]  /*ef50*/  SHF.R.U64 R4, R4, 0x3, RZ ;  /* 0x0000000304047819 */ /* 0x000fe400000012ff */
[----:B------:R-:W-:Y:S02]  /*ef60*/  SHF.R.U64 R0, R0, 0x3, RZ ;  /* 0x0000000300007819 */ /* 0x000fe400000012ff */
[----:B------:R-:W-:Y:S02]  /*ef70*/  SHF.R.U64 R12, R12, 0x3, RZ ;  /* 0x000000030c0c7819 */ /* 0x000fe400000012ff */
[----:B------:R-:W-:Y:S02]  /*ef80*/  LOP3.LUT R10, R9, R10, RZ, 0x3c, !PT ;  /* 0x0000000a090a7212 */ /* 0x000fe400078e3cff */
[----:B------:R-:W-:-:S02]  /*ef90*/  LOP3.LUT R6, R4, R15, RZ, 0x3c, !PT ;  /* 0x0000000f04067212 */ /* 0x000fc400078e3cff */
[----:B------:R-:W-:Y:S02]  /*efa0*/  LOP3.LUT R8, R0, R13, RZ, 0x3c, !PT ;  /* 0x0000000d00087212 */ /* 0x000fe400078e3cff */
[----:B------:R-:W-:Y:S02]  /*efb0*/  LOP3.LUT R4, R12, R65, RZ, 0x3c, !PT ;  /* 0x000000410c047212 */ /* 0x000fe400078e3cff */
[----:B------:R-:W-:Y:S02]  /*efc0*/  MOV R10, R10 ;  /* 0x0000000a000a7202 */ /* 0x000fe40000000f00 */
[----:B------:R-:W-:Y:S02]  /*efd0*/  F2FP.F16.F32.PACK_AB R12, R21, R20 ;  /* 0x00000014150c723e */ /* 0x000fe400000000ff */
[----:B------:R-:W-:Y:S02]  /*efe0*/  F2FP.F16.F32.PACK_AB R13, R43, R42 ;  /* 0x0000002a2b0d723e */ /* 0x000fe400000000ff */
[----:B------:R-:W-:Y:S01]  /*eff0*/  F2FP.F16.F32.PACK_AB R15, R47, R46 ;  /* 0x0000002e2f0f723e */ /* 0x000fe200000000ff */
[----:B------:R-:W-:Y:S01]  /*f000*/  BAR.SYNC.DEFER_BLOCKING 0x1, 0x180 ;  /* 0x0046000000007b1d */ /* 0x000fe20000010000 */
[----:B------:R-:W-:-:S02]  /*f010*/  IADD3.X R9, RZ, R11, RZ, P2, !PT ;  /* 0x0000000bff097210 */ /* 0x000fc400017fe4ff */
[----:B------:R-:W-:Y:S02]  /*f020*/  MOV R68, R6 ;  /* 0x0000000600447202 */ /* 0x000fe40000000f00 */
[----:B------:R-:W-:Y:S02]  /*f030*/  MOV R0, R4 ;  /* 0x0000000400007202 */ /* 0x000fe40000000f00 */
[----:B------:R-:W-:Y:S02]  /*f040*/  MOV R69, R8 ;  /* 0x0000000800457202 */ /* 0x000fe40000000f00 */
[----:B------:R-:W-:Y:S02]  /*f050*/  F2FP.F16.F32.PACK_AB R4, R29, R28 ;  /* 0x0000001c1d04723e */ /* 0x000fe400000000ff */
[----:B------:R-:W-:Y:S02]  /*f060*/  F2FP.F16.F32.PACK_AB R5, R49, R48 ;  /* 0x000000303105723e */ /* 0x000fe400000000ff */
[----:B------:R-:W-:-:S02]  /*f070*/  F2FP.F16.F32.PACK_AB R6, R31, R30 ;  /* 0x0000001e1f06723e */ /* 0x000fc400000000ff */
[----:B------:R-:W-:Y:S02]  /*f080*/  F2FP.F16.F32.PACK_AB R7, R51, R50 ;  /* 0x000000323307723e */ /* 0x000fe400000000ff */
[----:B------:R-:W-:Y:S02]  /*f090*/  F2FP.F16.F32.PACK_AB R8, R37, R36 ;  /* 0x000000242508723e */ /* 0x000fe400000000ff */
[----:B------:R-:W-:Y:S02]  /*f0a0*/  F2FP.F16.F32.PACK_AB R9, R53, R52 ;  /* 0x000000343509723e */ /* 0x000fe400000000ff */
[----:B------:R-:W-:Y:S02]  /*f0b0*/  F2FP.F16.F32.PACK_AB R11, R55, R54 ;  /* 0x00000036370b723e */ /* 0x000fe400000000ff */
[----:B------:R-:W-:Y:S01]  /*f0c0*/  ISETP.NE.U32.AND P3, PT, RZ, UR6, PT ;  /* 0x00000006ff007c0c */ /* 0x000fe2000bf65070 */
[----:B------:R0:W-:Y:S01]  /*f0d0*/  STSM.16.M88.4 [R10], R12 ;  /* 0x0000000c0a007844 */ /* 0x0001e20000000200 */
[----:B------:R-:W-:-:S02]  /*f0e0*/  ISETP.NE.U32.AND P0, PT, RZ, UR4, PT ;  /* 0x00000004ff007c0c */ /* 0x000fc4000bf05070 */
[----:B------:R-:W-:Y:S01]  /*f0f0*/  IADD3 R64, P1, R66, UR4, RZ ;  /* 0x0000000442407c10 */ /* 0x000fe2000ff3e0ff */
[----:B------:R1:W-:Y:S01]  /*f100*/  STSM.16.M88.4 [R69], R4 ;  /* 0x0000000445007844 */ /* 0x0003e20000000200 */
[----:B------:R-:W-:Y:S02]  /*f110*/  ISETP.NE.AND.EX P3, PT, RZ, UR7, PT, P3 ;  /* 0x00000007ff007c0c */ /* 0x000fe4000bf65330 */
[----:B------:R-:W-:Y:S02]  /*f120*/  ISETP.NE.AND.EX P0, PT, RZ, UR5, PT, P0 ;  /* 0x00000005ff007c0c */ /* 0x000fe4000bf05300 */
[----:B------:R-:W-:Y:S02]  /*f130*/  IADD3.X R65, R67, UR5, RZ, P1, !PT ;  /* 0x0000000543417c10 */ /* 0x000fe40008ffe4ff */
[----:B0-----:R-:W-:Y:S02]  /*f140*/  F2FP.F16.F32.PACK_AB R10, R39, R38 ;  /* 0x00000026270a723e */ /* 0x001fe400000000ff */
[----:B------:R-:W-:-:S02]  /*f150*/  F2FP.F16.F32.PACK_AB R12, R41, R40 ;  /* 0x00000028290c723e */ /* 0x000fc400000000ff */
[----:B------:R-:W-:Y:S01]  /*f160*/  F2FP.F16.F32.PACK_AB R13, R57, R56 ;  /* 0x00000038390d723e */ /* 0x000fe200000000ff */
[----:B------:R-:W-:Y:S01]  /*f170*/  STSM.16.M88.4 [R68], R8 ;  /* 0x0000000844007844 */ /* 0x000fe20000000200 */
[----:B------:R-:W-:Y:S02]  /*f180*/  F2FP.F16.F32.PACK_AB R14, R45, R44 ;  /* 0x0000002c2d0e723e */ /* 0x000fe400000000ff */
[----:B------:R-:W-:-:S05]  /*f190*/  F2FP.F16.F32.PACK_AB R15, R151, R150 ;  /* 0x00000096970f723e */ /* 0x000fca00000000ff */
[----:B------:R0:W-:Y:S01]  /*f1a0*/  STSM.16.M88.4 [R0], R12 ;  /* 0x0000000c00007844 */ /* 0x0001e20000000200 */
[----:B------:R-:W-:Y:S01]  /*f1b0*/  BAR.SYNC.DEFER_BLOCKING 0x1, 0x180 ;  /* 0x0046000000007b1d */ /* 0x000fe20000010000 */
[----:B------:R-:W-:-:S05]  /*f1c0*/  @P3 IADD3 R66, P1, R66, UR6, RZ ;  /* 0x0000000642423c10 */ /* 0x000fca000ff3e0ff */
[----:B------:R-:W-:Y:S01]  /*f1d0*/  ULDC UR6, c[0x0][0xa88] ;  /* 0x0002a20000067ab9 */ /* 0x000fe20000000800 */
[----:B------:R-:W-:Y:S01]  /*f1e0*/  @P3 IADD3.X R67, R67, UR7, RZ, P1, !PT ;  /* 0x0000000743433c10 */ /* 0x000fe20008ffe4ff */
[----:B-1----:R-:W-:Y:S01]  /*f1f0*/  IMAD.U32 R69, RZ, RZ, UR6 ;  /* 0x00000006ff457e24 */ /* 0x002fe2000f8e00ff */
[----:B------:R-:W-:Y:S01]  /*f200*/  ISETP.GT.AND P2, PT, R70, 0x1, PT ;  /* 0x000000014600780c */ /* 0x000fe20003f44270 */
[----:B------:R-:W-:Y:S01]  /*f210*/  IMAD.MOV.U32 R4, RZ, RZ, 0x9b8 ;  /* 0x000009b8ff047424 */ /* 0x000fe200078e00ff */
[----:B0-----:R-:W0:Y:S01]  /*f220*/  LDC R0, c[0x0][0xbe8] ;  /* 0x0002fa00ff007b82 */ /* 0x001e220000000800 */
[----:B------:R1:W5:Y:S04]  /*f230*/  @P0 LDG.E R32, desc[UR56][R64.64] ;  /* 0x0000003840200981 */ /* 0x000368000c1e1900 */
[----:B------:R1:W5:Y:S01]  /*f240*/  @P3 LDG.E R69, desc[UR56][R66.64] ;  /* 0x0000003842453981 */ /* 0x000362000c1e1900 */
[----:B------:R-:W-:-:S02]  /*f250*/  SEL R4, R4, 0x978, P2 ;  /* 0x0000097804047807 */ /* 0x000fc40001000000 */
[----:B------:R-:W-:Y:S02]  /*f260*/  LEA.HI R71, R71, R75, RZ, 0x2 ;  /* 0x0000004b47477211 */ /* 0x000fe400078f10ff */
[----:B------:R1:W2:Y:S01]  /*f270*/  LDC.64 R12, c[0x0][R4+0x220] ;  /* 0x00008800040c7b82 */ /* 0x0002a20000000a00 */
[----:B0-----:R-:W-:-:S07]  /*f280*/  ISETP.NE.AND P1, PT, R0, 0x1, PT ;  /* 0x000000010000780c */ /* 0x001fce0003f25270 */
[----:B------:R1:W0:Y:S08]  /*f290*/  LDC.64 R14, c[0x0][R4+0x218] ;  /* 0x00008600040e7b82 */ /* 0x0002300000000a00 */
[----:B------:R1:W3:Y:S01]  /*f2a0*/  LDC.64 R10, c[0x0][R4+0x228] ;  /* 0x00008a00040a7b82 */ /* 0x0002e20000000a00 */
[----:B--2---:R-:W-:Y:S05]  /*f2b0*/  @P3 BRA `(.L_x_518) ;  /* 0x0000000000103947 */ /* 0x004fea0003800000 */
[----:B------:R-:W-:Y:S05]  /*f2c0*/  @!P0 BRA `(.L_x_518) ;  /* 0x00000000000c8947 */ /* 0x000fea0003800000 */
[----:B------:R-:W2:Y:S04]  /*f2d0*/  LDG.E R6, desc[UR56][R64.64] ;  /* 0x0000003840067981 */ /* 0x000ea8000c1e1900 */
[----:B-----5:R-:W2:Y:S02]  /*f2e0*/  LDG.E R69, desc[UR56][R64.64+0x4] ;  /* 0x0000043840457981 */ /* 0x020ea4000c1e1900 */
[----:B--2---:R-:W-:-:S07]  /*f2f0*/  IMAD.IADD R69, R69, 0x1, -R6 ;  /* 0x0000000145457824 */ /* 0x004fce00078e0a06 */
.L_x_518:
[----:B------:R-:W2:Y:S04]  /*f300*/  LDL R76, [R1+0x74] ;  /* 0x00007400014c7983 */ /* 0x000ea80000100800 */
[----:B------:R-:W0:Y:S04]  /*f310*/  LDL R72, [R1+0x58] ;  /* 0x0000580001487983 */ /* 0x000e280000100800 */
[----:B------:R-:W4:Y:S04]  /*f320*/  LDL R73, [R1+0x68] ;  /* 0x0000680001497983 */ /* 0x000f280000100800 */
[----:B------:R-:W3:Y:S01]  /*f330*/  LDL R70, [R1+0x6c] ;  /* 0x00006c0001467983 */ /* 0x000ee20000100800 */
[----:B------:R-:W-:Y:S01]  /*f340*/  LOP3.LUT R71, R71, 0xfffffffc, RZ, 0xc0, !PT ;  /* 0xfffffffc47477812 */ /* 0x000fe200078ec0ff */
[----:B-1----:R-:W1:Y:S01]  /*f350*/  LDC.64 R4, c[0x0][R4+0x210] ;  /* 0x0000840004047b82 */ /* 0x002e620000000a00 */
[----:B------:R-:W-:-:S03]  /*f360*/  ISETP.NE.U32.AND P0, PT, RZ, UR4, PT ;  /* 0x00000004ff007c0c */ /* 0x000fc6000bf05070 */
[----:B------:R-:W-:Y:S01]  /*f370*/  IMAD.IADD R65, R75, 0x1, -R71 ;  /* 0x000000014b417824 */ /* 0x000fe200078e0a47 */
[----:B------:R-:W-:-:S03]  /*f380*/  ISETP.NE.AND.EX P0, PT, RZ, UR5, PT, P0 ;  /* 0x00000005ff007c0c */ /* 0x000fc6000bf05300 */
[----:B------:R-:W1:Y:S01]  /*f390*/  @P1 LDC R64, c[0x0][0xbec] ;  /* 0x0002fb00ff401b82 */ /* 0x000e620000000800 */
[----:B------:R-:W-:Y:S02]  /*f3a0*/  LEA.HI R9, R65, R65, RZ, 0x1 ;  /* 0x0000004141097211 */ /* 0x000fe400078f08ff */
[----:B------:R-:W-:Y:S02]  /*f3b0*/  SEL R8, R74, RZ, !P0 ;  /* 0x000000ff4a087207 */ /* 0x000fe40004000000 */
[----:B------:R-:W-:-:S03]  /*f3c0*/  LOP3.LUT R66, R9, 0x1ffffffe, RZ, 0xc0, !PT ;  /* 0x1ffffffe09427812 */ /* 0x000fc600078ec0ff */
[----:B------:R-:W1:Y:S01]  /*f3d0*/  @P1 LDC R71, c[0x0][0xbf0] ;  /* 0x0002fc00ff471b82 */ /* 0x000e620000000800 */
[----:B------:R-:W-:-:S07]  /*f3e0*/  SEL R63, R63, RZ, !P0 ;  /* 0x000000ff3f3f7207 */ /* 0x000fce0004000000 */
[----:B------:R-:W1:Y:S01]  /*f3f0*/  LDC.64 R6, c[0x0][0xba8] ;  /* 0x0002ea00ff067b82 */ /* 0x000e620000000a00 */
[----:B------:R-:W-:Y:S01]  /*f400*/  IADD3 R66, R65, -R66, RZ ;  /* 0x8000004241427210 */ /* 0x000fe20007ffe0ff */
[-C--:B------:R-:W-:Y:S01]  /*f410*/  IMAD R9, R13, R8.reuse, RZ ;  /* 0x000000080d097224 */ /* 0x080fe200078e02ff */
[----:B------:R-:W1:Y:S03]  /*f420*/  S2R R68, SR_TID.X ;  /* 0x0000000000447919 */ /* 0x000e660000002100 */
[C---:B------:R-:W-:Y:S02]  /*f430*/  IMAD R67, R12.reuse, R63, R9 ;  /* 0x0000003f0c437224 */ /* 0x040fe400078e0209 */
[----:B------:R-:W-:-:S04]  /*f440*/  IMAD.WIDE.U32 R12, R12, R8, RZ ;  /* 0x000000080c0c7225 */ /* 0x000fc800078e00ff */
[----:B------:R-:W-:Y:S01]  /*f450*/  IMAD.IADD R67, R13, 0x1, R67 ;  /* 0x000000010d437824 */ /* 0x000fe200078e0243 */
[----:B-1----:R-:W1:Y:S08]  /*f460*/  @!P2 LDC R6, c[0x0][0xb50] ;  /* 0x0002d400ff06ab82 */ /* 0x002e700000000800 */
[----:B------:R-:W1:Y:S01]  /*f470*/  @!P2 LDC R7, c[0x0][0xb54] ;  /* 0x0002d500ff07ab82 */ /* 0x000e620000000800 */
[----:B------:R-:W-:-:S05]  /*f480*/  VIADD R77, R68, 0xffffff80 ;  /* 0xffffff80444d7836 */ /* 0x000fca0000000000 */
[----:B------:R-:W-:-:S04]  /*f490*/  SHF.R.S32.HI R68, RZ, 0x1f, R77 ;  /* 0x0000001fff447819 */ /* 0x000fc8000001144d */
[----:B------:R-:W-:-:S04]  /*f4a0*/  LEA.HI R68, R68, R77, RZ, 0x7 ;  /* 0x0000004d44447211 */ /* 0x000fc800078f38ff */
[----:B------:R-:W-:-:S05]  /*f4b0*/  LOP3.LUT R68, R68, 0xffffff80, RZ, 0xc0, !PT ;  /* 0xffffff8044447812 */ /* 0x000fca00078ec0ff */
[----:B------:R-:W-:Y:S02]  /*f4c0*/  IMAD.IADD R68, R77, 0x1, -R68 ;  /* 0x000000014d447824 */ /* 0x000fe400078e0a44 */
[----:B--2---:R-:W-:Y:S02]  /*f4d0*/  IMAD R65, R66, 0x8, R76 ;  /* 0x0000000842417824 */ /* 0x004fe400078e024c */
[-C--:B0-----:R-:W-:Y:S02]  /*f4e0*/  IMAD R9, R15, R72.reuse, RZ ;  /* 0x000000480f097224 */ /* 0x081fe400078e02ff */
[----:B------:R-:W-:-:S04]  /*f4f0*/  IMAD.WIDE.U32 R14, R14, R72, RZ ;  /* 0x000000480e0e7225 */ /* 0x000fc800078e00ff */
[----:B----4-:R-:W-:Y:S01]  /*f500*/  IMAD R65, R73, 0xc0, R65 ;  /* 0x000000c049417824 */ /* 0x010fe200078e0241 */
[----:B-----5:R-:W-:Y:S02]  /*f510*/  IADD3 R14, P0, P3, R12, R14, R32 ;  /* 0x0000000e0c0e7210 */ /* 0x020fe40007b1e020 */
[----:B---3--:R-:W-:Y:S01]  /*f520*/  SEL R63, R70, RZ, P2 ;  /* 0x000000ff463f7207 */ /* 0x008fe20001000000 */
[----:B------:R-:W-:-:S04]  /*f530*/  @P1 IMAD.HI.U32 R12, R65, R64, RZ ;  /* 0x00000040410c1227 */ /* 0x000fc800078e00ff */
[----:B------:R-:W-:Y:S01]  /*f540*/  IMAD.MOV.U32 R13, RZ, RZ, R65 ;  /* 0x000000ffff0d7224 */ /* 0x000fe200078e0041 */
[----:B------:R-:W-:Y:S01]  /*f550*/  @P1 SHF.R.U32.HI R13, RZ, R71, R12 ;  /* 0x00000047ff0d1219 */ /* 0x000fe2000001160c */
[----:B------:R-:W-:Y:S02]  /*f560*/  IMAD.IADD R66, R15, 0x1, R9 ;  /* 0x000000010f427824 */ /* 0x000fe400078e0209 */
[-C--:B------:R-:W-:Y:S01]  /*f570*/  IMAD R15, R11, R63.reuse, RZ ;  /* 0x0000003f0b0f7224 */ /* 0x080fe200078e02ff */
[----:B------:R-:W-:Y:S01]  /*f580*/  SHF.R.S32.HI R9, RZ, 0x1f, R32 ;  /* 0x0000001fff097819 */ /* 0x000fe20000011420 */
[----:B------:R-:W-:-:S04]  /*f590*/  IMAD.WIDE.U32 R10, R10, R63, RZ ;  /* 0x0000003f0a0a7225 */ /* 0x000fc800078e00ff */
[----:B------:R-:W-:Y:S01]  /*f5a0*/  IMAD.MOV R63, RZ, RZ, -R13 ;  /* 0x000000ffff3f7224 */ /* 0x000fe200078e0a0d */
[----:B------:R-:W-:Y:S02]  /*f5b0*/  IADD3.X R12, R67, R66, R9, P0, P3 ;  /* 0x00000042430c7210 */ /* 0x000fe400007e6409 */
[----:B------:R-:W-:Y:S02]  /*f5c0*/  IADD3 R15, R11, R15, RZ ;  /* 0x0000000f0b0f7210 */ /* 0x000fe40007ffe0ff */
[----:B------:R-:W-:Y:S02]  /*f5d0*/  IADD3 R10, P0, P3, R13, R14, R10 ;  /* 0x0000000e0d0a7210 */ /* 0x000fe40007b1e00a */
[----:B------:R-:W-:Y:S01]  /*f5e0*/  SHF.R.S32.HI R11, RZ, 0x1f, R13 ;  /* 0x0000001fff0b7819 */ /* 0x000fe2000001140d */
[----:B------:R-:W-:-:S03]  /*f5f0*/  IMAD R13, R0, R63, R65 ;  /* 0x0000003f000d7224 */ /* 0x000fc600078e0241 */
[----:B------:R-:W-:Y:S01]  /*f600*/  IADD3.X R11, R11, R12, R15, P0, P3 ;  /* 0x0000000c0b0b7210 */ /* 0x000fe200007e640f */
[-C--:B------:R-:W-:Y:S01]  /*f610*/  IMAD R5, R5, R13.reuse, RZ ;  /* 0x0000000d05057224 */ /* 0x080fe200078e02ff */
[----:B------:R-:W-:Y:S01]  /*f620*/  SHF.R.S32.HI R15, RZ, 0x1f, R13 ;  /* 0x0000001fff0f7819 */ /* 0x000fe2000001140d */
[----:B------:R-:W-:-:S04]  /*f630*/  IMAD.WIDE.U32 R10, R4, R13, R10 ;  /* 0x0000000d040a7225 */ /* 0x000fc800078e000a */
[----:B------:R-:W-:-:S04]  /*f640*/  IMAD R5, R4, R15, R5 ;  /* 0x0000000f04057224 */ /* 0x000fc800078e0205 */
[----:B------:R-:W-:Y:S01]  /*f650*/  IMAD.IADD R4, R11, 0x1, R5 ;  /* 0x000000010b047824 */ /* 0x000fe200078e0205 */
[----:B-1----:R-:W-:-:S04]  /*f660*/  LEA R11, P0, R10, R6, 0x2 ;  /* 0x000000060a0b7211 */ /* 0x002fc800078010ff */
[----:B------:R-:W-:Y:S01]  /*f670*/  LEA.HI.X R7, R10, R7, R4, 0x2, P0 ;  /* 0x000000070a077211 */ /* 0x000fe200000f1404 */
[----:B------:R-:W-:Y:S01]  /*f680*/  SHFL.IDX PT, R12, R11, 0x1, 0x1c1f ;  /* 0x003c1f000b0c7f89 */ /* 0x000fe200000e0000 */
[----:B------:R-:W-:-:S03]  /*f690*/  IMAD R10, R73, 0xc0, R76 ;  /* 0x000000c0490a7824 */ /* 0x000fc600078e024c */
[----:B------:R-:W-:Y:S04]  /*f6a0*/  SHFL.IDX PT, R4, R11, RZ, 0x1c1f ;  /* 0x001c1fff0b047589 */ /* 0x000fe800000e0000 */
[----:B------:R-:W0:Y:S04]  /*f6b0*/  SHFL.IDX PT, R5, R7, RZ, 0x1c1f ;  /* 0x001c1fff07057589 */ /* 0x000e2800000e0000 */
[----:B------:R-:W1:Y:S01]  /*f6c0*/  SHFL.IDX PT, R13, R7, 0x1, 0x1c1f ;  /* 0x003c1f00070d7f89 */ /* 0x000e6200000e0000 */
[----:B------:R-:W-:Y:S01]  /*f6d0*/  IMAD R63, R69, R0, RZ ;  /* 0x00000000453f7224 */ /* 0x000fe200078e02ff */
[----:B------:R-:W-:Y:S01]  /*f6e0*/  LOP3.LUT P0, RZ, R68, 0x3, RZ, 0xc0, !PT ;  /* 0x0000000344ff7812 */ /* 0x000fe2000780c0ff */
[----:B------:R-:W-:-:S03]  /*f6f0*/  VIADD R6, R10, 0x8 ;  /* 0x000000080a067836 */ /* 0x000fc60000000000 */
[-C--:B------:R-:W-:Y:S02]  /*f700*/  ISETP.GE.OR P3, PT, R10, R63.reuse, P0 ;  /* 0x0000003f0a00720c */ /* 0x080fe40000766670 */
[----:B------:R-:W-:-:S11]  /*f710*/  ISETP.GE.OR P0, PT, R6, R63, P0 ;  /* 0x0000003f0600720c */ /* 0x000fd60000706670 */
[----:B0-----:R0:W-:Y:S04]  /*f720*/  @!P3 ST.E desc[UR56][R4.64], R61 ;  /* 0x0000003d0400b985 */ /* 0x0011e8000c101938 */
[----:B-1----:R0:W-:Y:S01]  /*f730*/  @!P0 ST.E desc[UR56][R12.64], R60 ;  /* 0x0000003c0c008985 */ /* 0x0021e2000c101938 */
[----:B------:R-:W-:Y:S05]  /*f740*/  @P2 BRA `(.L_x_519) ;  /* 0x0000000400b82947 */ /* 0x000fea0003800000 */
[----:B0-----:R-:W0:Y:S01]  /*f750*/  @P1 LDC R13, c[0x0][0xbec] ;  /* 0x0002fb00ff0d1b82 */ /* 0x001e220000000800 */
[----:B------:R-:W-:Y:S01]  /*f760*/  ULDC.64 UR4, c[0x0][0xaa0] ;  /* 0x0002a80000047ab9 */ /* 0x000fe20000000a00 */
[----:B------:R-:W-:Y:S02]  /*f770*/  IMAD R5, R62, 0x40, R59 ;  /* 0x000000403e057824 */ /* 0x000fe400078e023b */
[----:B------:R-:W-:Y:S02]  /*f780*/  IMAD R9, R9, UR4, RZ ;  /* 0x0000000409097c24 */ /* 0x000fe4000f8e02ff */
[----:B------:R-:W-:Y:S02]  /*f790*/  IMAD.WIDE R24, R5, 0x2, R24 ;  /* 0x0000000205187825 */ /* 0x000fe400078e0218 */
[----:B------:R-:W1:Y:S02]  /*f7a0*/  @P1 LDC R14, c[0x0][0xbf0] ;  /* 0x0002fc00ff0e1b82 */ /* 0x000e640000000800 */
[----:B------:R-:W-:Y:S01]  /*f7b0*/  IMAD R9, R32, UR5, R9 ;  /* 0x0000000520097c24 */ /* 0x000fe2000f8e0209 */
[----:B------:R-:W-:Y:S01]  /*f7c0*/  IADD3 R27, P0, R24, 0x1800, RZ ;  /* 0x00001800181b7810 */ /* 0x000fe20007f1e0ff */
[----:B------:R-:W-:Y:S01]  /*f7d0*/  IMAD.WIDE.U32 R10, R32, UR4, RZ ;  /* 0x00000004200a7c25 */ /* 0x000fe2000f8e00ff */
[C---:B------:R-:W-:Y:S01]  /*f7e0*/  IADD3 R29, P2, R24.reuse, 0x3000, RZ ;  /* 0x00003000181d7810 */ /* 0x040fe20007f5e0ff */
[----:B------:R-:W-:Y:S01]  /*f7f0*/  ULDC.64 UR4, c[0x0][0xae8] ;  /* 0x0002ba0000047ab9 */ /* 0x000fe20000000a00 */
[----:B------:R-:W-:Y:S01]  /*f800*/  IADD3 R37, P3, R24, 0x4800, RZ ;  /* 0x0000480018257810 */ /* 0x000fe20007f7e0ff */
[----:B------:R-:W-:Y:S01]  /*f810*/  IMAD R3, R3, 0x30, R62 ;  /* 0x0000003003037824 */ /* 0x000fe200078e023e */
[----:B------:R-:W-:Y:S01]  /*f820*/  LOP3.LUT R26, R27, 0x380, RZ, 0xc0, !PT ;  /* 0x000003801b1a7812 */ /* 0x000fe200078ec0ff */
[----:B------:R-:W-:Y:S01]  /*f830*/  IMAD.IADD R11, R11, 0x1, R9 ;  /* 0x000000010b0b7824 */ /* 0x000fe200078e0209 */
[----:B------:R-:W-:Y:S01]  /*f840*/  LOP3.LUT R28, R29, 0x380, RZ, 0xc0, !PT ;  /* 0x000003801d1c7812 */ /* 0x000fe200078ec0ff */
[----:B------:R-:W-:Y:S01]  /*f850*/  IMAD R12, R73, 0xc0, R3 ;  /* 0x000000c0490c7824 */ /* 0x000fe200078e0203 */
[----:B------:R-:W-:Y:S01]  /*f860*/  LOP3.LUT R36, R37, 0x380, RZ, 0xc0, !PT ;  /* 0x0000038025247812 */ /* 0x000fe200078ec0ff */
[----:B------:R-:W-:Y:S01]  /*f870*/  IMAD.WIDE.U32 R10, R72, UR4, R10 ;  /* 0x00000004480a7c25 */ /* 0x000fe2000f8e000a */
[----:B------:R-:W-:-:S02]  /*f880*/  LOP3.LUT R5, R24, 0x380, RZ, 0xc0, !PT ;  /* 0x0000038018057812 */ /* 0x000fc400078ec0ff */
[----:B------:R-:W-:Y:S01]  /*f890*/  SHF.R.S32.HI R9, RZ, 0x1f, R8 ;  /* 0x0000001fff097819 */ /* 0x000fe20000011408 */
[----:B0-----:R-:W-:Y:S01]  /*f8a0*/  @P1 IMAD.HI.U32 R3, R12, R13, RZ ;  /* 0x0000000d0c031227 */ /* 0x001fe200078e00ff */
[----:B------:R-:W-:Y:S02]  /*f8b0*/  SHF.R.U64 R26, R26, 0x3, RZ ;  /* 0x000000031a1a7819 */ /* 0x000fe400000012ff */
[----:B------:R-:W-:Y:S01]  /*f8c0*/  SHF.R.U64 R28, R28, 0x3, RZ ;  /* 0x000000031c1c7819 */ /* 0x000fe200000012ff */
[----:B------:R-:W-:Y:S01]  /*f8d0*/  IMAD R11, R72, UR5, R11 ;  /* 0x00000005480b7c24 */ /* 0x000fe2000f8e020b */
[----:B------:R-:W-:Y:S01]  /*f8e0*/  SHF.R.U64 R36, R36, 0x3, RZ ;  /* 0x0000000324247819 */ /* 0x000fe200000012ff */
[----:B------:R-:W-:Y:S01]  /*f8f0*/  ULDC.64 UR4, c[0x0][0xaf0] ;  /* 0x0002bc0000047ab9 */ /* 0x000fe20000000a00 */
[----:B------:R-:W-:Y:S01]  /*f900*/  SHF.R.U64 R5, R5, 0x3, RZ ;  /* 0x0000000305057819 */ /* 0x000fe200000012ff */
[----:B------:R-:W-:Y:S01]  /*f910*/  IMAD R9, R9, UR4, RZ ;  /* 0x0000000409097c24 */ /* 0x000fe2000f8e02ff */
[----:B------:R-:W-:Y:S01]  /*f920*/  LOP3.LUT R26, R26, R27, RZ, 0x3c, !PT ;  /* 0x0000001b1a1a7212 */ /* 0x000fe200078e3cff */
[----:B------:R-:W-:Y:S01]  /*f930*/  IMAD.MOV.U32 R13, RZ, RZ, R12 ;  /* 0x000000ffff0d7224 */ /* 0x000fe200078e000c */
[----:B------:R-:W-:Y:S01]  /*f940*/  LOP3.LUT R28, R28, R29, RZ, 0x3c, !PT ;  /* 0x0000001d1c1c7212 */ /* 0x000fe200078e3cff */
[--C-:B------:R-:W-:Y:S01]  /*f950*/  IMAD.X R29, RZ, RZ, R25.reuse, P2 ;  /* 0x000000ffff1d7224 */ /* 0x100fe200010e0619 */
[----:B------:R-:W-:Y:S01]  /*f960*/  LOP3.LUT R36, R36, R37, RZ, 0x3c, !PT ;  /* 0x0000002524247212 */ /* 0x000fe200078e3cff */
[--C-:B------:R-:W-:Y:S01]  /*f970*/  IMAD.X R37, RZ, RZ, R25.reuse, P3 ;  /* 0x000000ffff257224 */ /* 0x100fe200018e0619 */
[----:B------:R-:W-:Y:S01]  /*f980*/  LOP3.LUT R4, R5, R24, RZ, 0x3c, !PT ;  /* 0x0000001805047212 */ /* 0x000fe200078e3cff */
[----:B------:R-:W-:Y:S01]  /*f990*/  IMAD.MOV.U32 R5, RZ, RZ, R25 ;  /* 0x000000ffff057224 */ /* 0x000fe200078e0019 */
[----:B-1----:R-:W-:Y:S01]  /*f9a0*/  @P1 SHF.R.U32.HI R13, RZ, R14, R3 ;  /* 0x0000000eff0d1219 */ /* 0x002fe20000011603 */
[C---:B------:R-:W-:Y:S01]  /*f9b0*/  IMAD R15, R8.reuse, UR5, R9 ;  /* 0x00000005080f7c24 */ /* 0x040fe2000f8e0209 */
[----:B------:R-:W-:Y:S01]  /*f9c0*/  IADD3.X R27, RZ, R25, RZ, P0, !PT ;  /* 0x00000019ff1b7210 */ /* 0x000fe200007fe4ff */
[----:B------:R-:W-:Y:S01]  /*f9d0*/  IMAD.WIDE.U32 R8, R8, UR4, R10 ;  /* 0x0000000408087c25 */ /* 0x000fe2000f8e000a */
[--C-:B------:R-:W-:Y:S01]  /*f9e0*/  SHF.R.S32.HI R10, RZ, 0x1f, R13.reuse ;  /* 0x0000001fff0a7819 */ /* 0x100fe2000001140d */
[----:B------:R-:W5:Y:S01]  /*f9f0*/  LD.E.128 R4, desc[UR56][R4.64] ;  /* 0x0000003804047980 */ /* 0x000f62000c101d00 */
[----:B------:R-:W-:Y:S01]  /*fa00*/  ULDC.64 UR4, c[0x0][0xae0] ;  /* 0x0002b80000047ab9 */ /* 0x000fe20000000a00 */
[----:B------:R-:W-:-:S02]  /*fa10*/  IMAD.MOV R11, RZ, RZ, -R13 ;  /* 0x000000ffff0b7224 */ /* 0x000fc400078e0a0d */
[----:B------:R-:W5:Y:S01]  /*fa20*/  LD.E.128 R24, desc[UR56][R26.64] ;  /* 0x000000381a187980 */ /* 0x000f62000c101d00 */
[----:B------:R-:W-:Y:S01]  /*fa30*/  IADD3 R9, R9, R15, RZ ;  /* 0x0000000f09097210 */ /* 0x000fe20007ffe0ff */
[----:B------:R-:W-:Y:S02]  /*fa40*/  IMAD R11, R0, R11, R12 ;  /* 0x0000000b000b7224 */ /* 0x000fe400078e020c */
[----:B------:R-:W5:Y:S04]  /*fa50*/  LD.E.128 R28, desc[UR56][R28.64] ;  /* 0x000000381c1c7980 */ /* 0x000f68000c101d00 */
[----:B------:R-:W5:Y:S01]  /*fa60*/  LD.E.128 R36, desc[UR56][R36.64] ;  /* 0x0000003824247980 */ /* 0x000f62000c101d00 */
[----:B------:R-:W-:Y:S01]  /*fa70*/  IMAD R10, R10, UR4, RZ ;  /* 0x000000040a0a7c24 */ /* 0x000fe2000f8e02ff */
[----:B------:R-:W-:Y:S01]  /*fa80*/  SHF.R.S32.HI R0, RZ, 0x1f, R11 ;  /* 0x0000001fff007819 */ /* 0x000fe2000001140b */
[C---:B------:R-:W-:Y:S01]  /*fa90*/  IMAD.WIDE.U32 R8, R13.reuse, UR4, R8 ;  /* 0x000000040d087c25 */ /* 0x040fe2000f8e0008 */
[----:B------:R-:W-:Y:S01]  /*faa0*/  @!PT LDS RZ, [RZ] ;  /* 0x00000000fffff984 */ /* 0x000fe20000000800 */
[----:B------:R-:W-:Y:S01]  /*fab0*/  @!PT LDS RZ, [RZ] ;  /* 0x00000000fffff984 */ /* 0x000fe20000000800 */
[----:B------:R-:W-:Y:S01]  /*fac0*/  @!PT LDS RZ, [RZ] ;  /* 0x00000000fffff984 */ /* 0x000fe20000000800 */
[----:B------:R-:W-:Y:S01]  /*fad0*/  @!PT LDS RZ, [RZ] ;  /* 0x00000000fffff984 */ /* 0x000fe20000000800 */
[----:B------:R0:W-:Y:S06]  /*fae0*/  MEMBAR.ALL.CTA ;  /* 0x0000000000007992 */ /* 0x0001ec0000008000 */
[----:B0-----:R-:W0:Y:S01]  /*faf0*/  FENCE.VIEW.ASYNC.S ;  /* 0x00000000000073c6 */ /* 0x001e220000000000 */
[----:B------:R-:W-:Y:S01]  /*fb00*/  IMAD R15, R13, UR5, R10 ;  /* 0x000000050d0f7c24 */ /* 0x000fe2000f8e020a */
[----:B------:R-:W-:Y:S01]  /*fb10*/  ULDC.64 UR4, c[0x0][0xad8] ;  /* 0x0002b60000047ab9 */ /* 0x000fe20000000a00 */
[----:B------:R-:W-:-:S02]  /*fb20*/  VIADD R3, R2, 0x30820 ;  /* 0x0003082002037836 */ /* 0x000fc40000000000 */
[----:B------:R-:W-:Y:S02]  /*fb30*/  IMAD.IADD R9, R9, 0x1, R15 ;  /* 0x0000000109097824 */ /* 0x000fe400078e020f */
[----:B------:R-:W-:Y:S01]  /*fb40*/  IMAD R0, R0, UR4, RZ ;  /* 0x0000000400007c24 */ /* 0x000fe2000f8e02ff */
[----:B------:R-:W-:Y:S01]  /*fb50*/  PRMT R3, RZ, 0x654, R3 ;  /* 0x00000654ff037816 */ /* 0x000fe20000000003 */
[----:B------:R-:W-:-:S04]  /*fb60*/  IMAD.WIDE.U32 R8, R11, UR4, R8 ;  /* 0x000000040b087c25 */ /* 0x000fc8000f8e0008 */
[----:B------:R-:W-:Y:S01]  /*fb70*/  IMAD R41, R11, UR5, R0 ;  /* 0x000000050b297c24 */ /* 0x000fe2000f8e0200 */
[----:B------:R-:W-:Y:S02]  /*fb80*/  ULDC.64 UR4, c[0x0][0xa80] ;  /* 0x0002a00000047ab9 */ /* 0x000fe40000000a00 */
[C---:B------:R-:W-:Y:S01]  /*fb90*/  LEA R40, P0, R8.reuse, UR4, 0x1 ;  /* 0x0000000408287c11 */ /* 0x040fe2000f8008ff */
[----:B------:R-:W-:Y:S01]  /*fba0*/  IMAD.IADD R41, R9, 0x1, R41 ;  /* 0x0000000109297824 */ /* 0x000fe200078e0229 */
[----:B------:R-:W-:Y:S01]  /*fbb0*/  UMOV UR4, 0xffffffff ;  /* 0xffffffff00047882 */ /* 0x000fe20000000000 */
[----:B0-----:R0:W-:Y:S03]  /*fbc0*/  SYNCS.ARRIVE.TRANS64.RED.A1T0 RZ, [R3+URZ], RZ ;  /* 0x000000ff03ff79a7 */ /* 0x0011e6000810043f */
[----:B------:R-:W-:Y:S01]  /*fbd0*/  LEA.HI.X R41, R8, UR5, R41, 0x1, P0 ;  /* 0x0000000508297c11 */ /* 0x000fe200080f0c29 */
[----:B------:R-:W-:Y:S06]  /*fbe0*/  BRA.DIV UR4, `(.L_x_520) ;  /* 0x0000008a04207947 */ /* 0x000fec000b800000 */
[----:B0-----:R-:W0:Y:S01]  /*fbf0*/  SHFL.IDX PT, R3, R40, RZ, 0x181f ;  /* 0x00181fff28037589 */ /* 0x001e2200000e0000 */
[----:B------:R-:W-:Y:S01]  /*fc00*/  ULDC UR4, c[0x0][0xac8] ;  /* 0x0002b20000047ab9 */ /* 0x000fe20000000800 */
[----:B------:R-:W-:Y:S01]  /*fc10*/  IMAD R42, R73, 0xc0, R62 ;  /* 0x000000c0492a7824 */ /* 0x000fe200078e023e */
[----:B------:R-:W-:Y:S01]  /*fc20*/  ISETP.GE.AND P0, PT, R59, UR4, PT ;  /* 0x000000043b007c0c */ /* 0x000fe2000bf06270 */
[----:B------:R-:W1:Y:S02]  /*fc30*/  SHFL.IDX PT, R9, R40, 0x1, 0x181f ;  /* 0x00381f0028097f89 */ /* 0x000e6400000e0000 */
[C---:B------:R-:W-:Y:S01]  /*fc40*/  VIADD R12, R42.reuse, 0x30 ;  /* 0x000000302a0c7836 */ /* 0x040fe20000000000 */
[CC--:B------:R-:W-:Y:S01]  /*fc50*/  ISETP.GE.OR P2, PT, R42.reuse, R63.reuse, P0 ;  /* 0x0000003f2a00720c */ /* 0x0c0fe20000746670 */
[----:B------:R-:W2:Y:S01]  /*fc60*/  SHFL.IDX PT, R0, R41, RZ, 0x181f ;  /* 0x00181fff29007589 */ /* 0x000ea200000e0000 */
[----:B------:R-:W-:Y:S02]  /*fc70*/  IADD3 R20, R42, 0x60, RZ ;  /* 0x000000602a147810 */ /* 0x000fe40007ffe0ff */
[-C--:B------:R-:W-:Y:S01]  /*fc80*/  ISETP.GE.OR P3, PT, R12, R63.reuse, P0 ;  /* 0x0000003f0c00720c */ /* 0x080fe20000766670 */
[----:B------:R-:W3:Y:S01]  /*fc90*/  SHFL.IDX PT, R14, R40, 0x2, 0x181f ;  /* 0x00581f00280e7f89 */ /* 0x000ee200000e0000 */
[----:B------:R-:W-:-:S03]  /*fca0*/  ISETP.GE.OR P4, PT, R20, R63, P0 ;  /* 0x0000003f1400720c */ /* 0x000fc60000786670 */
[----:B------:R-:W4:Y:S04]  /*fcb0*/  SHFL.IDX PT, R8, R41, 0x1, 0x181f ;  /* 0x00381f0029087f89 */ /* 0x000f2800000e0000 */
[----:B------:R-:W4:Y:S01]  /*fcc0*/  SHFL.IDX PT, R10, R41, 0x2, 0x181f ;  /* 0x00581f00290a7f89 */ /* 0x000f2200000e0000 */
[----:B0-----:R-:W-:-:S03]  /*fcd0*/  @!P2 LEA R32, P5, R59, R3, 0x1 ;  /* 0x000000033b20a211 */ /* 0x001fc600078a08ff */
[C---:B-1----:R-:W-:Y:S02]  /*fce0*/  @!P3 LEA R20, P1, R59.reuse, R9, 0x1 ;  /* 0x000000093b14b211 */ /* 0x042fe400078208ff */
[C-C-:B--2---:R-:W-:Y:S02]  /*fcf0*/  @!P2 LEA.HI.X R3, R59.reuse, R0, R58.reuse, 0x1, P5 ;  /* 0x000000003b03a211 */ /* 0x144fe400028f0c3a */
[----:B------:R-:W0:Y:S01]  /*fd00*/  SHFL.IDX PT, R0, R41, 0x3, 0x181f ;  /* 0x00781f0029007f89 */ /* 0x000e2200000e0000 */
[C---:B---3--:R-:W-:Y:S02]  /*fd10*/  @!P4 LEA R43, P5, R59.reuse, R14, 0x1 ;  /* 0x0000000e3b2bc211 */ /* 0x048fe400078a08ff */
[----:B------:R-:W-:Y:S01]  /*fd20*/  @!P2 IMAD.MOV.U32 R9, RZ, RZ, R3 ;  /* 0x000000ffff09a224 */ /* 0x000fe200078e0003 */
[----:B------:R-:W1:Y:S01]  /*fd30*/  SHFL.IDX PT, R14, R40, 0x3, 0x181f ;  /* 0x00781f00280e7f89 */ /* 0x000e6200000e0000 */
[C---:B----4-:R-:W-:Y:S01]  /*fd40*/  @!P3 LEA.HI.X R21, R59.reuse, R8, R58, 0x1, P1 ;  /* 0x000000083b15b211 */ /* 0x050fe200008f0c3a */
[----:B------:R-:W-:Y:S01]  /*fd50*/  @!P2 IMAD.MOV.U32 R8, RZ, RZ, R32 ;  /* 0x000000ffff08a224 */ /* 0x000fe200078e0020 */
[----:B------:R-:W-:-:S04]  /*fd60*/  @!P4 LEA.HI.X R10, R59, R10, R58, 0x1, P5 ;  /* 0x0000000a3b0ac211 */ /* 0x000fc800028f0c3a */
[----:B-----5:R2:W-:Y:S04]  /*fd70*/  @!P2 ST.E.128 desc[UR56][R8.64], R4 ;  /* 0x000000040800a985 */ /* 0x0205e8000c101d38 */
[----:B------:R3:W-:Y:S01]  /*fd80*/  @!P3 ST.E.128 desc[UR56][R20.64], R24 ;  /* 0x000000181400b985 */ /* 0x0007e2000c101d38 */
[----:B--2---:R-:W-:Y:S02]  /*fd90*/  @!P4 IMAD.MOV.U32 R4, RZ, RZ, R43 ;  /* 0x000000ffff04c224 */ /* 0x004fe400078e002b */
[----:B------:R-:W-:-:S05]  /*fda0*/  @!P4 IMAD.MOV.U32 R5, RZ, RZ, R10 ;  /* 0x000000ffff05c224 */ /* 0x000fca00078e000a */
[----:B01----:R3:W-:Y:S02]  /*fdb0*/  @!P4 ST.E.128 desc[UR56][R4.64], R28 ;  /* 0x0000001c0400c985 */ /* 0x0037e4000c101d38 */
.L_x_702:
[----:B------:R-:W-:-:S05]  /*fdc0*/  VIADD R42, R42, 0x90 ;  /* 0x000000902a2a7836 */ /* 0x000fca0000000000 */
[----:B------:R-:W-:-:S13]  /*fdd0*/  ISETP.GE.OR P0, PT, R42, R63, P0 ;  /* 0x0000003f2a00720c */ /* 0x000fda0000706670 */
[----:B------:R-:W-:Y:S05]  /*fde0*/  @P0 BRA `(.L_x_521) ;  /* 0x0000001000d40947 */ /* 0x000fea0003800000 */
[----:B------:R-:W-:-:S04]  /*fdf0*/  LEA R14, P0, R59, R14, 0x1 ;  /* 0x0000000e3b0e7211 */ /* 0x000fc800078008ff */
[----:B------:R-:W-:-:S05]  /*fe00*/  LEA.HI.X R15, R59, R0, R58, 0x1, P0 ;  /* 0x000000003b0f7211 */ /* 0x000fca00000f0c3a */
[----:B------:R4:W-:Y:S01]  /*fe10*/  ST.E.128 desc[UR56][R14.64], R36 ;  /* 0x000000240e007985 */ /* 0x0009e2000c101d38 */
[----:B------:R-:W-:Y:S05]  /*fe20*/  BRA `(.L_x_521) ;  /* 0x0000001000c47947 */ /* 0x000fea0003800000 */
.L_x_519:
[----:B------:R-:W-:Y:S01]  /*fe30*/  ULDC.64 UR4, c[0x0][0xb08] ;  /* 0x0002c20000047ab9 */ /* 0x000fe20000000a00 */
[----:B0-----:R-:W0:Y:S01]  /*fe40*/  @P1 LDC R12, c[0x0][0xbec] ;  /* 0x0002fb00ff0c1b82 */ /* 0x001e220000000800 */
[----:B------:R-:W-:Y:S01]  /*fe50*/  IMAD R9, R9, UR4, RZ ;  /* 0x0000000409097c24 */ /* 0x000fe2000f8e02ff */
[----:B------:R-:W-:Y:S01]  /*fe60*/  SHF.R.S32.HI R3, RZ, 0x1f, R8 ;  /* 0x0000001fff037819 */ /* 0x000fe20000011408 */
[----:B------:R-:W-:Y:S01]  /*fe70*/  IMAD.WIDE.U32 R4, R32, UR4, RZ ;  /* 0x0000000420047c25 */ /* 0x000fe2000f8e00ff */
[----:B------:R-:W-:-:S03]  /*fe80*/  ULDC.64 UR6, c[0x0][0xb30] ;  /* 0x0002cc0000067ab9 */ /* 0x000fc60000000a00 */
[----:B------:R-:W-:Y:S01]  /*fe90*/  IMAD R9, R32, UR5, R9 ;  /* 0x0000000520097c24 */ /* 0x000fe2000f8e0209 */
[----:B------:R-:W1:Y:S01]  /*fea0*/  @P1 LDC R11, c[0x0][0xbf0] ;  /* 0x0002fc00ff0b1b82 */ /* 0x000e620000000800 */
[----:B------:R-:W-:-:S03]  /*feb0*/  ULDC.64 UR4, c[0x0][0xb38] ;  /* 0x0002ce0000047ab9 */ /* 0x000fc60000000a00 */
[----:B------:R-:W-:-:S03]  /*fec0*/  IADD3 R5, R5, R9, RZ ;  /* 0x0000000905057210 */ /* 0x000fc60007ffe0ff */
[----:B------:R-:W-:-:S04]  /*fed0*/  IMAD.WIDE.U32 R4, R72, UR4, R4 ;  /* 0x0000000448047c25 */ /* 0x000fc8000f8e0004 */
[----:B------:R-:W-:Y:S01]  /*fee0*/  IMAD R5, R72, UR5, R5 ;  /* 0x0000000548057c24 */ /* 0x000fe2000f8e0205 */
[----:B------:R-:W-:Y:S02]  /*fef0*/  ULDC.64 UR4, c[0x0][0xb40] ;  /* 0x0002d00000047ab9 */ /* 0x000fe40000000a00 */
[----:B------:R-:W-:Y:S02]  /*ff00*/  IMAD R3, R3, UR4, RZ ;  /* 0x0000000403037c24 */ /* 0x000fe4000f8e02ff */
[----:B0-----:R-:W-:-:S04]  /*ff10*/  @P1 IMAD.HI.U32 R12, R65, R12, RZ ;  /* 0x0000000c410c1227 */ /* 0x001fc800078e00ff */
[C---:B------:R-:W-:Y:S02]  /*ff20*/  IMAD R7, R8.reuse, UR5, R3 ;  /* 0x0000000508077c24 */ /* 0x040fe4000f8e0203 */
[----:B------:R-:W-:Y:S01]  /*ff30*/  IMAD.WIDE.U32 R8, R8, UR4, R4 ;  /* 0x0000000408087c25 */ /* 0x000fe2000f8e0004 */
[----:B------:R-:W-:-:S03]  /*ff40*/  ULDC.64 UR4, c[0x0][0xb48] ;  /* 0x0002d20000047ab9 */ /* 0x000fc60000000a00 */
[----:B------:R-:W-:Y:S01]  /*ff50*/  IMAD.MOV.U32 R3, RZ, RZ, R65 ;  /* 0x000000ffff037224 */ /* 0x000fe200078e0041 */
[----:B-1----:R-:W-:Y:S01]  /*ff60*/  @P1 SHF.R.U32.HI R3, RZ, R11, R12 ;  /* 0x0000000bff031219 */ /* 0x002fe2000001160c */
[----:B------:R-:W-:-:S03]  /*ff70*/  IMAD.IADD R9, R9, 0x1, R7 ;  /* 0x0000000109097824 */ /* 0x000fc600078e0207 */
[----:B------:R-:W-:Y:S01]  /*ff80*/  SHF.R.S32.HI R7, RZ, 0x1f, R3 ;  /* 0x0000001fff077819 */ /* 0x000fe20000011403 */
[----:B------:R-:W-:-:S04]  /*ff90*/  IMAD.WIDE.U32 R4, R70, UR4, R8 ;  /* 0x0000000446047c25 */ /* 0x000fc8000f8e0008 */
[----:B------:R-:W-:Y:S02]  /*ffa0*/  IMAD.MOV R9, RZ, RZ, -R3 ;  /* 0x000000ffff097224 */ /* 0x000fe400078e0a03 */
[----:B------:R-:W-:Y:S02]  /*ffb0*/  IMAD R8, R7, UR6, RZ ;  /* 0x0000000607087c24 */ /* 0x000fe4000f8e02ff */
[----:B------:R-:W-:Y:S01]  /*ffc0*/  IMAD R5, R70, UR5, R5 ;  /* 0x0000000546057c24 */ /* 0x000fe2000f8e0205 */
[----:B------:R-:W-:Y:S01]  /*ffd0*/  ULDC.64 UR4, c[0x0][0xb28] ;  /* 0x0002ca0000047ab9 */ /* 0x000fe20000000a00 */
[----:B------:R-:W-:Y:S02]  /*ffe0*/  IMAD R7, R0, R9, R65 ;  /* 0x0000000900077224 */ /* 0x000fe400078e0241 */
[C---:B------:R-:W-:Y:S02]  /*fff0*/  IMAD R9, R3.reuse, UR7, R8 ;  /* 0x0000000703097c24 */ /* 0x040fe4000f8e0208 */
[----:B------:R-:W-:Y:S01]  /*10000*/  IMAD.WIDE.U32 R4, R3, UR6, R4 ;  /* 0x0000000603047c25 */ /* 0x000fe2000f8e0004 */
[----:B------:R-:W-:-:S02]  /*10010*/  SHF.R.S32.HI R3, RZ, 0x1f, R68 ;  /* 0x0000001fff037819 */ /* 0x000fc40000011444 */
[----:B------:R-:W-:Y:S01]  /*10020*/  SHF.R.S32.HI R0, RZ, 0x1f, R7 ;  /* 0x0000001fff007819 */ /* 0x000fe20000011407 */
[----:B------:R-:W-:Y:S01]  /*10030*/  IMAD.IADD R5, R5, 0x1, R9 ;  /* 0x0000000105057824 */ /* 0x000fe200078e0209 */
[----:B------:R-:W-:Y:S01]  /*10040*/  LEA.HI R8, R3, R68, RZ, 0x2 ;  /* 0x0000004403087211 */ /* 0x000fe200078f10ff */
[----:B------:R-:W-:Y:S02]  /*10050*/  VIADD R3, R2, 0x30820 ;  /* 0x0003082002037836 */ /* 0x000fe40000000000 */
[----:B------:R-:W-:Y:S01]  /*10060*/  IMAD R0, R0, UR4, RZ ;  /* 0x0000000400007c24 */ /* 0x000fe2000f8e02ff */
[----:B------:R-:W-:Y:S01]  /*10070*/  LOP3.LUT R9, R8, 0x7ffffffc, RZ, 0xc0, !PT ;  /* 0x7ffffffc08097812 */ /* 0x000fe200078ec0ff */
[C---:B------:R-:W-:Y:S01]  /*10080*/  IMAD.WIDE.U32 R4, R7.reuse, UR4, R4 ;  /* 0x0000000407047c25 */ /* 0x040fe2000f8e0004 */
[----:B------:R-:W-:Y:S02]  /*10090*/  PRMT R8, RZ, 0x654, R3 ;  /* 0x00000654ff087816 */ /* 0x000fe40000000003 */
[----:B------:R-:W-:Y:S01]  /*100a0*/  IADD3 R9, R68, -R9, RZ ;  /* 0x8000000944097210 */ /* 0x000fe20007ffe0ff */
[----:B------:R-:W-:Y:S01]  /*100b0*/  IMAD R3, R7, UR5, R0 ;  /* 0x0000000507037c24 */ /* 0x000fe2000f8e0200 */
[----:B------:R-:W-:Y:S01]  /*100c0*/  ULDC.64 UR4, c[0x0][0xb00] ;  /* 0x0002c00000047ab9 */ /* 0x000fe20000000a00 */
[----:B------:R0:W-:Y:S01]  /*100d0*/  SYNCS.ARRIVE.TRANS64.RED.A1T0 RZ, [R8+URZ], RZ ;  /* 0x000000ff08ff79a7 */ /* 0x0001e2000810043f */
[----:B------:R-:W-:Y:S01]  /*100e0*/  LEA R0, P0, R4, UR4, 0x2 ;  /* 0x0000000404007c11 */ /* 0x000fe2000f8010ff */
[----:B------:R-:W-:Y:S01]  /*100f0*/  IMAD.SHL.U32 R7, R9, 0x2, RZ ;  /* 0x0000000209077824 */ /* 0x000fe200078e00ff */
[----:B------:R-:W-:Y:S01]  /*10100*/  UMOV UR4, 0xffffffff ;  /* 0xffffffff00047882 */ /* 0x000fe20000000000 */
[----:B------:R-:W-:-:S02]  /*10110*/  IMAD.IADD R3, R5, 0x1, R3 ;  /* 0x0000000105037824 */ /* 0x000fc400078e0203 */
[C---:B------:R-:W-:Y:S01]  /*10120*/  VIADD R32, R7.reuse, 0x30 ;  /* 0x0000003007207836 */ /* 0x040fe20000000000 */
[C---:B------:R-:W-:Y:S01]  /*10130*/  IADD3 R65, R7.reuse, 0x10, RZ ;  /* 0x0000001007417810 */ /* 0x040fe20007ffe0ff */
[C---:B------:R-:W-:Y:S01]  /*10140*/  VIADD R60, R7.reuse, 0x38 ;  /* 0x00000038073c7836 */ /* 0x040fe20000000000 */
[----:B------:R-:W-:Y:S01]  /*10150*/  LEA.HI.X R4, R4, UR5, R3, 0x2, P0 ;  /* 0x0000000504047c11 */ /* 0x000fe200080f1403 */
[C---:B------:R-:W-:Y:S01]  /*10160*/  VIADD R62, R7.reuse, 0x8 ;  /* 0x00000008073e7836 */ /* 0x040fe20000000000 */
[----:B------:R-:W-:Y:S01]  /*10170*/  SHF.R.S32.HI R66, RZ, 0x1f, R65 ;  /* 0x0000001fff427819 */ /* 0x000fe20000011441 */
[C---:B------:R-:W-:Y:S01]  /*10180*/  VIADD R67, R7.reuse, 0x18 ;  /* 0x0000001807437836 */ /* 0x040fe20000000000 */
[----:B------:R-:W-:Y:S01]  /*10190*/  SHF.R.S32.HI R61, RZ, 0x1f, R60 ;  /* 0x0000001fff3d7819 */ /* 0x000fe2000001143c */
[C---:B------:R-:W-:Y:S01]  /*101a0*/  VIADD R69, R7.reuse, 0x20 ;  /* 0x0000002007457836 */ /* 0x040fe20000000000 */
[----:B------:R-:W-:Y:S01]  /*101b0*/  SHF.R.S32.HI R64, RZ, 0x1f, R62 ;  /* 0x0000001fff407819 */ /* 0x000fe2000001143e */
[----:B------:R-:W-:Y:S01]  /*101c0*/  VIADD R71, R7, 0x28 ;  /* 0x0000002807477836 */ /* 0x000fe20000000000 */
[----:B------:R-:W-:-:S02]  /*101d0*/  SHF.R.S32.HI R68, RZ, 0x1f, R67 ;  /* 0x0000001fff447819 */ /* 0x000fc40000011443 */
[----:B------:R-:W-:Y:S02]  /*101e0*/  SHF.R.S32.HI R70, RZ, 0x1f, R69 ;  /* 0x0000001fff467819 */ /* 0x000fe40000011445 */
[----:B------:R-:W-:Y:S02]  /*101f0*/  SHF.R.S32.HI R72, RZ, 0x1f, R71 ;  /* 0x0000001fff487819 */ /* 0x000fe40000011447 */
[----:B------:R-:W-:Y:S01]  /*10200*/  SHF.R.S32.HI R73, RZ, 0x1f, R32 ;  /* 0x0000001fff497819 */ /* 0x000fe20000011420 */
[----:B0-----:R-:W-:Y:S06]  /*10210*/  BRA.DIV UR4, `(.L_x_522) ;  /* 0x00000086049c7947 */ /* 0x001fec000b800000 */
[----:B------:R0:W1:Y:S04]  /*10220*/  SHFL.IDX PT, R3, R4, RZ, 0x1c1f ;  /* 0x001c1fff04037589 */ /* 0x00006800000e0000 */
[----:B------:R0:W2:Y:S02]  /*10230*/  SHFL.IDX PT, R14, R0, RZ, 0x1c1f ;  /* 0x001c1fff000e7589 */ /* 0x0000a400000e0000 */
.L_x_705:
[----:B------:R-:W-:Y:S01]  /*10240*/  ISETP.GE.AND P0, PT, R10, R63, PT ;  /* 0x0000003f0a00720c */ /* 0x000fe20003f06270 */
[----:B------:R-:W-:-:S12]  /*10250*/  BSSY B1, `(.L_x_523) ;  /* 0x0000023000017945 */ /* 0x000fd80003800000 */
[----:B------:R-:W-:Y:S05]  /*10260*/  @P0 BRA `(.L_x_524) ;  /* 0x0000000000840947 */ /* 0x000fea0003800000 */
[----:B------:R-:W-:Y:S02]  /*10270*/  ULDC UR4, c[0x0][0xac8] ;  /* 0x0002b20000047ab9 */ /* 0x000fe40000000800 */
[----:B------:R-:W-:Y:S02]  /*10280*/  ISETP.GE.AND P3, PT, R7, UR4, PT ;  /* 0x0000000407007c0c */ /* 0x000fe4000bf66270 */
[----:B------:R-:W-:Y:S02]  /*10290*/  ISETP.GE.AND P1, PT, R62, UR4, PT ;  /* 0x000000043e007c0c */ /* 0x000fe4000bf26270 */
[----:B------:R-:W-:Y:S02]  /*102a0*/  ISETP.GE.AND P0, PT, R65, UR4, PT ;  /* 0x0000000441007c0c */ /* 0x000fe4000bf06270 */
[----:B------:R-:W-:-:S07]  /*102b0*/  ISETP.GE.AND P4, PT, R67, UR4, PT ;  /* 0x0000000443007c0c */ /* 0x000fce000bf86270 */
[----:B-1----:R-:W-:Y:S02]  /*102c0*/  @!P3 IMAD.MOV.U32 R15, RZ, RZ, R3 ;  /* 0x000000ffff0fb224 */ /* 0x002fe400078e0003 */
[CC--:B--2---:R-:W-:Y:S01]  /*102d0*/  @!P1 LEA R10, P5, R62.reuse, R14.reuse, 0x2 ;  /* 0x0000000e3e0a9211 */ /* 0x0c4fe200078a10ff */
[----:B------:R-:W-:Y:S01]  /*102e0*/  @!P3 IMAD.WIDE R8, R7, 0x4, R14 ;  /* 0x000000040708b825 */ /* 0x000fe200078e020e */
[----:B------:R-:W-:Y:S02]  /*102f0*/  @!P0 LEA R12, P2, R65, R14, 0x2 ;  /* 0x0000000e410c8211 */ /* 0x000fe400078410ff */
[-C--:B------:R-:W-:Y:S02]  /*10300*/  @!P1 LEA.HI.X R11, R62, R3.reuse, R64, 0x2, P5 ;  /* 0x000000033e0b9211 */ /* 0x080fe400028f1440 */
[----:B------:R1:W-:Y:S01]  /*10310*/  @!P3 ST.E.64 desc[UR56][R8.64], R20 ;  /* 0x000000140800b985 */ /* 0x0003e2000c101b38 */
[----:B------:R-:W-:Y:S02]  /*10320*/  ISETP.GE.AND P3, PT, R69, UR4, PT ;  /* 0x0000000445007c0c */ /* 0x000fe4000bf66270 */
[----:B------:R-:W-:Y:S01]  /*10330*/  @!P0 LEA.HI.X R13, R65, R3, R66, 0x2, P2 ;  /* 0x00000003410d8211 */ /* 0x000fe200010f1442 */
[----:B------:R2:W-:Y:S01]  /*10340*/  @!P1 ST.E.64 desc[UR56][R10.64], R26 ;  /* 0x0000001a0a009985 */ /* 0x0005e2000c101b38 */
[----:B------:R-:W-:-:S02]  /*10350*/  ISETP.GE.AND P2, PT, R71, UR4, PT ;  /* 0x0000000447007c0c */ /* 0x000fc4000bf46270 */
[CC--:B------:R-:W-:Y:S01]  /*10360*/  @!P4 LEA R24, P5, R67.reuse, R14.reuse, 0x2 ;  /* 0x0000000e4318c211 */ /* 0x0c0fe200078a10ff */
[----:B------:R3:W-:Y:S01]  /*10370*/  @!P0 ST.E.64 desc[UR56][R12.64], R28 ;  /* 0x0000001c0c008985 */ /* 0x0007e2000c101b38 */
[----:B------:R-:W-:Y:S02]  /*10380*/  ISETP.GE.AND P1, PT, R32, UR4, PT ;  /* 0x0000000420007c0c */ /* 0x000fe4000bf26270 */
[----:B------:R-:W-:Y:S02]  /*10390*/  ISETP.GE.AND P0, PT, R60, UR4, PT ;  /* 0x000000043c007c0c */ /* 0x000fe4000bf06270 */
[----:B------:R-:W-:Y:S02]  /*103a0*/  @!P4 LEA.HI.X R25, R67, R3, R68, 0x2, P5 ;  /* 0x000000034319c211 */ /* 0x000fe400028f1444 */
[----:B------:R-:W-:-:S03]  /*103b0*/  @!P3 LEA R58, P5, R69, R14, 0x2 ;  /* 0x0000000e453ab211 */ /* 0x000fc600078a10ff */
[----:B------:R3:W-:Y:S01]  /*103c0*/  @!P4 ST.E.64 desc[UR56][R24.64], R30 ;  /* 0x0000001e1800c985 */ /* 0x0007e2000c101b38 */
[-C--:B-1----:R-:W-:Y:S02]  /*103d0*/  @!P2 LEA R8, P4, R71, R14.reuse, 0x2 ;  /* 0x0000000e4708a211 */ /* 0x082fe400078810ff */
[-C--:B------:R-:W-:Y:S02]  /*103e0*/  @!P3 LEA.HI.X R59, R69, R3.reuse, R70, 0x2, P5 ;  /* 0x00000003453bb211 */ /* 0x080fe400028f1446 */
[-C--:B--2---:R-:W-:Y:S02]  /*103f0*/  @!P1 LEA R10, P5, R32, R14.reuse, 0x2 ;  /* 0x0000000e200a9211 */ /* 0x084fe400078a10ff */
[-C--:B------:R-:W-:Y:S01]  /*10400*/  @!P2 LEA.HI.X R9, R71, R3.reuse, R72, 0x2, P4 ;  /* 0x000000034709a211 */ /* 0x080fe200020f1448 */
[----:B------:R3:W-:Y:S01]  /*10410*/  @!P3 ST.E.64 desc[UR56][R58.64], R36 ;  /* 0x000000243a00b985 */ /* 0x0007e2000c101b38 */
[----:B------:R-:W-:Y:S02]  /*10420*/  @!P0 LEA R14, P4, R60, R14, 0x2 ;  /* 0x0000000e3c0e8211 */ /* 0x000fe400078810ff */
[-C--:B------:R-:W-:Y:S01]  /*10430*/  @!P1 LEA.HI.X R11, R32, R3.reuse, R73, 0x2, P5 ;  /* 0x00000003200b9211 */ /* 0x080fe200028f1449 */
[----:B------:R3:W-:Y:S01]  /*10440*/  @!P2 ST.E.64 desc[UR56][R8.64], R38 ;  /* 0x000000260800a985 */ /* 0x0007e2000c101b38 */
[----:B------:R-:W-:-:S03]  /*10450*/  @!P0 LEA.HI.X R15, R60, R3, R61, 0x2, P4 ;  /* 0x000000033c0f8211 */ /* 0x000fc600020f143d */
[----:B------:R3:W-:Y:S04]  /*10460*/  @!P1 ST.E.64 desc[UR56][R10.64], R40 ;  /* 0x000000280a009985 */ /* 0x0007e8000c101b38 */
[----:B------:R3:W-:Y:S02]  /*10470*/  @!P0 ST.E.64 desc[UR56][R14.64], R44 ;  /* 0x0000002c0e008985 */ /* 0x0007e4000c101b38 */
.L_x_524:
[----:B------:R-:W-:Y:S05]  /*10480*/  BSYNC B1 ;  /* 0x0000000000017941 */ /* 0x000fea0003800000 */
.L_x_523:
[----:B------:R-:W-:-:S03]  /*10490*/  UMOV UR4, 0xffffffff ;  /* 0xffffffff00047882 */ /* 0x000fc60000000000 */
[----:B------:R-:W-:Y:S05]  /*104a0*/  BRA.DIV UR4, `(.L_x_525) ;  /* 0x00000086042c7947 */ /* 0x000fea000b800000 */
[----:B-1----:R1:W4:Y:S04]  /*104b0*/  SHFL.IDX PT, R3, R4, 0x1, 0x1c1f ;  /* 0x003c1f0004037f89 */ /* 0x00232800000e0000 */
[----:B--23--:R1:W2:Y:S02]  /*104c0*/  SHFL.IDX PT, R14, R0, 0x1, 0x1c1f ;  /* 0x003c1f00000e7f89 */ /* 0x00c2a400000e0000 */
.L_x_709:
[----:B------:R-:W-:-:S13]  /*104d0*/  ISETP.GE.AND P0, PT, R6, R63, PT ;  /* 0x0000003f0600720c */ /* 0x000fda0003f06270 */
[----:B------:R-:W-:Y:S05]  /*104e0*/  @P0 BRA `(.L_x_521) ;  /* 0x0000000c00140947 */ /* 0x000fea0003800000 */
[----:B------:R-:W-:Y:S02]  /*104f0*/  ULDC UR4, c[0x0][0xac8] ;  /* 0x0002b20000047ab9 */ /* 0x000fe40000000800 */
[----:B------:R-:W-:Y:S02]  /*10500*/  ISETP.GE.AND P4, PT, R7, UR4, PT ;  /* 0x0000000407007c0c */ /* 0x000fe4000bf86270 */
[----:B------:R-:W-:Y:S02]  /*10510*/  ISETP.GE.AND P5, PT, R62, UR4, PT ;  /* 0x000000043e007c0c */ /* 0x000fe4000bfa6270 */
[----:B------:R-:W-:Y:S02]  /*10520*/  ISETP.GE.AND P0, PT, R65, UR4, PT ;  /* 0x0000000441007c0c */ /* 0x000fe4000bf06270 */
[----:B------:R-:W-:Y:S02]  /*10530*/  ISETP.GE.AND P1, PT, R67, UR4, PT ;  /* 0x0000000443007c0c */ /* 0x000fe4000bf26270 */
[----:B------:R-:W-:-:S05]  /*10540*/  ISETP.GE.AND P2, PT, R69, UR4, PT ;  /* 0x0000000445007c0c */ /* 0x000fca000bf46270 */
[----:B----4-:R-:W-:Y:S02]  /*10550*/  @!P4 IMAD.MOV.U32 R15, RZ, RZ, R3 ;  /* 0x000000ffff0fc224 */ /* 0x010fe400078e0003 */
[----:B--2---:R-:W-:Y:S01]  /*10560*/  @!P5 LEA R6, P3, R62, R14, 0x2 ;  /* 0x0000000e3e06d211 */ /* 0x004fe200078610ff */
[----:B01----:R-:W-:-:S03]  /*10570*/  @!P4 IMAD.WIDE R4, R7, 0x4, R14 ;  /* 0x000000040704c825 */ /* 0x003fc600078e020e */
[----:B------:R-:W-:Y:S02]  /*10580*/  @!P5 LEA.HI.X R7, R62, R3, R64, 0x2, P3 ;  /* 0x000000033e07d211 */ /* 0x000fe400018f1440 */
[----:B------:R-:W-:Y:S01]  /*10590*/  ISETP.GE.AND P3, PT, R71, UR4, PT ;  /* 0x0000000447007c0c */ /* 0x000fe2000bf66270 */
[----:B------:R0:W-:Y:S01]  /*105a0*/  @!P4 ST.E.64 desc[UR56][R4.64], R42 ;  /* 0x0000002a0400c985 */ /* 0x0001e2000c101b38 */
[----:B------:R-:W-:-:S03]  /*105b0*/  @!P0 LEA R8, P4, R65, R14, 0x2 ;  /* 0x0000000e41088211 */ /* 0x000fc600078810ff */
[----:B------:R1:W-:Y:S01]  /*105c0*/  @!P5 ST.E.64 desc[UR56][R6.64], R46 ;  /* 0x0000002e0600d985 */ /* 0x0003e2000c101b38 */
[-C--:B------:R-:W-:Y:S02]  /*105d0*/  @!P1 LEA R10, P5, R67, R14.reuse, 0x2 ;  /* 0x0000000e430a9211 */ /* 0x080fe400078a10ff */
[-C--:B------:R-:W-:Y:S02]  /*105e0*/  @!P0 LEA.HI.X R9, R65, R3.reuse, R66, 0x2, P4 ;  /* 0x0000000341098211 */ /* 0x080fe400020f1442 */
[----:B------:R-:W-:Y:S02]  /*105f0*/  ISETP.GE.AND P4, PT, R32, UR4, PT ;  /* 0x0000000420007c0c */ /* 0x000fe4000bf86270 */
[-C--:B------:R-:W-:Y:S01]  /*10600*/  @!P1 LEA.HI.X R11, R67, R3.reuse, R68, 0x2, P5 ;  /* 0x00000003430b9211 */ /* 0x080fe200028f1444 */
[----:B------:R1:W-:Y:S01]  /*10610*/  @!P0 ST.E.64 desc[UR56][R8.64], R48 ;  /* 0x0000003008008985 */ /* 0x0003e2000c101b38 */
[C---:B------:R-:W-:Y:S02]  /*10620*/  @!P2 LEA R12, P5, R69.reuse, R14, 0x2 ;  /* 0x0000000e450ca211 */ /* 0x040fe400078a10ff */
[----:B------:R-:W-:Y:S01]  /*10630*/  ISETP.GE.AND P0, PT, R60, UR4, PT ;  /* 0x000000043c007c0c */ /* 0x000fe2000bf06270 */
[----:B------:R1:W-:Y:S01]  /*10640*/  @!P1 ST.E.64 desc[UR56][R10.64], R50 ;  /* 0x000000320a009985 */ /* 0x0003e2000c101b38 */
[----:B------:R-:W-:-:S02]  /*10650*/  @!P2 LEA.HI.X R13, R69, R3, R70, 0x2, P5 ;  /* 0x00000003450da211 */ /* 0x000fc400028f1446 */
[----:B------:R-:W-:-:S03]  /*10660*/  @!P3 LEA R20, P5, R71, R14, 0x2 ;  /* 0x0000000e4714b211 */ /* 0x000fc600078a10ff */
[----:B------:R1:W-:Y:S01]  /*10670*/  @!P2 ST.E.64 desc[UR56][R12.64], R52 ;  /* 0x000000340c00a985 */ /* 0x0003e2000c101b38 */
[----:B------:R-:W-:Y:S02]  /*10680*/  @!P3 LEA.HI.X R21, R71, R3, R72, 0x2, P5 ;  /* 0x000000034715b211 */ /* 0x000fe400028f1448 */
[----:B0-----:R-:W-:-:S03]  /*10690*/  @!P4 LEA R4, P5, R32, R14, 0x2 ;  /* 0x0000000e2004c211 */ /* 0x001fc600078a10ff */
[----:B------:R1:W-:Y:S01]  /*106a0*/  @!P3 ST.E.64 desc[UR56][R20.64], R54 ;  /* 0x000000361400b985 */ /* 0x0003e2000c101b38 */
[----:B------:R-:W-:-:S05]  /*106b0*/  @!P4 LEA.HI.X R5, R32, R3, R73, 0x2, P5 ;  /* 0x000000032005c211 */ /* 0x000fca00028f1449 */
[----:B------:R1:W-:Y:S01]  /*106c0*/  @!P4 ST.E.64 desc[UR56][R4.64], R56 ;  /* 0x000000380400c985 */ /* 0x0003e2000c101b38 */
[----:B------:R-:W-:Y:S05]  /*106d0*/  @P0 BRA `(.L_x_521) ;  /* 0x0000000800980947 */ /* 0x000fea0003800000 */
[----:B------:R-:W-:-:S04]  /*106e0*/  LEA R14, P0, R60, R14, 0x2 ;  /* 0x0000000e3c0e7211 */ /* 0x000fc800078010ff */
[----:B------:R-:W-:-:S05]  /*106f0*/  LEA.HI.X R15, R60, R3, R61, 0x2, P0 ;  /* 0x000000033c0f7211 */ /* 0x000fca00000f143d */
[----:B------:R0:W-:Y:S01]  /*10700*/  ST.E.64 desc[UR56][R14.64], R150 ;  /* 0x000000960e007985 */ /* 0x0001e2000c101b38 */
[----:B------:R-:W-:Y:S05]  /*10710*/  BRA `(.L_x_521) ;  /* 0x0000000800887947 */ /* 0x000fea0003800000 */
.L_x_517:
[----:B------:R-:W2:Y:S01]  /*10720*/  LDL R8, [R1+0x60] ;  /* 0x0000600001087983 */ /* 0x000ea20000100800 */
[----:B------:R-:W-:Y:S01]  /*10730*/  ULDC.64 UR6, c[0x0][0xc08] ;  /* 0x0003020000067ab9 */ /* 0x000fe20000000a00 */
[----:B------:R-:W-:Y:S01]  /*10740*/  ULDC.64 UR4, c[0x0][0xc00] ;  /* 0x0003000000047ab9 */ /* 0x000fe20000000a00 */
[----:B------:R-:W-:Y:S02]  /*10750*/  ISETP.NE.U32.AND P1, PT, RZ, UR6, PT ;  /* 0x00000006ff007c0c */ /* 0x000fe4000bf25070 */
[----:B------:R-:W-:Y:S02]  /*10760*/  ISETP.NE.U32.AND P0, PT, RZ, UR4, PT ;  /* 0x00000004ff007c0c */ /* 0x000fe4000bf05070 */
[----:B------:R-:W-:Y:S02]  /*10770*/  ISETP.NE.AND.EX P1, PT, RZ, UR7, PT, P1 ;  /* 0x00000007ff007c0c */ /* 0x000fe4000bf25310 */
[----:B------:R-:W-:Y:S02]  /*10780*/  IADD3 R4, P2, R66, UR4, RZ ;  /* 0x0000000442047c10 */ /* 0x000fe4000ff5e0ff */
[----:B------:R-:W-:-:S02]  /*10790*/  ISETP.NE.AND.EX P0, PT, RZ, UR5, PT, P0 ;  /* 0x00000005ff007c0c */ /* 0x000fc4000bf05300 */
[----:B------:R-:W-:Y:S01]  /*107a0*/  IADD3.X R5, R67, UR5, RZ, P2, !PT ;  /* 0x0000000543057c10 */ /* 0x000fe200097fe4ff */
[----:B------:R-:W-:Y:S01]  /*107b0*/  ULDC UR4, c[0x0][0xa88] ;  /* 0x0002a20000047ab9 */ /* 0x000fe20000000800 */
[----:B-----5:R-:W-:Y:S01]  /*107c0*/  MOV R25, RZ ;  /* 0x000000ff00197202 */ /* 0x020fe20000000f00 */
[----:B------:R-:W-:-:S04]  /*107d0*/  IMAD.U32 R21, RZ, RZ, UR4 ;  /* 0x00000004ff157e24 */ /* 0x000fc8000f8e00ff */
[----:B------:R-:W-:-:S04]  /*107e0*/  @P1 IADD3 R6, P2, R66, UR6, RZ ;  /* 0x0000000642061c10 */ /* 0x000fc8000ff5e0ff */
[----:B------:R-:W-:Y:S01]  /*107f0*/  @P1 IADD3.X R7, R67, UR7, RZ, P2, !PT ;  /* 0x0000000743071c10 */ /* 0x000fe200097fe4ff */
[----:B------:R0:W5:Y:S04]  /*10800*/  @P0 LDG.E R25, desc[UR56][R4.64] ;  /* 0x0000003804190981 */ /* 0x000168000c1e1900 */
[----:B------:R0:W5:Y:S01]  /*10810*/  @P1 LDG.E R21, desc[UR56][R6.64] ;  /* 0x0000003806151981 */ /* 0x000162000c1e1900 */
[----:B------:R-:W-:Y:S02]  /*10820*/  ISETP.GT.AND P3, PT, R75, 0xbf, PT ;  /* 0x000000bf4b00780c */ /* 0x000fe40003f64270 */
[----:B--2---:R-:W-:-:S13]  /*10830*/  ISETP.NE.AND P2, PT, R8, RZ, PT ;  /* 0x000000ff0800720c */ /* 0x004fda0003f45270 */
[----:B------:R-:W1:Y:S02]  /*10840*/  @!P2 LDC R8, c[0x0][0xad4] ;  /* 0x0002b500ff08ab82 */ /* 0x000e640000000800 */
[----:B-1----:R0:W-:Y:S01]  /*10850*/  @!P2 STL [R1+0x60], R8 ;  /* 0x000060080100a387 */ /* 0x0021e20000100800 */
[----:B------:R-:W-:Y:S01]  /*10860*/  ISETP.GT.AND P2, PT, R8, 0x1, PT ;  /* 0x000000010800780c */ /* 0x000fe20003f44270 */
[----:B------:R-:W-:-:S12]  /*10870*/  @P1 BRA `(.L_x_526) ;  /* 0x0000000000101947 */ /* 0x000fd80003800000 */
[----:B------:R-:W-:Y:S05]  /*10880*/  @!P0 BRA `(.L_x_526) ;  /* 0x00000000000c8947 */ /* 0x000fea0003800000 */
[----:B------:R-:W2:Y:S04]  /*10890*/  LDG.E R0, desc[UR56][R4.64] ;  /* 0x0000003804007981 */ /* 0x000ea8000c1e1900 */
[----:B-----5:R-:W2:Y:S02]  /*108a0*/  LDG.E R21, desc[UR56][R4.64+0x4] ;  /* 0x0000043804157981 */ /* 0x020ea4000c1e1900 */
[----:B--2---:R-:W-:-:S07]  /*108b0*/  IMAD.IADD R21, R21, 0x1, -R0 ;  /* 0x0000000115157824 */ /* 0x004fce00078e0a00 */
.L_x_526:
[----:B------:R-:W-:Y:S01]  /*108c0*/  BSSY B1, `(.L_x_527) ;  /* 0x000003a000017945 */ /* 0x000fe20003800000 */
[----:B------:R-:W-:Y:S02]  /*108d0*/  SEL R37, R74, RZ, !P0 ;  /* 0x000000ff4a257207 */ /* 0x000fe40004000000 */
[----:B------:R-:W-:Y:S02]  /*108e0*/  SEL R63, R63, RZ, !P0 ;  /* 0x000000ff3f3f7207 */ /* 0x000fe40004000000 */
[----:B-----5:R-:W-:Y:S01]  /*108f0*/  SHF.R.S32.HI R24, RZ, 0x1f, R25 ;  /* 0x0000001fff187819 */ /* 0x020fe20000011419 */
[----:B------:R-:W-:Y:S06]  /*10900*/  @P3 BRA `(.L_x_528) ;  /* 0x0000000000d43947 */ /* 0x000fec0003800000 */
[----:B------:R-:W2:Y:S01]  /*10910*/  LDL R0, [R1+0x68] ;  /* 0x0000680001007983 */ /* 0x000ea20000100800 */
[----:B------:R-:W1:Y:S01]  /*10920*/  LDC R26, c[0x0][0xbe8] ;  /* 0x0002fa00ff1a7b82 */ /* 0x000e620000000800 */
[----:B0-----:R-:W2:Y:S02]  /*10930*/  S2R R4, SR_TID.X ;  /* 0x0000000000047919 */ /* 0x001ea40000002100 */
[----:B--2---:R-:W-:Y:S02]  /*10940*/  IMAD R0, R0, 0xc0, R4 ;  /* 0x000000c000007824 */ /* 0x004fe400078e0204 */
[----:B-1----:R-:W-:Y:S02]  /*10950*/  IMAD R4, R21, R26, RZ ;  /* 0x0000001a15047224 */ /* 0x002fe400078e02ff */
[----:B------:R-:W-:-:S05]  /*10960*/  VIADD R39, R0, 0xffffff80 ;  /* 0xffffff8000277836 */ /* 0x000fca0000000000 */
[----:B------:R-:W-:-:S13]  /*10970*/  ISETP.GE.AND P0, PT, R39, R4, PT ;  /* 0x000000042700720c */ /* 0x000fda0003f06270 */
[----:B------:R-:W-:Y:S05]  /*10980*/  @P0 BRA `(.L_x_528) ;  /* 0x0000000000b40947 */ /* 0x000fea0003800000 */
[----:B------:R-:W2:Y:S01]  /*10990*/  LDL R14, [R1+0x58] ;  /* 0x00005800010e7983 */ /* 0x000ea20000100800 */
[----:B------:R-:W-:Y:S01]  /*109a0*/  IMAD.MOV.U32 R20, RZ, RZ, 0x9b8 ;  /* 0x000009b8ff147424 */ /* 0x000fe200078e00ff */
[----:B------:R-:W-:Y:S01]  /*109b0*/  ISETP.GT.AND P0, PT, R8, 0x1, PT ;  /* 0x000000010800780c */ /* 0x000fe20003f04270 */
[----:B------:R-:W0:Y:S01]  /*109c0*/  LDC.64 R4, c[0x0][0xba8] ;  /* 0x0002ea00ff047b82 */ /* 0x000e220000000a00 */
[----:B------:R-:W3:Y:S01]  /*109d0*/  LDL.LU R28, [R1+0x6c] ;  /* 0x00006c00011c7983 */ /* 0x000ee20000300800 */
[----:B------:R-:W-:Y:S01]  /*109e0*/  ISETP.NE.AND P1, PT, R26, 0x1, PT ;  /* 0x000000011a00780c */ /* 0x000fe20003f25270 */
[----:B------:R-:W-:Y:S01]  /*109f0*/  IMAD.MOV.U32 R27, RZ, RZ, R39 ;  /* 0x000000ffff1b7224 */ /* 0x000fe200078e0027 */
[----:B------:R-:W-:-:S04]  /*10a00*/  SEL R20, R20, 0x978, P0 ;  /* 0x0000097814147807 */ /* 0x000fc80000000000 */
[----:B------:R-:W1:Y:S08]  /*10a10*/  LDC.64 R10, c[0x0][R20+0x220] ;  /* 0x00008800140a7b82 */ /* 0x000e700000000a00 */
[----:B------:R-:W2:Y:S08]  /*10a20*/  LDC.64 R8, c[0x0][R20+0x218] ;  /* 0x0000860014087b82 */ /* 0x000eb00000000a00 */
[----:B------:R-:W4:Y:S08]  /*10a30*/  LDC.64 R12, c[0x0][R20+0x228] ;  /* 0x00008a00140c7b82 */ /* 0x000f300000000a00 */
[----:B------:R-:W5:Y:S08]  /*10a40*/  @P1 LDC R0, c[0x0][0xbec] ;  /* 0x0002fb00ff001b82 */ /* 0x000f700000000800 */
[----:B------:R-:W4:Y:S08]  /*10a50*/  LDC.64 R6, c[0x0][R20+0x210] ;  /* 0x0000840014067b82 */ /* 0x000f300000000a00 */
[----:B------:R-:W4:Y:S01]  /*10a60*/  @P1 LDC R31, c[0x0][0xbf0] ;  /* 0x0002fc00ff1f1b82 */ /* 0x000f220000000800 */
[----:B-----5:R-:W-:-:S07]  /*10a70*/  @P1 IMAD.HI.U32 R0, R39, R0, RZ ;  /* 0x0000000027001227 */ /* 0x020fce00078e00ff */
[----:B0-----:R-:W0:Y:S01]  /*10a80*/  @!P0 LDC R4, c[0x0][0xb50] ;  /* 0x0002d400ff048b82 */ /* 0x001e220000000800 */
[----:B-1----:R-:W-:-:S07]  /*10a90*/  IMAD R11, R11, R37, RZ ;  /* 0x000000250b0b7224 */ /* 0x002fce00078e02ff */
[----:B------:R-:W1:Y:S01]  /*10aa0*/  @!P0 LDC R5, c[0x0][0xb54] ;  /* 0x0002d500ff058b82 */ /* 0x000e620000000800 */
[----:B----4-:R-:W-:Y:S01]  /*10ab0*/  @P1 SHF.R.U32.HI R27, RZ, R31, R0 ;  /* 0x0000001fff1b1219 */ /* 0x010fe20000011600 */
[----:B------:R-:W-:Y:S02]  /*10ac0*/  IMAD R31, R10, R63, R11 ;  /* 0x0000003f0a1f7224 */ /* 0x000fe400078e020b */
[-C--:B--2---:R-:W-:Y:S02]  /*10ad0*/  IMAD R29, R9, R14.reuse, RZ ;  /* 0x0000000e091d7224 */ /* 0x084fe400078e02ff */
[----:B------:R-:W-:Y:S01]  /*10ae0*/  IMAD.WIDE.U32 R8, R8, R14, RZ ;  /* 0x0000000e08087225 */ /* 0x000fe200078e00ff */
[----:B---3--:R-:W-:-:S03]  /*10af0*/  SEL R11, R28, RZ, P0 ;  /* 0x000000ff1c0b7207 */ /* 0x008fc60000000000 */
[----:B------:R-:W-:Y:S01]  /*10b00*/  IMAD.WIDE.U32 R14, R10, R37, RZ ;  /* 0x000000250a0e7225 */ /* 0x000fe200078e00ff */
[----:B------:R-:W-:-:S03]  /*10b10*/  IADD3 R29, R9, R29, RZ ;  /* 0x0000001d091d7210 */ /* 0x000fc60007ffe0ff */
[----:B------:R-:W-:Y:S01]  /*10b20*/  IMAD.MOV R10, RZ, RZ, -R27 ;  /* 0x000000ffff0a7224 */ /* 0x000fe200078e0a1b */
[----:B------:R-:W-:Y:S01]  /*10b30*/  IADD3 R0, P1, P3, R14, R8, R25 ;  /* 0x000000080e007210 */ /* 0x000fe20007b3e019 */
[----:B------:R-:W-:Y:S02]  /*10b40*/  IMAD.IADD R31, R15, 0x1, R31 ;  /* 0x000000010f1f7824 */ /* 0x000fe400078e021f */
[----:B------:R-:W-:-:S04]  /*10b50*/  IMAD.WIDE.U32 R8, R12, R11, RZ ;  /* 0x0000000b0c087225 */ /* 0x000fc800078e00ff */
[----:B------:R-:W-:Y:S02]  /*10b60*/  IMAD R13, R13, R11, RZ ;  /* 0x0000000b0d0d7224 */ /* 0x000fe400078e02ff */
[----:B------:R-:W-:Y:S01]  /*10b70*/  IMAD R11, R26, R10, R39 ;  /* 0x0000000a1a0b7224 */ /* 0x000fe200078e0227 */
[----:B------:R-:W-:Y:S01]  /*10b80*/  IADD3.X R10, R31, R29, R24, P1, P3 ;  /* 0x0000001d1f0a7210 */ /* 0x000fe20000fe6418 */
[----:B------:R-:W-:Y:S01]  /*10b90*/  IMAD.IADD R13, R9, 0x1, R13 ;  /* 0x00000001090d7824 */ /* 0x000fe200078e020d */
[----:B------:R-:W-:Y:S01]  /*10ba0*/  IADD3 R8, P0, P1, R27, R0, R8 ;  /* 0x000000001b087210 */ /* 0x000fe2000791e008 */
[----:B------:R-:W-:Y:S01]  /*10bb0*/  IMAD R0, R7, R11, RZ ;  /* 0x0000000b07007224 */ /* 0x000fe200078e02ff */
[----:B------:R-:W-:-:S04]  /*10bc0*/  SHF.R.S32.HI R27, RZ, 0x1f, R27 ;  /* 0x0000001fff1b7819 */ /* 0x000fc8000001141b */
[----:B------:R-:W-:Y:S02]  /*10bd0*/  IADD3.X R9, R27, R10, R13, P0, P1 ;  /* 0x0000000a1b097210 */ /* 0x000fe400007e240d */
[----:B------:R-:W-:-:S05]  /*10be0*/  SHF.R.S32.HI R13, RZ, 0x1f, R11 ;  /* 0x0000001fff0d7819 */ /* 0x000fca000001140b */
[C---:B------:R-:W-:Y:S02]  /*10bf0*/  IMAD R13, R6.reuse, R13, R0 ;  /* 0x0000000d060d7224 */ /* 0x040fe400078e0200 */
[----:B------:R-:W-:-:S04]  /*10c00*/  IMAD.WIDE.U32 R6, R6, R11, R8 ;  /* 0x0000000b06067225 */ /* 0x000fc800078e0008 */
[----:B------:R-:W-:Y:S01]  /*10c10*/  IMAD.IADD R0, R7, 0x1, R13 ;  /* 0x0000000107007824 */ /* 0x000fe200078e020d */
[----:B0-----:R-:W-:Y:S01]  /*10c20*/  LEA R4, P0, R6, R4, 0x2 ;  /* 0x0000000406047211 */ /* 0x001fe200078010ff */
[----:B------:R-:W-:-:S03]  /*10c30*/  IMAD.MOV.U32 R7, RZ, RZ, -0x800000 ;  /* 0xff800000ff077424 */ /* 0x000fc600078e00ff */
[----:B-1----:R-:W-:-:S05]  /*10c40*/  LEA.HI.X R5, R6, R5, R0, 0x2, P0 ;  /* 0x0000000506057211 */ /* 0x002fca00000f1400 */
[----:B------:R1:W-:Y:S04]  /*10c50*/  STG.E desc[UR56][R4.64], R7 ;  /* 0x0000000704007986 */ /* 0x0003e8000c101938 */
.L_x_528:
[----:B------:R-:W-:Y:S05]  /*10c60*/  BSYNC B1 ;  /* 0x0000000000017941 */ /* 0x000fea0003800000 */
.L_x_527:
[----:B------:R-:W-:Y:S05]  /*10c70*/  @P2 BRA `(.L_x_521) ;  /* 0x0000000400302947 */ /* 0x000fea0003800000 */
[----:B------:R-:W2:Y:S01]  /*10c80*/  LDL.LU R12, [R1+0x58] ;  /* 0x00005800010c7983 */ /* 0x000ea20000300800 */
[----:B------:R-:W3:Y:S01]  /*10c90*/  LDC R10, c[0x0][0xbe8] ;  /* 0x0002fa00ff0a7b82 */ /* 0x000ee20000000800 */
[----:B------:R-:W-:Y:S01]  /*10ca0*/  ULDC.64 UR4, c[0x0][0xaa0] ;  /* 0x0002a80000047ab9 */ /* 0x000fe20000000a00 */
[----:B------:R-:W-:Y:S01]  /*10cb0*/  IMAD R3, R3, 0x30, R62 ;  /* 0x0000003003037824 */ /* 0x000fe200078e023e */
[----:B------:R-:W4:Y:S01]  /*10cc0*/  LDL R26, [R1+0x68] ;  /* 0x00006800011a7983 */ /* 0x000f220000100800 */
[----:B------:R-:W-:Y:S01]  /*10cd0*/  IMAD R0, R24, UR4, RZ ;  /* 0x0000000418007c24 */ /* 0x000fe2000f8e02ff */
[----:B------:R-:W-:Y:S01]  /*10ce0*/  ULDC.64 UR6, c[0x0][0xaf0] ;  /* 0x0002bc0000067ab9 */ /* 0x000fe20000000a00 */
[----:B01----:R-:W-:-:S04]  /*10cf0*/  IMAD.WIDE.U32 R4, R25, UR4, RZ ;  /* 0x0000000419047c25 */ /* 0x003fc8000f8e00ff */
[----:B------:R-:W-:Y:S01]  /*10d00*/  IMAD R7, R25, UR5, R0 ;  /* 0x0000000519077c24 */ /* 0x000fe2000f8e0200 */
[----:B------:R-:W-:Y:S01]  /*10d10*/  ULDC.64 UR4, c[0x0][0xae8] ;  /* 0x0002ba0000047ab9 */ /* 0x000fe20000000a00 */
[----:B------:R-:W-:-:S03]  /*10d20*/  IMAD R6, R63, UR6, RZ ;  /* 0x000000063f067c24 */ /* 0x000fc6000f8e02ff */
[----:B------:R-:W-:Y:S02]  /*10d30*/  IADD3 R5, R5, R7, RZ ;  /* 0x0000000705057210 */ /* 0x000fe40007ffe0ff */
[----:B---3--:R-:W-:-:S13]  /*10d40*/  ISETP.NE.AND P0, PT, R10, 0x1, PT ;  /* 0x000000010a00780c */ /* 0x008fda0003f05270 */
[----:B------:R-:W0:Y:S08]  /*10d50*/  @P0 LDC R9, c[0x0][0xbec] ;  /* 0x0002fb00ff090b82 */ /* 0x000e300000000800 */
[----:B------:R-:W1:Y:S01]  /*10d60*/  @P0 LDC R11, c[0x0][0xbf0] ;  /* 0x0002fc00ff0b0b82 */ /* 0x000e620000000800 */
[----:B--2---:R-:W-:-:S04]  /*10d70*/  IMAD.WIDE.U32 R4, R12, UR4, R4 ;  /* 0x000000040c047c25 */ /* 0x004fc8000f8e0004 */
[----:B----4-:R-:W-:Y:S02]  /*10d80*/  IMAD R8, R26, 0xc0, R3 ;  /* 0x000000c01a087824 */ /* 0x010fe400078e0203 */
[----:B------:R-:W-:Y:S01]  /*10d90*/  IMAD R5, R12, UR5, R5 ;  /* 0x000000050c057c24 */ /* 0x000fe2000f8e0205 */
[----:B------:R-:W-:Y:S01]  /*10da0*/  ULDC.64 UR4, c[0x0][0xae0] ;  /* 0x0002b80000047ab9 */ /* 0x000fe20000000a00 */
[----:B0-----:R-:W-:-:S04]  /*10db0*/  @P0 IMAD.HI.U32 R0, R8, R9, RZ ;  /* 0x0000000908000227 */ /* 0x001fc800078e00ff */
[----:B------:R-:W-:Y:S01]  /*10dc0*/  IMAD.MOV.U32 R3, RZ, RZ, R8 ;  /* 0x000000ffff037224 */ /* 0x000fe200078e0008 */
[----:B-1----:R-:W-:Y:S01]  /*10dd0*/  @P0 SHF.R.U32.HI R3, RZ, R11, R0 ;  /* 0x0000000bff030219 */ /* 0x002fe20000011600 */
[C---:B------:R-:W-:Y:S02]  /*10de0*/  IMAD R9, R37.reuse, UR7, R6 ;  /* 0x0000000725097c24 */ /* 0x040fe4000f8e0206 */
[----:B------:R-:W-:Y:S01]  /*10df0*/  IMAD.WIDE.U32 R4, R37, UR6, R4 ;  /* 0x0000000625047c25 */ /* 0x000fe2000f8e0004 */
[--C-:B------:R-:W-:Y:S01]  /*10e00*/  SHF.R.S32.HI R0, RZ, 0x1f, R3.reuse ;  /* 0x0000001fff007819 */ /* 0x100fe20000011403 */
[----:B------:R-:W-:Y:S02]  /*10e10*/  ULDC.64 UR6, c[0x0][0xa80] ;  /* 0x0002a00000067ab9 */ /* 0x000fe40000000a00 */
[----:B------:R-:W-:Y:S02]  /*10e20*/  IMAD.MOV R7, RZ, RZ, -R3 ;  /* 0x000000ffff077224 */ /* 0x000fe400078e0a03 */
[----:B------:R-:W-:-:S02]  /*10e30*/  IMAD R0, R0, UR4, RZ ;  /* 0x0000000400007c24 */ /* 0x000fc4000f8e02ff */
[----:B------:R-:W-:Y:S02]  /*10e40*/  IMAD R7, R10, R7, R8 ;  /* 0x000000070a077224 */ /* 0x000fe400078e0208 */
[----:B------:R-:W-:Y:S02]  /*10e50*/  IMAD.IADD R5, R5, 0x1, R9 ;  /* 0x0000000105057824 */ /* 0x000fe400078e0209 */
[C---:B------:R-:W-:Y:S01]  /*10e60*/  IMAD R9, R3.reuse, UR5, R0 ;  /* 0x0000000503097c24 */ /* 0x040fe2000f8e0200 */
[----:B------:R-:W-:Y:S01]  /*10e70*/  SHF.R.S32.HI R0, RZ, 0x1f, R7 ;  /* 0x0000001fff007819 */ /* 0x000fe20000011407 */
[----:B------:R-:W-:Y:S01]  /*10e80*/  IMAD.WIDE.U32 R4, R3, UR4, R4 ;  /* 0x0000000403047c25 */ /* 0x000fe2000f8e0004 */
[----:B------:R-:W-:-:S03]  /*10e90*/  ULDC.64 UR4, c[0x0][0xad8] ;  /* 0x0002b60000047ab9 */ /* 0x000fc60000000a00 */
[----:B------:R-:W-:Y:S02]  /*10ea0*/  IMAD R0, R0, UR4, RZ ;  /* 0x0000000400007c24 */ /* 0x000fe4000f8e02ff */
[----:B------:R-:W-:Y:S02]  /*10eb0*/  IMAD.IADD R5, R5, 0x1, R9 ;  /* 0x0000000105057824 */ /* 0x000fe400078e0209 */
[C---:B------:R-:W-:Y:S02]  /*10ec0*/  IMAD R3, R7.reuse, UR5, R0 ;  /* 0x0000000507037c24 */ /* 0x040fe4000f8e0200 */
[----:B------:R-:W-:Y:S01]  /*10ed0*/  IMAD.WIDE.U32 R4, R7, UR4, R4 ;  /* 0x0000000407047c25 */ /* 0x000fe2000f8e0004 */
[----:B------:R-:W-:Y:S02]  /*10ee0*/  ULDC UR4, c[0x0][0xac8] ;  /* 0x0002b20000047ab9 */ /* 0x000fe40000000800 */
[----:B------:R-:W-:Y:S01]  /*10ef0*/  ISETP.GE.AND P0, PT, R59, UR4, PT ;  /* 0x000000043b007c0c */ /* 0x000fe2000bf06270 */
[----:B------:R-:W-:Y:S01]  /*10f00*/  IMAD.IADD R3, R5, 0x1, R3 ;  /* 0x0000000105037824 */ /* 0x000fe200078e0203 */
[----:B------:R-:W-:Y:S01]  /*10f10*/  LEA R7, P1, R4, UR6, 0x1 ;  /* 0x0000000604077c11 */ /* 0x000fe2000f8208ff */
[----:B------:R-:W-:-:S03]  /*10f20*/  UMOV UR4, 0xffffffff ;  /* 0xffffffff00047882 */ /* 0x000fc60000000000 */
[----:B------:R-:W-:Y:S01]  /*10f30*/  LEA.HI.X R20, R4, UR7, R3, 0x1, P1 ;  /* 0x0000000704147c11 */ /* 0x000fe200088f0c03 */
[----:B------:R-:W-:Y:S08]  /*10f40*/  BRA.DIV UR4, `(.L_x_529) ;  /* 0x0000007a04cc7947 */ /* 0x000ff0000b800000 */
[----:B------:R-:W0:Y:S01]  /*10f50*/  SHFL.IDX PT, R3, R7, RZ, 0x181f ;  /* 0x00181fff07037589 */ /* 0x000e2200000e0000 */
[----:B------:R-:W-:Y:S02]  /*10f60*/  IMAD R21, R21, R10, RZ ;  /* 0x0000000a15157224 */ /* 0x000fe400078e02ff */
[----:B------:R-:W-:Y:S01]  /*10f70*/  IMAD R24, R26, 0xc0, R62 ;  /* 0x000000c01a187824 */ /* 0x000fe200078e023e */
[----:B------:R-:W1:Y:S03]  /*10f80*/  SHFL.IDX PT, R0, R20, RZ, 0x181f ;  /* 0x00181fff14007589 */ /* 0x000e6600000e0000 */
[C---:B------:R-:W-:Y:S01]  /*10f90*/  VIADD R10, R24.reuse, 0x60 ;  /* 0x00000060180a7836 */ /* 0x040fe20000000000 */
[----:B------:R-:W2:Y:S01]  /*10fa0*/  SHFL.IDX PT, R5, R7, 0x1, 0x181f ;  /* 0x00381f0007057f89 */ /* 0x000ea200000e0000 */
[CC--:B------:R-:W-:Y:S02]  /*10fb0*/  ISETP.GE.OR P2, PT, R24.reuse, R21.reuse, P0 ;  /* 0x000000151800720c */ /* 0x0c0fe40000746670 */
[----:B------:R-:W-:Y:S01]  /*10fc0*/  IADD3 R8, R24, 0x30, RZ ;  /* 0x0000003018087810 */ /* 0x000fe20007ffe0ff */
[----:B------:R-:W3:Y:S01]  /*10fd0*/  SHFL.IDX PT, R14, R7, 0x2, 0x181f ;  /* 0x00581f00070e7f89 */ /* 0x000ee200000e0000 */
[----:B------:R-:W-:-:S02]  /*10fe0*/  ISETP.GE.OR P4, PT, R10, R21, P0 ;  /* 0x000000150a00720c */ /* 0x000fc40000786670 */
[----:B------:R-:W-:Y:S01]  /*10ff0*/  ISETP.GE.OR P3, PT, R8, R21, P0 ;  /* 0x000000150800720c */ /* 0x000fe20000766670 */
[----:B------:R-:W4:Y:S04]  /*11000*/  SHFL.IDX PT, R4, R20, 0x1, 0x181f ;  /* 0x00381f0014047f89 */ /* 0x000f2800000e0000 */
[----:B------:R-:W5:Y:S02]  /*11010*/  SHFL.IDX PT, R6, R20, 0x2, 0x181f ;  /* 0x00581f0014067f89 */ /* 0x000f6400000e0000 */
[----:B0-----:R-:W-:-:S04]  /*11020*/  @!P2 LEA R10, P5, R59, R3, 0x1 ;  /* 0x000000033b0aa211 */ /* 0x001fc800078a08ff */
[C---:B-1----:R-:W-:Y:S02]  /*11030*/  @!P2 LEA.HI.X R3, R59.reuse, R0, R58, 0x1, P5 ;  /* 0x000000003b03a211 */ /* 0x042fe400028f0c3a */
[----:B------:R0:W1:Y:S01]  /*11040*/  SHFL.IDX PT, R0, R20, 0x3, 0x181f ;  /* 0x00781f0014007f89 */ /* 0x00006200000e0000 */
[C---:B--2---:R-:W-:Y:S02]  /*11050*/  @!P3 LEA R8, P1, R59.reuse, R5, 0x1 ;  /* 0x000000053b08b211 */ /* 0x044fe400078208ff */
[----:B------:R-:W-:Y:S01]  /*11060*/  @!P2 IMAD.MOV.U32 R11, RZ, RZ, R3 ;  /* 0x000000ffff0ba224 */ /* 0x000fe200078e0003 */
[----:B---3--:R-:W-:-:S04]  /*11070*/  @!P4 LEA R25, P5, R59, R14, 0x1 ;  /* 0x0000000e3b19c211 */ /* 0x008fc800078a08ff */
[----:B------:R0:W-:Y:S01]  /*11080*/  @!P2 ST.E.128 desc[UR56][R10.64], RZ ;  /* 0x000000ff0a00a985 */ /* 0x0001e2000c101d38 */
[C-C-:B----4-:R-:W-:Y:S01]  /*11090*/  @!P3 LEA.HI.X R9, R59.reuse, R4, R58.reuse, 0x1, P1 ;  /* 0x000000043b09b211 */ /* 0x150fe200008f0c3a */
[----:B------:R-:W-:Y:S02]  /*110a0*/  @!P4 IMAD.MOV.U32 R4, RZ, RZ, R25 ;  /* 0x000000ffff04c224 */ /* 0x000fe400078e0019 */
[----:B------:R0:W2:Y:S01]  /*110b0*/  SHFL.IDX PT, R14, R7, 0x3, 0x181f ;  /* 0x00781f00070e7f89 */ /* 0x0000a200000e0000 */
[----:B-----5:R-:W-:-:S03]  /*110c0*/  @!P4 LEA.HI.X R5, R59, R6, R58, 0x1, P5 ;  /* 0x000000063b05c211 */ /* 0x020fc600028f0c3a */
[----:B------:R0:W-:Y:S04]  /*110d0*/  @!P3 ST.E.128 desc[UR56][R8.64], RZ ;  /* 0x000000ff0800b985 */ /* 0x0001e8000c101d38 */
[----:B------:R0:W-:Y:S02]  /*110e0*/  @!P4 ST.E.128 desc[UR56][R4.64], RZ ;  /* 0x000000ff0400c985 */ /* 0x0001e4000c101d38 */
.L_x_718:
[----:B------:R-:W-:-:S05]  /*110f0*/  VIADD R24, R24, 0x90 ;  /* 0x0000009018187836 */ /* 0x000fca0000000000 */
[----:B------:R-:W-:-:S13]  /*11100*/  ISETP.GE.OR P0, PT, R24, R21, P0 ;  /* 0x000000151800720c */ /* 0x000fda0000706670 */
[----:B--2---:R-:W-:-:S04]  /*11110*/  @!P0 LEA R14, P1, R59, R14, 0x1 ;  /* 0x0000000e3b0e8211 */ /* 0x004fc800078208ff */
[----:B-1----:R-:W-:-:S05]  /*11120*/  @!P0 LEA.HI.X R15, R59, R0, R58, 0x1, P1 ;  /* 0x000000003b0f8211 */ /* 0x002fca00008f0c3a */
[----:B------:R2:W-:Y:S04]  /*11130*/  @!P0 ST.E.128 desc[UR56][R14.64], RZ ;  /* 0x000000ff0e008985 */ /* 0x0005e8000c101d38 */
.L_x_521:
[----:B------:R-:W-:Y:S05]  /*11140*/  BSYNC B0 ;  /* 0x0000000000007941 */ /* 0x000fea0003800000 */
.L_x_516:
[----:B------:R-:W-:Y:S02]  /*11150*/  ULDC UR4, c[0x0][0xc3c] ;  /* 0x00030f0000047ab9 */ /* 0x000fe40000000800 */
[----:B------:R-:W-:-:S13]  /*11160*/  ISETP.GE.AND P0, PT, R35, UR4, PT ;  /* 0x0000000423007c0c */ /* 0x000fda000bf06270 */
[----:B------:R-:W-:Y:S05]  /*11170*/  @!P0 BRA `(.L_x_530) ;  /* 0xfffffefc00f08947 */ /* 0x000fea000383ffff */
[----:B------:R-:W-:Y:S05]  /*11180*/  BRA `(.L_x_400) ;  /* 0x0000006800c87947 */ /* 0x000fea0003800000 */
.L_x_398:
[----:B------:R-:W-:-:S08]  /*11190*/  NOP ;  /* 0x0000000000007918 */ /* 0x000fd00000000000 */
[----:B--2---:R-:W0:-:S00]  /*111a0*/  USETMAXREG.DEALLOC.CTAPOOL 0x20 ;  /* 0x00000020000079c8 */ /* 0x004e0000080e0500 */
[----:B0-----:R-:W2:Y:S01]  /*111b0*/  LDL.LU R2, [R1] ;  /* 0x0000000001027983 */ /* 0x001ea20000300800 */
[----:B------:R-:W-:Y:S01]  /*111c0*/  LOP3.LUT R0, R0, 0x3, RZ, 0xc0, !PT ;  /* 0x0000000300007812 */ /* 0x000fe200078ec0ff */
[----:B------:R-:W-:-:S05]  /*111d0*/  IMAD.MOV.U32 R6, RZ, RZ, RZ ;  /* 0x000000ffff067224 */ /* 0x000fca00078e00ff */
[----:B------:R-:W0:Y:S02]  /*111e0*/  SHFL.IDX PT, R0, R0, RZ, 0x1f ;  /* 0x00001fff00007589 */ /* 0x000e2400000e0000 */
[----:B0-----:R-:W-:Y:S02]  /*111f0*/  ISETP.NE.AND P0, PT, R0, RZ, PT ;  /* 0x000000ff0000720c */ /* 0x001fe40003f05270 */
[----:B--2---:R-:W-:-:S11]  /*11200*/  LOP3.LUT R2, R2, 0xfffffffd, RZ, 0xc0, !PT ;  /* 0xfffffffd02027812 */ /* 0x004fd600078ec0ff */
[----:B------:R-:W-:-:S05]  /*11210*/  @P0 LOP3.LUT R2, R2, 0x2, RZ, 0xfc, !PT ;  /* 0x0000000202020812 */ /* 0x000fca00078efcff */
[----:B------:R0:W-:Y:S01]  /*11220*/  STL [R1], R2 ;  /* 0x0000000201007387 */ /* 0x0001e20000100800 */
[----:B------:R-:W-:Y:S05]  /*11230*/  @!P0 BRA `(.L_x_531) ;  /* 0x00000000001c8947 */ /* 0x000fea0003800000 */
[----:B------:R-:W1:Y:S08]  /*11240*/  S2UR UR5, SR_CgaCtaId ;  /* 0x00000000000579c3 */ /* 0x000e700000008800 */
[----:B------:R-:W-:Y:S06]  /*11250*/  BAR.SYNC.DEFER_BLOCKING 0x5, 0x200 ;  /* 0x0148000000007b1d */ /* 0x000fec0000010000 */
[----:B------:R-:W-:-:S02]  /*11260*/  UMOV UR4, 0x400 ;  /* 0x0000040000047882 */ /* 0x000fc40000000000 */
[----:B-1----:R-:W-:-:S09]  /*11270*/  ULEA UR4, UR5, UR4, 0x18 ;  /* 0x0000000405047291 */ /* 0x002fd2000f8ec03f */
[----:B------:R-:W1:Y:S01]  /*11280*/  LDS.128 R24, [UR4+0x308d0] ;  /* 0x0308d004ff187984 */ /* 0x000e620008000c00 */
[----:B------:R-:W-:Y:S06]  /*11290*/  BAR.ARV 0x4, 0x200 ;  /* 0x0108000000007b1d */ /* 0x000fec0000002000 */
[----:B------:R-:W-:Y:S05]  /*112a0*/  BRA `(.L_x_532) ;  /* 0x0000000800887947 */ /* 0x000fea0003800000 */
.L_x_531:
[----:B------:R-:W1:Y:S01]  /*112b0*/  S2R R0, SR_TID.X ;  /* 0x0000000000007919 */ /* 0x000e620000002100 */
[----:B------:R-:W-:Y:S01]  /*112c0*/  ULDC UR4, c[0x0][0xc3c] ;  /* 0x00030f0000047ab9 */ /* 0x000fe20000000800 */
[----:B------:R-:W-:Y:S01]  /*112d0*/  MOV R7, RZ ;  /* 0x000000ff00077202 */ /* 0x000fe20000000f00 */
[----:B------:R-:W2:Y:S01]  /*112e0*/  S2UR UR6, SR_CTAID.X ;  /* 0x00000000000679c3 */ /* 0x000ea20000002500 */
[----:B------:R-:W-:Y:S01]  /*112f0*/  ULDC UR5, c[0x0][0xc38] ;  /* 0x00030e0000057ab9 */ /* 0x000fe20000000800 */
[----:B-1----:R-:W-:-:S04]  /*11300*/  LOP3.LUT R0, R0, 0x1f, RZ, 0xc0, !PT ;  /* 0x0000001f00007812 */ /* 0x002fc800078ec0ff */
[----:B------:R-:W-:-:S04]  /*11310*/  ISETP.NE.AND P0, PT, R0, 0x1f, PT ;  /* 0x0000001f0000780c */ /* 0x000fc80003f05270 */
[----:B------:R-:W-:-:S13]  /*11320*/  ISETP.GE.OR P1, PT, R0, UR4, !P0 ;  /* 0x0000000400007c0c */ /* 0x000fda000c726670 */
[----:B------:R-:W1:Y:S08]  /*11330*/  @!P1 LDC.64 R4, c[0x0][0xc80] ;  /* 0x00032000ff049b82 */ /* 0x000e700000000a00 */
[----:B0-----:R-:W0:Y:S01]  /*11340*/  @!P1 LDC.64 R2, c[0x0][0xc78] ;  /* 0x00031e00ff029b82 */ /* 0x001e220000000a00 */
[----:B-1----:R-:W-:-:S05]  /*11350*/  @!P1 IMAD.WIDE.U32 R4, R0, 0x4, R4 ;  /* 0x0000000400049825 */ /* 0x002fca00078e0004 */
[----:B------:R-:W3:Y:S01]  /*11360*/  @!P1 LDG.E R6, desc[UR56][R4.64] ;  /* 0x0000003804069981 */ /* 0x000ee2000c1e1900 */
[----:B0-----:R-:W-:-:S05]  /*11370*/  @!P1 IMAD.WIDE.U32 R2, R0, 0x4, R2 ;  /* 0x0000000400029825 */ /* 0x001fca00078e0002 */
        /* <DEDUP_REMOVED lines=25> */
[----:B--2---:R-:W-:Y:S02]  /*11510*/  ISETP.GT.AND P6, PT, R8, UR6, PT ;  /* 0x0000000608007c0c */ /* 0x004fe4000bfc4270 */
[----:B------:R-:W-:-:S11]  /*11520*/  MOV R3, R8 ;  /* 0x0000000800037202 */ /* 0x000fd60000000f00 */
[----:B------:R-:W-:Y:S05]  /*11530*/  @P6 BRA `(.L_x_533) ;  /* 0x00000000009c6947 */ /* 0x000fea0003800000 */
[----:B------:R-:W-:Y:S01]  /*11540*/  IMAD.MOV.U32 R8, RZ, RZ, R3 ;  /* 0x000000ffff087224 */ /* 0x000fe200078e0003 */
[----:B------:R-:W-:Y:S01]  /*11550*/  UMOV UR4, URZ ;  /* 0x0000003f00047c82 */ /* 0x000fe20008000000 */
[----:B------:R-:W-:-:S05]  /*11560*/  ULDC UR5, c[0x0][0xc38] ;  /* 0x00030e0000057ab9 */ /* 0x000fca0000000800 */
.L_x_535:
        /* <DEDUP_REMOVED lines=23> */
[----:B0-----:R-:W-:-:S04]  /*116e0*/  SEL R11, R11, RZ, P3 ;  /* 0x000000ff0b0b7207 */ /* 0x001fc80001800000 */
[----:B------:R-:W-:-:S05]  /*116f0*/  IADD3 R11, R10, R11, RZ ;  /* 0x0000000b0a0b7210 */ /* 0x000fca0007ffe0ff */
        /* <DEDUP_REMOVED lines=11> */
.L_x_533:
        /* <DEDUP_REMOVED lines=15> */
[----:B0-----:R-:W-:Y:S01]  /*118a0*/  IADD3 R11, RZ, -R3, RZ ;  /* 0x80000003ff0b7210 */ /* 0x001fe20007ffe0ff */
[----:B------:R-:W-:Y:S06]  /*118b0*/  @!P0 BRA `(.L_x_536) ;  /* 0x0000000000088947 */ /* 0x000fec0003800000 */
[----:B------:R-:W-:-:S05]  /*118c0*/  VIADD R5, R27, 0xffffffff ;  /* 0xffffffff1b057836 */ /* 0x000fca0000000000 */
[----:B------:R0:W1:Y:S02]  /*118d0*/  SHFL.IDX PT, R24, R2, R5, 0x1f ;  /* 0x00001f0502187589 */ /* 0x00006400000e0000 */
.L_x_536:
        /* <DEDUP_REMOVED lines=14> */
[----:B------:R-:W-:Y:S02]  /*119c0*/  ISETP.GT.U32.AND P1, PT, R4, R9, PT ;  /* 0x000000090400720c */ /* 0x000fe40003f24070 */
[----:B0-----:R-:W-:-:S11]  /*119d0*/  IADD3 R3, R8, 0xffffffe, RZ ;  /* 0x0ffffffe08037810 */ /* 0x001fd60007ffe0ff */
        /* <DEDUP_REMOVED lines=9> */
[----:B------:R-:W-:Y:S01]  /*11a70*/  IMAD.MOV.U32 R4, RZ, RZ, R2 ;  /* 0x000000ffff047224 */ /* 0x000fe200078e0002 */
[----:B------:R-:W-:Y:S02]  /*11a80*/  MOV R2, R8 ;  /* 0x0000000800027202 */ /* 0x000fe40000000f00 */
        /* <DEDUP_REMOVED lines=19> */
[----:B------:R-:W-:-:S05]  /*11bc0*/  @P0 IADD3 R2, R2, 0x1, RZ ;  /* 0x0000000102020810 */ /* 0x000fca0007ffe0ff */
[----:B------:R-:W-:Y:S01]  /*11bd0*/  @!P2 IMAD.MOV R2, RZ, RZ, -R2 ;  /* 0x000000ffff02a224 */ /* 0x000fe200078e0a02 */
[----:B------:R-:W-:-:S05]  /*11be0*/  @!P1 LOP3.LUT R2, RZ, R7, RZ, 0x33, !PT ;  /* 0x00000007ff029212 */ /* 0x000fca00078e33ff */
[----:B------:R-:W-:-:S04]  /*11bf0*/  IMAD.MOV R3, RZ, RZ, -R2 ;  /* 0x000000ffff037224 */ /* 0x000fc800078e0a02 */
[C---:B------:R-:W-:Y:S02]  /*11c00*/  IMAD R4, R7.reuse, R3, R4 ;  /* 0x0000000307047224 */ /* 0x040fe400078e0204 */
[----:B------:R-:W-:-:S05]  /*11c10*/  IMAD R7, R7, 0x1000000, R2 ;  /* 0x0100000007077824 */ /* 0x000fca00078e0202 */
[----:B------:R-:W-:Y:S01]  /*11c20*/  LEA R26, R4, R7, 0x10 ;  /* 0x00000007041a7211 */ /* 0x000fe200078e80ff */
[----:B------:R-:W-:Y:S06]  /*11c30*/  BRA `(.L_x_537) ;  /* 0x00000000000c7947 */ /* 0x000fec0003800000 */
.L_x_534:
[----:B------:R-:W-:Y:S02]  /*11c40*/  IMAD.MOV.U32 R25, RZ, RZ, RZ ;  /* 0x000000ffff197224 */ /* 0x000fe400078e00ff */
[----:B------:R-:W-:Y:S02]  /*11c50*/  IMAD.U32 R24, RZ, RZ, UR6 ;  /* 0x00000006ff187e24 */ /* 0x000fe4000f8e00ff */
[----:B------:R-:W-:-:S07]  /*11c60*/  IMAD.MOV.U32 R26, RZ, RZ, RZ ;  /* 0x000000ffff1a7224 */ /* 0x000fce00078e00ff */
.L_x_537:
[----:B------:R-:W-:-:S13]  /*11c70*/  ISETP.NE.AND P0, PT, R0, RZ, PT ;  /* 0x000000ff0000720c */ /* 0x000fda0003f05270 */
[----:B------:R-:W0:Y:S01]  /*11c80*/  @!P0 S2R R3, SR_CgaCtaId ;  /* 0x0000000000038919 */ /* 0x000e220000008800 */
[----:B------:R-:W-:-:S04]  /*11c90*/  @!P0 MOV R0, 0x400 ;  /* 0x0000040000008802 */ /* 0x000fc80000000f00 */
[----:B0-----:R-:W-:-:S05]  /*11ca0*/  @!P0 LEA R0, R3, R0, 0x18 ;  /* 0x0000000003008211 */ /* 0x001fca00078ec0ff */
[----:B------:R0:W-:Y:S01]  /*11cb0*/  @!P0 STS.128 [R0+0x308d0], R24 ;  /* 0x0308d01800008388 */ /* 0x0001e20000000c00 */
[----:B------:R-:W-:Y:S06]  /*11cc0*/  BAR.ARV 0x5, 0x200 ;  /* 0x0148000000007b1d */ /* 0x000fec0000002000 */
.L_x_532:
[----:B------:R2:W-:Y:S01]  /*11cd0*/  STL [R1+0x38], RZ ;  /* 0x000038ff01007387 */ /* 0x0005e20000100800 */
[----:B------:R-:W-:Y:S01]  /*11ce0*/  ULDC UR4, c[0x0][0xc3c] ;  /* 0x00030f0000047ab9 */ /* 0x000fe20000000800 */
[----:B------:R-:W-:Y:S01]  /*11cf0*/  IMAD.MOV.U32 R28, RZ, RZ, 0x1 ;  /* 0x00000001ff1c7424 */ /* 0x000fe200078e00ff */
[----:B-1----:R-:W-:Y:S01]  /*11d00*/  ISETP.GE.AND P0, PT, R27, UR4, PT ;  /* 0x000000041b007c0c */ /* 0x002fe2000bf06270 */
[----:B------:R-:W-:-:S12]  /*11d10*/  IMAD.MOV.U32 R18, RZ, RZ, RZ ;  /* 0x000000ffff127224 */ /* 0x000fd800078e00ff */
[----:B--2---:R-:W-:Y:S05]  /*11d20*/  @P0 BRA `(.L_x_538) ;  /* 0x0000005c00040947 */ /* 0x004fea0003800000 */
[----:B------:R-:W0:Y:S01]  /*11d30*/  S2R R5, SR_TID.X ;  /* 0x0000000000057919 */ /* 0x000e220000002100 */
[----:B------:R-:W1:Y:S01]  /*11d40*/  S2UR UR5, SR_CgaCtaId ;  /* 0x00000000000579c3 */ /* 0x000e620000008800 */
[----:B------:R-:W-:Y:S01]  /*11d50*/  UMOV UR4, 0x400 ;  /* 0x0000040000047882 */ /* 0x000fe20000000000 */
[----:B------:R-:W-:Y:S01]  /*11d60*/  BSSY B8, `(.L_x_538) ;  /* 0x00005bd000087945 */ /* 0x000fe20003800000 */
[----:B------:R-:W-:Y:S01]  /*11d70*/  STL [R1+0x38], RZ ;  /* 0x000038ff01007387 */ /* 0x000fe20000100800 */
[----:B------:R-:W-:Y:S01]  /*11d80*/  IMAD.MOV.U32 R29, RZ, RZ, RZ ;  /* 0x000000ffff1d7224 */ /* 0x000fe200078e00ff */
[----:B------:R-:W-:Y:S01]  /*11d90*/  ULDC.64 UR38, c[0x0][0x198] ;  /* 0x0000660000267ab9 */ /* 0x000fe20000000a00 */
[----:B------:R-:W-:Y:S01]  /*11da0*/  IMAD.MOV.U32 R18, RZ, RZ, RZ ;  /* 0x000000ffff127224 */ /* 0x000fe200078e00ff */
[----:B------:R-:W-:Y:S01]  /*11db0*/  ULDC UR36, c[0x0][0xc] ;  /* 0x0000030000247ab9 */ /* 0x000fe20000000800 */
[----:B------:R-:W-:Y:S01]  /*11dc0*/  IMAD.MOV.U32 R28, RZ, RZ, 0x1 ;  /* 0x00000001ff1c7424 */ /* 0x000fe200078e00ff */
[----:B-1----:R-:W-:-:S06]  /*11dd0*/  ULEA UR4, UR5, UR4, 0x18 ;  /* 0x0000000405047291 */ /* 0x002fcc000f8ec03f */
[----:B------:R-:W-:Y:S01]  /*11de0*/  IMAD.U32 R16, RZ, RZ, UR4 ;  /* 0x00000004ff107e24 */ /* 0x000fe2000f8e00ff */
[C---:B0-----:R-:W-:Y:S02]  /*11df0*/  SHF.L.U32 R0, R5.reuse, 0x3, RZ ;  /* 0x0000000305007819 */ /* 0x041fe400000006ff */
[----:B------:R-:W-:Y:S02]  /*11e00*/  LOP3.LUT R4, R5, 0x7f, RZ, 0xc0, !PT ;  /* 0x0000007f05047812 */ /* 0x000fe400078ec0ff */
[----:B------:R-:W-:Y:S01]  /*11e10*/  LOP3.LUT R2, R0, 0x1f8, RZ, 0xc0, !PT ;  /* 0x000001f800027812 */ /* 0x000fe200078ec0ff */
[----:B------:R-:W-:Y:S02]  /*11e20*/  IMAD.MOV.U32 R0, RZ, RZ, 0x1 ;  /* 0x00000001ff007424 */ /* 0x000fe400078e00ff */
[----:B------:R-:W-:Y:S01]  /*11e30*/  IMAD.SHL.U32 R3, R4, 0x8, RZ ;  /* 0x0000000804037824 */ /* 0x000fe200078e00ff */
[----:B------:R-:W-:Y:S02]  /*11e40*/  LOP3.LUT R2, R2, 0x38, R5, 0x78, !PT ;  /* 0x0000003802027812 */ /* 0x000fe400078e7805 */
[----:B------:R0:W-:Y:S01]  /*11e50*/  STL [R1+0x4], R0 ;  /* 0x0000040001007387 */ /* 0x0001e20000100800 */
[----:B------:R-:W-:-:S02]  /*11e60*/  SHF.R.U32.HI R4, RZ, 0x3, R4 ;  /* 0x00000003ff047819 */ /* 0x000fc40000011604 */
[----:B------:R-:W-:Y:S01]  /*11e70*/  LOP3.LUT R3, R2, 0x200, R3, 0xf8, !PT ;  /* 0x0000020002037812 */ /* 0x000fe200078ef803 */
[----:B------:R-:W-:-:S05]  /*11e80*/  IMAD.SHL.U32 R2, R5, 0x10, RZ ;  /* 0x0000001005027824 */ /* 0x000fca00078e00ff */
[----:B------:R-:W-:Y:S02]  /*11e90*/  LOP3.LUT R2, R4, 0x70, R2, 0xf8, !PT ;  /* 0x0000007004027812 */ /* 0x000fe400078ef802 */
[----:B0-----:R-:W-:-:S05]  /*11ea0*/  LEA R0, R3, R16, 0x1 ;  /* 0x0000001003007211 */ /* 0x001fca00078e08ff */
[----:B------:R0:W-:Y:S02]  /*11eb0*/  STL [R1+0x10], R0 ;  /* 0x0000100001007387 */ /* 0x0001e40000100800 */
.L_x_662:
[----:B-1----:R-:W1:Y:S02]  /*11ec0*/  LDC.64 R2, c[0x0][0xc88] ;  /* 0x00032200ff027b82 */ /* 0x002e640000000a00 */
[----:B-1----:R-:W-:-:S05]  /*11ed0*/  IMAD.WIDE R2, R27, 0x4, R2 ;  /* 0x000000041b027825 */ /* 0x002fca00078e0202 */
[----:B0-----:R-:W0:Y:S01]  /*11ee0*/  LDG.E R13, desc[UR56][R2.64] ;  /* 0x00000038020d7981 */ /* 0x001e22000c1e1900 */
[----:B------:R-:W-:Y:S05]  /*11ef0*/  YIELD ;  /* 0x0000000000007946 */ /* 0x000fea0003800000 */
[----:B------:R-:W-:Y:S01]  /*11f00*/  ULDC.64 UR4, c[0x0][0xa28] ;  /* 0x00028a0000047ab9 */ /* 0x000fe20000000a00 */
[----:B------:R-:W-:Y:S02]  /*11f10*/  CS2R R8, SRZ ;  /* 0x0000000000087805 */ /* 0x000fe4000001ff00 */
[----:B------:R-:W-:Y:S01]  /*11f20*/  ISETP.NE.U32.AND P0, PT, RZ, UR4, PT ;  /* 0x00000004ff007c0c */ /* 0x000fe2000bf05070 */
[----:B------:R-:W-:-:S03]  /*11f30*/  ULDC.64 UR6, c[0x0][0xa00] ;  /* 0x0002800000067ab9 */ /* 0x000fc60000000a00 */
[----:B------:R-:W-:Y:S02]  /*11f40*/  ISETP.NE.AND.EX P0, PT, RZ, UR5, PT, P0 ;  /* 0x00000005ff007c0c */ /* 0x000fe4000bf05300 */
[----:B0-----:R-:W-:Y:S01]  /*11f50*/  SHF.R.S32.HI R0, RZ, 0x1f, R13 ;  /* 0x0000001fff007819 */ /* 0x001fe2000001140d */
[----:B------:R-:W-:-:S10]  /*11f60*/  IMAD.SHL.U32 R19, R13, 0x4, RZ ;  /* 0x000000040d137824 */ /* 0x000fd400078e00ff */
[C---:B------:R-:W-:Y:S01]  /*11f70*/  @P0 LEA R4, P1, R13.reuse, UR4, 0x2 ;  /* 0x000000040d040c11 */ /* 0x040fe2000f8210ff */
[----:B------:R-:W-:Y:S01]  /*11f80*/  STL [R1+0x14], R13 ;  /* 0x0000140d01007387 */ /* 0x000fe20000100800 */
[C-C-:B------:R-:W-:Y:S02]  /*11f90*/  SHF.L.U64.HI R22, R13.reuse, 0x2, R0.reuse ;  /* 0x000000020d167819 */ /* 0x140fe40000010200 */
[----:B--2---:R-:W-:Y:S01]  /*11fa0*/  @P0 LEA.HI.X R5, R13, UR5, R0, 0x2, P1 ;  /* 0x000000050d050c11 */ /* 0x004fe200088f1400 */
[----:B------:R-:W-:Y:S01]  /*11fb0*/  ULDC.64 UR4, c[0x0][0xa08] ;  /* 0x0002820000047ab9 */ /* 0x000fe20000000a00 */
[----:B------:R-:W-:Y:S01]  /*11fc0*/  ISETP.NE.U32.AND P1, PT, RZ, UR6, PT ;  /* 0x00000006ff007c0c */ /* 0x000fe2000bf25070 */
[----:B------:R0:W-:Y:S01]  /*11fd0*/  STL [R1+0x2c], R0 ;  /* 0x00002c0001007387 */ /* 0x0001e20000100800 */
[----:B------:R-:W-:-:S03]  /*11fe0*/  IADD3 R2, P2, R19, UR6, RZ ;  /* 0x0000000613027c10 */ /* 0x000fc6000ff5e0ff */
[----:B------:R1:W5:Y:S01]  /*11ff0*/  @P0 LDG.E R9, desc[UR56][R4.64] ;  /* 0x0000003804090981 */ /* 0x000362000c1e1900 */
[----:B------:R-:W-:Y:S01]  /*12000*/  ISETP.NE.AND.EX P0, PT, RZ, UR7, PT, P1 ;  /* 0x00000007ff007c0c */ /* 0x000fe2000bf05310 */
[----:B------:R-:W-:Y:S01]  /*12010*/  IMAD.MOV.U32 R12, RZ, RZ, RZ ;  /* 0x000000ffff0c7224 */ /* 0x000fe200078e00ff */
[C---:B------:R-:W-:Y:S01]  /*12020*/  IADD3.X R3, R22.reuse, UR7, RZ, P2, !PT ;  /* 0x0000000716037c10 */ /* 0x040fe200097fe4ff */
[----:B------:R-:W-:Y:S01]  /*12030*/  ULDC.64 UR6, c[0x0][0xa10] ;  /* 0x0002840000067ab9 */ /* 0x000fe20000000a00 */
[----:B------:R-:W-:Y:S01]  /*12040*/  ISETP.NE.U32.AND P1, PT, RZ, UR4, PT ;  /* 0x00000004ff007c0c */ /* 0x000fe2000bf25070 */
[----:B0-----:R-:W-:Y:S01]  /*12050*/  IMAD.MOV.U32 R0, RZ, RZ, RZ ;  /* 0x000000ffff007224 */ /* 0x001fe200078e00ff */
[C---:B------:R-:W-:Y:S02]  /*12060*/  IADD3 R6, P3, R19.reuse, UR4, RZ ;  /* 0x0000000413067c10 */ /* 0x040fe4000ff7e0ff */
[----:B------:R-:W-:Y:S02]  /*12070*/  ISETP.NE.AND.EX P1, PT, RZ, UR5, PT, P1 ;  /* 0x00000005ff007c0c */ /* 0x000fe4000bf25310 */
[----:B------:R-:W-:Y:S01]  /*12080*/  IADD3.X R7, R22, UR5, RZ, P3, !PT ;  /* 0x0000000516077c10 */ /* 0x000fe20009ffe4ff */
[----:B------:R-:W-:Y:S01]  /*12090*/  ULDC.64 UR4, c[0x0][0xa18] ;  /* 0x0002860000047ab9 */ /* 0x000fe20000000a00 */
[----:B-1----:R-:W-:Y:S01]  /*120a0*/  IADD3 R4, P4, R19, UR6, RZ ;  /* 0x0000000613047c10 */ /* 0x002fe2000ff9e0ff */
[----:B------:R-:W2:Y:S01]  /*120b0*/  @P0 LDG.E R8, desc[UR56][R2.64] ;  /* 0x0000003802080981 */ /* 0x000ea2000c1e1900 */
[----:B------:R-:W-:-:S02]  /*120c0*/  ISETP.NE.U32.AND P3, PT, RZ, UR4, PT ;  /* 0x00000004ff007c0c */ /* 0x000fc4000bf65070 */
[----:B------:R-:W-:Y:S02]  /*120d0*/  IADD3.X R5, R22, UR7, RZ, P4, !PT ;  /* 0x0000000716057c10 */ /* 0x000fe4000a7fe4ff */
[----:B------:R-:W-:Y:S02]  /*120e0*/  ISETP.NE.AND.EX P3, PT, RZ, UR5, PT, P3 ;  /* 0x00000005ff007c0c */ /* 0x000fe4000bf65330 */
[----:B------:R-:W-:Y:S01]  /*120f0*/  ISETP.NE.U32.AND P2, PT, RZ, UR6, PT ;  /* 0x00000006ff007c0c */ /* 0x000fe2000bf45070 */
[----:B------:R-:W5:Y:S03]  /*12100*/  @P1 LDG.E R12, desc[UR56][R6.64] ;  /* 0x00000038060c1981 */ /* 0x000f66000c1e1900 */
[----:B------:R-:W-:-:S07]  /*12110*/  ISETP.NE.AND.EX P2, PT, RZ, UR7, PT, P2 ;  /* 0x00000007ff007c0c */ /* 0x000fce000bf45320 */
[----:B------:R-:W-:Y:S01]  /*12120*/  @P3 IADD3 R10, P4, R19, UR4, RZ ;  /* 0x00000004130a3c10 */ /* 0x000fe2000ff9e0ff */
[----:B------:R-:W-:-:S03]  /*12130*/  ULDC UR4, c[0x0][0x288] ;  /* 0x0000a20000047ab9 */ /* 0x000fc60000000800 */
[----:B------:R-:W-:Y:S02]  /*12140*/  @P3 IADD3.X R11, R22, UR5, RZ, P4, !PT ;  /* 0x00000005160b3c10 */ /* 0x000fe4000a7fe4ff */
[----:B------:R-:W5:Y:S04]  /*12150*/  @P2 LDG.E R0, desc[UR56][R4.64] ;  /* 0x0000003804002981 */ /* 0x000f68000c1e1900 */
[----:B--2---:R0:W-:Y:S02]  /*12160*/  STL [R1+0x20], R8 ;  /* 0x0000200801007387 */ /* 0x0041e40000100800 */
[----:B0-----:R-:W-:Y:S01]  /*12170*/  MOV R8, UR4 ;  /* 0x0000000400087c02 */ /* 0x001fe20008000f00 */
[----:B------:R-:W-:-:S05]  /*12180*/  ULDC.64 UR4, c[0x0][0x418] ;  /* 0x0001060000047ab9 */ /* 0x000fca0000000a00 */
[----:B------:R0:W2:Y:S01]  /*12190*/  @P3 LDG.E R8, desc[UR56][R10.64] ;  /* 0x000000380a083981 */ /* 0x0000a2000c1e1900 */
[----:B------:R-:W-:-:S03]  /*121a0*/  UISETP.NE.U32.AND UP0, UPT, UR4, URZ, UPT ;  /* 0x0000003f0400728c */ /* 0x000fc6000bf05070 */
[----:B------:R-:W-:Y:S01]  /*121b0*/  ULDC UR4, c[0x0][0x424] ;  /* 0x0001090000047ab9 */ /* 0x000fe20000000800 */
[----:B------:R-:W-:-:S03]  /*121c0*/  UISETP.NE.AND.EX UP0, UPT, UR5, URZ, UPT, UP0 ;  /* 0x0000003f0500728c */ /* 0x000fc6000bf05300 */
[----:B------:R-:W-:Y:S01]  /*121d0*/  ULDC UR5, c[0x0][0x2f0] ;  /* 0x0000bc0000057ab9 */ /* 0x000fe20000000800 */
[----:B------:R-:W-:-:S04]  /*121e0*/  USEL UR4, UR4, 0x1, UP0 ;  /* 0x0000000104047887 */ /* 0x000fc80008000000 */
[----:B------:R-:W-:-:S03]  /*121f0*/  UIMAD UR4, UR4, UR5, URZ ;  /* 0x00000005040472a4 */ /* 0x000fc6000f8e023f */
[----:B------:R-:W-:-:S03]  /*12200*/  ULDC UR5, c[0x0][0x348] ;  /* 0x0000d20000057ab9 */ /* 0x000fc60000000800 */
[----:B0-----:R-:W-:Y:S01]  /*12210*/  IMAD.U32 R10, RZ, RZ, UR4 ;  /* 0x00000004ff0a7e24 */ /* 0x001fe2000f8e00ff */
[----:B--2---:R0:W-:Y:S02]  /*12220*/  STL [R1+0x3c], R8 ;  /* 0x00003c0801007387 */ /* 0x0041e40000100800 */
[----:B0-----:R-:W-:Y:S01]  /*12230*/  IMAD.U32 R8, RZ, RZ, UR5 ;  /* 0x00000005ff087e24 */ /* 0x001fe2000f8e00ff */
[----:B---3--:R-:W-:Y:S06]  /*12240*/  @P3 BRA `(.L_x_539) ;  /* 0x0000000000143947 */ /* 0x008fec0003800000 */
[----:B------:R-:W-:Y:S05]  /*12250*/  @!P0 BRA `(.L_x_539) ;  /* 0x0000000000108947 */ /* 0x000fea0003800000 */
[----:B------:R-:W2:Y:S04]  /*12260*/  LDG.E R11, desc[UR56][R2.64] ;  /* 0x00000038020b7981 */ /* 0x000ea8000c1e1900 */
[----:B------:R-:W2:Y:S02]  /*12270*/  LDG.E R2, desc[UR56][R2.64+0x4] ;  /* 0x0000043802027981 */ /* 0x000ea4000c1e1900 */
[----:B--2---:R-:W-:-:S05]  /*12280*/  IMAD.IADD R2, R2, 0x1, -R11 ;  /* 0x0000000102027824 */ /* 0x004fca00078e0a0b */
[----:B------:R0:W-:Y:S02]  /*12290*/  STL [R1+0x3c], R2 ;  /* 0x00003c0201007387 */ /* 0x0001e40000100800 */
.L_x_539:
[----:B------:R-:W-:Y:S01]  /*122a0*/  ULDC.64 UR4, c[0x0][0xa20] ;  /* 0x0002880000047ab9 */ /* 0x000fe20000000a00 */
[C---:B------:R-:W-:Y:S01]  /*122b0*/  LOP3.LUT R11, R26.reuse, 0xff000000, RZ, 0xc0, !PT ;  /* 0xff0000001a0b7812 */ /* 0x040fe200078ec0ff */
[----:B------:R-:W-:Y:S01]  /*122c0*/  IMAD.MOV.U32 R23, RZ, RZ, R13 ;  /* 0x000000ffff177224 */ /* 0x000fe200078e000d */
[----:B------:R-:W-:Y:S02]  /*122d0*/  ISETP.NE.U32.AND P0, PT, RZ, UR4, PT ;  /* 0x00000004ff007c0c */ /* 0x000fe4000bf05070 */
[----:B------:R-:W-:Y:S02]  /*122e0*/  SHF.R.U32.HI R11, RZ, 0x8, R11 ;  /* 0x00000008ff0b7819 */ /* 0x000fe4000001160b */
[----:B------:R-:W-:Y:S02]  /*122f0*/  ISETP.NE.AND.EX P0, PT, RZ, UR5, PT, P0 ;  /* 0x00000005ff007c0c */ /* 0x000fe4000bf05300 */
[C---:B0-----:R-:W-:Y:S02]  /*12300*/  LOP3.LUT R2, R26.reuse, 0xff0000, RZ, 0xc0, !PT ;  /* 0x00ff00001a027812 */ /* 0x041fe400078ec0ff */
        /* <DEDUP_REMOVED lines=8> */
.L_x_540:
[----:B------:R-:W-:Y:S05]  /*12390*/  @!P1 BRA `(.L_x_541) ;  /* 0x00000000000c9947 */ /* 0x000fea0003800000 */
[----:B------:R-:W2:Y:S04]  /*123a0*/  LDG.E R10, desc[UR56][R6.64] ;  /* 0x00000038060a7981 */ /* 0x000ea8000c1e1900 */
[----:B------:R-:W2:Y:S02]  /*123b0*/  LDG.E R6, desc[UR56][R6.64+0x4] ;  /* 0x0000043806067981 */ /* 0x000ea4000c1e1900 */
[----:B--2---:R-:W-:-:S07]  /*123c0*/  IADD3 R10, -R10, R6, RZ ;  /* 0x000000060a0a7210 */ /* 0x004fce0007ffe1ff */
.L_x_541:
[----:B0-----:R-:W2:Y:S01]  /*123d0*/  @P2 LDG.E R2, desc[UR56][R4.64] ;  /* 0x0000003804022981 */ /* 0x001ea2000c1e1900 */
[----:B-----5:R-:W-:-:S03]  /*123e0*/  IMAD.IADD R10, R10, 0x1, -R9 ;  /* 0x000000010a0a7824 */ /* 0x020fc600078e0a09 */
[----:B------:R-:W2:Y:S01]  /*123f0*/  @P2 LDG.E R4, desc[UR56][R4.64+0x4] ;  /* 0x0000043804042981 */ /* 0x000ea2000c1e1900 */
[----:B------:R-:W-:Y:S01]  /*12400*/  LOP3.LUT R13, R11, 0xff, RZ, 0xc0, !PT ;  /* 0x000000ff0b0d7812 */ /* 0x000fe200078ec0ff */
[----:B------:R-:W-:Y:S01]  /*12410*/  BSSY B0, `(.L_x_542) ;  /* 0x000002b000007945 */ /* 0x000fe20003800000 */
[----:B--2---:R-:W-:-:S04]  /*12420*/  @P2 IMAD.IADD R8, R4, 0x1, -R2 ;  /* 0x0000000104082824 */ /* 0x004fc800078e0a02 */
[----:B------:R-:W-:-:S04]  /*12430*/  IMAD.IADD R2, R10, 0x1, R8 ;  /* 0x000000010a027824 */ /* 0x000fc800078e0208 */
[----:B------:R-:W-:-:S04]  /*12440*/  VIADD R3, R2, 0xbf ;  /* 0x000000bf02037836 */ /* 0x000fc80000000000 */
[----:B------:R-:W-:Y:S01]  /*12450*/  IMAD.HI R3, R3, 0x2aaaaaab, RZ ;  /* 0x2aaaaaab03037827 */ /* 0x000fe200078e02ff */
[----:B------:R-:W-:-:S04]  /*12460*/  ISETP.GE.AND P1, PT, R2, 0x1, PT ;  /* 0x000000010200780c */ /* 0x000fc80003f26270 */
[----:B------:R-:W-:-:S04]  /*12470*/  SHF.R.U32.HI R2, RZ, 0x1f, R3 ;  /* 0x0000001fff027819 */ /* 0x000fc80000011603 */
[----:B------:R-:W-:-:S05]  /*12480*/  LEA.HI.SX32 R12, R3, R2, 0x1b ;  /* 0x00000002030c7211 */ /* 0x000fca00078fdaff */
[----:B------:R0:W-:Y:S04]  /*12490*/  STL [R1+0x1c], R12 ;  /* 0x00001c0c01007387 */ /* 0x0001e80000100800 */
[----:B------:R0:W-:Y:S01]  /*124a0*/  STL [R1+0x40], R13 ;  /* 0x0000400d01007387 */ /* 0x0001e20000100800 */
[----:B------:R-:W-:Y:S01]  /*124b0*/  SHF.R.U32.HI R4, RZ, 0x10, R11 ;  /* 0x00000010ff047819 */ /* 0x000fe2000001160b */
[----:B------:R-:W-:Y:S01]  /*124c0*/  IMAD.MOV.U32 R3, RZ, RZ, RZ ;  /* 0x000000ffff037224 */ /* 0x000fe200078e00ff */
[----:B------:R-:W-:Y:S06]  /*124d0*/  @!P1 BRA `(.L_x_543) ;  /* 0x0000000000789947 */ /* 0x000fec0003800000 */
[----:B------:R-:W-:Y:S01]  /*124e0*/  ISETP.NE.AND P0, PT, R4, RZ, PT ;  /* 0x000000ff0400720c */ /* 0x000fe20003f05270 */
[----:B------:R-:W-:-:S03]  /*124f0*/  ULDC UR4, c[0x0][0x9f0] ;  /* 0x00027c0000047ab9 */ /* 0x000fc60000000800 */
[----:B------:R-:W-:-:S04]  /*12500*/  SEL R5, R4, UR4, P0 ;  /* 0x0000000404057c07 */ /* 0x000fc80008000000 */
[----:B------:R-:W-:Y:S02]  /*12510*/  IABS R6, R5 ;  /* 0x0000000500067213 */ /* 0x000fe40000000000 */
[----:B------:R-:W-:Y:S02]  /*12520*/  IADD3 R7, R5, -0x1, R12 ;  /* 0xffffffff05077810 */ /* 0x000fe40007ffe00c */
[----:B------:R-:W1:Y:S08]  /*12530*/  I2F.RP R2, R6 ;  /* 0x0000000600027306 */ /* 0x000e700000209400 */
[----:B-1----:R-:W1:Y:S02]  /*12540*/  MUFU.RCP R2, R2 ;  /* 0x0000000200027308 */ /* 0x002e640000001000 */
[----:B-1----:R-:W-:-:S06]  /*12550*/  IADD3 R2, R2, 0xffffffe, RZ ;  /* 0x0ffffffe02027810 */ /* 0x002fcc0007ffe0ff */
[----:B------:R1:W2:Y:S02]  /*12560*/  F2I.FTZ.U32.TRUNC.NTZ R3, R2 ;  /* 0x0000000200037305 */ /* 0x0002a4000021f000 */
[----:B-1----:R-:W-:-:S04]  /*12570*/  LOP3.LUT R2, R7, R5, RZ, 0x3c, !PT ;  /* 0x0000000507027212 */ /* 0x002fc800078e3cff */
[----:B------:R-:W-:Y:S01]  /*12580*/  ISETP.GE.AND P4, PT, R2, RZ, PT ;  /* 0x000000ff0200720c */ /* 0x000fe20003f86270 */
[----:B--2---:R-:W-:-:S04]  /*12590*/  IMAD.MOV R2, RZ, RZ, -R3 ;  /* 0x000000ffff027224 */ /* 0x004fc800078e0a03 */
[----:B------:R-:W-:Y:S02]  /*125a0*/  IMAD R9, R2, R6, RZ ;  /* 0x0000000602097224 */ /* 0x000fe400078e02ff */
[----:B------:R-:W-:-:S04]  /*125b0*/  IMAD.MOV.U32 R2, RZ, RZ, RZ ;  /* 0x000000ffff027224 */ /* 0x000fc800078e00ff */
[----:B------:R-:W-:Y:S01]  /*125c0*/  IMAD.HI.U32 R9, R3, R9, R2 ;  /* 0x0000000903097227 */ /* 0x000fe200078e0002 */
[----:B------:R-:W-:Y:S02]  /*125d0*/  IABS R2, R5 ;  /* 0x0000000500027213 */ /* 0x000fe40000000000 */
[----:B------:R-:W-:-:S03]  /*125e0*/  IABS R3, R7 ;  /* 0x0000000700037213 */ /* 0x000fc60000000000 */
[----:B------:R-:W-:-:S04]  /*125f0*/  IMAD.MOV R2, RZ, RZ, -R2 ;  /* 0x000000ffff027224 */ /* 0x000fc800078e0a02 */
[----:B------:R-:W-:Y:S02]  /*12600*/  IMAD.MOV.U32 R7, RZ, RZ, R2 ;  /* 0x000000ffff077224 */ /* 0x000fe400078e0002 */
[----:B------:R-:W-:-:S04]  /*12610*/  IMAD.HI.U32 R2, R9, R3, RZ ;  /* 0x0000000309027227 */ /* 0x000fc800078e00ff */
[----:B------:R-:W-:-:S05]  /*12620*/  IMAD R3, R2, R7, R3 ;  /* 0x0000000702037224 */ /* 0x000fca00078e0203 */
[----:B------:R-:W-:-:S13]  /*12630*/  ISETP.GT.U32.AND P3, PT, R6, R3, PT ;  /* 0x000000030600720c */ /* 0x000fda0003f64070 */
[----:B------:R-:W-:Y:S01]  /*12640*/  @!P3 IMAD.IADD R3, R3, 0x1, -R6 ;  /* 0x000000010303b824 */ /* 0x000fe200078e0a06 */
[----:B------:R-:W-:Y:S02]  /*12650*/  @!P3 IADD3 R2, R2, 0x1, RZ ;  /* 0x000000010202b810 */ /* 0x000fe40007ffe0ff */
[----:B------:R-:W-:Y:S02]  /*12660*/  ISETP.NE.AND P3, PT, R5, RZ, PT ;  /* 0x000000ff0500720c */ /* 0x000fe40003f65270 */
[----:B------:R-:W-:-:S13]  /*12670*/  ISETP.GE.U32.AND P0, PT, R3, R6, PT ;  /* 0x000000060300720c */ /* 0x000fda0003f06070 */
[----:B------:R-:W-:-:S04]  /*12680*/  @P0 VIADD R2, R2, 0x1 ;  /* 0x0000000102020836 */ /* 0x000fc80000000000 */
[----:B------:R-:W-:Y:S01]  /*12690*/  @!P4 IMAD.MOV R2, RZ, RZ, -R2 ;  /* 0x000000ffff02c224 */ /* 0x000fe200078e0a02 */
[----:B------:R-:W-:-:S05]  /*126a0*/  @!P3 LOP3.LUT R2, RZ, R5, RZ, 0x33, !PT ;  /* 0x00000005ff02b212 */ /* 0x000fca00078e33ff */
[----:B------:R-:W-:-:S07]  /*126b0*/  IMAD.MOV.U32 R3, RZ, RZ, R2 ;  /* 0x000000ffff037224 */ /* 0x000fce00078e0002 */
.L_x_543:
[----:B------:R-:W-:Y:S05]  /*126c0*/  BSYNC B0 ;  /* 0x0000000000007941 */ /* 0x000fea0003800000 */
.L_x_542:
[-C--:B------:R-:W-:Y:S01]  /*126d0*/  IMAD R2, R13, R3.reuse, RZ ;  /* 0x000000030d027224 */ /* 0x080fe200078e02ff */
[----:B------:R-:W-:Y:S04]  /*126e0*/  BSSY B0, `(.L_x_544) ;  /* 0x00000db000007945 */ /* 0x000fe80003800000 */
[C---:B------:R-:W-:Y:S01]  /*126f0*/  VIADDMNMX R3, R2.reuse, R3, R12, PT ;  /* 0x0000000302037246 */ /* 0x040fe2000380010c */
[----:B------:R-:W-:-:S04]  /*12700*/  IMAD R2, R2, 0xc0, -R10 ;  /* 0x000000c002027824 */ /* 0x000fc800078e0a0a */
[----:B------:R-:W-:Y:S01]  /*12710*/  IMAD R3, R3, 0xc0, -R10 ;  /* 0x000000c003037824 */ /* 0x000fe200078e0a0a */
[----:B------:R-:W-:-:S04]  /*12720*/  VIMNMX R2, RZ, R2, !PT ;  /* 0x00000002ff027248 */ /* 0x000fc80007fe0100 */
[----:B------:R-:W-:-:S04]  /*12730*/  VIMNMX R3, R3, R8, PT ;  /* 0x0000000803037248 */ /* 0x000fc80003fe0100 */
[----:B------:R-:W-:-:S13]  /*12740*/  ISETP.GT.AND P0, PT, R3, R2, PT ;  /* 0x000000020300720c */ /* 0x000fda0003f04270 */
[----:B------:R-:W-:Y:S02]  /*12750*/  @P0 VIADD R5, R3, 0xbf ;  /* 0x000000bf03050836 */ /* 0x000fe40000000000 */
[----:B------:R-:W-:-:S04]  /*12760*/  IMAD.WIDE.U32 R2, R2, -0x55555555, RZ ;  /* 0xaaaaaaab02027825 */ /* 0x000fc800078e00ff */
[----:B------:R-:W-:Y:S01]  /*12770*/  @P0 IMAD.HI R2, R5, 0x2aaaaaab, RZ ;  /* 0x2aaaaaab05020827 */ /* 0x000fe200078e02ff */
[----:B------:R-:W-:-:S04]  /*12780*/  SHF.R.U32.HI R3, RZ, 0x7, R3 ;  /* 0x00000007ff037819 */ /* 0x000fc80000011603 */
[----:B------:R-:W-:Y:S01]  /*12790*/  @P0 SHF.R.U32.HI R6, RZ, 0x1f, R2 ;  /* 0x0000001fff060819 */ /* 0x000fe20000011602 */
[----:B------:R-:W-:-:S03]  /*127a0*/  IMAD.MOV.U32 R5, RZ, RZ, R3 ;  /* 0x000000ffff057224 */ /* 0x000fc600078e0003 */
[----:B------:R-:W-:Y:S02]  /*127b0*/  @P0 LEA.HI.SX32 R5, R2, R6, 0x1b ;  /* 0x0000000602050211 */ /* 0x000fe400078fdaff */
[----:B------:R-:W-:Y:S02]  /*127c0*/  PLOP3.LUT P0, PT, PT, PT, PT, 0x80, 0x0 ;  /* 0x000000000000781c */ /* 0x000fe40003f0f070 */
[----:B------:R-:W-:-:S13]  /*127d0*/  ISETP.GT.AND P3, PT, R5, R3, PT ;  /* 0x000000030500720c */ /* 0x000fda0003f64270 */
[----:B------:R-:W-:Y:S05]  /*127e0*/  @!P3 BRA `(.L_x_545) ;  /* 0x0000000c0028b947 */ /* 0x000fea0003800000 */
[----:B------:R-:W-:Y:S01]  /*127f0*/  UMOV UR4, 0xffffffff ;  /* 0xffffffff00047882 */ /* 0x000fe20000000000 */
[----:B------:R-:W-:Y:S02]  /*12800*/  SEL R2, R23, RZ, !P2 ;  /* 0x000000ff17027207 */ /* 0x000fe40005000000 */
[----:B------:R-:W-:Y:S05]  /*12810*/  BRA.DIV UR4, `(.L_x_546) ;  /* 0x0000006604987947 */ /* 0x000fea000b800000 */
[----:B------:R-:W1:Y:S02]  /*12820*/  S2R R6, SR_TID.X ;  /* 0x0000000000067919 */ /* 0x000e640000002100 */
[----:B-1----:R-:W-:-:S04]  /*12830*/  SHF.R.U32.HI R6, RZ, 0x5, R6 ;  /* 0x00000005ff067819 */ /* 0x002fc80000011606 */
[----:B------:R-:W-:-:S05]  /*12840*/  LOP3.LUT R6, R6, 0x3, RZ, 0xc0, !PT ;  /* 0x0000000306067812 */ /* 0x000fca00078ec0ff */
[----:B------:R1:W2:Y:S02]  /*12850*/  SHFL.IDX PT, R14, R6, RZ, 0x1f ;  /* 0x00001fff060e7589 */ /* 0x0002a400000e0000 */
.L_x_721:
[----:B--2---:R-:W-:Y:S02]  /*12860*/  ISETP.NE.AND P0, PT, R14, RZ, PT ;  /* 0x000000ff0e00720c */ /* 0x004fe40003f05270 */
[----:B------:R-:W-:-:S11]  /*12870*/  PLOP3.LUT P6, PT, PT, PT, PT, 0x8, 0x0 ;  /* 0x000000000000781c */ /* 0x000fd60003fce170 */
[----:B------:R-:W-:Y:S05]  /*12880*/  @P0 BRA `(.L_x_547) ;  /* 0x00000000000c0947 */ /* 0x000fea0003800000 */
[----:B------:R-:W-:-:S03]  /*12890*/  UMOV UR4, 0xffffffff ;  /* 0xffffffff00047882 */ /* 0x000fc60000000000 */
[----:B------:R-:W-:Y:S05]  /*128a0*/  BRA.DIV UR4, `(.L_x_548) ;  /* 0x0000006604a87947 */ /* 0x000fea000b800000 */
[----:B------:R-:W-:-:S13]  /*128b0*/  ELECT P6, URZ, PT ;  /* 0x00000000003f782f */ /* 0x000fda00038c0000 */
.L_x_547:
[----:B-1----:R-:W2:Y:S01]  /*128c0*/  LDL R6, [R1+0x38] ;  /* 0x0000380001067983 */ /* 0x002ea20000100800 */
[----:B------:R-:W-:Y:S01]  /*128d0*/  BSSY B1, `(.L_x_549) ;  /* 0x0000008000017945 */ /* 0x000fe20003800000 */
[----:B--2---:R-:W-:-:S04]  /*128e0*/  IADD3 R6, R6, 0x1, RZ ;  /* 0x0000000106067810 */ /* 0x004fc80007ffe0ff */
[----:B------:R-:W-:-:S04]  /*128f0*/  LEA.HI R7, R6, R6, RZ, 0x1 ;  /* 0x0000000606077211 */ /* 0x000fc800078f08ff */
[----:B------:R-:W-:-:S05]  /*12900*/  LOP3.LUT R7, R7, 0xfffffffe, RZ, 0xc0, !PT ;  /* 0xfffffffe07077812 */ /* 0x000fca00078ec0ff */
[----:B------:R-:W-:-:S05]  /*12910*/  IMAD.IADD R6, R6, 0x1, -R7 ;  /* 0x0000000106067824 */ /* 0x000fca00078e0a07 */
[----:B------:R-:W-:-:S04]  /*12920*/  SHF.L.U32 R6, R6, 0x1f, RZ ;  /* 0x0000001f06067819 */ /* 0x000fc800000006ff */
[----:B------:R-:W1:Y:S02]  /*12930*/  SYNCS.PHASECHK.TRANS64.TRYWAIT P0, [R16+URZ+0x30820], R6 ;  /* 0x03082006100075a7 */ /* 0x000e64000800017f */
[----:B-1----:R-:W-:Y:S05]  /*12940*/  @!P0 BRA `(.L_x_550) ;  /* 0x0000006400a08947 */ /* 0x002fea0003800000 */
.L_x_724:
[----:B------:R-:W-:Y:S05]  /*12950*/  BSYNC B1 ;  /* 0x0000000000017941 */ /* 0x000fea0003800000 */
.L_x_549:
[----:B------:R-:W-:Y:S04]  /*12960*/  BSSY B1, `(.L_x_551) ;  /* 0x000004e000017945 */ /* 0x000fe80003800000 */
[----:B------:R-:W-:Y:S05]  /*12970*/  @!P6 BRA `(.L_x_552) ;  /* 0x000000040030e947 */ /* 0x000fea0003800000 */
[----:B------:R-:W1:Y:S01]  /*12980*/  LDL R9, [R1+0x4] ;  /* 0x0000040001097983 */ /* 0x000e620000100800 */
[----:B------:R-:W2:Y:S02]  /*12990*/  S2R R7, SR_TID.X ;  /* 0x0000000000077919 */ /* 0x000ea40000002100 */
[----:B--2---:R-:W-:Y:S01]  /*129a0*/  LOP3.LUT R8, R7, 0x7f, RZ, 0xc0, !PT ;  /* 0x0000007f07087812 */ /* 0x004fe200078ec0ff */
[----:B------:R-:W-:Y:S01]  /*129b0*/  IMAD R7, R29, 0x8, R16 ;  /* 0x000000081d077824 */ /* 0x000fe200078e0210 */
[----:B------:R-:W-:Y:S02]  /*129c0*/  BSSY B2, `(.L_x_553) ;  /* 0x0000005000027945 */ /* 0x000fe40003800000 */
[----:B------:R-:W-:Y:S02]  /*129d0*/  ISETP.NE.AND P2, PT, R8, RZ, PT ;  /* 0x000000ff0800720c */ /* 0x000fe40003f45270 */
[----:B-1----:R-:W-:-:S04]  /*129e0*/  SHF.L.U32 R6, R9, 0x1f, RZ ;  /* 0x0000001f09067819 */ /* 0x002fc800000006ff */
[----:B------:R-:W1:Y:S02]  /*129f0*/  SYNCS.PHASECHK.TRANS64.TRYWAIT P0, [R7+URZ+0x308a0], R6 ;  /* 0x0308a006070075a7 */ /* 0x000e64000800017f */
[----:B-1----:R-:W-:Y:S05]  /*12a00*/  @!P0 BRA `(.L_x_554) ;  /* 0x0000006400848947 */ /* 0x002fea0003800000 */
.L_x_725:
[----:B------:R-:W-:Y:S05]  /*12a10*/  BSYNC B2 ;  /* 0x0000000000027941 */ /* 0x000fea0003800000 */
.L_x_553:
[----:B------:R-:W-:Y:S04]  /*12a20*/  BSSY B2, `(.L_x_555) ;  /* 0x0000009000027945 */ /* 0x000fe80003800000 */
[----:B------:R-:W-:Y:S05]  /*12a30*/  @P2 BRA `(.L_x_556) ;  /* 0x00000000001c2947 */ /* 0x000fea0003800000 */
[----:B------:R-:W2:Y:S02]  /*12a40*/  S2R R8, SR_TID.X ;  /* 0x0000000000087919 */ /* 0x000ea40000002100 */
[----:B--2---:R-:W-:Y:S01]  /*12a50*/  LOP3.LUT R9, R8, 0x1f, RZ, 0xc0, !PT ;  /* 0x0000001f08097812 */ /* 0x004fe200078ec0ff */
[----:B------:R-:W-:-:S03]  /*12a60*/  IMAD.MOV.U32 R8, RZ, RZ, 0x6000 ;  /* 0x00006000ff087424 */ /* 0x000fc600078e00ff */
[----:B------:R-:W-:Y:S01]  /*12a70*/  ISETP.NE.AND P0, PT, R9, RZ, PT ;  /* 0x000000ff0900720c */ /* 0x000fe20003f05270 */
[----:B------:R2:W-:-:S12]  /*12a80*/  SYNCS.ARRIVE.TRANS64 RZ, [R7+URZ+0x30890], R8 ;  /* 0x0308900807ff79a7 */ /* 0x0005d8000800003f */
[----:B--2---:R-:W-:Y:S05]  /*12a90*/  @!P0 BRA `(.L_x_556) ;  /* 0x0000000000048947 */ /* 0x004fea0003800000 */
[----:B------:R-:W-:Y:S01]  /*12aa0*/  BPT.TRAP 0x1 ;  /* 0x000000040000795c */ /* 0x000fe20000300000 */
.L_x_556:
[----:B------:R-:W-:Y:S05]  /*12ab0*/  BSYNC B2 ;  /* 0x0000000000027941 */ /* 0x000fea0003800000 */
.L_x_555:
[----:B0-----:R-:W-:Y:S01]  /*12ac0*/  IMAD.MOV.U32 R12, RZ, RZ, RZ ;  /* 0x000000ffff0c7224 */ /* 0x001fe200078e00ff */
[----:B------:R-:W-:Y:S01]  /*12ad0*/  UIADD3 UR4, UP0, UR38, 0x570, URZ ;  /* 0x0000057026047890 */ /* 0x000fe2000ff1e03f */
[----:B------:R-:W-:Y:S01]  /*12ae0*/  IMAD R8, R5, 0xc0, R0 ;  /* 0x000000c005087824 */ /* 0x000fe200078e0200 */
[----:B------:R-:W-:Y:S01]  /*12af0*/  PLOP3.LUT P0, PT, PT, PT, PT, 0x80, 0x0 ;  /* 0x000000000000781c */ /* 0x000fe20003f0f070 */
[----:B------:R-:W-:Y:S01]  /*12b00*/  IMAD R11, R29, 0x6000, R16 ;  /* 0x000060001d0b7824 */ /* 0x000fe200078e0210 */
[----:B------:R-:W-:Y:S01]  /*12b10*/  R2UR UR10, R12 ;  /* 0x000000000c0a72ca */ /* 0x000fe200000e0000 */
[----:B------:R-:W-:Y:S01]  /*12b20*/  VIADD R8, R8, 0xffffff40 ;  /* 0xffffff4008087836 */ /* 0x000fe20000000000 */
[----:B------:R-:W-:Y:S01]  /*12b30*/  IADD3 R9, R7, 0x30890, RZ ;  /* 0x0003089007097810 */ /* 0x000fe20007ffe0ff */
[----:B------:R-:W-:Y:S01]  /*12b40*/  VIADD R10, R11, 0x12400 ;  /* 0x000124000b0a7836 */ /* 0x000fe20000000000 */
[----:B------:R-:W-:Y:S01]  /*12b50*/  UIADD3.X UR5, URZ, UR39, URZ, UP0, !UPT ;  /* 0x000000273f057290 */ /* 0x000fe200087fe43f */
[----:B------:R-:W-:Y:S01]  /*12b60*/  UMOV UR6, 0x0 ;  /* 0x0000000000067882 */ /* 0x000fe20000000000 */
[----:B------:R-:W-:-:S10]  /*12b70*/  UMOV UR7, 0x12f00000 ;  /* 0x12f0000000077882 */ /* 0x000fd40000000000 */
.L_x_557:
        /* <DEDUP_REMOVED lines=10> */
[----:B------:R-:W0:Y:S01]  /*12c20*/  SYNCS.PHASECHK.TRANS64.TRYWAIT P0, [R7+URZ+0x308c0], R6 ;  /* 0x0308c006070075a7 */ /* 0x000e22000800017f */
[----:B------:R-:W-:Y:S04]  /*12c30*/  BSSY B2, `(.L_x_558) ;  /* 0x0000002000027945 */ /* 0x000fe80003800000 */
[----:B0-----:R-:W-:Y:S05]  /*12c40*/  @!P0 BRA `(.L_x_559) ;  /* 0x0000006400088947 */ /* 0x001fea0003800000 */
.L_x_726:
[----:B------:R-:W-:Y:S05]  /*12c50*/  BSYNC B2 ;  /* 0x0000000000027941 */ /* 0x000fea0003800000 */
.L_x_558:
[----:B------:R-:W-:Y:S01]  /*12c60*/  BSSY B2, `(.L_x_560) ;  /* 0x000000b000027945 */ /* 0x000fe20003800000 */
[----:B------:R-:W-:Y:S02]  /*12c70*/  IMAD.MOV.U32 R14, RZ, RZ, 0x0 ;  /* 0x00000000ff0e7424 */ /* 0x000fe400078e00ff */
[----:B------:R-:W-:Y:S01]  /*12c80*/  IMAD.MOV.U32 R15, RZ, RZ, 0x12f00000 ;  /* 0x12f00000ff0f7424 */ /* 0x000fe200078e00ff */
[----:B------:R-:W-:Y:S06]  /*12c90*/  @P2 BRA `(.L_x_561) ;  /* 0x00000000001c2947 */ /* 0x000fec0003800000 */
[----:B------:R-:W2:Y:S01]  /*12ca0*/  S2R R9, SR_TID.X ;  /* 0x0000000000097919 */ /* 0x000ea20000002100 */
[----:B01----:R-:W-:-:S04]  /*12cb0*/  IMAD.MOV.U32 R6, RZ, RZ, 0x6000 ;  /* 0x00006000ff067424 */ /* 0x003fc800078e00ff */
[----:B------:R3:W-:Y:S01]  /*12cc0*/  SYNCS.ARRIVE.TRANS64 RZ, [R7+URZ+0x308b0], R6 ;  /* 0x0308b00607ff79a7 */ /* 0x0007e2000800003f */
[----:B--2---:R-:W-:-:S04]  /*12cd0*/  LOP3.LUT R9, R9, 0x1f, RZ, 0xc0, !PT ;  /* 0x0000001f09097812 */ /* 0x004fc800078ec0ff */
[----:B------:R-:W-:-:S13]  /*12ce0*/  ISETP.NE.AND P0, PT, R9, RZ, PT ;  /* 0x000000ff0900720c */ /* 0x000fda0003f05270 */
[----:B---3--:R-:W-:Y:S05]  /*12cf0*/  @!P0 BRA `(.L_x_561) ;  /* 0x0000000000048947 */ /* 0x008fea0003800000 */
[----:B------:R-:W-:Y:S01]  /*12d00*/  BPT.TRAP 0x1 ;  /* 0x000000040000795c */ /* 0x000fe20000300000 */
.L_x_561:
[----:B------:R-:W-:Y:S05]  /*12d10*/  BSYNC B2 ;  /* 0x0000000000027941 */ /* 0x000fea0003800000 */
.L_x_560:
[----:B------:R-:W-:Y:S01]  /*12d20*/  R2UR UR10, R12 ;  /* 0x000000000c0a72ca */ /* 0x000fe200000e0000 */
[----:B------:R-:W-:Y:S01]  /*12d30*/  UIADD3 UR4, UP0, UR38, 0x670, URZ ;  /* 0x0000067026047890 */ /* 0x000fe2000ff1e03f */
[----:B------:R-:W-:Y:S01]  /*12d40*/  R2UR UR6, R14 ;  /* 0x000000000e0672ca */ /* 0x000fe200000e0000 */
[----:B------:R-:W-:Y:S01]  /*12d50*/  VIADD R11, R11, 0x400 ;  /* 0x000004000b0b7836 */ /* 0x000fe20000000000 */
[----:B------:R-:W-:Y:S01]  /*12d60*/  R2UR UR7, R15 ;  /* 0x000000000f0772ca */ /* 0x000fe200000e0000 */
[----:B------:R-:W-:Y:S01]  /*12d70*/  UIADD3.X UR5, URZ, UR39, URZ, UP0, !UPT ;  /* 0x000000273f057290 */ /* 0x000fe200087fe43f */
[----:B------:R-:W-:Y:S02]  /*12d80*/  PLOP3.LUT P0, PT, PT, PT, PT, 0x80, 0x0 ;  /* 0x000000000000781c */ /* 0x000fe40003f0f070 */
[----:B01----:R-:W-:-:S11]  /*12d90*/  IADD3 R7, R7, 0x308b0, RZ ;  /* 0x000308b007077810 */ /* 0x003fd60007ffe0ff */
.L_x_562:
        /* <DEDUP_REMOVED lines=9> */
[----:B--2---:R-:W-:Y:S05]  /*12e30*/  @P0 BRA.U.ANY `(.L_x_562) ;  /* 0xfffffffd00d80947 */ /* 0x004fea000393ffff */
.L_x_552:
[----:B------:R-:W-:Y:S05]  /*12e40*/  BSYNC B1 ;  /* 0x0000000000017941 */ /* 0x000fea0003800000 */
.L_x_551:
[----:B------:R-:W2:Y:S01]  /*12e50*/  LDL.LU R9, [R1+0x4] ;  /* 0x0000040001097983 */ /* 0x000ea20000300800 */
[----:B------:R-:W-:Y:S01]  /*12e60*/  VIADD R29, R29, 0x1 ;  /* 0x000000011d1d7836 */ /* 0x000fe20000000000 */
[----:B------:R-:W-:Y:S01]  /*12e70*/  PLOP3.LUT P0, PT, PT, PT, PT, 0x8, 0x0 ;  /* 0x000000000000781c */ /* 0x000fe20003f0e170 */
[----:B------:R-:W-:-:S03]  /*12e80*/  VIADD R5, R5, 0xfffffffe ;  /* 0xfffffffe05057836 */ /* 0x000fc60000000000 */
[----:B------:R-:W-:Y:S02]  /*12e90*/  ISETP.NE.AND P2, PT, R29, 0x2, PT ;  /* 0x000000021d00780c */ /* 0x000fe40003f45270 */
[----:B------:R-:W-:Y:S02]  /*12ea0*/  ISETP.GE.AND P3, PT, R5, R3, PT ;  /* 0x000000030500720c */ /* 0x000fe40003f66270 */
[----:B-1----:R-:W-:Y:S02]  /*12eb0*/  SEL R6, RZ, 0x1, P2 ;  /* 0x00000001ff067807 */ /* 0x002fe40001000000 */
[----:B------:R-:W-:Y:S02]  /*12ec0*/  SEL R29, R29, RZ, P2 ;  /* 0x000000ff1d1d7207 */ /* 0x000fe40001000000 */
[----:B--2---:R-:W-:-:S05]  /*12ed0*/  LOP3.LUT R9, R9, R6, RZ, 0x3c, !PT ;  /* 0x0000000609097212 */ /* 0x004fca00078e3cff */
[----:B------:R1:W-:Y:S02]  /*12ee0*/  STL [R1+0x4], R9 ;  /* 0x0000040901007387 */ /* 0x0003e40000100800 */
[----:B------:R-:W-:Y:S05]  /*12ef0*/  @!P3 BRA `(.L_x_545) ;  /* 0x000000040064b947 */ /* 0x000fea0003800000 */
.L_x_575:
[----:B------:R-:W-:Y:S05]  /*12f00*/  YIELD ;  /* 0x0000000000007946 */ /* 0x000fea0003800000 */
[----:B------:R-:W-:Y:S04]  /*12f10*/  BSSY B1, `(.L_x_563) ;  /* 0x000004d000017945 */ /* 0x000fe80003800000 */
[----:B--2---:R-:W-:Y:S05]  /*12f20*/  @!P6 BRA `(.L_x_564) ;  /* 0x00000004002ce947 */ /* 0x004fea0003800000 */
[----:B------:R-:W2:Y:S01]  /*12f30*/  LDL R7, [R1+0x4] ;  /* 0x0000040001077983 */ /* 0x000ea20000100800 */
[----:B------:R-:W3:Y:S02]  /*12f40*/  S2R R6, SR_TID.X ;  /* 0x0000000000067919 */ /* 0x000ee40000002100 */
[----:B---3--:R-:W-:Y:S01]  /*12f50*/  LOP3.LUT R8, R6, 0x7f, RZ, 0xc0, !PT ;  /* 0x0000007f06087812 */ /* 0x008fe200078ec0ff */
[----:B------:R-:W-:Y:S01]  /*12f60*/  IMAD R6, R29, 0x8, R16 ;  /* 0x000000081d067824 */ /* 0x000fe200078e0210 */
[----:B------:R-:W-:Y:S02]  /*12f70*/  BSSY B2, `(.L_x_565) ;  /* 0x0000005000027945 */ /* 0x000fe40003800000 */
[----:B------:R-:W-:Y:S02]  /*12f80*/  ISETP.NE.AND P3, PT, R8, RZ, PT ;  /* 0x000000ff0800720c */ /* 0x000fe40003f65270 */
[----:B--2---:R-:W-:-:S04]  /*12f90*/  SHF.L.U32 R7, R7, 0x1f, RZ ;  /* 0x0000001f07077819 */ /* 0x004fc800000006ff */
[----:B------:R-:W2:Y:S02]  /*12fa0*/  SYNCS.PHASECHK.TRANS64.TRYWAIT P2, [R6+URZ+0x308a0], R7 ;  /* 0x0308a007060075a7 */ /* 0x000ea4000804017f */
[----:B--2---:R-:W-:Y:S05]  /*12fb0*/  @!P2 BRA `(.L_x_566) ;  /* 0x000000600040a947 */ /* 0x004fea0003800000 */
.L_x_727:
[----:B------:R-:W-:Y:S05]  /*12fc0*/  BSYNC B2 ;  /* 0x0000000000027941 */ /* 0x000fea0003800000 */
.L_x_565:
[----:B------:R-:W-:Y:S04]  /*12fd0*/  BSSY B2, `(.L_x_567) ;  /* 0x0000009000027945 */ /* 0x000fe80003800000 */
[----:B------:R-:W-:Y:S05]  /*12fe0*/  @P3 BRA `(.L_x_568) ;  /* 0x00000000001c3947 */ /* 0x000fea0003800000 */
[----:B------:R-:W1:Y:S02]  /*12ff0*/  S2R R8, SR_TID.X ;  /* 0x0000000000087919 */ /* 0x000e640000002100 */
[----:B-1----:R-:W-:Y:S01]  /*13000*/  LOP3.LUT R9, R8, 0x1f, RZ, 0xc0, !PT ;  /* 0x0000001f08097812 */ /* 0x002fe200078ec0ff */
[----:B------:R-:W-:-:S03]  /*13010*/  IMAD.MOV.U32 R8, RZ, RZ, 0x6000 ;  /* 0x00006000ff087424 */ /* 0x000fc600078e00ff */
[----:B------:R-:W-:Y:S01]  /*13020*/  ISETP.NE.AND P2, PT, R9, RZ, PT ;  /* 0x000000ff0900720c */ /* 0x000fe20003f45270 */
[----:B------:R3:W-:-:S12]  /*13030*/  SYNCS.ARRIVE.TRANS64 RZ, [R6+URZ+0x30890], R8 ;  /* 0x0308900806ff79a7 */ /* 0x0007d8000800003f */
[----:B---3--:R-:W-:Y:S05]  /*13040*/  @!P2 BRA `(.L_x_568) ;  /* 0x000000000004a947 */ /* 0x008fea0003800000 */
[----:B------:R-:W-:Y:S01]  /*13050*/  BPT.TRAP 0x1 ;  /* 0x000000040000795c */ /* 0x000fe20000300000 */
.L_x_568:
[----:B------:R-:W-:Y:S05]  /*13060*/  BSYNC B2 ;  /* 0x0000000000027941 */ /* 0x000fea0003800000 */
.L_x_567:
[----:B0-----:R-:W-:Y:S01]  /*13070*/  IMAD.MOV.U32 R12, RZ, RZ, RZ ;  /* 0x000000ffff0c7224 */ /* 0x001fe200078e00ff */
[----:B------:R-:W-:Y:S01]  /*13080*/  UIADD3 UR4, UP0, UR38, 0x570, URZ ;  /* 0x0000057026047890 */ /* 0x000fe2000ff1e03f */
[----:B------:R-:W-:Y:S01]  /*13090*/  IMAD R8, R29, 0x6000, R16 ;  /* 0x000060001d087824 */ /* 0x000fe200078e0210 */
[----:B------:R-:W-:Y:S01]  /*130a0*/  PLOP3.LUT P2, PT, PT, PT, PT, 0x80, 0x0 ;  /* 0x000000000000781c */ /* 0x000fe20003f4f070 */
[----:B-1----:R-:W-:Y:S01]  /*130b0*/  IMAD R9, R5, 0xc0, R0 ;  /* 0x000000c005097824 */ /* 0x002fe200078e0200 */
[----:B------:R-:W-:Y:S01]  /*130c0*/  R2UR UR10, R12 ;  /* 0x000000000c0a72ca */ /* 0x000fe200000e0000 */
[----:B------:R-:W-:Y:S01]  /*130d0*/  VIADD R11, R8, 0x12400 ;  /* 0x00012400080b7836 */ /* 0x000fe20000000000 */
[----:B------:R-:W-:Y:S01]  /*130e0*/  IADD3 R10, R6, 0x30890, RZ ;  /* 0x00030890060a7810 */ /* 0x000fe20007ffe0ff */
[----:B------:R-:W-:Y:S01]  /*130f0*/  UIADD3.X UR5, URZ, UR39, URZ, UP0, !UPT ;  /* 0x000000273f057290 */ /* 0x000fe200087fe43f */
[----:B------:R-:W-:Y:S01]  /*13100*/  UMOV UR6, 0x0 ;  /* 0x0000000000067882 */ /* 0x000fe20000000000 */
[----:B------:R-:W-:-:S10]  /*13110*/  UMOV UR7, 0x12f00000 ;  /* 0x12f0000000077882 */ /* 0x000fd40000000000 */
.L_x_569:
        /* <DEDUP_REMOVED lines=13> */
.L_x_728:
[----:B------:R-:W-:Y:S05]  /*131f0*/  BSYNC B2 ;  /* 0x0000000000027941 */ /* 0x000fea0003800000 */
.L_x_570:
[----:B------:R-:W-:Y:S01]  /*13200*/  BSSY B2, `(.L_x_572) ;  /* 0x000000b000027945 */ /* 0x000fe20003800000 */
[----:B------:R-:W-:Y:S02]  /*13210*/  IMAD.MOV.U32 R10, RZ, RZ, 0x0 ;  /* 0x00000000ff0a7424 */ /* 0x000fe400078e00ff */
[----:B------:R-:W-:Y:S01]  /*13220*/  IMAD.MOV.U32 R11, RZ, RZ, 0x12f00000 ;  /* 0x12f00000ff0b7424 */ /* 0x000fe200078e00ff */
[----:B------:R-:W-:Y:S06]  /*13230*/  @P3 BRA `(.L_x_573) ;  /* 0x00000000001c3947 */ /* 0x000fec0003800000 */
[----:B------:R-:W1:Y:S01]  /*13240*/  S2R R13, SR_TID.X ;  /* 0x00000000000d7919 */ /* 0x000e620000002100 */
[----:B0-2---:R-:W-:-:S04]  /*13250*/  IMAD.MOV.U32 R7, RZ, RZ, 0x6000 ;  /* 0x00006000ff077424 */ /* 0x005fc800078e00ff */
[----:B------:R3:W-:Y:S01]  /*13260*/  SYNCS.ARRIVE.TRANS64 RZ, [R6+URZ+0x308b0], R7 ;  /* 0x0308b00706ff79a7 */ /* 0x0007e2000800003f */
[----:B-1----:R-:W-:-:S04]  /*13270*/  LOP3.LUT R13, R13, 0x1f, RZ, 0xc0, !PT ;  /* 0x0000001f0d0d7812 */ /* 0x002fc800078ec0ff */
[----:B------:R-:W-:-:S13]  /*13280*/  ISETP.NE.AND P2, PT, R13, RZ, PT ;  /* 0x000000ff0d00720c */ /* 0x000fda0003f45270 */
[----:B---3--:R-:W-:Y:S05]  /*13290*/  @!P2 BRA `(.L_x_573) ;  /* 0x000000000004a947 */ /* 0x008fea0003800000 */
[----:B------:R-:W-:Y:S01]  /*132a0*/  BPT.TRAP 0x1 ;  /* 0x000000040000795c */ /* 0x000fe20000300000 */
.L_x_573:
[----:B------:R-:W-:Y:S05]  /*132b0*/  BSYNC B2 ;  /* 0x0000000000027941 */ /* 0x000fea0003800000 */
.L_x_572:
[----:B------:R-:W-:Y:S01]  /*132c0*/  R2UR UR10, R12 ;  /* 0x000000000c0a72ca */ /* 0x000fe200000e0000 */
[----:B------:R-:W-:Y:S01]  /*132d0*/  UIADD3 UR4, UP0, UR38, 0x670, URZ ;  /* 0x0000067026047890 */ /* 0x000fe2000ff1e03f */
[----:B------:R-:W-:Y:S01]  /*132e0*/  R2UR UR6, R10 ;  /* 0x000000000a0672ca */ /* 0x000fe200000e0000 */
[----:B------:R-:W-:Y:S01]  /*132f0*/  VIADD R8, R8, 0x400 ;  /* 0x0000040008087836 */ /* 0x000fe20000000000 */
[----:B------:R-:W-:Y:S01]  /*13300*/  R2UR UR7, R11 ;  /* 0x000000000b0772ca */ /* 0x000fe200000e0000 */
[----:B------:R-:W-:Y:S01]  /*13310*/  UIADD3.X UR5, URZ, UR39, URZ, UP0, !UPT ;  /* 0x000000273f057290 */ /* 0x000fe200087fe43f */
[----:B------:R-:W-:Y:S02]  /*13320*/  PLOP3.LUT P2, PT, PT, PT, PT, 0x80, 0x0 ;  /* 0x000000000000781c */ /* 0x000fe40003f4f070 */
[----:B0-2---:R-:W-:-:S11]  /*13330*/  IADD3 R6, R6, 0x308b0, RZ ;  /* 0x000308b006067810 */ /* 0x005fd60007ffe0ff */
.L_x_574:
        /* <DEDUP_REMOVED lines=10> */
.L_x_564:
[----:B------:R-:W-:Y:S05]  /*133e0*/  BSYNC B1 ;  /* 0x0000000000017941 */ /* 0x000fea0003800000 */
.L_x_563:
[----:B------:R-:W2:Y:S01]  /*133f0*/  LDL.LU R7, [R1+0x4] ;  /* 0x0000040001077983 */ /* 0x000ea20000300800 */
[----:B------:R-:W-:Y:S01]  /*13400*/  VIADD R29, R29, 0x1 ;  /* 0x000000011d1d7836 */ /* 0x000fe20000000000 */
[C---:B------:R-:W-:Y:S01]  /*13410*/  ISETP.GT.AND P3, PT, R5.reuse, R3, PT ;  /* 0x000000030500720c */ /* 0x040fe20003f64270 */
[----:B------:R-:W-:-:S03]  /*13420*/  VIADD R5, R5, 0xffffffff ;  /* 0xffffffff05057836 */ /* 0x000fc60000000000 */
[----:B------:R-:W-:-:S04]  /*13430*/  ISETP.NE.AND P2, PT, R29, 0x2, PT ;  /* 0x000000021d00780c */ /* 0x000fc80003f45270 */
[----:B------:R-:W-:Y:S02]  /*13440*/  SEL R6, RZ, 0x1, P2 ;  /* 0x00000001ff067807 */ /* 0x000fe40001000000 */
[----:B------:R-:W-:Y:S02]  /*13450*/  SEL R29, R29, RZ, P2 ;  /* 0x000000ff1d1d7207 */ /* 0x000fe40001000000 */
[----:B--2---:R-:W-:-:S05]  /*13460*/  LOP3.LUT R7, R7, R6, RZ, 0x3c, !PT ;  /* 0x0000000607077212 */ /* 0x004fca00078e3cff */
[----:B------:R2:W-:Y:S01]  /*13470*/  STL [R1+0x4], R7 ;  /* 0x0000040701007387 */ /* 0x0005e20000100800 */
[----:B------:R-:W-:Y:S05]  /*13480*/  @P3 BRA `(.L_x_575) ;  /* 0xfffffff8009c3947 */ /* 0x000fea000383ffff */
.L_x_545:
[----:B------:R-:W-:Y:S05]  /*13490*/  BSYNC B0 ;  /* 0x0000000000007941 */ /* 0x000fea0003800000 */
.L_x_544:
[----:B--2---:R2:W5:Y:S01]  /*134a0*/  LDL R7, [R1+0x1c] ;  /* 0x00001c0001077983 */ /* 0x0045620000100800 */
[----:B------:R-:W-:Y:S05]  /*134b0*/  @!P0 WARPSYNC.ALL ;  /* 0x0000000000008948 */ /* 0x000fea0003800000 */
[----:B------:R2:W-:Y:S01]  /*134c0*/  STL [R1+0x28], RZ ;  /* 0x000028ff01007387 */ /* 0x0005e20000100800 */
[----:B------:R-:W-:Y:S01]  /*134d0*/  BSSY B0, `(.L_x_576) ;  /* 0x000001f000007945 */ /* 0x000fe20003800000 */
[----:B------:R-:W-:Y:S06]  /*134e0*/  @!P0 BAR.SYNC.DEFER_BLOCKING 0xc, 0x200 ;  /* 0x0308000000008b1d */ /* 0x000fec0000010000 */
[----:B--2---:R-:W-:Y:S05]  /*134f0*/  @!P1 BRA `(.L_x_577) ;  /* 0x0000000000709947 */ /* 0x004fea0003800000 */
[----:B------:R-:W-:-:S13]  /*13500*/  ISETP.NE.AND P0, PT, R4, RZ, PT ;  /* 0x000000ff0400720c */ /* 0x000fda0003f05270 */
[----:B------:R-:W2:Y:S02]  /*13510*/  @!P0 LDC R4, c[0x0][0x9f0] ;  /* 0x00027c00ff048b82 */ /* 0x000ea40000000800 */
[-C--:B--2---:R-:W-:Y:S02]  /*13520*/  IABS R0, R4.reuse ;  /* 0x0000000400007213 */ /* 0x084fe40000000000 */
[----:B------:R-:W-:Y:S02]  /*13530*/  IABS R6, R4 ;  /* 0x0000000400067213 */ /* 0x000fe40000000000 */
[----:B------:R-:W2:Y:S02]  /*13540*/  I2F.RP R2, R0 ;  /* 0x0000000000027306 */ /* 0x000ea40000209400 */
[----:B------:R-:W-:-:S06]  /*13550*/  IADD3 R6, RZ, -R6, RZ ;  /* 0x80000006ff067210 */ /* 0x000fcc0007ffe0ff */
[----:B--2---:R-:W2:Y:S02]  /*13560*/  MUFU.RCP R2, R2 ;  /* 0x0000000200027308 */ /* 0x004ea40000001000 */
[----:B--2---:R-:W-:-:S06]  /*13570*/  VIADD R2, R2, 0xffffffe ;  /* 0x0ffffffe02027836 */ /* 0x004fcc0000000000 */
[----:B------:R-:W2:Y:S02]  /*13580*/  F2I.FTZ.U32.TRUNC.NTZ R3, R2 ;  /* 0x0000000200037305 */ /* 0x000ea4000021f000 */
[----:B--2---:R-:W-:-:S04]  /*13590*/  IMAD.MOV R2, RZ, RZ, -R3 ;  /* 0x000000ffff027224 */ /* 0x004fc800078e0a03 */
[----:B------:R-:W-:Y:S02]  /*135a0*/  IMAD R5, R2, R0, RZ ;  /* 0x0000000002057224 */ /* 0x000fe400078e02ff */
[----:B------:R-:W-:-:S04]  /*135b0*/  IMAD.MOV.U32 R2, RZ, RZ, RZ ;  /* 0x000000ffff027224 */ /* 0x000fc800078e00ff */
[----:B------:R-:W-:Y:S01]  /*135c0*/  IMAD.HI.U32 R5, R3, R5, R2 ;  /* 0x0000000503057227 */ /* 0x000fe200078e0002 */
[----:B-----5:R-:W-:-:S04]  /*135d0*/  IADD3 R3, R7, -0x1, R4 ;  /* 0xffffffff07037810 */ /* 0x020fc80007ffe004 */
        /* <DEDUP_REMOVED lines=13> */
[----:B------:R2:W-:Y:S02]  /*136b0*/  STL [R1+0x28], R5 ;  /* 0x0000280501007387 */ /* 0x0005e40000100800 */
.L_x_577:
[----:B------:R-:W-:Y:S05]  /*136c0*/  BSYNC B0 ;  /* 0x0000000000007941 */ /* 0x000fea0003800000 */
.L_x_576:
[----:B------:R-:W3:Y:S04]  /*136d0*/  LDL R0, [R1+0x28] ;  /* 0x0000280001007983 */ /* 0x000ee80000100800 */
[----:B------:R-:W3:Y:S01]  /*136e0*/  LDL R2, [R1+0x40] ;  /* 0x0000400001027983 */ /* 0x000ee20000100800 */
[----:B------:R-:W-:Y:S01]  /*136f0*/  BSSY B7, `(.L_x_578) ;  /* 0x0000360000077945 */ /* 0x000fe20003800000 */
[----:B---3--:R-:W-:-:S05]  /*13700*/  IMAD R2, R2, R0, RZ ;  /* 0x0000000002027224 */ /* 0x008fca00078e02ff */
[----:B-----5:R-:W-:Y:S01]  /*13710*/  VIADDMNMX R0, R2, R0, R7, PT ;  /* 0x0000000002007246 */ /* 0x020fe20003800107 */
[----:B------:R3:W-:Y:S03]  /*13720*/  STL [R1+0xc], R2 ;  /* 0x00000c0201007387 */ /* 0x0007e60000100800 */
[----:B------:R-:W-:Y:S01]  /*13730*/  ISETP.GT.AND P0, PT, R0, R2, PT ;  /* 0x000000020000720c */ /* 0x000fe20003f04270 */
[----:B------:R3:W-:-:S12]  /*13740*/  STL [R1+0x24], R0 ;  /* 0x0000240001007387 */ /* 0x0007d80000100800 */
[----:B---3--:R-:W-:Y:S05]  /*13750*/  @P0 BRA `(.L_x_579) ;  /* 0x0000000000440947 */ /* 0x008fea0003800000 */
[----:B------:R-:W3:Y:S02]  /*13760*/  S2R R0, SR_TID.X ;  /* 0x0000000000007919 */ /* 0x000ee40000002100 */
[----:B---3--:R-:W-:-:S04]  /*13770*/  LOP3.LUT R0, R0, 0x7f, RZ, 0xc0, !PT ;  /* 0x0000007f00007812 */ /* 0x008fc800078ec0ff */
[----:B------:R-:W-:-:S13]  /*13780*/  ISETP.NE.AND P0, PT, R0, RZ, PT ;  /* 0x000000ff0000720c */ /* 0x000fda0003f05270 */
[----:B------:R-:W-:Y:S05]  /*13790*/  @P0 BRA `(.L_x_580) ;  /* 0x0000003400540947 */ /* 0x000fea0003800000 */
[----:B--2---:R-:W2:Y:S01]  /*137a0*/  S2R R5, SR_LANEID ;  /* 0x0000000000057919 */ /* 0x004ea20000000000 */
[----:B------:R-:W-:Y:S01]  /*137b0*/  VOTEU.ANY UR4, UPT, PT ;  /* 0x0000000000047886 */ /* 0x000fe200038e0100 */
[----:B------:R-:W3:Y:S01]  /*137c0*/  LDC.64 R2, c[0x0][0xc60] ;  /* 0x00031800ff027b82 */ /* 0x000ee20000000a00 */
[----:B------:R-:W2:Y:S02]  /*137d0*/  FLO.U32 R0, UR4 ;  /* 0x0000000400007d00 */ /* 0x000ea400080e0000 */
[----:B--2---:R-:W-:-:S06]  /*137e0*/  ISETP.EQ.U32.AND P0, PT, R0, R5, PT ;  /* 0x000000050000720c */ /* 0x004fcc0003f02070 */
[----:B------:R-:W3:Y:S07]  /*137f0*/  POPC R5, UR4 ;  /* 0x0000000400057d09 */ /* 0x000eee0008000000 */
[----:B---3--:R-:W2:Y:S01]  /*13800*/  @P0 ATOMG.E.ADD.STRONG.GPU PT, R3, desc[UR56][R2.64], R5 ;  /* 0x00000005020309a8 */ /* 0x008ea200081ee1f8 */
[----:B------:R-:W3:Y:S02]  /*13810*/  S2R R4, SR_LTMASK ;  /* 0x0000000000047919 */ /* 0x000ee40000003900 */
[----:B---3--:R-:W-:-:S04]  /*13820*/  LOP3.LUT R4, R4, UR4, RZ, 0xc0, !PT ;  /* 0x0000000404047c12 */ /* 0x008fc8000f8ec0ff */
[----:B------:R-:W3:Y:S01]  /*13830*/  POPC R7, R4 ;  /* 0x0000000400077309 */ /* 0x000ee20000000000 */
[----:B--2---:R-:W3:Y:S02]  /*13840*/  SHFL.IDX PT, R0, R3, R0, 0x1f ;  /* 0x00001f0003007589 */ /* 0x004ee400000e0000 */
[----:B---3--:R-:W-:Y:S01]  /*13850*/  IADD3 R24, R0, UR36, R7 ;  /* 0x0000002400187c10 */ /* 0x008fe2000fffe007 */
[----:B------:R-:W-:Y:S06]  /*13860*/  BRA `(.L_x_580) ;  /* 0x0000003400207947 */ /* 0x000fec0003800000 */
.L_x_579:
        /* <DEDUP_REMOVED lines=8> */
[----:B------:R-:W-:Y:S01]  /*138f0*/  MOV R4, UR6 ;  /* 0x0000000600047c02 */ /* 0x000fe20008000f00 */
[----:B--2---:R-:W-:Y:S01]  /*13900*/  IMAD.U32 R5, RZ, RZ, UR7 ;  /* 0x00000007ff057e24 */ /* 0x004fe2000f8e00ff */
[----:B------:R-:W2:Y:S01]  /*13910*/  LDC.64 R2, c[0x4][R2] ;  /* 0x0100000002027b82 */ /* 0x000ea20000000a00 */
[----:B------:R-:W-:Y:S01]  /*13920*/  IMAD.U32 R6, RZ, RZ, UR8 ;  /* 0x00000008ff067e24 */ /* 0x000fe2000f8e00ff */
[----:B------:R-:W-:Y:S01]  /*13930*/  MOV R8, 0x70 ;  /* 0x0000007000087802 */ /* 0x000fe20000000f00 */
[----:B------:R-:W-:Y:S02]  /*13940*/  IMAD.U32 R7, RZ, RZ, UR9 ;  /* 0x00000009ff077e24 */ /* 0x000fe4000f8e00ff */
[----:B------:R-:W-:-:S02]  /*13950*/  IMAD.U32 R10, RZ, RZ, UR4 ;  /* 0x00000004ff0a7e24 */ /* 0x000fc4000f8e00ff */
[----:B------:R-:W-:Y:S02]  /*13960*/  IMAD.U32 R11, RZ, RZ, UR5 ;  /* 0x00000005ff0b7e24 */ /* 0x000fe4000f8e00ff */
[----:B0-----:R-:W-:Y:S02]  /*13970*/  IMAD.MOV.U32 R12, RZ, RZ, 0x1 ;  /* 0x00000001ff0c7424 */ /* 0x001fe400078e00ff */
[----:B------:R-:W-:-:S07]  /*13980*/  IMAD.MOV.U32 R13, RZ, RZ, RZ ;  /* 0x000000ffff0d7224 */ /* 0x000fce00078e00ff */
[----:B------:R-:W-:-:S07]  /*13990*/  LEPC R20, `(.L_x_582) ;  /* 0x000000001014794e */ /* 0x000fce0000000000 */
[----:B-12---:R-:W-:Y:S05]  /*139a0*/  CALL.ABS.NOINC R2 ;  /* 0x0000000002007343 */ /* 0x006fea0003c00000 */
.L_x_582:
[----:B------:R-:W-:Y:S05]  /*139b0*/  BSYNC B6 ;  /* 0x0000000000067941 */ /* 0x000fea0003800000 */
.L_x_581:
        /* <DEDUP_REMOVED lines=8> */
[----:B------:R3:W4:Y:S01]  /*13a40*/  LDC.64 R2, c[0x4][R0] ;  /* 0x0100000000027b82 */ /* 0x0007220000000a00 */
[----:B------:R-:W-:Y:S01]  /*13a50*/  IMAD.U32 R4, RZ, RZ, UR6 ;  /* 0x00000006ff047e24 */ /* 0x000fe2000f8e00ff */
[----:B------:R-:W-:Y:S01]  /*13a60*/  MOV R6, UR8 ;  /* 0x0000000800067c02 */ /* 0x000fe20008000f00 */
[----:B--2---:R-:W-:Y:S01]  /*13a70*/  IMAD.U32 R5, RZ, RZ, UR7 ;  /* 0x00000007ff057e24 */ /* 0x004fe2000f8e00ff */
[----:B0-----:R-:W-:Y:S01]  /*13a80*/  MOV R13, RZ ;  /* 0x000000ff000d7202 */ /* 0x001fe20000000f00 */
[----:B------:R-:W-:Y:S02]  /*13a90*/  IMAD.U32 R7, RZ, RZ, UR9 ;  /* 0x00000009ff077e24 */ /* 0x000fe4000f8e00ff */
[----:B------:R-:W-:-:S02]  /*13aa0*/  IMAD.U32 R10, RZ, RZ, UR4 ;  /* 0x00000004ff0a7e24 */ /* 0x000fc4000f8e00ff */
[----:B------:R-:W-:Y:S02]  /*13ab0*/  IMAD.U32 R11, RZ, RZ, UR5 ;  /* 0x00000005ff0b7e24 */ /* 0x000fe4000f8e00ff */
[----:B------:R-:W-:Y:S02]  /*13ac0*/  IMAD.MOV.U32 R8, RZ, RZ, 0x70 ;  /* 0x00000070ff087424 */ /* 0x000fe400078e00ff */
[----:B---3--:R-:W-:-:S07]  /*13ad0*/  IMAD.MOV.U32 R12, RZ, RZ, 0x1 ;  /* 0x00000001ff0c7424 */ /* 0x008fce00078e00ff */
[----:B------:R-:W-:-:S07]  /*13ae0*/  LEPC R20, `(.L_x_585) ;  /* 0x000000001014794e */ /* 0x000fce0000000000 */
[----:B-1--4-:R-:W-:Y:S05]  /*13af0*/  CALL.ABS.NOINC R2 ;  /* 0x0000000002007343 */ /* 0x012fea0003c00000 */
.L_x_585:
[----:B------:R-:W-:Y:S01]  /*13b00*/  MOV R2, 0x0 ;  /* 0x0000000000027802 */ /* 0x000fe20000000f00 */
[----:B------:R-:W-:Y:S01]  /*13b10*/  ULDC.64 UR4, c[0x4][0xa8] ;  /* 0x01002a0000047ab9 */ /* 0x000fe20000000a00 */
[----:B------:R-:W-:Y:S01]  /*13b20*/  ULDC.64 UR6, c[0x4][0xb0] ;  /* 0x01002c0000067ab9 */ /* 0x000fe20000000a00 */
[----:B------:R-:W-:Y:S01]  /*13b30*/  ULDC.64 UR8, c[0x4][0x40] ;  /* 0x0100100000087ab9 */ /* 0x000fe20000000a00 */
[----:B------:R-:W-:Y:S01]  /*13b40*/  IMAD.U32 R4, RZ, RZ, UR4 ;  /* 0x00000004ff047e24 */ /* 0x000fe2000f8e00ff */
[----:B------:R-:W-:Y:S01]  /*13b50*/  MOV R11, UR9 ;  /* 0x00000009000b7c02 */ /* 0x000fe20008000f00 */
[----:B------:R-:W0:Y:S01]  /*13b60*/  LDC.64 R2, c[0x4][R2] ;  /* 0x0100000002027b82 */ /* 0x000e220000000a00 */
        /* <DEDUP_REMOVED lines=8> */
[----:B0-----:R-:W-:Y:S05]  /*13bf0*/  CALL.ABS.NOINC R2 ;  /* 0x0000000002007343 */ /* 0x001fea0003c00000 */
.L_x_584:
[----:B------:R-:W-:Y:S05]  /*13c00*/  BSYNC B6 ;  /* 0x0000000000067941 */ /* 0x000fea0003800000 */
.L_x_583:
[----:B------:R-:W-:Y:S01]  /*13c10*/  ULDC.64 UR4, c[0x0][0x9f8] ;  /* 0x00027e0000047ab9 */ /* 0x000fe20000000a00 */
[----:B------:R-:W3:Y:S01]  /*13c20*/  LDL R20, [R1+0x24] ;  /* 0x0000240001147983 */ /* 0x000ee20000100800 */
[----:B------:R-:W-:-:S04]  /*13c30*/  ISETP.NE.U32.AND P0, PT, RZ, UR4, PT ;  /* 0x00000004ff007c0c */ /* 0x000fc8000bf05070 */
[----:B------:R-:W-:-:S13]  /*13c40*/  ISETP.NE.AND.EX P0, PT, RZ, UR5, PT, P0 ;  /* 0x00000005ff007c0c */ /* 0x000fda000bf05300 */
[----:B------:R-:W-:-:S04]  /*13c50*/  @P0 IADD3 R2, P1, R19, UR4, RZ ;  /* 0x0000000413020c10 */ /* 0x000fc8000ff3e0ff */
[----:B------:R-:W-:Y:S01]  /*13c60*/  @P0 IADD3.X R3, R22, UR5, RZ, P1, !PT ;  /* 0x0000000516030c10 */ /* 0x000fe20008ffe4ff */
[----:B------:R-:W-:-:S04]  /*13c70*/  ULDC.64 UR4, c[0x0][0xa08] ;  /* 0x0002820000047ab9 */ /* 0x000fc80000000a00 */
[----:B------:R4:W5:Y:S02]  /*13c80*/  @P0 LDG.E R23, desc[UR56][R2.64] ;  /* 0x0000003802170981 */ /* 0x000964000c1e1900 */
[----:B----4-:R-:W4:Y:S02]  /*13c90*/  LDC.64 R2, c[0x0][0x418] ;  /* 0x00010600ff027b82 */ /* 0x010f240000000a00 */
[----:B----4-:R-:W-:Y:S01]  /*13ca0*/  LOP3.LUT P0, RZ, R2, UR4, RZ, 0xfc, !PT ;  /* 0x0000000402ff7c12 */ /* 0x010fe2000f80fcff */
[----:B------:R-:W-:-:S03]  /*13cb0*/  UMOV UR4, 0xffffffff ;  /* 0xffffffff00047882 */ /* 0x000fc60000000000 */
[----:B------:R-:W-:Y:S01]  /*13cc0*/  LOP3.LUT P0, RZ, R3, UR5, RZ, 0xfc, P0 ;  /* 0x0000000503ff7c12 */ /* 0x000fe2000800fcff */
[----:B---3--:R-:W-:Y:S01]  /*13cd0*/  VIADD R22, R20, 0xffffffff ;  /* 0xffffffff14167836 */ /* 0x008fe20000000000 */
[----:B-----5:R-:W-:Y:S02]  /*13ce0*/  SHF.R.S32.HI R7, RZ, 0x1f, R23 ;  /* 0x0000001fff077819 */ /* 0x020fe40000011417 */
[----:B------:R-:W-:-:S03]  /*13cf0*/  SEL R19, R23, RZ, !P0 ;  /* 0x000000ff17137207 */ /* 0x000fc60004000000 */
[----:B------:R3:W-:Y:S01]  /*13d00*/  STL [R1+0x8], R7 ;  /* 0x0000080701007387 */ /* 0x0007e20000100800 */
[----:B------:R-:W-:Y:S05]  /*13d10*/  BRA.DIV UR4, `(.L_x_586) ;  /* 0x0000005604107947 */ /* 0x000fea000b800000 */
[----:B------:R-:W4:Y:S02]  /*13d20*/  S2R R0, SR_TID.X ;  /* 0x0000000000007919 */ /* 0x000f240000002100 */
[----:B----4-:R-:W-:-:S04]  /*13d30*/  SHF.R.U32.HI R0, RZ, 0x5, R0 ;  /* 0x00000005ff007819 */ /* 0x010fc80000011600 */
[----:B------:R-:W-:-:S05]  /*13d40*/  LOP3.LUT R0, R0, 0x3, RZ, 0xc0, !PT ;  /* 0x0000000300007812 */ /* 0x000fca00078ec0ff */
[----:B------:R4:W0:Y:S02]  /*13d50*/  SHFL.IDX PT, R14, R0, RZ, 0x1f ;  /* 0x00001fff000e7589 */ /* 0x00082400000e0000 */
.L_x_731:
[----:B----4-:R-:W4:Y:S01]  /*13d60*/  LDL.LU R0, [R1] ;  /* 0x0000000001007983 */ /* 0x010f220000300800 */
[----:B------:R-:W-:Y:S02]  /*13d70*/  PLOP3.LUT P1, PT, PT, PT, PT, 0x8, 0x0 ;  /* 0x000000000000781c */ /* 0x000fe40003f2e170 */
[----:B0-----:R-:W-:Y:S02]  /*13d80*/  ISETP.NE.AND P0, PT, R14, RZ, PT ;  /* 0x000000ff0e00720c */ /* 0x001fe40003f05270 */
[----:B----4-:R-:W-:-:S09]  /*13d90*/  LOP3.LUT R0, R0, 0xfffffffe, RZ, 0xc0, !PT ;  /* 0xfffffffe00007812 */ /* 0x010fd200078ec0ff */
[----:B------:R-:W-:-:S05]  /*13da0*/  @P1 LOP3.LUT R0, R0, 0x1, RZ, 0xfc, !PT ;  /* 0x0000000100001812 */ /* 0x000fca00078efcff */
[----:B------:R0:W-:Y:S01]  /*13db0*/  STL [R1], R0 ;  /* 0x0000000001007387 */ /* 0x0001e20000100800 */
[----:B------:R-:W-:Y:S05]  /*13dc0*/  @P0 BRA `(.L_x_587) ;  /* 0x0000000000f80947 */ /* 0x000fea0003800000 */
[----:B------:R-:W-:-:S03]  /*13dd0*/  UMOV UR4, 0xffffffff ;  /* 0xffffffff00047882 */ /* 0x000fc60000000000 */
[----:B------:R-:W-:Y:S05]  /*13de0*/  BRA.DIV UR4, `(.L_x_588) ;  /* 0x0000005604107947 */ /* 0x000fea000b800000 */
[----:B------:R-:W-:-:S13]  /*13df0*/  ELECT P6, URZ, PT ;  /* 0x00000000003f782f */ /* 0x000fda00038c0000 */
.L_x_734:
[----:B------:R-:W-:Y:S05]  /*13e00*/  @!P6 BRA `(.L_x_587) ;  /* 0x0000000000e8e947 */ /* 0x000fea0003800000 */
[----:B------:R-:W-:-:S04]  /*13e10*/  ISETP.NE.U32.AND P0, PT, R2, RZ, PT ;  /* 0x000000ff0200720c */ /* 0x000fc80003f05070 */
[----:B------:R-:W-:-:S13]  /*13e20*/  ISETP.NE.AND.EX P0, PT, R3, RZ, PT, P0 ;  /* 0x000000ff0300720c */ /* 0x000fda0003f05300 */
[----:B------:R-:W-:Y:S05]  /*13e30*/  @!P0 BRA `(.L_x_589) ;  /* 0x0000000000488947 */ /* 0x000fea0003800000 */
[----:B------:R-:W4:Y:S01]  /*13e40*/  LDC R6, c[0x0][0x43c] ;  /* 0x00010f00ff067b82 */ /* 0x000f220000000800 */
[----:B0-----:R-:W-:Y:S01]  /*13e50*/  IMAD.MOV.U32 R0, RZ, RZ, R22 ;  /* 0x000000ffff007224 */ /* 0x001fe200078e0016 */
[----:B------:R-:W-:Y:S01]  /*13e60*/  ULDC.64 UR4, c[0x0][0x428] ;  /* 0x00010a0000047ab9 */ /* 0x000fe20000000a00 */
[----:B----4-:R-:W-:-:S13]  /*13e70*/  ISETP.NE.AND P0, PT, R6, 0x1, PT ;  /* 0x000000010600780c */ /* 0x010fda0003f05270 */
[----:B--2---:R-:W0:Y:S02]  /*13e80*/  @P0 LDC.64 R4, c[0x0][0x440] ;  /* 0x00011000ff040b82 */ /* 0x004e240000000a00 */
[----:B0-----:R-:W-:-:S05]  /*13e90*/  @P0 IMAD.HI.U32 R4, R22, R4, RZ ;  /* 0x0000000416040227 */ /* 0x001fca00078e00ff */
[----:B------:R-:W-:-:S04]  /*13ea0*/  @P0 SHF.R.U32.HI R0, RZ, R5, R4 ;  /* 0x00000005ff000219 */ /* 0x000fc80000011604 */
[----:B------:R-:W-:Y:S02]  /*13eb0*/  IADD3 R4, -R0, RZ, RZ ;  /* 0x000000ff00047210 */ /* 0x000fe40007ffe1ff */
[----:B------:R-:W-:-:S03]  /*13ec0*/  SHF.R.S32.HI R5, RZ, 0x1f, R0 ;  /* 0x0000001fff057819 */ /* 0x000fc60000011400 */
        /* <DEDUP_REMOVED lines=9> */
.L_x_589:
[----:B0-----:R-:W-:Y:S01]  /*13f60*/  IMAD R0, R18, 0x8, R16 ;  /* 0x0000000812007824 */ /* 0x001fe200078e0210 */
[----:B----4-:R-:W-:-:S04]  /*13f70*/  SHF.L.U32 R2, R28, 0x1f, RZ ;  /* 0x0000001f1c027819 */ /* 0x010fc800000006ff */
[----:B------:R-:W0:Y:S02]  /*13f80*/  SYNCS.PHASECHK.TRANS64.TRYWAIT P0, [R0+URZ+0x30840], R2 ;  /* 0x03084002000075a7 */ /* 0x000e24000800017f */
[----:B0-----:R-:W-:Y:S05]  /*13f90*/  @!P0 BRA `(.L_x_590) ;  /* 0x0000005000c48947 */ /* 0x001fea0003800000 */
.L_x_735:
[----:B------:R-:W4:Y:S02]  /*13fa0*/  S2R R3, SR_TID.X ;  /* 0x0000000000037919 */ /* 0x000f240000002100 */
[----:B----4-:R-:W-:-:S04]  /*13fb0*/  LOP3.LUT R3, R3, 0x7f, RZ, 0xc0, !PT ;  /* 0x0000007f03037812 */ /* 0x010fc800078ec0ff */
[----:B------:R-:W-:-:S13]  /*13fc0*/  ISETP.NE.AND P0, PT, R3, RZ, PT ;  /* 0x000000ff0300720c */ /* 0x000fda0003f05270 */
[----:B------:R-:W-:Y:S05]  /*13fd0*/  @P0 BRA `(.L_x_591) ;  /* 0x00000000001c0947 */ /* 0x000fea0003800000 */
[----:B------:R-:W4:Y:S01]  /*13fe0*/  S2R R3, SR_TID.X ;  /* 0x0000000000037919 */ /* 0x000f220000002100 */
[----:B0-----:R-:W-:-:S04]  /*13ff0*/  IMAD.MOV.U32 R2, RZ, RZ, 0x6000 ;  /* 0x00006000ff027424 */ /* 0x001fc800078e00ff */
[----:B------:R0:W-:Y:S01]  /*14000*/  SYNCS.ARRIVE.TRANS64 RZ, [R0+URZ+0x30830], R2 ;  /* 0x0308300200ff79a7 */ /* 0x0001e2000800003f */
[----:B----4-:R-:W-:-:S04]  /*14010*/  LOP3.LUT R3, R3, 0x1f, RZ, 0xc0, !PT ;  /* 0x0000001f03037812 */ /* 0x010fc800078ec0ff */
[----:B------:R-:W-:-:S13]  /*14020*/  ISETP.NE.AND P0, PT, R3, RZ, PT ;  /* 0x000000ff0300720c */ /* 0x000fda0003f05270 */
[----:B0-----:R-:W-:Y:S05]  /*14030*/  @!P0 BRA `(.L_x_591) ;  /* 0x0000000000048947 */ /* 0x001fea0003800000 */
[----:B------:R-:W-:Y:S01]  /*14040*/  BPT.TRAP 0x1 ;  /* 0x000000040000795c */ /* 0x000fe20000300000 */
.L_x_591:
[----:B0-----:R-:W4:Y:S01]  /*14050*/  LDL.LU R2, [R1] ;  /* 0x0000000001027983 */ /* 0x001f220000300800 */
[----:B------:R-:W-:Y:S01]  /*14060*/  R2UR UR9, R0 ;  /* 0x00000000000972ca */ /* 0x000fe200000e0000 */
[----:B------:R-:W-:Y:S01]  /*14070*/  IMAD R0, R18, 0x6000, R16 ;  /* 0x0000600012007824 */ /* 0x000fe200078e0210 */
[----:B------:R-:W-:Y:S01]  /*14080*/  R2UR UR11, R22 ;  /* 0x00000000160b72ca */ /* 0x000fe200000e0000 */
[----:B------:R-:W-:Y:S01]  /*14090*/  UIADD3 UR6, UP0, UR38, 0x370, URZ ;  /* 0x0000037026067890 */ /* 0x000fe2000ff1e03f */
[----:B------:R-:W-:Y:S01]  /*140a0*/  R2UR UR4, R26 ;  /* 0x000000001a0472ca */ /* 0x000fe200000e0000 */
[----:B------:R-:W-:Y:S01]  /*140b0*/  UMOV UR5, 0x14f00000 ;  /* 0x14f0000000057882 */ /* 0x000fe20000000000 */
[----:B------:R-:W-:Y:S01]  /*140c0*/  R2UR UR8, R0 ;  /* 0x00000000000872ca */ /* 0x000fe200000e0000 */
[----:B------:R-:W-:Y:S01]  /*140d0*/  UIADD3.X UR7, URZ, UR39, URZ, UP0, !UPT ;  /* 0x000000273f077290 */ /* 0x000fe200087fe43f */
[----:B------:R-:W-:Y:S01]  /*140e0*/  PLOP3.LUT P0, PT, PT, PT, PT, 0x80, 0x0 ;  /* 0x000000000000781c */ /* 0x000fe20003f0f070 */
[----:B------:R-:W-:Y:S01]  /*140f0*/  UMOV UR10, URZ ;  /* 0x0000003f000a7c82 */ /* 0x000fe20008000000 */
[----:B------:R-:W-:-:S02]  /*14100*/  R2UR UR12, R17 ;  /* 0x00000000110c72ca */ /* 0x000fc400000e0000 */
[----:B-----5:R-:W-:Y:S01]  /*14110*/  R2UR UR13, R19 ;  /* 0x00000000130d72ca */ /* 0x020fe200000e0000 */
[----:B------:R-:W-:-:S04]  /*14120*/  UIADD3 UR9, UR9, 0x30830, URZ ;  /* 0x0003083009097890 */ /* 0x000fc8000fffe03f */
[----:B------:R-:W-:Y:S02]  /*14130*/  UIMAD UR11, UR11, 0xc0, UR4 ;  /* 0x000000c00b0b78a4 */ /* 0x000fe4000f8e0204 */
[----:B------:R-:W-:Y:S01]  /*14140*/  UIADD3 UR8, UR8, 0x12400, URZ ;  /* 0x0001240008087890 */ /* 0x000fe2000fffe03f */
[----:B------:R-:W-:-:S08]  /*14150*/  UMOV UR4, 0x0 ;  /* 0x0000000000047882 */ /* 0x000fd00000000000 */
[----:B------:R0:W-:Y:S01]  /*14160*/  UTMALDG.4D [UR8], [UR6], desc[UR4] ;  /* 0x00000408060075b4 */ /* 0x0001e20008019000 */
[----:B----4-:R-:W-:-:S04]  /*14170*/  LOP3.LUT R2, R2, 0xfffffffe, RZ, 0xc0, !PT ;  /* 0xfffffffe02027812 */ /* 0x010fc800078ec0ff */
[----:B------:R-:W-:-:S05]  /*14180*/  @P0 LOP3.LUT R2, R2, 0x1, RZ, 0xfc, !PT ;  /* 0x0000000102020812 */ /* 0x000fca00078efcff */
[----:B------:R0:W-:Y:S01]  /*14190*/  STL [R1], R2 ;  /* 0x0000000201007387 */ /* 0x0001e20000100800 */
[----:B------:R-:W-:Y:S01]  /*141a0*/  NOP ;  /* 0x0000000000007918 */ /* 0x000fe20000000000 */
.L_x_587:
[----:B------:R-:W4:Y:S04]  /*141b0*/  LDL.LU R4, [R1+0x20] ;  /* 0x0000200001047983 */ /* 0x000f280000300800 */
[----:B------:R-:W5:Y:S04]  /*141c0*/  LDL.LU R6, [R1+0x14] ;  /* 0x0000140001067983 */ /* 0x000f680000300800 */
[----:B------:R-:W2:Y:S01]  /*141d0*/  LDL.LU R3, [R1+0x2c] ;  /* 0x00002c0001037983 */ /* 0x000ea20000300800 */
[----:B------:R-:W-:Y:S05]  /*141e0*/  WARPSYNC.ALL ;  /* 0x0000000000007948 */ /* 0x000fea0003800000 */
[----:B0-----:R-:W-:Y:S01]  /*141f0*/  ULDC.64 UR4, c[0x0][0x298] ;  /* 0x0000a60000047ab9 */ /* 0x001fe20000000a00 */
[----:B------:R-:W-:Y:S01]  /*14200*/  ULDC.64 UR6, c[0x0][0xa00] ;  /* 0x0002800000067ab9 */ /* 0x000fe20000000a00 */
[----:B------:R-:W-:Y:S01]  /*14210*/  VIADD R0, R16, 0xc400 ;  /* 0x0000c40010007836 */ /* 0x000fe20000000000 */
[----:B------:R-:W-:Y:S01]  /*14220*/  BAR.SYNC.DEFER_BLOCKING 0x8, 0x200 ;  /* 0x0208000000007b1d */ /* 0x000fe20000010000 */
[----:B------:R-:W-:-:S03]  /*14230*/  ISETP.NE.U32.AND P0, PT, RZ, UR6, PT ;  /* 0x00000006ff007c0c */ /* 0x000fc6000bf05070 */
[----:B------:R-:W-:Y:S02]  /*14240*/  LOP3.LUT P1, RZ, R0, 0x3ff, RZ, 0xc0, !PT ;  /* 0x000003ff00ff7812 */ /* 0x000fe4000782c0ff */
[----:B------:R-:W-:Y:S01]  /*14250*/  ISETP.NE.AND.EX P0, PT, RZ, UR7, PT, P0 ;  /* 0x00000007ff007c0c */ /* 0x000fe2000bf05300 */
[----:B------:R-:W-:Y:S01]  /*14260*/  BSSY B6, `(.L_x_592) ;  /* 0x000001d000067945 */ /* 0x000fe20003800000 */
[----:B----4-:R-:W-:Y:S02]  /*14270*/  SHF.R.S32.HI R2, RZ, 0x1f, R4 ;  /* 0x0000001fff027819 */ /* 0x010fe40000011404 */
[----:B-----5:R-:W-:-:S03]  /*14280*/  SEL R6, R6, RZ, !P0 ;  /* 0x000000ff06067207 */ /* 0x020fc60004000000 */
[----:B------:R-:W-:-:S04]  /*14290*/  IMAD R2, R2, UR4, RZ ;  /* 0x0000000402027c24 */ /* 0x000fc8000f8e02ff */
[C---:B------:R-:W-:Y:S01]  /*142a0*/  IMAD R0, R4.reuse, UR5, R2 ;  /* 0x0000000504007c24 */ /* 0x040fe2000f8e0202 */
[----:B--2---:R-:W-:Y:S01]  /*142b0*/  SEL R2, R3, RZ, !P0 ;  /* 0x000000ff03027207 */ /* 0x004fe20004000000 */
[----:B------:R-:W-:-:S05]  /*142c0*/  IMAD.WIDE.U32 R4, R4, UR4, RZ ;  /* 0x0000000404047c25 */ /* 0x000fca000f8e00ff */
[----:B------:R-:W-:Y:S01]  /*142d0*/  IADD3 R0, R5, R0, RZ ;  /* 0x0000000005007210 */ /* 0x000fe20007ffe0ff */
[----:B------:R0:W-:Y:S04]  /*142e0*/  STL.64 [R1+0x30], R4 ;  /* 0x0000300401007387 */ /* 0x0001e80000100a00 */
[----:B------:R0:W-:Y:S04]  /*142f0*/  STL [R1+0x14], R6 ;  /* 0x0000140601007387 */ /* 0x0001e80000100800 */
[----:B------:R0:W-:Y:S04]  /*14300*/  STL [R1+0x2c], R2 ;  /* 0x00002c0201007387 */ /* 0x0001e80000100800 */
[----:B------:R0:W-:Y:S01]  /*14310*/  STL [R1+0x20], R0 ;  /* 0x0000200001007387 */ /* 0x0001e20000100800 */
[----:B------:R-:W-:Y:S05]  /*14320*/  @!P1 BRA `(.L_x_593) ;  /* 0x0000000000409947 */ /* 0x000fea0003800000 */
[----:B0-----:R-:W-:Y:S01]  /*14330*/  MOV R2, 0x0 ;  /* 0x0000000000027802 */ /* 0x001fe20000000f00 */
        /* <DEDUP_REMOVED lines=8> */
[----:B---3--:R-:W-:-:S02]  /*143c0*/  IMAD.U32 R7, RZ, RZ, UR7 ;  /* 0x00000007ff077e24 */ /* 0x008fc4000f8e00ff */
[----:B------:R-:W-:Y:S02]  /*143d0*/  IMAD.U32 R10, RZ, RZ, UR8 ;  /* 0x00000008ff0a7e24 */ /* 0x000fe4000f8e00ff */
[----:B------:R-:W-:Y:S02]  /*143e0*/  IMAD.MOV.U32 R8, RZ, RZ, 0x70 ;  /* 0x00000070ff087424 */ /* 0x000fe400078e00ff */
[----:B------:R-:W-:Y:S02]  /*143f0*/  IMAD.MOV.U32 R12, RZ, RZ, 0x1 ;  /* 0x00000001ff0c7424 */ /* 0x000fe400078e00ff */
[----:B------:R-:W-:-:S07]  /*14400*/  IMAD.MOV.U32 R13, RZ, RZ, RZ ;  /* 0x000000ffff0d7224 */ /* 0x000fce00078e00ff */
[----:B------:R-:W-:-:S07]  /*14410*/  LEPC R20, `(.L_x_593) ;  /* 0x000000001014794e */ /* 0x000fce0000000000 */
[----:B01----:R-:W-:Y:S05]  /*14420*/  CALL.ABS.NOINC R2 ;  /* 0x0000000002007343 */ /* 0x003fea0003c00000 */
.L_x_593:
[----:B------:R-:W-:Y:S05]  /*14430*/  BSYNC B6 ;  /* 0x0000000000067941 */ /* 0x000fea0003800000 */
.L_x_592:
[----:B------:R-:W2:Y:S01]  /*14440*/  LDL.LU R20, [R1+0x20] ;  /* 0x0000200001147983 */ /* 0x000ea20000300800 */
[----:B-1----:R-:W1:Y:S01]  /*14450*/  LDC R9, c[0x0][0x448] ;  /* 0x00011200ff097b82 */ /* 0x002e620000000800 */
[----:B------:R-:W-:Y:S01]  /*14460*/  ULDC.64 UR4, c[0x0][0x2d8] ;  /* 0x0000b60000047ab9 */ /* 0x000fe20000000a00 */
[----:B------:R-:W-:Y:S01]  /*14470*/  ULDC.64 UR6, c[0x0][0x2e0] ;  /* 0x0000b80000067ab9 */ /* 0x000fe20000000a00 */
[----:B0-----:R-:W2:Y:S01]  /*14480*/  LDL.LU.64 R2, [R1+0x30] ;  /* 0x0000300001027983 */ /* 0x001ea20000300a00 */
[----:B------:R-:W-:-:S03]  /*14490*/  ULDC.64 UR8, c[0x0][0x280] ;  /* 0x0000a00000087ab9 */ /* 0x000fc60000000a00 */
[----:B------:R-:W4:Y:S04]  /*144a0*/  LDL.LU R21, [R1+0x2c] ;  /* 0x00002c0001157983 */ /* 0x000f280000300800 */
[----:B------:R-:W3:Y:S04]  /*144b0*/  LDL.LU R4, [R1+0x14] ;  /* 0x0000140001047983 */ /* 0x000ee80000300800 */
[----:B------:R0:W5:Y:S01]  /*144c0*/  LDL R10, [R1+0x10] ;  /* 0x00001000010a7983 */ /* 0x0001620000100800 */
[----:B-1----:R-:W-:-:S13]  /*144d0*/  ISETP.NE.AND P0, PT, R9, 0x1, PT ;  /* 0x000000010900780c */ /* 0x002fda0003f05270 */
[----:B------:R-:W1:Y:S08]  /*144e0*/  @P0 LDC R5, c[0x0][0x450] ;  /* 0x00011400ff050b82 */ /* 0x000e700000000800 */
[----:B------:R-:W0:Y:S01]  /*144f0*/  @P0 LDC R8, c[0x0][0x450] ;  /* 0x00011400ff080b82 */ /* 0x000e220000000800 */
[----:B------:R-:W0:Y:S01]  /*14500*/  S2R R11, SR_TID.X ;  /* 0x00000000000b7919 */ /* 0x000e220000002100 */
[----:B--2---:R-:W-:-:S02]  /*14510*/  IMAD.MOV.U32 R3, RZ, RZ, R20 ;  /* 0x000000ffff037224 */ /* 0x004fc400078e0014 */
[----:B------:R-:W2:Y:S01]  /*14520*/  S2R R20, SR_TID.X ;  /* 0x0000000000147919 */ /* 0x000ea20000002100 */
[----:B------:R-:W-:-:S04]  /*14530*/  IMAD.WIDE.U32 R2, R17, UR4, R2 ;  /* 0x0000000411027c25 */ /* 0x000fc8000f8e0002 */
[----:B------:R-:W-:Y:S01]  /*14540*/  IMAD R3, R17, UR5, R3 ;  /* 0x0000000511037c24 */ /* 0x000fe2000f8e0203 */
[----:B------:R-:W-:Y:S01]  /*14550*/  ULDC.64 UR4, c[0x0][0x2d0] ;  /* 0x0000b40000047ab9 */ /* 0x000fe20000000a00 */
[----:B----4-:R-:W-:Y:S02]  /*14560*/  IMAD R0, R21, UR6, RZ ;  /* 0x0000000615007c24 */ /* 0x010fe4000f8e02ff */
[----:B---3--:R-:W-:-:S04]  /*14570*/  IMAD.WIDE.U32 R2, R4, UR6, R2 ;  /* 0x0000000604027c25 */ /* 0x008fc8000f8e0002 */
[----:B------:R-:W-:Y:S01]  /*14580*/  IMAD R0, R4, UR7, R0 ;  /* 0x0000000704007c24 */ /* 0x000fe2000f8e0200 */
[----:B------:R-:W-:Y:S01]  /*14590*/  ULDC.64 UR6, c[0x0][0x2c8] ;  /* 0x0000b20000067ab9 */ /* 0x000fe20000000a00 */
[----:B------:R-:W3:Y:S03]  /*145a0*/  @P0 LDC R4, c[0x0][0x44c] ;  /* 0x00011300ff040b82 */ /* 0x000ee60000000800 */
[----:B------:R-:W-:Y:S02]  /*145b0*/  IADD3 R3, R3, R0, RZ ;  /* 0x0000000003037210 */ /* 0x000fe40007ffe0ff */
[C---:B--2---:R-:W-:Y:S01]  /*145c0*/  LOP3.LUT R21, R20.reuse, 0x7f, RZ, 0xc0, !PT ;  /* 0x0000007f14157812 */ /* 0x044fe200078ec0ff */
[----:B------:R-:W-:-:S03]  /*145d0*/  IMAD.SHL.U32 R20, R20, 0x10, RZ ;  /* 0x0000001014147824 */ /* 0x000fc600078e00ff */
[----:B------:R-:W-:-:S04]  /*145e0*/  SHF.R.U32.HI R21, RZ, 0x3, R21 ;  /* 0x00000003ff157819 */ /* 0x000fc80000011615 */
[----:B------:R-:W-:-:S05]  /*145f0*/  LOP3.LUT R20, R21, 0x70, R20, 0xf8, !PT ;  /* 0x0000007015147812 */ /* 0x000fca00078ef814 */
[----:B------:R-:W-:-:S04]  /*14600*/  IMAD R6, R25, 0xc0, R20 ;  /* 0x000000c019067824 */ /* 0x000fc800078e0214 */
[----:B---3--:R-:W-:-:S04]  /*14610*/  @P0 IMAD.HI.U32 R0, R6, R4, RZ ;  /* 0x0000000406000227 */ /* 0x008fc800078e00ff */
[----:B------:R-:W-:Y:S01]  /*14620*/  IMAD.MOV.U32 R4, RZ, RZ, R6 ;  /* 0x000000ffff047224 */ /* 0x000fe200078e0006 */
[----:B-1----:R-:W-:-:S04]  /*14630*/  @P0 SHF.R.U32.HI R4, RZ, R5, R0 ;  /* 0x00000005ff040219 */ /* 0x002fc80000011600 */
[--C-:B------:R-:W-:Y:S01]  /*14640*/  SHF.R.S32.HI R0, RZ, 0x1f, R4.reuse ;  /* 0x0000001fff007819 */ /* 0x100fe20000011404 */
[----:B------:R-:W-:-:S04]  /*14650*/  IMAD.MOV R7, RZ, RZ, -R4 ;  /* 0x000000ffff077224 */ /* 0x000fc800078e0a04 */
[----:B------:R-:W-:-:S04]  /*14660*/  IMAD R0, R0, UR4, RZ ;  /* 0x0000000400007c24 */ /* 0x000fc8000f8e02ff */
[C---:B------:R-:W-:Y:S02]  /*14670*/  IMAD R0, R4.reuse, UR5, R0 ;  /* 0x0000000504007c24 */ /* 0x040fe4000f8e0200 */
[----:B------:R-:W-:-:S04]  /*14680*/  IMAD.WIDE.U32 R4, R4, UR4, R2 ;  /* 0x0000000404047c25 */ /* 0x000fc8000f8e0002 */
[----:B------:R-:W-:Y:S02]  /*14690*/  IMAD.IADD R5, R5, 0x1, R0 ;  /* 0x0000000105057824 */ /* 0x000fe400078e0200 */
[----:B------:R-:W-:-:S05]  /*146a0*/  IMAD R0, R9, R7, R6 ;  /* 0x0000000709007224 */ /* 0x000fca00078e0206 */
[----:B------:R-:W-:-:S05]  /*146b0*/  SHF.R.S32.HI R7, RZ, 0x1f, R0 ;  /* 0x0000001fff077819 */ /* 0x000fca0000011400 */
[----:B------:R-:W-:Y:S02]  /*146c0*/  IMAD R7, R7, UR6, RZ ;  /* 0x0000000607077c24 */ /* 0x000fe4000f8e02ff */
[----:B------:R-:W-:-:S04]  /*146d0*/  IMAD.WIDE.U32 R4, R0, UR6, R4 ;  /* 0x0000000600047c25 */ /* 0x000fc8000f8e0004 */
[----:B------:R-:W-:-:S04]  /*146e0*/  IMAD R7, R0, UR7, R7 ;  /* 0x0000000700077c24 */ /* 0x000fc8000f8e0207 */
[----:B------:R-:W-:Y:S02]  /*146f0*/  IMAD.IADD R5, R5, 0x1, R7 ;  /* 0x0000000105057824 */ /* 0x000fe400078e0207 */
[----:B------:R-:W1:Y:S01]  /*14700*/  @P0 LDC R7, c[0x0][0x44c] ;  /* 0x00011300ff070b82 */ /* 0x000e620000000800 */
[----:B------:R-:W-:-:S04]  /*14710*/  LEA R0, P1, R4, UR8, 0x1 ;  /* 0x0000000804007c11 */ /* 0x000fc8000f8208ff */
[----:B------:R-:W-:Y:S01]  /*14720*/  LEA.HI.X R4, R4, UR9, R5, 0x1, P1 ;  /* 0x0000000904047c11 */ /* 0x000fe200088f0c05 */
[----:B------:R-:W-:-:S05]  /*14730*/  VIADD R5, R6, 0x80 ;  /* 0x0000008006057836 */ /* 0x000fca0000000000 */
[----:B------:R-:W-:Y:S01]  /*14740*/  MOV R6, R5 ;  /* 0x0000000500067202 */ /* 0x000fe20000000f00 */
[----:B-1----:R-:W-:-:S05]  /*14750*/  @P0 IMAD.HI.U32 R7, R5, R7, RZ ;  /* 0x0000000705070227 */ /* 0x002fca00078e00ff */
[----:B0-----:R-:W-:-:S05]  /*14760*/  @P0 SHF.R.U32.HI R6, RZ, R8, R7 ;  /* 0x00000008ff060219 */ /* 0x001fca0000011607 */
        /* <DEDUP_REMOVED lines=24> */
[----:B------:R-:W-:Y:S04]  /*148f0*/  SHFL.IDX PT, R7, R4, RZ, 0x181f ;  /* 0x00181fff04077589 */ /* 0x000fe800000e0000 */
[----:B------:R-:W-:Y:S01]  /*14900*/  SHFL.IDX PT, R8, R2, RZ, 0x181f ;  /* 0x00181fff02087589 */ /* 0x000fe200000e0000 */
[----:B--2---:R-:W-:-:S03]  /*14910*/  IMAD R3, R6, R9, RZ ;  /* 0x0000000906037224 */ /* 0x004fc600078e02ff */
[----:B------:R-:W0:Y:S02]  /*14920*/  SHFL.IDX PT, R6, R0, RZ, 0x181f ;  /* 0x00181fff00067589 */ /* 0x000e2400000e0000 */
[----:B------:R-:W-:-:S13]  /*14930*/  ISETP.GE.AND P1, PT, R25, R3, PT ;  /* 0x000000031900720c */ /* 0x000fda0003f26270 */
[----:B0-----:R-:W-:-:S05]  /*14940*/  @!P1 LEA R6, P2, R20, R6, 0x1 ;  /* 0x0000000614069211 */ /* 0x001fca00078408ff */
[----:B------:R-:W-:-:S05]  /*14950*/  @!P1 IMAD.X R7, RZ, RZ, R7, P2 ;  /* 0x000000ffff079224 */ /* 0x000fca00010e0607 */
[----:B-----5:R0:W-:Y:S02]  /*14960*/  @!P1 LDGSTS.E.BYPASS.LTC128B.128 [R10+0xc400], desc[UR56][R6.64], !P0 ;  /* 0x0c400000060a9fae */ /* 0x0201e4000c101d78 */
[----:B0-----:R-:W-:Y:S02]  /*14970*/  IADD3 R6, R25, 0x10, RZ ;  /* 0x0000001019067810 */ /* 0x001fe40007ffe0ff */
[----:B------:R-:W0:Y:S02]  /*14980*/  SHFL.IDX PT, R7, R0, 0x1, 0x181f ;  /* 0x00381f0000077f89 */ /* 0x000e2400000e0000 */
        /* <DEDUP_REMOVED lines=60> */
[----:B0-----:R-:W-:-:S04]  /*14d50*/  IADD3 R0, R25, 0x80, RZ ;  /* 0x0000008019007810 */ /* 0x001fc80007ffe0ff */
[----:B------:R-:W-:Y:S01]  /*14d60*/  ISETP.GE.AND P2, PT, R0, R3, PT ;  /* 0x000000030000720c */ /* 0x000fe20003f46270 */
[----:B------:R-:W-:-:S05]  /*14d70*/  VIADD R0, R25, 0x70 ;  /* 0x0000007019007836 */ /* 0x000fca0000000000 */
[----:B------:R-:W-:Y:S02]  /*14d80*/  ISETP.GE.AND P1, PT, R0, R3, PT ;  /* 0x000000030000720c */ /* 0x000fe40003f26270 */
[----:B------:R-:W0:Y:S11]  /*14d90*/  SHFL.IDX PT, R0, R5, RZ, 0x181f ;  /* 0x00181fff05007589 */ /* 0x000e3600000e0000 */
[----:B-1----:R-:W-:-:S05]  /*14da0*/  @!P1 LEA R6, P3, R20, R6, 0x1 ;  /* 0x0000000614069211 */ /* 0x002fca00078608ff */
[----:B------:R-:W-:-:S04]  /*14db0*/  @!P1 IMAD.X R4, RZ, RZ, R4, P3 ;  /* 0x000000ffff049224 */ /* 0x000fc800018e0604 */
[----:B------:R-:W-:-:S05]  /*14dc0*/  @!P1 IMAD.MOV.U32 R7, RZ, RZ, R4 ;  /* 0x000000ffff079224 */ /* 0x000fca00078e0004 */
[----:B------:R1:W-:Y:S01]  /*14dd0*/  @!P1 LDGSTS.E.BYPASS.LTC128B.128 [R10+0xfc00], desc[UR56][R6.64], !P0 ;  /* 0x0fc00000060a9fae */ /* 0x0003e2000c101d78 */
[----:B0-----:R-:W-:-:S05]  /*14de0*/  @!P2 LEA R0, P1, R20, R0, 0x1 ;  /* 0x000000001400a211 */ /* 0x001fca00078208ff */
[----:B-1----:R-:W-:-:S04]  /*14df0*/  @!P2 IMAD.X R6, RZ, RZ, R8, P1 ;  /* 0x000000ffff06a224 */ /* 0x002fc800008e0608 */
[----:B------:R-:W-:Y:S01]  /*14e00*/  @!P2 IMAD.MOV.U32 R7, RZ, RZ, R6 ;  /* 0x000000ffff07a224 */ /* 0x000fe200078e0006 */
[----:B------:R-:W-:Y:S01]  /*14e10*/  @!P2 MOV R6, R0 ;  /* 0x000000000006a202 */ /* 0x000fe20000000f00 */
[----:B------:R-:W-:-:S04]  /*14e20*/  VIADD R0, R25, 0x90 ;  /* 0x0000009019007836 */ /* 0x000fc80000000000 */
[----:B------:R0:W-:Y:S01]  /*14e30*/  @!P2 LDGSTS.E.BYPASS.LTC128B.128 [R10+0x10400], desc[UR56][R6.64], !P0 ;  /* 0x10400000060aafae */ /* 0x0001e2000c101d78 */
[----:B------:R-:W-:-:S03]  /*14e40*/  ISETP.GE.AND P1, PT, R0, R3, PT ;  /* 0x000000030000720c */ /* 0x000fc60003f26270 */
[----:B------:R-:W-:Y:S04]  /*14e50*/  SHFL.IDX PT, R0, R2, 0x1, 0x181f ;  /* 0x00381f0002007f89 */ /* 0x000fe800000e0000 */
[----:B0-----:R-:W0:Y:S06]  /*14e60*/  SHFL.IDX PT, R6, R5, 0x1, 0x181f ;  /* 0x00381f0005067f89 */ /* 0x001e2c00000e0000 */
        /* <DEDUP_REMOVED lines=9> */
[----:B------:R-:W-:-:S05]  /*14f00*/  @!P1 IMAD.X R0, RZ, RZ, R0, P2 ;  /* 0x000000ffff009224 */ /* 0x000fca00010e0600 */
[----:B------:R-:W-:Y:S02]  /*14f10*/  @!P1 MOV R7, R0 ;  /* 0x0000000000079202 */ /* 0x000fe40000000f00 */
[----:B------:R0:W1:Y:S04]  /*14f20*/  SHFL.IDX PT, R0, R2, 0x3, 0x181f ;  /* 0x00781f0002007f89 */ /* 0x00006800000e0000 */
[----:B------:R0:W-:Y:S04]  /*14f30*/  @!P1 LDGSTS.E.BYPASS.LTC128B.128 [R10+0x11400], desc[UR56][R6.64], !P0 ;  /* 0x11400000060a9fae */ /* 0x0001e8000c101d78 */
[----:B------:R0:W2:Y:S02]  /*14f40*/  SHFL.IDX PT, R2, R5, 0x3, 0x181f ;  /* 0x00781f0005027f89 */ /* 0x0000a400000e0000 */
.L_x_760:
        /* <DEDUP_REMOVED lines=11> */
.L_x_595:
        /* <DEDUP_REMOVED lines=18> */
.L_x_761:
[----:B------:R-:W-:Y:S05]  /*15120*/  BSYNC B0 ;  /* 0x0000000000007941 */ /* 0x000fea0003800000 */
.L_x_596:
[----:B------:R-:W0:Y:S04]  /*15130*/  LDL R2, [R1+0x24] ;  /* 0x0000240001027983 */ /* 0x000e280000100800 */
[----:B------:R-:W2:Y:S01]  /*15140*/  LDL R3, [R1+0xc] ;  /* 0x00000c0001037983 */ /* 0x000ea20000100800 */
[----:B------:R-:W-:Y:S01]  /*15150*/  BSSY B0, `(.L_x_598) ;  /* 0x0000178000007945 */ /* 0x000fe20003800000 */
[----:B0-----:R-:W-:-:S04]  /*15160*/  IADD3 R0, R2, -0x2, RZ ;  /* 0xfffffffe02007810 */ /* 0x001fc80007ffe0ff */
        /* <DEDUP_REMOVED lines=16> */
[----:B------:R-:W2:Y:S01]  /*15270*/  LDL R3, [R1] ;  /* 0x0000000001037983 */ /* 0x000ea20000100800 */
[----:B------:R-:W-:Y:S01]  /*15280*/  VIADD R5, R18, 0x1 ;  /* 0x0000000112057836 */ /* 0x000fe20000000000 */
[----:B------:R-:W-:Y:S04]  /*15290*/  BSSY B1, `(.L_x_602) ;  /* 0x0000070000017945 */ /* 0x000fe80003800000 */
[----:B------:R-:W-:-:S04]  /*152a0*/  ISETP.NE.AND P0, PT, R5, 0x2, PT ;  /* 0x000000020500780c */ /* 0x000fc80003f05270 */
[----:B------:R-:W-:Y:S02]  /*152b0*/  SEL R10, RZ, 0x1, P0 ;  /* 0x00000001ff0a7807 */ /* 0x000fe40000000000 */
[----:B------:R-:W-:Y:S02]  /*152c0*/  SEL R5, R5, RZ, P0 ;  /* 0x000000ff05057207 */ /* 0x000fe40000000000 */
[----:B------:R-:W-:Y:S02]  /*152d0*/  LOP3.LUT R10, R28, R10, RZ, 0x3c, !PT ;  /* 0x0000000a1c0a7212 */ /* 0x000fe400078e3cff */
[----:B--2---:R-:W-:-:S13]  /*152e0*/  LOP3.LUT P1, RZ, R3, 0x1, RZ, 0xc0, !PT ;  /* 0x0000000103ff7812 */ /* 0x004fda000782c0ff */
[----:B------:R-:W-:Y:S05]  /*152f0*/  @!P1 BRA `(.L_x_603) ;  /* 0x0000000400a49947 */ /* 0x000fea0003800000 */
[----:B------:R-:W-:Y:S01]  /*15300*/  ULDC.64 UR4, c[0x0][0x418] ;  /* 0x0001060000047ab9 */ /* 0x000fe20000000a00 */
[----:B------:R-:W-:Y:S01]  /*15310*/  IMAD.MOV.U32 R6, RZ, RZ, R19 ;  /* 0x000000ffff067224 */ /* 0x000fe200078e0013 */
[----:B------:R-:W-:-:S04]  /*15320*/  ISETP.NE.U32.AND P0, PT, RZ, UR4, PT ;  /* 0x00000004ff007c0c */ /* 0x000fc8000bf05070 */
[----:B------:R-:W-:-:S13]  /*15330*/  ISETP.NE.AND.EX P0, PT, RZ, UR5, PT, P0 ;  /* 0x00000005ff007c0c */ /* 0x000fda000bf05300 */
[----:B------:R-:W-:Y:S05]  /*15340*/  @!P0 BRA `(.L_x_604) ;  /* 0x0000000000488947 */ /* 0x000fea0003800000 */
[----:B------:R-:W2:Y:S01]  /*15350*/  LDL R11, [R1+0x8] ;  /* 0x00000800010b7983 */ /* 0x000ea20000100800 */
[----:B------:R-:W0:Y:S01]  /*15360*/  LDC R7, c[0x0][0x43c] ;  /* 0x00010f00ff077b82 */ /* 0x000e220000000800 */
[----:B------:R-:W-:Y:S01]  /*15370*/  ULDC.64 UR6, c[0x0][0x428] ;  /* 0x00010a0000067ab9 */ /* 0x000fe20000000a00 */
[----:B0-----:R-:W-:-:S13]  /*15380*/  ISETP.NE.AND P0, PT, R7, 0x1, PT ;  /* 0x000000010700780c */ /* 0x001fda0003f05270 */
[----:B------:R-:W0:Y:S02]  /*15390*/  @P0 LDC.64 R2, c[0x0][0x440] ;  /* 0x00011000ff020b82 */ /* 0x000e240000000a00 */
[----:B0-----:R-:W-:Y:S01]  /*153a0*/  @P0 IMAD.HI.U32 R6, R0, R2, RZ ;  /* 0x0000000200060227 */ /* 0x001fe200078e00ff */
[----:B------:R-:W-:-:S04]  /*153b0*/  MOV R2, R0 ;  /* 0x0000000000027202 */ /* 0x000fc80000000f00 */
        /* <DEDUP_REMOVED lines=11> */
.L_x_604:
[----:B------:R-:W-:Y:S01]  /*15470*/  IMAD R2, R5, 0x8, R16 ;  /* 0x0000000805027824 */ /* 0x000fe200078e0210 */
[----:B------:R-:W-:Y:S01]  /*15480*/  SHF.L.U32 R3, R10, 0x1f, RZ ;  /* 0x0000001f0a037819 */ /* 0x000fe200000006ff */
[----:B------:R-:W-:Y:S03]  /*15490*/  BSSY B3, `(.L_x_605) ;  /* 0x0000003000037945 */ /* 0x000fe60003800000 */
[----:B------:R-:W1:Y:S02]  /*154a0*/  SYNCS.PHASECHK.TRANS64.TRYWAIT P0, [R2+URZ+0x30840], R3 ;  /* 0x03084003020075a7 */ /* 0x000e64000800017f */
[----:B-1----:R-:W-:Y:S05]  /*154b0*/  @!P0 BRA `(.L_x_606) ;  /* 0x0000004c00848947 */ /* 0x002fea0003800000 */
.L_x_762:
[----:B------:R-:W-:Y:S05]  /*154c0*/  BSYNC B3 ;  /* 0x0000000000037941 */ /* 0x000fea0003800000 */
.L_x_605:
        /* <DEDUP_REMOVED lines=12> */
.L_x_608:
[----:B------:R-:W-:Y:S05]  /*15590*/  BSYNC B3 ;  /* 0x0000000000037941 */ /* 0x000fea0003800000 */
.L_x_607:
[----:B------:R-:W-:Y:S01]  /*155a0*/  IMAD.MOV.U32 R11, RZ, RZ, RZ ;  /* 0x000000ffff0b7224 */ /* 0x000fe200078e00ff */
[----:B------:R-:W-:Y:S01]  /*155b0*/  UIADD3 UR4, UP0, UR38, 0x370, URZ ;  /* 0x0000037026047890 */ /* 0x000fe2000ff1e03f */
[----:B-1----:R-:W-:Y:S01]  /*155c0*/  IMAD R3, R5, 0x6000, R16 ;  /* 0x0000600005037824 */ /* 0x002fe200078e0210 */
[----:B------:R-:W-:Y:S01]  /*155d0*/  PLOP3.LUT P0, PT, PT, PT, PT, 0x80, 0x0 ;  /* 0x000000000000781c */ /* 0x000fe20003f0f070 */
[----:B------:R-:W-:Y:S01]  /*155e0*/  IMAD R7, R0, 0xc0, R26 ;  /* 0x000000c000077824 */ /* 0x000fe200078e021a */
[----:B------:R-:W-:Y:S01]  /*155f0*/  R2UR UR10, R11 ;  /* 0x000000000b0a72ca */ /* 0x000fe200000e0000 */
[----:B------:R-:W-:Y:S01]  /*15600*/  VIADD R3, R3, 0x12400 ;  /* 0x0001240003037836 */ /* 0x000fe20000000000 */
[----:B------:R-:W-:Y:S01]  /*15610*/  IADD3 R2, R2, 0x30830, RZ ;  /* 0x0003083002027810 */ /* 0x000fe20007ffe0ff */
[----:B------:R-:W-:Y:S01]  /*15620*/  UIADD3.X UR5, URZ, UR39, URZ, UP0, !UPT ;  /* 0x000000273f057290 */ /* 0x000fe200087fe43f */
[----:B------:R-:W-:Y:S01]  /*15630*/  UMOV UR6, 0x0 ;  /* 0x0000000000067882 */ /* 0x000fe20000000000 */
[----:B------:R-:W-:-:S10]  /*15640*/  UMOV UR7, 0x14f00000 ;  /* 0x14f0000000077882 */ /* 0x000fd40000000000 */
.L_x_609:
        /* <DEDUP_REMOVED lines=15> */
.L_x_763:
[----:B------:R-:W-:Y:S05]  /*15740*/  BSYNC B3 ;  /* 0x0000000000037941 */ /* 0x000fea0003800000 */
.L_x_610:
[----:B------:R-:W-:Y:S01]  /*15750*/  BSSY B3, `(.L_x_612) ;  /* 0x000000c000037945 */ /* 0x000fe20003800000 */
[----:B------:R-:W-:Y:S02]  /*15760*/  IMAD.MOV.U32 R12, RZ, RZ, 0x0 ;  /* 0x00000000ff0c7424 */ /* 0x000fe400078e00ff */
[----:B------:R-:W-:Y:S01]  /*15770*/  IMAD.MOV.U32 R13, RZ, RZ, 0x14f00000 ;  /* 0x14f00000ff0d7424 */ /* 0x000fe200078e00ff */
[----:B------:R-:W-:Y:S06]  /*15780*/  @P1 BRA `(.L_x_613) ;  /* 0x0000000000201947 */ /* 0x000fec0003800000 */
[----:B------:R-:W1:Y:S01]  /*15790*/  S2R R7, SR_TID.X ;  /* 0x0000000000077919 */ /* 0x000e620000002100 */
[----:B0-----:R-:W-:Y:S01]  /*157a0*/  IMAD R2, R18, 0x8, R16 ;  /* 0x0000000812027824 */ /* 0x001fe200078e0210 */
[----:B------:R-:W-:-:S04]  /*157b0*/  MOV R3, 0x6000 ;  /* 0x0000600000037802 */ /* 0x000fc80000000f00 */
[----:B------:R2:W-:Y:S01]  /*157c0*/  SYNCS.ARRIVE.TRANS64 RZ, [R2+URZ+0x30850], R3 ;  /* 0x0308500302ff79a7 */ /* 0x0005e2000800003f */
[----:B-1----:R-:W-:-:S04]  /*157d0*/  LOP3.LUT R7, R7, 0x1f, RZ, 0xc0, !PT ;  /* 0x0000001f07077812 */ /* 0x002fc800078ec0ff */
[----:B------:R-:W-:-:S13]  /*157e0*/  ISETP.NE.AND P0, PT, R7, RZ, PT ;  /* 0x000000ff0700720c */ /* 0x000fda0003f05270 */
[----:B--2---:R-:W-:Y:S05]  /*157f0*/  @!P0 BRA `(.L_x_613) ;  /* 0x0000000000048947 */ /* 0x004fea0003800000 */
[----:B------:R-:W-:Y:S01]  /*15800*/  BPT.TRAP 0x1 ;  /* 0x000000040000795c */ /* 0x000fe20000300000 */
.L_x_613:
[----:B------:R-:W-:Y:S05]  /*15810*/  BSYNC B3 ;  /* 0x0000000000037941 */ /* 0x000fea0003800000 */
.L_x_612:
        /* <DEDUP_REMOVED lines=11> */
.L_x_614:
        /* <DEDUP_REMOVED lines=12> */
.L_x_603:
[----:B------:R-:W-:Y:S05]  /*15990*/  BSYNC B1 ;  /* 0x0000000000017941 */ /* 0x000fea0003800000 */
.L_x_602:
[----:B------:R-:W2:Y:S01]  /*159a0*/  LDL.LU R0, [R1+0x24] ;  /* 0x0000240001007983 */ /* 0x000ea20000300800 */
[----:B------:R-:W-:Y:S02]  /*159b0*/  IMAD.MOV.U32 R18, RZ, RZ, R5 ;  /* 0x000000ffff127224 */ /* 0x000fe400078e0005 */
[----:B------:R-:W-:Y:S01]  /*159c0*/  IMAD.MOV.U32 R28, RZ, RZ, R10 ;  /* 0x000000ffff1c7224 */ /* 0x000fe200078e000a */
[----:B--2---:R-:W-:-:S07]  /*159d0*/  IADD3 R0, R0, -0x3, RZ ;  /* 0xfffffffd00007810 */ /* 0x004fce0007ffe0ff */
.L_x_601:
[----:B------:R-:W-:Y:S05]  /*159e0*/  BSYNC B2 ;  /* 0x0000000000027941 */ /* 0x000fea0003800000 */
.L_x_600:
[----:B------:R-:W-:Y:S01]  /*159f0*/  VIADD R9, R9, 0xfffffffe ;  /* 0xfffffffe09097836 */ /* 0x000fe20000000000 */
[----:B------:R-:W-:-:S04]  /*15a00*/  LOP3.LUT R4, RZ, R4, RZ, 0x33, !PT ;  /* 0x00000004ff047212 */ /* 0x000fc800078e33ff */
[----:B------:R-:W-:-:S13]  /*15a10*/  ISETP.NE.AND P0, PT, R9, R4, PT ;  /* 0x000000040900720c */ /* 0x000fda0003f05270 */
[----:B------:R-:W-:Y:S05]  /*15a20*/  @!P0 BRA `(.L_x_599) ;  /* 0x0000000c00a88947 */ /* 0x000fea0003800000 */
[----:B------:R-:W-:-:S07]  /*15a30*/  IMAD.MOV.U32 R4, RZ, RZ, R19 ;  /* 0x000000ffff047224 */ /* 0x000fce00078e0013 */
.L_x_641:
[----:B------:R-:W2:Y:S01]  /*15a40*/  LDL R2, [R1] ;  /* 0x0000000001027983 */ /* 0x000ea20000100800 */
[----:B------:R-:W-:Y:S01]  /*15a50*/  VIADD R6, R18, 0x1 ;  /* 0x0000000112067836 */ /* 0x000fe20000000000 */
[----:B------:R-:W-:Y:S05]  /*15a60*/  YIELD ;  /* 0x0000000000007946 */ /* 0x000fea0003800000 */
[----:B------:R-:W-:Y:S01]  /*15a70*/  ISETP.NE.AND P0, PT, R6, 0x2, PT ;  /* 0x000000020600780c */ /* 0x000fe20003f05270 */
[----:B------:R-:W-:Y:S03]  /*15a80*/  BSSY B1, `(.L_x_615) ;  /* 0x000006d000017945 */ /* 0x000fe60003800000 */
[----:B------:R-:W-:-:S02]  /*15a90*/  SEL R7, RZ, 0x1, P0 ;  /* 0x00000001ff077807 */ /* 0x000fc40000000000 */
[----:B------:R-:W-:Y:S02]  /*15aa0*/  SEL R6, R6, RZ, P0 ;  /* 0x000000ff06067207 */ /* 0x000fe40000000000 */
[----:B------:R-:W-:Y:S02]  /*15ab0*/  LOP3.LUT R7, R28, R7, RZ, 0x3c, !PT ;  /* 0x000000071c077212 */ /* 0x000fe400078e3cff */
[----:B--2---:R-:W-:-:S13]  /*15ac0*/  LOP3.LUT P1, RZ, R2, 0x1, RZ, 0xc0, !PT ;  /* 0x0000000102ff7812 */ /* 0x004fda000782c0ff */
[----:B------:R-:W-:Y:S05]  /*15ad0*/  @!P1 BRA `(.L_x_616) ;  /* 0x00000004009c9947 */ /* 0x000fea0003800000 */
[----:B------:R-:W-:Y:S01]  /*15ae0*/  ULDC.64 UR4, c[0x0][0x418] ;  /* 0x0001060000047ab9 */ /* 0x000fe20000000a00 */
[----:B------:R-:W-:Y:S02]  /*15af0*/  MOV R9, R0 ;  /* 0x0000000000097202 */ /* 0x000fe40000000f00 */
        /* <DEDUP_REMOVED lines=21> */
.L_x_617:
[----:B------:R-:W-:Y:S01]  /*15c50*/  IMAD R2, R6, 0x8, R16 ;  /* 0x0000000806027824 */ /* 0x000fe200078e0210 */
[----:B------:R-:W-:Y:S01]  /*15c60*/  SHF.L.U32 R3, R7, 0x1f, RZ ;  /* 0x0000001f07037819 */ /* 0x000fe200000006ff */
[----:B------:R-:W-:Y:S03]  /*15c70*/  BSSY B2, `(.L_x_618) ;  /* 0x0000003000027945 */ /* 0x000fe60003800000 */
[----:B------:R-:W1:Y:S02]  /*15c80*/  SYNCS.PHASECHK.TRANS64.TRYWAIT P0, [R2+URZ+0x30840], R3 ;  /* 0x03084003020075a7 */ /* 0x000e64000800017f */
[----:B-1----:R-:W-:Y:S05]  /*15c90*/  @!P0 BRA `(.L_x_619) ;  /* 0x0000004400b48947 */ /* 0x002fea0003800000 */
.L_x_764:
[----:B------:R-:W-:Y:S05]  /*15ca0*/  BSYNC B2 ;  /* 0x0000000000027941 */ /* 0x000fea0003800000 */
.L_x_618:
        /* <DEDUP_REMOVED lines=12> */
.L_x_621:
[----:B------:R-:W-:Y:S05]  /*15d70*/  BSYNC B2 ;  /* 0x0000000000027941 */ /* 0x000fea0003800000 */
.L_x_620:
[----:B------:R-:W-:Y:S01]  /*15d80*/  MOV R5, RZ ;  /* 0x000000ff00057202 */ /* 0x000fe20000000f00 */
[----:B-1----:R-:W-:Y:S01]  /*15d90*/  IMAD R3, R6, 0x6000, R16 ;  /* 0x0000600006037824 */ /* 0x002fe200078e0210 */
[----:B------:R-:W-:Y:S01]  /*15da0*/  UIADD3 UR4, UP0, UR38, 0x370, URZ ;  /* 0x0000037026047890 */ /* 0x000fe2000ff1e03f */
        /* <DEDUP_REMOVED lines=8> */
.L_x_622:
        /* <DEDUP_REMOVED lines=15> */
.L_x_765:
[----:B------:R-:W-:Y:S05]  /*15f20*/  BSYNC B2 ;  /* 0x0000000000027941 */ /* 0x000fea0003800000 */
.L_x_623:
[----:B------:R-:W-:Y:S01]  /*15f30*/  BSSY B2, `(.L_x_625) ;  /* 0x000000b000027945 */ /* 0x000fe20003800000 */
[----:B------:R-:W-:Y:S02]  /*15f40*/  IMAD.MOV.U32 R2, RZ, RZ, 0x0 ;  /* 0x00000000ff027424 */ /* 0x000fe400078e00ff */
[----:B------:R-:W-:Y:S01]  /*15f50*/  IMAD.MOV.U32 R3, RZ, RZ, 0x14f00000 ;  /* 0x14f00000ff037424 */ /* 0x000fe200078e00ff */
[----:B------:R-:W-:Y:S06]  /*15f60*/  @P1 BRA `(.L_x_626) ;  /* 0x00000000001c1947 */ /* 0x000fec0003800000 */
[----:B------:R-:W1:Y:S02]  /*15f70*/  S2R R11, SR_TID.X ;  /* 0x00000000000b7919 */ /* 0x000e640000002100 */
[----:B-1----:R-:W-:Y:S02]  /*15f80*/  LOP3.LUT R12, R11, 0x1f, RZ, 0xc0, !PT ;  /* 0x0000001f0b0c7812 */ /* 0x002fe400078ec0ff */
[----:B------:R-:W-:Y:S02]  /*15f90*/  MOV R11, 0x6000 ;  /* 0x00006000000b7802 */ /* 0x000fe40000000f00 */
[----:B------:R-:W-:Y:S02]  /*15fa0*/  ISETP.NE.AND P0, PT, R12, RZ, PT ;  /* 0x000000ff0c00720c */ /* 0x000fe40003f05270 */
[----:B------:R1:W-:Y:S11]  /*15fb0*/  SYNCS.ARRIVE.TRANS64 RZ, [R10+URZ+0x50], R11 ;  /* 0x0000500b0aff79a7 */ /* 0x0003f6000800003f */
[----:B-1----:R-:W-:Y:S05]  /*15fc0*/  @!P0 BRA `(.L_x_626) ;  /* 0x0000000000048947 */ /* 0x002fea0003800000 */
[----:B------:R-:W-:Y:S01]  /*15fd0*/  BPT.TRAP 0x1 ;  /* 0x000000040000795c */ /* 0x000fe20000300000 */
.L_x_626:
[----:B------:R-:W-:Y:S05]  /*15fe0*/  BSYNC B2 ;  /* 0x0000000000027941 */ /* 0x000fea0003800000 */
.L_x_625:
        /* <DEDUP_REMOVED lines=10> */
.L_x_627:
        /* <DEDUP_REMOVED lines=12> */
.L_x_616:
[----:B------:R-:W-:Y:S05]  /*16150*/  BSYNC B1 ;  /* 0x0000000000017941 */ /* 0x000fea0003800000 */
.L_x_615:
[----:B------:R-:W2:Y:S01]  /*16160*/  LDL R2, [R1] ;  /* 0x0000000001027983 */ /* 0x000ea20000100800 */
[----:B------:R-:W-:Y:S01]  /*16170*/  VIADD R18, R6, 0x1 ;  /* 0x0000000106127836 */ /* 0x000fe20000000000 */
[----:B------:R-:W-:Y:S01]  /*16180*/  BSSY B1, `(.L_x_628) ;  /* 0x0000070000017945 */ /* 0x000fe20003800000 */
[----:B------:R-:W-:-:S03]  /*16190*/  IADD3 R9, R0, -0x1, RZ ;  /* 0xffffffff00097810 */ /* 0x000fc60007ffe0ff */
        /* <DEDUP_REMOVED lines=29> */
.L_x_630:
[----:B------:R-:W-:Y:S01]  /*16370*/  IMAD R2, R18, 0x8, R16 ;  /* 0x0000000812027824 */ /* 0x000fe200078e0210 */
[----:B------:R-:W-:Y:S01]  /*16380*/  SHF.L.U32 R3, R28, 0x1f, RZ ;  /* 0x0000001f1c037819 */ /* 0x000fe200000006ff */
[----:B------:R-:W-:Y:S03]  /*16390*/  BSSY B2, `(.L_x_631) ;  /* 0x0000003000027945 */ /* 0x000fe60003800000 */
[----:B------:R-:W1:Y:S02]  /*163a0*/  SYNCS.PHASECHK.TRANS64.TRYWAIT P0, [R2+URZ+0x30840], R3 ;  /* 0x03084003020075a7 */ /* 0x000e64000800017f */
[----:B-1----:R-:W-:Y:S05]  /*163b0*/  @!P0 BRA `(.L_x_632) ;  /* 0x0000004000148947 */ /* 0x002fea0003800000 */
.L_x_766:
[----:B------:R-:W-:Y:S05]  /*163c0*/  BSYNC B2 ;  /* 0x0000000000027941 */ /* 0x000fea0003800000 */
.L_x_631:
[----:B0-----:R-:W0:Y:S01]  /*163d0*/  S2R R5, SR_TID.X ;  /* 0x0000000000057919 */ /* 0x001e220000002100 */
[----:B------:R-:W-:Y:S01]  /*163e0*/  BSSY B2, `(.L_x_633) ;  /* 0x000000b000027945 */ /* 0x000fe20003800000 */
[----:B0-----:R-:W-:-:S04]  /*163f0*/  LOP3.LUT R5, R5, 0x7f, RZ, 0xc0, !PT ;  /* 0x0000007f05057812 */ /* 0x001fc800078ec0ff */
[----:B------:R-:W-:-:S13]  /*16400*/  ISETP.NE.AND P1, PT, R5, RZ, PT ;  /* 0x000000ff0500720c */ /* 0x000fda0003f25270 */
[----:B------:R-:W-:Y:S05]  /*16410*/  @P1 BRA `(.L_x_634) ;  /* 0x00000000001c1947 */ /* 0x000fea0003800000 */
[----:B------:R-:W0:Y:S01]  /*16420*/  S2R R5, SR_TID.X ;  /* 0x0000000000057919 */ /* 0x000e220000002100 */
[----:B-1----:R-:W-:-:S04]  /*16430*/  MOV R3, 0x6000 ;  /* 0x0000600000037802 */ /* 0x002fc80000000f00 */
[----:B------:R2:W-:Y:S01]  /*16440*/  SYNCS.ARRIVE.TRANS64 RZ, [R2+URZ+0x30830], R3 ;  /* 0x0308300302ff79a7 */ /* 0x0005e2000800003f */
[----:B0-----:R-:W-:-:S04]  /*16450*/  LOP3.LUT R5, R5, 0x1f, RZ, 0xc0, !PT ;  /* 0x0000001f05057812 */ /* 0x001fc800078ec0ff */
[----:B------:R-:W-:-:S13]  /*16460*/  ISETP.NE.AND P0, PT, R5, RZ, PT ;  /* 0x000000ff0500720c */ /* 0x000fda0003f05270 */
[----:B--2---:R-:W-:Y:S05]  /*16470*/  @!P0 BRA `(.L_x_634) ;  /* 0x0000000000048947 */ /* 0x004fea0003800000 */
[----:B------:R-:W-:Y:S01]  /*16480*/  BPT.TRAP 0x1 ;  /* 0x000000040000795c */ /* 0x000fe20000300000 */
.L_x_634:
[----:B------:R-:W-:Y:S05]  /*16490*/  BSYNC B2 ;  /* 0x0000000000027941 */ /* 0x000fea0003800000 */
.L_x_633:
[----:B-1----:R-:W-:Y:S01]  /*164a0*/  IMAD.MOV.U32 R2, RZ, RZ, RZ ;  /* 0x000000ffff027224 */ /* 0x002fe200078e00ff */
[----:B------:R-:W-:Y:S01]  /*164b0*/  UIADD3 UR4, UP0, UR38, 0x370, URZ ;  /* 0x0000037026047890 */ /* 0x000fe2000ff1e03f */
[C---:B------:R-:W-:Y:S01]  /*164c0*/  IMAD R3, R18.reuse, 0x6000, R16 ;  /* 0x0000600012037824 */ /* 0x040fe200078e0210 */
        /* <DEDUP_REMOVED lines=9> */
.L_x_635:
        /* <DEDUP_REMOVED lines=15> */
.L_x_767:
[----:B------:R-:W-:Y:S05]  /*16650*/  BSYNC B2 ;  /* 0x0000000000027941 */ /* 0x000fea0003800000 */
.L_x_636:
[----:B------:R-:W-:Y:S01]  /*16660*/  BSSY B2, `(.L_x_638) ;  /* 0x000000b000027945 */ /* 0x000fe20003800000 */
[----:B------:R-:W-:Y:S01]  /*16670*/  MOV R12, 0x0 ;  /* 0x00000000000c7802 */ /* 0x000fe20000000f00 */
[----:B------:R-:W-:Y:S02]  /*16680*/  IMAD.MOV.U32 R13, RZ, RZ, 0x14f00000 ;  /* 0x14f00000ff0d7424 */ /* 0x000fe400078e00ff */
[----:B------:R-:W-:Y:S05]  /*16690*/  @P1 BRA `(.L_x_639) ;  /* 0x00000000001c1947 */ /* 0x000fea0003800000 */
[----:B------:R-:W1:Y:S02]  /*166a0*/  S2R R5, SR_TID.X ;  /* 0x0000000000057919 */ /* 0x000e640000002100 */
[----:B-1----:R-:W-:Y:S01]  /*166b0*/  LOP3.LUT R11, R5, 0x1f, RZ, 0xc0, !PT ;  /* 0x0000001f050b7812 */ /* 0x002fe200078ec0ff */
[----:B------:R-:W-:-:S03]  /*166c0*/  IMAD.MOV.U32 R5, RZ, RZ, 0x6000 ;  /* 0x00006000ff057424 */ /* 0x000fc600078e00ff */
[----:B------:R-:W-:Y:S01]  /*166d0*/  ISETP.NE.AND P0, PT, R11, RZ, PT ;  /* 0x000000ff0b00720c */ /* 0x000fe20003f05270 */
[----:B------:R1:W-:-:S12]  /*166e0*/  SYNCS.ARRIVE.TRANS64 RZ, [R3+URZ+0x50], R5 ;  /* 0x0000500503ff79a7 */ /* 0x0003d8000800003f */
[----:B-1----:R-:W-:Y:S05]  /*166f0*/  @!P0 BRA `(.L_x_639) ;  /* 0x0000000000048947 */ /* 0x002fea0003800000 */
[----:B------:R-:W-:Y:S01]  /*16700*/  BPT.TRAP 0x1 ;  /* 0x000000040000795c */ /* 0x000fe20000300000 */
.L_x_639:
[----:B------:R-:W-:Y:S05]  /*16710*/  BSYNC B2 ;  /* 0x0000000000027941 */ /* 0x000fea0003800000 */
.L_x_638:
        /* <DEDUP_REMOVED lines=10> */
.L_x_640:
        /* <DEDUP_REMOVED lines=10> */
[----:B------:R-:W-:Y:S01]  /*16860*/  IMAD.MOV.U32 R22, RZ, RZ, R10 ;  /* 0x000000ffff167224 */ /* 0x000fe200078e000a */
[----:B------:R-:W-:-:S07]  /*16870*/  MOV R19, R4 ;  /* 0x0000000400137202 */ /* 0x000fce0000000f00 */
.L_x_629:
[----:B------:R-:W-:Y:S05]  /*16880*/  BSYNC B1 ;  /* 0x0000000000017941 */ /* 0x000fea0003800000 */
.L_x_628:
[----:B------:R-:W2:Y:S01]  /*16890*/  LDL R2, [R1+0xc] ;  /* 0x00000c0001027983 */ /* 0x000ea20000100800 */
[----:B------:R-:W-:Y:S01]  /*168a0*/  VIADD R0, R0, 0xfffffffe ;  /* 0xfffffffe00007836 */ /* 0x000fe20000000000 */
[----:B--2---:R-:W-:-:S13]  /*168b0*/  ISETP.GT.AND P0, PT, R9, R2, PT ;  /* 0x000000020900720c */ /* 0x004fda0003f04270 */
[----:B------:R-:W-:Y:S05]  /*168c0*/  @P0 BRA `(.L_x_641) ;  /* 0xfffffff0005c0947 */ /* 0x000fea000383ffff */
.L_x_599:
[----:B------:R-:W-:Y:S05]  /*168d0*/  BSYNC B0 ;  /* 0x0000000000007941 */ /* 0x000fea0003800000 */
.L_x_598:
        /* <DEDUP_REMOVED lines=17> */
.L_x_643:
[----:B------:R-:W-:Y:S05]  /*169f0*/  BSYNC B0 ;  /* 0x0000000000007941 */ /* 0x000fea0003800000 */
.L_x_642:
[----:B------:R-:W2:Y:S01]  /*16a00*/  LDL R0, [R1] ;  /* 0x0000000001007983 */ /* 0x000ea20000100800 */
[----:B------:R-:W-:Y:S01]  /*16a10*/  BSSY B0, `(.L_x_644) ;  /* 0x0000028000007945 */ /* 0x000fe20003800000 */
[----:B--2---:R-:W-:-:S13]  /*16a20*/  LOP3.LUT P0, RZ, R0, 0x1, RZ, 0xc0, !PT ;  /* 0x0000000100ff7812 */ /* 0x004fda000780c0ff */
[----:B------:R-:W-:Y:S05]  /*16a30*/  @!P0 BRA `(.L_x_645) ;  /* 0x0000000000948947 */ /* 0x000fea0003800000 */
[----:B------:R-:W-:Y:S01]  /*16a40*/  IMAD R3, R18, 0x8, R16 ;  /* 0x0000000812037824 */ /* 0x000fe200078e0210 */
[----:B------:R-:W-:Y:S01]  /*16a50*/  SHF.L.U32 R0, R28, 0x1f, RZ ;  /* 0x0000001f1c007819 */ /* 0x000fe200000006ff */
[----:B------:R-:W-:Y:S01]  /*16a60*/  BSSY B1, `(.L_x_646) ;  /* 0x0000004000017945 */ /* 0x000fe20003800000 */
[----:B------:R-:W-:Y:S02]  /*16a70*/  ISETP.NE.AND P1, PT, R6, RZ, PT ;  /* 0x000000ff0600720c */ /* 0x000fe40003f25270 */
[----:B------:R-:W0:Y:S02]  /*16a80*/  SYNCS.PHASECHK.TRANS64.TRYWAIT P0, [R3+URZ+0x30860], R0 ;  /* 0x03086000030075a7 */ /* 0x000e24000800017f */
[----:B0-----:R-:W-:Y:S09]  /*16a90*/  @!P0 BRA `(.L_x_647) ;  /* 0x0000003800848947 */ /* 0x001ff20003800000 */
.L_x_768:
[----:B------:R-:W-:Y:S05]  /*16aa0*/  BSYNC B1 ;  /* 0x0000000000017941 */ /* 0x000fea0003800000 */
.L_x_646:
        /* <DEDUP_REMOVED lines=9> */
.L_x_649:
[----:B------:R-:W-:Y:S05]  /*16b40*/  BSYNC B1 ;  /* 0x0000000000017941 */ /* 0x000fea0003800000 */
.L_x_648:
        /* <DEDUP_REMOVED lines=10> */
.L_x_650:
        /* <DEDUP_REMOVED lines=10> */
.L_x_645:
[----:B------:R-:W-:Y:S05]  /*16c90*/  BSYNC B0 ;  /* 0x0000000000007941 */ /* 0x000fea0003800000 */
.L_x_644:
[----:B------:R-:W-:-:S04]  /*16ca0*/  IADD3 R18, R18, 0x1, RZ ;  /* 0x0000000112127810 */ /* 0x000fc80007ffe0ff */
[----:B------:R-:W-:-:S04]  /*16cb0*/  ISETP.NE.AND P0, PT, R18, 0x2, PT ;  /* 0x000000021200780c */ /* 0x000fc80003f05270 */
[----:B------:R-:W-:Y:S02]  /*16cc0*/  SEL R3, RZ, 0x1, P0 ;  /* 0x00000001ff037807 */ /* 0x000fe40000000000 */
[----:B------:R-:W-:Y:S02]  /*16cd0*/  SEL R18, R18, RZ, P0 ;  /* 0x000000ff12127207 */ /* 0x000fe40000000000 */
[----:B------:R-:W-:-:S07]  /*16ce0*/  LOP3.LUT R28, R28, R3, RZ, 0x3c, !PT ;  /* 0x000000031c1c7212 */ /* 0x000fce00078e3cff */
.L_x_580:
[----:B------:R-:W-:Y:S05]  /*16cf0*/  BSYNC B7 ;  /* 0x0000000000077941 */ /* 0x000fea0003800000 */
.L_x_578:
[----:B------:R-:W3:Y:S02]  /*16d00*/  LDL R0, [R1] ;  /* 0x0000000001007983 */ /* 0x000ee40000100800 */
[----:B---3--:R-:W-:-:S13]  /*16d10*/  LOP3.LUT P0, RZ, R0, 0x2, RZ, 0xc0, !PT ;  /* 0x0000000200ff7812 */ /* 0x008fda000780c0ff */
[----:B------:R-:W-:Y:S05]  /*16d20*/  @!P0 BRA `(.L_x_651) ;  /* 0x0000000000248947 */ /* 0x000fea0003800000 */
[----:B------:R-:W-:Y:S05]  /*16d30*/  WARPSYNC.ALL ;  /* 0x0000000000007948 */ /* 0x000fea0003800000 */
[----:B------:R-:W3:Y:S08]  /*16d40*/  S2UR UR5, SR_CgaCtaId ;  /* 0x00000000000579c3 */ /* 0x000ef00000008800 */
[----:B------:R-:W-:Y:S06]  /*16d50*/  BAR.SYNC.DEFER_BLOCKING 0x5, 0x200 ;  /* 0x0148000000007b1d */ /* 0x000fec0000010000 */
[----:B------:R-:W-:-:S02]  /*16d60*/  UMOV UR4, 0x400 ;  /* 0x0000040000047882 */ /* 0x000fc40000000000 */
[----:B---3--:R-:W-:-:S06]  /*16d70*/  ULEA UR4, UR5, UR4, 0x18 ;  /* 0x0000000405047291 */ /* 0x008fcc000f8ec03f */
[----:B------:R-:W-:-:S05]  /*16d80*/  IMAD.U32 R16, RZ, RZ, UR4 ;  /* 0x00000004ff107e24 */ /* 0x000fca000f8e00ff */
[----:B------:R3:W4:Y:S01]  /*16d90*/  LDS.128 R24, [R16+0x308d0] ;  /* 0x0308d00010187984 */ /* 0x0007220000000c00 */
[----:B------:R-:W-:Y:S06]  /*16da0*/  BAR.ARV 0x4, 0x200 ;  /* 0x0108000000007b1d */ /* 0x000fec0000002000 */
[----:B------:R-:W-:Y:S05]  /*16db0*/  BRA `(.L_x_652) ;  /* 0x0000000800d07947 */ /* 0x000fea0003800000 */
.L_x_651:
[----:B------:R-:W1:Y:S01]  /*16dc0*/  S2R R0, SR_TID.X ;  /* 0x0000000000007919 */ /* 0x000e620000002100 */
[----:B------:R-:W-:Y:S01]  /*16dd0*/  UMOV UR4, 0xffffffff ;  /* 0xffffffff00047882 */ /* 0x000fe20000000000 */
[----:B-1----:R-:W-:-:S04]  /*16de0*/  LOP3.LUT R9, R0, 0x1f, RZ, 0xc0, !PT ;  /* 0x0000001f00097812 */ /* 0x002fc800078ec0ff */
[----:B------:R-:W-:Y:S01]  /*16df0*/  ISETP.NE.AND P0, PT, R9, 0x1f, PT ;  /* 0x0000001f0900780c */ /* 0x000fe20003f05270 */
[----:B------:R-:W-:-:S12]  /*16e00*/  BRA.DIV UR4, `(.L_x_653) ;  /* 0x0000003604bc7947 */ /* 0x000fd8000b800000 */
[----:B------:R-:W-:Y:S01]  /*16e10*/  IMAD.IADD R7, R27, 0x1, R9 ;  /* 0x000000011b077824 */ /* 0x000fe200078e0209 */
[----:B------:R-:W-:-:S04]  /*16e20*/  ULDC UR4, c[0x0][0xc3c] ;  /* 0x00030f0000047ab9 */ /* 0x000fc80000000800 */
[----:B------:R-:W-:-:S13]  /*16e30*/  ISETP.GE.OR P1, PT, R7, UR4, !P0 ;  /* 0x0000000407007c0c */ /* 0x000fda000c726670 */
[----:B------:R-:W1:Y:S08]  /*16e40*/  @!P1 LDC.64 R2, c[0x0][0xc80] ;  /* 0x00032000ff029b82 */ /* 0x000e700000000a00 */
[----:B--2---:R-:W2:Y:S01]  /*16e50*/  @!P1 LDC.64 R4, c[0x0][0xc78] ;  /* 0x00031e00ff049b82 */ /* 0x004ea20000000a00 */
[----:B-1----:R-:W-:-:S05]  /*16e60*/  @!P1 IMAD.WIDE R2, R7, 0x4, R2 ;  /* 0x0000000407029825 */ /* 0x002fca00078e0202 */
[----:B------:R2:W3:Y:S02]  /*16e70*/  @!P1 LDG.E R8, desc[UR56][R2.64] ;  /* 0x0000003802089981 */ /* 0x0004e4000c1e1900 */
[----:B--2---:R-:W-:-:S05]  /*16e80*/  @!P1 IMAD.WIDE R2, R7, 0x4, R4 ;  /* 0x0000000407029825 */ /* 0x004fca00078e0204 */
[----:B------:R-:W2:Y:S01]  /*16e90*/  @!P1 LDG.E R5, desc[UR56][R2.64] ;  /* 0x0000003802059981 */ /* 0x000ea2000c1e1900 */
        /* <DEDUP_REMOVED lines=8> */
[----:B-1----:R-:W-:Y:S01]  /*16f20*/  MOV R24, RZ ;  /* 0x000000ff00187202 */ /* 0x002fe20000000f00 */
[----:B---3--:R-:W-:Y:S01]  /*16f30*/  @!P1 IMAD.MOV.U32 R7, RZ, RZ, R8 ;  /* 0x000000ffff079224 */ /* 0x008fe200078e0008 */
[----:B--2---:R-:W-:-:S02]  /*16f40*/  @!P1 MOV R4, R5 ;  /* 0x0000000500049202 */ /* 0x004fc40000000f00 */
[----:B------:R-:W-:-:S03]  /*16f50*/  ISETP.NE.AND P1, PT, R9, RZ, PT ;  /* 0x000000ff0900720c */ /* 0x000fc60003f25270 */
[----:B0-----:R-:W-:-:S05]  /*16f60*/  IMAD R13, R4, R7, RZ ;  /* 0x00000007040d7224 */ /* 0x001fca00078e02ff */
        /* <DEDUP_REMOVED lines=16> */
.L_x_778:
[----:B------:R-:W-:Y:S02]  /*17070*/  ULDC UR4, c[0x0][0xc38] ;  /* 0x00030e0000047ab9 */ /* 0x000fe40000000800 */
[----:B------:R-:W-:-:S04]  /*17080*/  IMAD.U32 R2, RZ, RZ, UR4 ;  /* 0x00000004ff027e24 */ /* 0x000fc8000f8e00ff */
[----:B-1----:R-:W-:-:S04]  /*17090*/  IMAD R5, R14, R2, RZ ;  /* 0x000000020e057224 */ /* 0x002fc800078e02ff */
[----:B------:R-:W-:-:S05]  /*170a0*/  IMAD.IADD R6, R6, 0x1, R5 ;  /* 0x0000000106067824 */ /* 0x000fca00078e0205 */
[----:B------:R-:W-:-:S13]  /*170b0*/  ISETP.GT.AND P6, PT, R6, R0, PT ;  /* 0x000000000600720c */ /* 0x000fda0003fc4270 */
[----:B------:R-:W-:Y:S05]  /*170c0*/  @P6 BRA `(.L_x_654) ;  /* 0x0000000000a46947 */ /* 0x000fea0003800000 */
.L_x_657:
        /* <DEDUP_REMOVED lines=13> */
[----:B-1----:R-:W-:Y:S01]  /*171a0*/  @!P6 IMAD.WIDE R2, R9, 0x4, R4 ;  /* 0x000000040902e825 */ /* 0x002fe200078e0204 */
[----:B------:R-:W-:-:S06]  /*171b0*/  MOV R4, RZ ;  /* 0x000000ff00047202 */ /* 0x000fcc0000000f00 */
        /* <DEDUP_REMOVED lines=20> */
.L_x_786:
[----:B------:R-:W-:Y:S02]  /*17300*/  ULDC UR4, c[0x0][0xc38] ;  /* 0x00030e0000047ab9 */ /* 0x000fe40000000800 */
[----:B------:R-:W-:-:S05]  /*17310*/  MOV R2, UR4 ;  /* 0x0000000400027c02 */ /* 0x000fca0008000f00 */
[----:B-1----:R-:W-:-:S04]  /*17320*/  IMAD R5, R14, R2, RZ ;  /* 0x000000020e057224 */ /* 0x002fc800078e02ff */
[----:B------:R-:W-:-:S05]  /*17330*/  IMAD.IADD R6, R5, 0x1, R6 ;  /* 0x0000000105067824 */ /* 0x000fca00078e0206 */
[----:B------:R-:W-:-:S13]  /*17340*/  ISETP.GT.AND P6, PT, R6, R0, PT ;  /* 0x000000000600720c */ /* 0x000fda0003fc4270 */
[----:B------:R-:W-:Y:S05]  /*17350*/  @!P6 BRA `(.L_x_657) ;  /* 0xfffffffc005ce947 */ /* 0x000fea000383ffff */
.L_x_654:
        /* <DEDUP_REMOVED lines=9> */
.L_x_791:
[----:B------:R-:W-:-:S13]  /*173f0*/  ISETP.NE.AND P0, PT, R8, RZ, PT ;  /* 0x000000ff0800720c */ /* 0x000fda0003f05270 */
[----:B------:R-:W-:Y:S05]  /*17400*/  @!P0 BRA `(.L_x_659) ;  /* 0x0000000000108947 */ /* 0x000fea0003800000 */
[----:B------:R-:W-:Y:S01]  /*17410*/  UMOV UR4, 0xffffffff ;  /* 0xffffffff00047882 */ /* 0x000fe20000000000 */
[----:B------:R-:W-:Y:S02]  /*17420*/  VIADD R12, R5, 0xffffffff ;  /* 0xffffffff050c7836 */ /* 0x000fe40000000000 */
[----:B------:R-:W-:Y:S05]  /*17430*/  BRA.DIV UR4, `(.L_x_660) ;  /* 0x0000003a04807947 */ /* 0x000fea000b800000 */
[----:B------:R4:W0:Y:S02]  /*17440*/  SHFL.IDX PT, R24, R3, R12, 0x1f ;  /* 0x00001f0c03187589 */ /* 0x00082400000e0000 */
.L_x_659:
[----:B--2---:R-:W-:Y:S01]  /*17450*/  IABS R8, R7 ;  /* 0x0000000700087213 */ /* 0x004fe20000000000 */
[----:B0-----:R-:W-:Y:S01]  /*17460*/  IMAD R24, R24, R2, R6 ;  /* 0x0000000218187224 */ /* 0x001fe200078e0206 */
[----:B---3--:R-:W-:Y:S01]  /*17470*/  IABS R6, R4 ;  /* 0x0000000400067213 */ /* 0x008fe20000000000 */
[----:B------:R-:W-:Y:S01]  /*17480*/  IMAD.IADD R27, R5, 0x1, R27 ;  /* 0x00000001051b7824 */ /* 0x000fe200078e021b */
[----:B------:R-:W0:Y:S01]  /*17490*/  I2F.RP R9, R8 ;  /* 0x0000000800097306 */ /* 0x000e220000209400 */
[----:B------:R-:W-:Y:S01]  /*174a0*/  MOV R2, RZ ;  /* 0x000000ff00027202 */ /* 0x000fe20000000f00 */
[----:B------:R-:W-:-:S06]  /*174b0*/  IMAD.IADD R0, R0, 0x1, -R24 ;  /* 0x0000000100007824 */ /* 0x000fcc00078e0a18 */
        /* <DEDUP_REMOVED lines=14> */
[----:B0-----:R-:W-:Y:S01]  /*175a0*/  VIADD R10, R2, 0xffffffe ;  /* 0x0ffffffe020a7836 */ /* 0x001fe20000000000 */
[----:B------:R-:W-:-:S03]  /*175b0*/  MOV R2, RZ ;  /* 0x000000ff00027202 */ /* 0x000fc60000000f00 */
[----:B------:R-:W0:Y:S08]  /*175c0*/  F2I.FTZ.U32.TRUNC.NTZ R3, R10 ;  /* 0x0000000a00037305 */ /* 0x000e30000021f000 */
[----:B------:R-:W-:Y:S02]  /*175d0*/  @!P1 IMAD.IADD R11, R11, 0x1, -R8 ;  /* 0x000000010b0b9824 */ /* 0x000fe400078e0a08 */
[----:B------:R-:W-:Y:S01]  /*175e0*/  @!P1 VIADD R9, R9, 0x1 ;  /* 0x0000000109099836 */ /* 0x000fe20000000000 */
[----:B------:R-:W-:-:S02]  /*175f0*/  ISETP.NE.AND P1, PT, R7, RZ, PT ;  /* 0x000000ff0700720c */ /* 0x000fc40003f25270 */
[----:B------:R-:W-:Y:S02]  /*17600*/  ISETP.GE.U32.AND P0, PT, R11, R8, PT ;  /* 0x000000080b00720c */ /* 0x000fe40003f06070 */
[----:B------:R-:W-:Y:S01]  /*17610*/  IABS R8, R4 ;  /* 0x0000000400087213 */ /* 0x000fe20000000000 */
[----:B0-----:R-:W-:-:S04]  /*17620*/  IMAD.MOV R11, RZ, RZ, -R3 ;  /* 0x000000ffff0b7224 */ /* 0x001fc800078e0a03 */
[----:B------:R-:W-:Y:S02]  /*17630*/  IMAD.MOV R8, RZ, RZ, -R8 ;  /* 0x000000ffff087224 */ /* 0x000fe400078e0a08 */
[----:B------:R-:W-:-:S04]  /*17640*/  IMAD R11, R11, R6, RZ ;  /* 0x000000060b0b7224 */ /* 0x000fc800078e02ff */
[----:B------:R-:W-:Y:S01]  /*17650*/  IMAD.HI.U32 R2, R3, R11, R2 ;  /* 0x0000000b03027227 */ /* 0x000fe200078e0002 */
[----:B------:R-:W-:-:S03]  /*17660*/  LOP3.LUT R3, R0, R7, RZ, 0x3c, !PT ;  /* 0x0000000700037212 */ /* 0x000fc600078e3cff */
[----:B------:R-:W-:Y:S01]  /*17670*/  @P0 VIADD R9, R9, 0x1 ;  /* 0x0000000109090836 */ /* 0x000fe20000000000 */
[----:B------:R-:W-:-:S13]  /*17680*/  ISETP.GE.AND P2, PT, R3, RZ, PT ;  /* 0x000000ff0300720c */ /* 0x000fda0003f46270 */
[----:B------:R-:W-:Y:S01]  /*17690*/  @!P2 IMAD.MOV R9, RZ, RZ, -R9 ;  /* 0x000000ffff09a224 */ /* 0x000fe200078e0a09 */
[----:B------:R-:W-:-:S04]  /*176a0*/  @!P1 LOP3.LUT R9, RZ, R7, RZ, 0x33, !PT ;  /* 0x00000007ff099212 */ /* 0x000fc800078e33ff */
[-C--:B------:R-:W-:Y:S01]  /*176b0*/  IABS R3, R9.reuse ;  /* 0x0000000900037213 */ /* 0x080fe20000000000 */
[----:B------:R-:W-:-:S04]  /*176c0*/  IMAD R7, R7, R9, RZ ;  /* 0x0000000907077224 */ /* 0x000fc800078e02ff */
[----:B------:R-:W-:Y:S01]  /*176d0*/  IMAD.HI.U32 R2, R2, R3, RZ ;  /* 0x0000000302027227 */ /* 0x000fe200078e00ff */
[----:B------:R-:W-:-:S03]  /*176e0*/  IADD3 R25, R0, -R7, RZ ;  /* 0x8000000700197210 */ /* 0x000fc60007ffe0ff */
[----:B------:R-:W-:-:S05]  /*176f0*/  IMAD R3, R2, R8, R3 ;  /* 0x0000000802037224 */ /* 0x000fca00078e0203 */
[----:B------:R-:W-:-:S13]  /*17700*/  ISETP.GT.U32.AND P1, PT, R6, R3, PT ;  /* 0x000000030600720c */ /* 0x000fda0003f24070 */
[----:B------:R-:W-:Y:S01]  /*17710*/  @!P1 IMAD.IADD R3, R3, 0x1, -R6 ;  /* 0x0000000103039824 */ /* 0x000fe200078e0a06 */
[----:B------:R-:W-:Y:S02]  /*17720*/  @!P1 IADD3 R2, R2, 0x1, RZ ;  /* 0x0000000102029810 */ /* 0x000fe40007ffe0ff */
[----:B------:R-:W-:Y:S02]  /*17730*/  ISETP.NE.AND P1, PT, R4, RZ, PT ;  /* 0x000000ff0400720c */ /* 0x000fe40003f25270 */
[----:B------:R-:W-:Y:S02]  /*17740*/  ISETP.GE.U32.AND P0, PT, R3, R6, PT ;  /* 0x000000060300720c */ /* 0x000fe40003f06070 */
[----:B------:R-:W-:-:S04]  /*17750*/  LOP3.LUT R3, R9, R4, RZ, 0x3c, !PT ;  /* 0x0000000409037212 */ /* 0x000fc800078e3cff */
[----:B------:R-:W-:-:S07]  /*17760*/  ISETP.GE.AND P2, PT, R3, RZ, PT ;  /* 0x000000ff0300720c */ /* 0x000fce0003f46270 */
[----:B------:R-:W-:-:S06]  /*17770*/  @P0 VIADD R2, R2, 0x1 ;  /* 0x0000000102020836 */ /* 0x000fcc0000000000 */
[----:B------:R-:W-:Y:S01]  /*17780*/  @!P2 IMAD.MOV R2, RZ, RZ, -R2 ;  /* 0x000000ffff02a224 */ /* 0x000fe200078e0a02 */
[----:B------:R-:W-:-:S05]  /*17790*/  @!P1 LOP3.LUT R2, RZ, R4, RZ, 0x33, !PT ;  /* 0x00000004ff029212 */ /* 0x000fca00078e33ff */
[--C-:B------:R-:W-:Y:S02]  /*177a0*/  IMAD.MOV R3, RZ, RZ, -R2.reuse ;  /* 0x000000ffff037224 */ /* 0x100fe400078e0a02 */
[C---:B------:R-:W-:Y:S02]  /*177b0*/  IMAD R2, R4.reuse, 0x1000000, R2 ;  /* 0x0100000004027824 */ /* 0x040fe400078e0202 */
[----:B------:R-:W-:-:S04]  /*177c0*/  IMAD R9, R4, R3, R9 ;  /* 0x0000000304097224 */ /* 0x000fc800078e0209 */
[----:B------:R-:W-:Y:S01]  /*177d0*/  IMAD R26, R9, 0x10000, R2 ;  /* 0x00010000091a7824 */ /* 0x000fe200078e0202 */
[----:B------:R-:W-:Y:S06]  /*177e0*/  BRA `(.L_x_661) ;  /* 0x00000000001c7947 */ /* 0x000fec0003800000 */
.L_x_655:
[----:B------:R-:W-:Y:S01]  /*177f0*/  UMOV UR4, URZ ;  /* 0x0000003f00047c82 */ /* 0x000fe20008000000 */
[----:B------:R-:W-:Y:S01]  /*17800*/  UMOV UR5, URZ ;  /* 0x0000003f00057c82 */ /* 0x000fe20008000000 */
[----:B------:R-:W-:Y:S01]  /*17810*/  ULDC UR6, c[0x0][0xc3c] ;  /* 0x00030f0000067ab9 */ /* 0x000fe20000000800 */
[----:B------:R-:W-:Y:S02]  /*17820*/  IMAD.MOV.U32 R24, RZ, RZ, R0 ;  /* 0x000000ffff187224 */ /* 0x000fe400078e0000 */
[----:B------:R-:W-:Y:S02]  /*17830*/  IMAD.U32 R25, RZ, RZ, UR4 ;  /* 0x00000004ff197e24 */ /* 0x000fe4000f8e00ff */
[----:B------:R-:W-:Y:S02]  /*17840*/  IMAD.U32 R26, RZ, RZ, UR5 ;  /* 0x00000005ff1a7e24 */ /* 0x000fe4000f8e00ff */
[----:B------:R-:W-:-:S07]  /*17850*/  IMAD.U32 R27, RZ, RZ, UR6 ;  /* 0x00000006ff1b7e24 */ /* 0x000fce000f8e00ff */
.L_x_661:
        /* <DEDUP_REMOVED lines=10> */
.L_x_652:
[----:B------:R-:W-:Y:S02]  /*17900*/  ULDC UR4, c[0x0][0xc3c] ;  /* 0x00030f0000047ab9 */ /* 0x000fe40000000800 */
[----:B----4-:R-:W-:-:S13]  /*17910*/  ISETP.GE.AND P0, PT, R27, UR4, PT ;  /* 0x000000041b007c0c */ /* 0x010fda000bf06270 */
[----:B------:R-:W-:Y:S05]  /*17920*/  @!P0 BRA `(.L_x_662) ;  /* 0xffffffa400648947 */ /* 0x000fea000383ffff */
[----:B------:R-:W-:Y:S05]  /*17930*/  BSYNC B8 ;  /* 0x0000000000087941 */ /* 0x000fea0003800000 */
.L_x_538:
[----:B0-----:R-:W4:Y:S01]  /*17940*/  LDL.LU R0, [R1+0x38] ;  /* 0x0000380001007983 */ /* 0x001f220000300800 */
[----:B------:R-:W-:Y:S01]  /*17950*/  BSSY B0, `(.L_x_663) ;  /* 0x000000b000007945 */ /* 0x000fe20003800000 */
[----:B-12---:R-:W0:Y:S01]  /*17960*/  S2R R5, SR_CgaCtaId ;  /* 0x0000000000057919 */ /* 0x006e220000008800 */
[----:B----4-:R-:W-:-:S04]  /*17970*/  IADD3 R0, R0, 0x1, RZ ;  /* 0x0000000100007810 */ /* 0x010fc80007ffe0ff */
[----:B------:R-:W-:-:S04]  /*17980*/  LEA.HI R2, R0, R0, RZ, 0x1 ;  /* 0x0000000000027211 */ /* 0x000fc800078f08ff */
[----:B------:R-:W-:Y:S02]  /*17990*/  LOP3.LUT R3, R2, 0xfffffffe, RZ, 0xc0, !PT ;  /* 0xfffffffe02037812 */ /* 0x000fe400078ec0ff */
[----:B------:R-:W-:-:S03]  /*179a0*/  MOV R2, 0x400 ;  /* 0x0000040000027802 */ /* 0x000fc60000000f00 */
[----:B------:R-:W-:Y:S01]  /*179b0*/  IMAD.IADD R0, R0, 0x1, -R3 ;  /* 0x0000000100007824 */ /* 0x000fe200078e0a03 */
[----:B0-----:R-:W-:-:S04]  /*179c0*/  LEA R9, R5, R2, 0x18 ;  /* 0x0000000205097211 */ /* 0x001fc800078ec0ff */
[----:B------:R-:W-:-:S04]  /*179d0*/  SHF.L.U32 R0, R0, 0x1f, RZ ;  /* 0x0000001f00007819 */ /* 0x000fc800000006ff */
[----:B------:R-:W0:Y:S02]  /*179e0*/  SYNCS.PHASECHK.TRANS64.TRYWAIT P0, [R9+URZ+0x30820], R0 ;  /* 0x03082000090075a7 */ /* 0x000e24000800017f */
[----:B0-----:R-:W-:Y:S05]  /*179f0*/  @!P0 BRA `(.L_x_664) ;  /* 0x0000003400388947 */ /* 0x001fea0003800000 */
.L_x_794:
[----:B------:R-:W-:Y:S05]  /*17a00*/  BSYNC B0 ;  /* 0x0000000000007941 */ /* 0x000fea0003800000 */
.L_x_663:
[----:B------:R-:W-:-:S03]  /*17a10*/  UMOV UR4, 0xffffffff ;  /* 0xffffffff00047882 */ /* 0x000fc60000000000 */
[----:B------:R-:W-:Y:S05]  /*17a20*/  BRA.DIV UR4, `(.L_x_665) ;  /* 0x0000003604407947 */ /* 0x000fea000b800000 */
[----:B0-----:R-:W0:Y:S02]  /*17a30*/  S2R R0, SR_TID.X ;  /* 0x0000000000007919 */ /* 0x001e240000002100 */
[----:B0-----:R-:W-:-:S04]  /*17a40*/  SHF.R.U32.HI R0, RZ, 0x5, R0 ;  /* 0x00000005ff007819 */ /* 0x001fc80000011600 */
[----:B------:R-:W-:-:S05]  /*17a50*/  LOP3.LUT R0, R0, 0x3, RZ, 0xc0, !PT ;  /* 0x0000000300007812 */ /* 0x000fca00078ec0ff */
[----:B------:R0:W1:Y:S02]  /*17a60*/  SHFL.IDX PT, R14, R0, RZ, 0x1f ;  /* 0x00001fff000e7589 */ /* 0x00006400000e0000 */
.L_x_797:
[----:B-1----:R-:W-:-:S13]  /*17a70*/  ISETP.NE.AND P0, PT, R14, RZ, PT ;  /* 0x000000ff0e00720c */ /* 0x002fda0003f05270 */
[----:B------:R-:W-:Y:S05]  /*17a80*/  @P0 BRA `(.L_x_400) ;  /* 0x0000000000880947 */ /* 0x000fea0003800000 */
[----:B------:R-:W-:-:S03]  /*17a90*/  UMOV UR4, 0xffffffff ;  /* 0xffffffff00047882 */ /* 0x000fc60000000000 */
[----:B------:R-:W-:Y:S05]  /*17aa0*/  BRA.DIV UR4, `(.L_x_666) ;  /* 0x0000003604547947 */ /* 0x000fea000b800000 */
[----:B------:R-:W-:-:S13]  /*17ab0*/  ELECT P6, URZ, PT ;  /* 0x00000000003f782f */ /* 0x000fda00038c0000 */
.L_x_800:
[----:B------:R-:W-:Y:S05]  /*17ac0*/  @!P6 BRA `(.L_x_400) ;  /* 0x000000000078e947 */ /* 0x000fea0003800000 */
[----:B0-----:R-:W2:Y:S02]  /*17ad0*/  LDL.LU R0, [R1+0x50] ;  /* 0x0000500001007983 */ /* 0x001ea40000300800 */
[----:B--2---:R-:W-:-:S04]  /*17ae0*/  LOP3.LUT R0, R0, 0x2, RZ, 0xfc, !PT ;  /* 0x0000000200007812 */ /* 0x004fc800078efcff */
[----:B------:R-:W-:-:S13]  /*17af0*/  ISETP.NE.AND P2, PT, R0, 0x3, PT ;  /* 0x000000030000780c */ /* 0x000fda0003f45270 */
[----:B------:R-:W-:Y:S05]  /*17b00*/  @!P2 BRA `(.L_x_667) ;  /* 0x000000000004a947 */ /* 0x000fea0003800000 */
[----:B------:R-:W-:Y:S01]  /*17b10*/  BPT.TRAP 0x1 ;  /* 0x000000040000795c */ /* 0x000fe20000300000 */
.L_x_667:
[----:B------:R-:W-:Y:S01]  /*17b20*/  VIADD R3, R9, 0x30840 ;  /* 0x0003084009037836 */ /* 0x000fe20000000000 */
[----:B------:R-:W-:Y:S01]  /*17b30*/  SHF.L.U32 R2, R28, 0x1f, RZ ;  /* 0x0000001f1c027819 */ /* 0x000fe200000006ff */
[C---:B------:R-:W-:Y:S02]  /*17b40*/  VIADD R0, R18.reuse, 0x1 ;  /* 0x0000000112007836 */ /* 0x040fe40000000000 */
[----:B------:R-:W-:-:S03]  /*17b50*/  IMAD R7, R18, 0x8, R3 ;  /* 0x0000000812077824 */ /* 0x000fc600078e0203 */
[C---:B------:R-:W-:Y:S01]  /*17b60*/  ISETP.NE.AND P1, PT, R0.reuse, 0x2, PT ;  /* 0x000000020000780c */ /* 0x040fe20003f25270 */
[----:B------:R-:W0:Y:S03]  /*17b70*/  SYNCS.PHASECHK.TRANS64.TRYWAIT P0, [R7+URZ], R2 ;  /* 0x00000002070075a7 */ /* 0x000e26000800017f */
[----:B------:R-:W-:Y:S02]  /*17b80*/  SEL R5, RZ, 0x1, P1 ;  /* 0x00000001ff057807 */ /* 0x000fe40000800000 */
[----:B------:R-:W-:Y:S02]  /*17b90*/  SEL R4, R0, RZ, P1 ;  /* 0x000000ff00047207 */ /* 0x000fe40000800000 */
[----:B------:R-:W-:-:S03]  /*17ba0*/  LOP3.LUT R0, R28, R5, RZ, 0x3c, !PT ;  /* 0x000000051c007212 */ /* 0x000fc600078e3cff */
[----:B------:R-:W-:Y:S01]  /*17bb0*/  IMAD R3, R4, 0x8, R3 ;  /* 0x0000000804037824 */ /* 0x000fe200078e0203 */
[----:B------:R-:W-:Y:S01]  /*17bc0*/  SHF.L.U32 R0, R0, 0x1f, RZ ;  /* 0x0000001f00007819 */ /* 0x000fe200000006ff */
[----:B0-----:R-:W-:Y:S06]  /*17bd0*/  @!P0 BRA `(.L_x_668) ;  /* 0x0000003400288947 */ /* 0x001fec0003800000 */
.L_x_801:
[----:B------:R-:W1:Y:S02]  /*17be0*/  SYNCS.PHASECHK.TRANS64.TRYWAIT P0, [R3+URZ], R0 ;  /* 0x00000000030075a7 */ /* 0x000e64000800017f */
[----:B-1----:R-:W-:Y:S05]  /*17bf0*/  @!P0 BRA `(.L_x_669) ;  /* 0x0000003400348947 */ /* 0x002fea0003800000 */
.L_x_802:
[----:B------:R-:W-:Y:S05]  /*17c00*/  @!P2 BRA `(.L_x_670) ;  /* 0x000000000004a947 */ /* 0x000fea0003800000 */
[----:B------:R-:W-:Y:S01]  /*17c10*/  BPT.TRAP 0x1 ;  /* 0x000000040000795c */ /* 0x000fe20000300000 */
.L_x_670:
[----:B-1----:R-:W-:-:S05]  /*17c20*/  IADD3 R3, R9, 0x30860, RZ ;  /* 0x0003086009037810 */ /* 0x002fca0007ffe0ff */
[----:B------:R-:W-:-:S04]  /*17c30*/  IMAD R5, R18, 0x8, R3 ;  /* 0x0000000812057824 */ /* 0x000fc800078e0203 */
[----:B------:R-:W1:Y:S02]  /*17c40*/  SYNCS.PHASECHK.TRANS64.TRYWAIT P0, [R5+URZ], R2 ;  /* 0x00000002050075a7 */ /* 0x000e64000800017f */
[----:B-1----:R-:W-:Y:S05]  /*17c50*/  @!P0 BRA `(.L_x_671) ;  /* 0x0000003400308947 */ /* 0x002fea0003800000 */
.L_x_803:
[----:B------:R-:W-:-:S07]  /*17c60*/  IMAD R3, R4, 0x8, R3 ;  /* 0x0000000804037824 */ /* 0x000fce00078e0203 */
.L_x_672:
[----:B--2---:R2:W4:Y:S02]  /*17c70*/  SYNCS.PHASECHK.TRANS64.TRYWAIT P0, [R3+URZ], R0 ;  /* 0x00000000030075a7 */ /* 0x004524000800017f */
[----:B----4-:R-:W-:Y:S05]  /*17c80*/  @!P0 NANOSLEEP.SYNCS 0x989680 ;  /* 0x009896800000895d */ /* 0x010fea0003900000 */
[----:B------:R-:W4:Y:S02]  /*17c90*/  @!P0 SYNCS.PHASECHK.TRANS64 P0, [R3+URZ], R0 ;  /* 0x00000000030085a7 */ /* 0x000f24000800007f */
[----:B----4-:R-:W-:Y:S05]  /*17ca0*/  @!P0 BRA `(.L_x_672) ;  /* 0xfffffffc00f08947 */ /* 0x010fea000383ffff */
.L_x_400:
[----:B------:R-:W-:Y:S05]  /*17cb0*/  BSYNC B9 ;  /* 0x0000000000097941 */ /* 0x000fea0003800000 */
.L_x_397:
[----:B------:R-:W-:Y:S05]  /*17cc0*/  EXIT ;  /* 0x000000000000794d */ /* 0x000fea0003800000 */
.L_x_420:
[----:B0-----:R0:W1:Y:S02]  /*17cd0*/  SYNCS.PHASECHK.TRANS64.TRYWAIT P6, [R82+URZ+0x30890], R94 ;  /* 0x0308905e520075a7 */ /* 0x00106400080c017f */
[----:B-1----:R-:W-:Y:S05]  /*17ce0*/  @!P6 NANOSLEEP.SYNCS 0x989680 ;  /* 0x009896800000e95d */ /* 0x002fea0003900000 */
[----:B------:R-:W1:Y:S02]  /*17cf0*/  @!P6 SYNCS.PHASECHK.TRANS64 P6, [R82+URZ+0x30890], R94 ;  /* 0x0308905e5200e5a7 */ /* 0x000e6400080c007f */
[----:B-1----:R-:W-:Y:S05]  /*17d00*/  @!P6 BRA `(.L_x_420) ;  /* 0xfffffffc00f0e947 */ /* 0x002fea000383ffff */
[----:B------:R-:W-:Y:S05]  /*17d10*/  BRA `(.L_x_673) ;  /* 0xfffffeb000707947 */ /* 0x000fea000383ffff */
.L_x_440:
[----:B0-----:R0:W1:Y:S02]  /*17d20*/  SYNCS.PHASECHK.TRANS64.TRYWAIT P5, [R82+URZ+0x30890], R94 ;  /* 0x0308905e520075a7 */ /* 0x00106400080a017f */
[----:B-1----:R-:W-:Y:S05]  /*17d30*/  @!P5 NANOSLEEP.SYNCS 0x989680 ;  /* 0x009896800000d95d */ /* 0x002fea0003900000 */
[----:B------:R-:W1:Y:S02]  /*17d40*/  @!P5 SYNCS.PHASECHK.TRANS64 P5, [R82+URZ+0x30890], R94 ;  /* 0x0308905e5200d5a7 */ /* 0x000e6400080a007f */
[----:B-1----:R-:W-:Y:S05]  /*17d50*/  @!P5 BRA `(.L_x_440) ;  /* 0xfffffffc00f0d947 */ /* 0x002fea000383ffff */
[----:B------:R-:W-:Y:S05]  /*17d60*/  BRA `(.L_x_674) ;  /* 0xfffffec000dc7947 */ /* 0x000fea000383ffff */
.L_x_449:
[----:B0-----:R0:W1:Y:S02]  /*17d70*/  SYNCS.PHASECHK.TRANS64.TRYWAIT P4, [R82+URZ+0x30890], R94 ;  /* 0x0308905e520075a7 */ /* 0x001064000808017f */
[----:B-1----:R-:W-:Y:S05]  /*17d80*/  @!P4 NANOSLEEP.SYNCS 0x989680 ;  /* 0x009896800000c95d */ /* 0x002fea0003900000 */
[----:B------:R-:W1:Y:S02]  /*17d90*/  @!P4 SYNCS.PHASECHK.TRANS64 P4, [R82+URZ+0x30890], R94 ;  /* 0x0308905e5200c5a7 */ /* 0x000e64000808007f */
[----:B-1----:R-:W-:Y:S05]  /*17da0*/  @!P4 BRA `(.L_x_449) ;  /* 0xfffffffc00f0c947 */ /* 0x002fea000383ffff */
[----:B------:R-:W-:Y:S05]  /*17db0*/  BRA `(.L_x_675) ;  /* 0xfffffed000fc7947 */ /* 0x000fea000383ffff */
.L_x_455:
[----:B--2---:R2:W3:Y:S02]  /*17dc0*/  SYNCS.PHASECHK.TRANS64.TRYWAIT P3, [R82+URZ+0x308b0], R94 ;  /* 0x0308b05e520075a7 */ /* 0x0044e4000806017f */
[----:B---3--:R-:W-:Y:S05]  /*17dd0*/  @!P3 NANOSLEEP.SYNCS 0x989680 ;  /* 0x009896800000b95d */ /* 0x008fea0003900000 */
[----:B------:R-:W3:Y:S02]  /*17de0*/  @!P3 SYNCS.PHASECHK.TRANS64 P3, [R82+URZ+0x308b0], R94 ;  /* 0x0308b05e5200b5a7 */ /* 0x000ee4000806007f */
[----:B---3--:R-:W-:Y:S05]  /*17df0*/  @!P3 BRA `(.L_x_455) ;  /* 0xfffffffc00f0b947 */ /* 0x008fea000383ffff */
[----:B------:R-:W-:Y:S05]  /*17e00*/  BRA `(.L_x_676) ;  /* 0xfffffed400907947 */ /* 0x000fea000383ffff */
.L_x_465:
[----:B------:R-:W1:Y:S01]  /*17e10*/  S2R R0, SR_TID.X ;  /* 0x0000000000007919 */ /* 0x000e620000002100 */
[----:B------:R-:W-:Y:S01]  /*17e20*/  BSSY B0, `(.L_x_677) ;  /* 0x000000c000007945 */ /* 0x000fe20003800000 */
[----:B------:R-:W-:Y:S01]  /*17e30*/  IMAD.MOV.U32 R12, RZ, RZ, RZ ;  /* 0x000000ffff0c7224 */ /* 0x000fe200078e00ff */
[----:B------:R-:W-:Y:S01]  /*17e40*/  MOV R11, 0x1f ;  /* 0x0000001f000b7802 */ /* 0x000fe20000000f00 */
[----:B------:R-:W-:Y:S02]  /*17e50*/  IMAD.MOV.U32 R15, RZ, RZ, -0x1 ;  /* 0xffffffffff0f7424 */ /* 0x000fe400078e00ff */
[----:B-1----:R-:W-:-:S05]  /*17e60*/  VIADD R4, R0, 0xffffff80 ;  /* 0xffffff8000047836 */ /* 0x002fca0000000000 */
[----:B------:R-:W-:-:S04]  /*17e70*/  SHF.R.S32.HI R0, RZ, 0x1f, R4 ;  /* 0x0000001fff007819 */ /* 0x000fc80000011404 */
[----:B------:R-:W-:-:S04]  /*17e80*/  LEA.HI R0, R0, R4, RZ, 0x7 ;  /* 0x0000000400007211 */ /* 0x000fc800078f38ff */
[----:B------:R-:W-:-:S05]  /*17e90*/  SHF.R.S32.HI R0, RZ, 0x7, R0 ;  /* 0x00000007ff007819 */ /* 0x000fca0000011400 */
[----:B0-----:R-:W-:-:S07]  /*17ea0*/  IMAD.MOV.U32 R13, RZ, RZ, R0 ;  /* 0x000000ffff0d7224 */ /* 0x001fce00078e0000 */
[----:B-----5:R-:W-:Y:S05]  /*17eb0*/  WARPSYNC.COLLECTIVE R15, `(.L_x_678) ;  /* 0x000000000f087348 */ /* 0x020fea0003c00000 */
[----:B------:R0:W1:Y:S02]  /*17ec0*/  SHFL.IDX P6, R14, R13, R12, R11 ;  /* 0x0000000c0d0e7389 */ /* 0x00006400000c000b */
[----:B01---5:R-:W-:Y:S01]  /*17ed0*/  ENDCOLLECTIVE ;  /* 0x000000000000791b */ /* 0x023fe20003800000 */
.L_x_678:
[----:B------:R-:W-:Y:S05]  /*17ee0*/  BSYNC B0 ;  /* 0x0000000000007941 */ /* 0x000fea0003800000 */
.L_x_677:
[----:B------:R0:W-:Y:S01]  /*17ef0*/  STL [R1+0x40], R14 ;  /* 0x0000400e01007387 */ /* 0x0001e20000100800 */
[----:B------:R-:W-:Y:S05]  /*17f00*/  BRA `(.L_x_679) ;  /* 0xfffffedc00707947 */ /* 0x000fea000383ffff */
.L_x_477:
[----:B------:R-:W-:Y:S01]  /*17f10*/  BSSY B1, `(.L_x_680) ;  /* 0x0000008000017945 */ /* 0x000fe20003800000 */
[----:B------:R-:W-:Y:S02]  /*17f20*/  IMAD.MOV.U32 R13, RZ, RZ, R26 ;  /* 0x000000ffff0d7224 */ /* 0x000fe400078e001a */
[----:B------:R-:W-:Y:S02]  /*17f30*/  IMAD.MOV.U32 R12, RZ, RZ, RZ ;  /* 0x000000ffff0c7224 */ /* 0x000fe400078e00ff */
[----:B------:R-:W-:Y:S02]  /*17f40*/  IMAD.MOV.U32 R11, RZ, RZ, 0x1c1f ;  /* 0x00001c1fff0b7424 */ /* 0x000fe400078e00ff */
[----:B------:R-:W-:-:S07]  /*17f50*/  IMAD.MOV.U32 R15, RZ, RZ, -0x1 ;  /* 0xffffffffff0f7424 */ /* 0x000fce00078e00ff */
[----:B------:R-:W-:Y:S05]  /*17f60*/  WARPSYNC.COLLECTIVE R15, `(.L_x_681) ;  /* 0x000000000f087348 */ /* 0x000fea0003c00000 */
[----:B------:R0:W1:Y:S02]  /*17f70*/  SHFL.IDX P6, R14, R13, R12, R11 ;  /* 0x0000000c0d0e7389 */ /* 0x00006400000c000b */
[----:B01----:R-:W-:Y:S01]  /*17f80*/  ENDCOLLECTIVE ;  /* 0x000000000000791b */ /* 0x003fe20003800000 */
.L_x_681:
[----:B------:R-:W-:Y:S05]  /*17f90*/  BSYNC B1 ;  /* 0x0000000000017941 */ /* 0x000fea0003800000 */
.L_x_680:
[----:B------:R-:W-:Y:S01]  /*17fa0*/  IMAD.MOV.U32 R13, RZ, RZ, R25 ;  /* 0x000000ffff0d7224 */ /* 0x000fe200078e0019 */
[----:B------:R-:W-:Y:S01]  /*17fb0*/  MOV R3, R14 ;  /* 0x0000000e00037202 */ /* 0x000fe20000000f00 */
[----:B------:R-:W-:Y:S02]  /*17fc0*/  IMAD.MOV.U32 R12, RZ, RZ, RZ ;  /* 0x000000ffff0c7224 */ /* 0x000fe400078e00ff */
[----:B------:R-:W-:Y:S02]  /*17fd0*/  IMAD.MOV.U32 R11, RZ, RZ, 0x1c1f ;  /* 0x00001c1fff0b7424 */ /* 0x000fe400078e00ff */
[----:B------:R-:W-:-:S07]  /*17fe0*/  IMAD.MOV.U32 R15, RZ, RZ, -0x1 ;  /* 0xffffffffff0f7424 */ /* 0x000fce00078e00ff */
[----:B------:R-:W-:Y:S05]  /*17ff0*/  WARPSYNC.COLLECTIVE R15, `(.L_x_682) ;  /* 0x000000000f087348 */ /* 0x000fea0003c00000 */
[----:B------:R0:W1:Y:S02]  /*18000*/  SHFL.IDX P6, R14, R13, R12, R11 ;  /* 0x0000000c0d0e7389 */ /* 0x00006400000c000b */
[----:B01----:R-:W-:Y:S01]  /*18010*/  ENDCOLLECTIVE ;  /* 0x000000000000791b */ /* 0x003fe20003800000 */
.L_x_682:
[----:B------:R-:W-:Y:S01]  /*18020*/  MOV R13, R28 ;  /* 0x0000001c000d7202 */ /* 0x000fe20000000f00 */
[----:B------:R-:W-:-:S07]  /*18030*/  IMAD.MOV.U32 R0, RZ, RZ, R14 ;  /* 0x000000ffff007224 */ /* 0x000fce00078e000e */
[----:B------:R-:W-:Y:S05]  /*18040*/  WARPSYNC.COLLECTIVE R15, `(.L_x_683) ;  /* 0x000000000f087348 */ /* 0x000fea0003c00000 */
[----:B------:R0:W1:Y:S02]  /*18050*/  SHFL.IDX P6, R14, R13, R12, R11 ;  /* 0x0000000c0d0e7389 */ /* 0x00006400000c000b */
[----:B01----:R-:W-:Y:S01]  /*18060*/  ENDCOLLECTIVE ;  /* 0x000000000000791b */ /* 0x003fe20003800000 */
.L_x_683:
[----:B------:R-:W-:Y:S02]  /*18070*/  IMAD.MOV.U32 R13, RZ, RZ, R27 ;  /* 0x000000ffff0d7224 */ /* 0x000fe400078e001b */
[----:B------:R-:W-:-:S07]  /*18080*/  IMAD.MOV.U32 R5, RZ, RZ, R14 ;  /* 0x000000ffff057224 */ /* 0x000fce00078e000e */
[----:B------:R-:W-:Y:S05]  /*18090*/  WARPSYNC.COLLECTIVE R15, `(.L_x_684) ;  /* 0x000000000f087348 */ /* 0x000fea0003c00000 */
[----:B------:R0:W1:Y:S02]  /*180a0*/  SHFL.IDX P6, R14, R13, R12, R11 ;  /* 0x0000000c0d0e7389 */ /* 0x00006400000c000b */
[----:B01----:R-:W-:Y:S01]  /*180b0*/  ENDCOLLECTIVE ;  /* 0x000000000000791b */ /* 0x003fe20003800000 */
.L_x_684:
[----:B------:R-:W-:Y:S05]  /*180c0*/  BRA `(.L_x_685) ;  /* 0xfffffee000887947 */ /* 0x000fea000383ffff */
.L_x_481:
[----:B0-----:R0:W1:Y:S02]  /*180d0*/  SYNCS.PHASECHK.TRANS64.TRYWAIT P0, [R2+URZ+0x30800], R5 ;  /* 0x03080005020075a7 */ /* 0x001064000800017f */
[----:B-1----:R-:W-:Y:S05]  /*180e0*/  @!P0 NANOSLEEP.SYNCS 0x989680 ;  /* 0x009896800000895d */ /* 0x002fea0003900000 */
[----:B------:R-:W1:Y:S02]  /*180f0*/  @!P0 SYNCS.PHASECHK.TRANS64 P0, [R2+URZ+0x30800], R5 ;  /* 0x03080005020085a7 */ /* 0x000e64000800007f */
[----:B-1----:R-:W-:Y:S05]  /*18100*/  @!P0 BRA `(.L_x_481) ;  /* 0xfffffffc00f08947 */ /* 0x002fea000383ffff */
[----:B------:R-:W-:Y:S05]  /*18110*/  BRA `(.L_x_686) ;  /* 0xfffffee400c87947 */ /* 0x000fea000383ffff */
.L_x_489:
[----:B------:R-:W-:Y:S01]  /*18120*/  BSSY B1, `(.L_x_687) ;  /* 0x0000008000017945 */ /* 0x000fe20003800000 */
[----:B------:R-:W-:Y:S01]  /*18130*/  IMAD.MOV.U32 R13, RZ, RZ, R26 ;  /* 0x000000ffff0d7224 */ /* 0x000fe200078e001a */
[----:B------:R-:W-:Y:S01]  /*18140*/  MOV R15, 0xffffffff ;  /* 0xffffffff000f7802 */ /* 0x000fe20000000f00 */
[----:B------:R-:W-:Y:S02]  /*18150*/  IMAD.MOV.U32 R12, RZ, RZ, RZ ;  /* 0x000000ffff0c7224 */ /* 0x000fe400078e00ff */
[----:B------:R-:W-:-:S07]  /*18160*/  IMAD.MOV.U32 R11, RZ, RZ, 0x1c1f ;  /* 0x00001c1fff0b7424 */ /* 0x000fce00078e00ff */
[----:B------:R-:W-:Y:S05]  /*18170*/  WARPSYNC.COLLECTIVE R15, `(.L_x_688) ;  /* 0x000000000f087348 */ /* 0x000fea0003c00000 */
[----:B------:R0:W1:Y:S02]  /*18180*/  SHFL.IDX P6, R14, R13, R12, R11 ;  /* 0x0000000c0d0e7389 */ /* 0x00006400000c000b */
[----:B01----:R-:W-:Y:S01]  /*18190*/  ENDCOLLECTIVE ;  /* 0x000000000000791b */ /* 0x003fe20003800000 */
.L_x_688:
[----:B------:R-:W-:Y:S05]  /*181a0*/  BSYNC B1 ;  /* 0x0000000000017941 */ /* 0x000fea0003800000 */
.L_x_687:
[----:B------:R-:W-:Y:S02]  /*181b0*/  IMAD.MOV.U32 R13, RZ, RZ, R25 ;  /* 0x000000ffff0d7224 */ /* 0x000fe400078e0019 */
[----:B------:R-:W-:Y:S02]  /*181c0*/  IMAD.MOV.U32 R12, RZ, RZ, RZ ;  /* 0x000000ffff0c7224 */ /* 0x000fe400078e00ff */
[----:B------:R-:W-:Y:S02]  /*181d0*/  IMAD.MOV.U32 R11, RZ, RZ, 0x1c1f ;  /* 0x00001c1fff0b7424 */ /* 0x000fe400078e00ff */
[----:B------:R-:W-:Y:S02]  /*181e0*/  IMAD.MOV.U32 R15, RZ, RZ, -0x1 ;  /* 0xffffffffff0f7424 */ /* 0x000fe400078e00ff */
[----:B------:R-:W-:-:S07]  /*181f0*/  IMAD.MOV.U32 R0, RZ, RZ, R14 ;  /* 0x000000ffff007224 */ /* 0x000fce00078e000e */
[----:B------:R-:W-:Y:S05]  /*18200*/  WARPSYNC.COLLECTIVE R15, `(.L_x_689) ;  /* 0x000000000f087348 */ /* 0x000fea0003c00000 */
[----:B------:R0:W1:Y:S02]  /*18210*/  SHFL.IDX P6, R14, R13, R12, R11 ;  /* 0x0000000c0d0e7389 */ /* 0x00006400000c000b */
[----:B01----:R-:W-:Y:S01]  /*18220*/  ENDCOLLECTIVE ;  /* 0x000000000000791b */ /* 0x003fe20003800000 */
.L_x_689:
[----:B------:R-:W-:Y:S01]  /*18230*/  IMAD.MOV.U32 R13, RZ, RZ, R28 ;  /* 0x000000ffff0d7224 */ /* 0x000fe200078e001c */
[----:B------:R-:W-:-:S07]  /*18240*/  MOV R3, R14 ;  /* 0x0000000e00037202 */ /* 0x000fce0000000f00 */
[----:B------:R-:W-:Y:S05]  /*18250*/  WARPSYNC.COLLECTIVE R15, `(.L_x_690) ;  /* 0x000000000f087348 */ /* 0x000fea0003c00000 */
[----:B------:R0:W1:Y:S02]  /*18260*/  SHFL.IDX P6, R14, R13, R12, R11 ;  /* 0x0000000c0d0e7389 */ /* 0x00006400000c000b */
[----:B01----:R-:W-:Y:S01]  /*18270*/  ENDCOLLECTIVE ;  /* 0x000000000000791b */ /* 0x003fe20003800000 */
.L_x_690:
[----:B------:R-:W-:Y:S02]  /*18280*/  IMAD.MOV.U32 R13, RZ, RZ, R27 ;  /* 0x000000ffff0d7224 */ /* 0x000fe400078e001b */
[----:B------:R-:W-:-:S07]  /*18290*/  IMAD.MOV.U32 R20, RZ, RZ, R14 ;  /* 0x000000ffff147224 */ /* 0x000fce00078e000e */
[----:B------:R-:W-:Y:S05]  /*182a0*/  WARPSYNC.COLLECTIVE R15, `(.L_x_691) ;  /* 0x000000000f087348 */ /* 0x000fea0003c00000 */
[----:B------:R0:W1:Y:S02]  /*182b0*/  SHFL.IDX P6, R14, R13, R12, R11 ;  /* 0x0000000c0d0e7389 */ /* 0x00006400000c000b */
[----:B01----:R-:W-:Y:S01]  /*182c0*/  ENDCOLLECTIVE ;  /* 0x000000000000791b */ /* 0x003fe20003800000 */
.L_x_691:
[----:B------:R-:W-:Y:S05]  /*182d0*/  BRA `(.L_x_692) ;  /* 0xfffffef000307947 */ /* 0x000fea000383ffff */
.L_x_493:
[----:B0-----:R0:W1:Y:S02]  /*182e0*/  SYNCS.PHASECHK.TRANS64.TRYWAIT P1, [R2+URZ+0x30800], R25 ;  /* 0x03080019020075a7 */ /* 0x001064000802017f */
[----:B-1----:R-:W-:Y:S05]  /*182f0*/  @!P1 NANOSLEEP.SYNCS 0x989680 ;  /* 0x009896800000995d */ /* 0x002fea0003900000 */
[----:B------:R-:W1:Y:S02]  /*18300*/  @!P1 SYNCS.PHASECHK.TRANS64 P1, [R2+URZ+0x30800], R25 ;  /* 0x03080019020095a7 */ /* 0x000e64000802007f */
[----:B-1----:R-:W-:Y:S05]  /*18310*/  @!P1 BRA `(.L_x_493) ;  /* 0xfffffffc00f09947 */ /* 0x002fea000383ffff */
[----:B------:R-:W-:Y:S05]  /*18320*/  BRA `(.L_x_693) ;  /* 0xfffffef400187947 */ /* 0x000fea000383ffff */
.L_x_499:
[----:B-1----:R1:W3:Y:S02]  /*18330*/  SYNCS.PHASECHK.TRANS64.TRYWAIT P1, [R8+URZ+0x30830], R3 ;  /* 0x03083003080075a7 */ /* 0x0022e4000802017f */
[----:B---3--:R-:W-:Y:S05]  /*18340*/  @!P1 NANOSLEEP.SYNCS 0x989680 ;  /* 0x009896800000995d */ /* 0x008fea0003900000 */
[----:B------:R-:W3:Y:S02]  /*18350*/  @!P1 SYNCS.PHASECHK.TRANS64 P1, [R8+URZ+0x30830], R3 ;  /* 0x03083003080095a7 */ /* 0x000ee4000802007f */
[----:B---3--:R-:W-:Y:S05]  /*18360*/  @!P1 BRA `(.L_x_499) ;  /* 0xfffffffc00f09947 */ /* 0x008fea000383ffff */
[----:B------:R-:W-:Y:S05]  /*18370*/  BRA `(.L_x_498) ;  /* 0xffffff00005c7947 */ /* 0x000fea000383ffff */
.L_x_505:
[----:B-1----:R1:W2:Y:S02]  /*18380*/  SYNCS.PHASECHK.TRANS64.TRYWAIT P3, [R0+URZ+0x30830], R3 ;  /* 0x03083003000075a7 */ /* 0x0022a4000806017f */
[----:B--2---:R-:W-:Y:S05]  /*18390*/  @!P3 NANOSLEEP.SYNCS 0x989680 ;  /* 0x009896800000b95d */ /* 0x004fea0003900000 */
[----:B------:R-:W2:Y:S02]  /*183a0*/  @!P3 SYNCS.PHASECHK.TRANS64 P3, [R0+URZ+0x30830], R3 ;  /* 0x030830030000b5a7 */ /* 0x000ea4000806007f */
[----:B--2---:R-:W-:Y:S05]  /*183b0*/  @!P3 BRA `(.L_x_505) ;  /* 0xfffffffc00f0b947 */ /* 0x004fea000383ffff */
[----:B------:R-:W-:Y:S05]  /*183c0*/  BRA `(.L_x_504) ;  /* 0xffffff30002c7947 */ /* 0x000fea000383ffff */
.L_x_510:
[----:B-1----:R1:W2:Y:S02]  /*183d0*/  SYNCS.PHASECHK.TRANS64.TRYWAIT P2, [R3+URZ+0x30850], R0 ;  /* 0x03085000030075a7 */ /* 0x0022a4000804017f */
[----:B--2---:R-:W-:Y:S05]  /*183e0*/  @!P2 NANOSLEEP.SYNCS 0x989680 ;  /* 0x009896800000a95d */ /* 0x004fea0003900000 */
[----:B------:R-:W2:Y:S02]  /*183f0*/  @!P2 SYNCS.PHASECHK.TRANS64 P2, [R3+URZ+0x30850], R0 ;  /* 0x030850000300a5a7 */ /* 0x000ea4000804007f */
[----:B--2---:R-:W-:Y:S05]  /*18400*/  @!P2 BRA `(.L_x_510) ;  /* 0xfffffffc00f0a947 */ /* 0x004fea000383ffff */
[----:B------:R-:W-:Y:S05]  /*18410*/  BRA `(.L_x_509) ;  /* 0xffffff3400007947 */ /* 0x000fea000383ffff */
.L_x_515:
[----:B-1----:R1:W2:Y:S02]  /*18420*/  SYNCS.PHASECHK.TRANS64.TRYWAIT P0, [R13+URZ+0x30850], R4 ;  /* 0x030850040d0075a7 */ /* 0x0022a4000800017f */
[----:B--2---:R-:W-:Y:S05]  /*18430*/  @!P0 NANOSLEEP.SYNCS 0x989680 ;  /* 0x009896800000895d */ /* 0x004fea0003900000 */
[----:B------:R-:W2:Y:S02]  /*18440*/  @!P0 SYNCS.PHASECHK.TRANS64 P0, [R13+URZ+0x30850], R4 ;  /* 0x030850040d0085a7 */ /* 0x000ea4000800007f */
[----:B--2---:R-:W-:Y:S05]  /*18450*/  @!P0 BRA `(.L_x_515) ;  /* 0xfffffffc00f08947 */ /* 0x004fea000383ffff */
[----:B------:R-:W-:Y:S05]  /*18460*/  BRA `(.L_x_514) ;  /* 0xffffff5c00307947 */ /* 0x000fea000383ffff */
.L_x_520:
[----:B------:R-:W-:Y:S01]  /*18470*/  IMAD.MOV.U32 R13, RZ, RZ, R41 ;  /* 0x000000ffff0d7224 */ /* 0x000fe200078e0029 */
[----:B------:R-:W-:Y:S01]  /*18480*/  MOV R11, 0x181f ;  /* 0x0000181f000b7802 */ /* 0x000fe20000000f00 */
[----:B------:R-:W-:Y:S02]  /*18490*/  IMAD.MOV.U32 R12, RZ, RZ, RZ ;  /* 0x000000ffff0c7224 */ /* 0x000fe400078e00ff */
[----:B------:R-:W-:Y:S02]  /*184a0*/  IMAD.MOV.U32 R15, RZ, RZ, -0x1 ;  /* 0xffffffffff0f7424 */ /* 0x000fe400078e00ff */
[----:B------:R-:W-:-:S07]  /*184b0*/  IMAD R42, R73, 0xc0, R62 ;  /* 0x000000c0492a7824 */ /* 0x000fce00078e023e */
[----:B0----5:R-:W-:Y:S05]  /*184c0*/  WARPSYNC.COLLECTIVE R15, `(.L_x_694) ;  /* 0x000000000f087348 */ /* 0x021fea0003c00000 */
[----:B------:R1:W2:Y:S02]  /*184d0*/  SHFL.IDX P6, R14, R13, R12, R11 ;  /* 0x0000000c0d0e7389 */ /* 0x0002a400000c000b */
[----:B012--5:R-:W-:Y:S01]  /*184e0*/  ENDCOLLECTIVE ;  /* 0x000000000000791b */ /* 0x027fe20003800000 */
.L_x_694:
[----:B------:R-:W-:Y:S02]  /*184f0*/  VIADD R20, R42, 0x30 ;  /* 0x000000302a147836 */ /* 0x000fe40000000000 */
[----:B------:R-:W-:Y:S02]  /*18500*/  IMAD.MOV.U32 R13, RZ, RZ, R40 ;  /* 0x000000ffff0d7224 */ /* 0x000fe400078e0028 */
[----:B------:R-:W-:-:S07]  /*18510*/  IMAD.MOV.U32 R0, RZ, RZ, R14 ;  /* 0x000000ffff007224 */ /* 0x000fce00078e000e */
[----:B------:R-:W-:Y:S05]  /*18520*/  WARPSYNC.COLLECTIVE R15, `(.L_x_695) ;  /* 0x000000000f087348 */ /* 0x000fea0003c00000 */
[----:B------:R0:W1:Y:S02]  /*18530*/  SHFL.IDX P6, R14, R13, R12, R11 ;  /* 0x0000000c0d0e7389 */ /* 0x00006400000c000b */
[----:B01----:R-:W-:Y:S01]  /*18540*/  ENDCOLLECTIVE ;  /* 0x000000000000791b */ /* 0x003fe20003800000 */
.L_x_695:
[----:B------:R-:W-:Y:S02]  /*18550*/  ULDC UR4, c[0x0][0xac8] ;  /* 0x0002b20000047ab9 */ /* 0x000fe40000000800 */
[----:B------:R-:W-:-:S04]  /*18560*/  ISETP.GE.AND P0, PT, R59, UR4, PT ;  /* 0x000000043b007c0c */ /* 0x000fc8000bf06270 */
[-C--:B------:R-:W-:Y:S01]  /*18570*/  ISETP.GE.OR P4, PT, R20, R63.reuse, P0 ;  /* 0x0000003f1400720c */ /* 0x080fe20000786670 */
[C---:B------:R-:W-:Y:S01]  /*18580*/  VIADD R20, R42.reuse, 0x60 ;  /* 0x000000602a147836 */ /* 0x040fe20000000000 */
[----:B------:R-:W-:-:S04]  /*18590*/  ISETP.GE.OR P3, PT, R42, R63, P0 ;  /* 0x0000003f2a00720c */ /* 0x000fc80000766670 */
[----:B------:R-:W-:Y:S01]  /*185a0*/  ISETP.GE.OR P2, PT, R20, R63, P0 ;  /* 0x0000003f1400720c */ /* 0x000fe20000746670 */
[----:B------:R-:W-:Y:S01]  /*185b0*/  IMAD.MOV.U32 R13, RZ, RZ, R41 ;  /* 0x000000ffff0d7224 */ /* 0x000fe200078e0029 */
[----:B------:R-:W-:Y:S01]  /*185c0*/  MOV R12, 0x1 ;  /* 0x00000001000c7802 */ /* 0x000fe20000000f00 */
[----:B------:R-:W-:-:S10]  /*185d0*/  IMAD.MOV.U32 R3, RZ, RZ, R14 ;  /* 0x000000ffff037224 */ /* 0x000fd400078e000e */
[----:B------:R-:W-:Y:S05]  /*185e0*/  WARPSYNC.COLLECTIVE R15, `(.L_x_696) ;  /* 0x000000000f087348 */ /* 0x000fea0003c00000 */
[----:B------:R0:W1:Y:S02]  /*185f0*/  SHFL.IDX P6, R14, R13, R12, R11 ;  /* 0x0000000c0d0e7389 */ /* 0x00006400000c000b */
[----:B01----:R-:W-:Y:S01]  /*18600*/  ENDCOLLECTIVE ;  /* 0x000000000000791b */ /* 0x003fe20003800000 */
.L_x_696:
[----:B------:R-:W-:-:S04]  /*18610*/  @!P3 LEA R32, P5, R59, R3, 0x1 ;  /* 0x000000033b20b211 */ /* 0x000fc800078a08ff */
[----:B------:R-:W-:Y:S01]  /*18620*/  @!P3 LEA.HI.X R3, R59, R0, R58, 0x1, P5 ;  /* 0x000000003b03b211 */ /* 0x000fe200028f0c3a */
[----:B------:R-:W-:Y:S02]  /*18630*/  IMAD.MOV.U32 R13, RZ, RZ, R40 ;  /* 0x000000ffff0d7224 */ /* 0x000fe400078e0028 */
[----:B------:R-:W-:-:S07]  /*18640*/  IMAD.MOV.U32 R8, RZ, RZ, R14 ;  /* 0x000000ffff087224 */ /* 0x000fce00078e000e */
[----:B------:R-:W-:Y:S05]  /*18650*/  WARPSYNC.COLLECTIVE R15, `(.L_x_697) ;  /* 0x000000000f087348 */ /* 0x000fea0003c00000 */
[----:B------:R0:W1:Y:S02]  /*18660*/  SHFL.IDX P6, R14, R13, R12, R11 ;  /* 0x0000000c0d0e7389 */ /* 0x00006400000c000b */
[----:B01----:R-:W-:Y:S01]  /*18670*/  ENDCOLLECTIVE ;  /* 0x000000000000791b */ /* 0x003fe20003800000 */
.L_x_697:
[----:B------:R-:W-:Y:S02]  /*18680*/  IMAD.MOV.U32 R13, RZ, RZ, R41 ;  /* 0x000000ffff0d7224 */ /* 0x000fe400078e0029 */
[----:B------:R-:W-:Y:S02]  /*18690*/  IMAD.MOV.U32 R12, RZ, RZ, 0x2 ;  /* 0x00000002ff0c7424 */ /* 0x000fe400078e00ff */
[----:B------:R-:W-:-:S07]  /*186a0*/  IMAD.MOV.U32 R9, RZ, RZ, R14 ;  /* 0x000000ffff097224 */ /* 0x000fce00078e000e */
[----:B------:R-:W-:Y:S05]  /*186b0*/  WARPSYNC.COLLECTIVE R15, `(.L_x_698) ;  /* 0x000000000f087348 */ /* 0x000fea0003c00000 */
[----:B------:R0:W1:Y:S02]  /*186c0*/  SHFL.IDX P6, R14, R13, R12, R11 ;  /* 0x0000000c0d0e7389 */ /* 0x00006400000c000b */
[----:B01----:R-:W-:Y:S01]  /*186d0*/  ENDCOLLECTIVE ;  /* 0x000000000000791b */ /* 0x003fe20003800000 */
.L_x_698:
[----:B------:R-:W-:Y:S01]  /*186e0*/  @!P4 LEA R20, P1, R59, R9, 0x1 ;  /* 0x000000093b14c211 */ /* 0x000fe200078208ff */
[----:B------:R-:W-:-:S03]  /*186f0*/  @!P3 IMAD.MOV.U32 R9, RZ, RZ, R3 ;  /* 0x000000ffff09b224 */ /* 0x000fc600078e0003 */
[----:B------:R-:W-:Y:S01]  /*18700*/  @!P4 LEA.HI.X R21, R59, R8, R58, 0x1, P1 ;  /* 0x000000083b15c211 */ /* 0x000fe200008f0c3a */
[----:B------:R-:W-:-:S05]  /*18710*/  @!P3 IMAD.MOV.U32 R8, RZ, RZ, R32 ;  /* 0x000000ffff08b224 */ /* 0x000fca00078e0020 */
[----:B------:R0:W-:Y:S01]  /*18720*/  @!P3 ST.E.128 desc[UR56][R8.64], R4 ;  /* 0x000000040800b985 */ /* 0x0001e2000c101d38 */
[----:B------:R-:W-:-:S03]  /*18730*/  IMAD.MOV.U32 R13, RZ, RZ, R40 ;  /* 0x000000ffff0d7224 */ /* 0x000fc600078e0028 */
[----:B------:R0:W-:Y:S01]  /*18740*/  @!P4 ST.E.128 desc[UR56][R20.64], R24 ;  /* 0x000000181400c985 */ /* 0x0001e2000c101d38 */
[----:B------:R-:W-:-:S07]  /*18750*/  MOV R10, R14 ;  /* 0x0000000e000a7202 */ /* 0x000fce0000000f00 */
[----:B0-----:R-:W-:Y:S05]  /*18760*/  WARPSYNC.COLLECTIVE R15, `(.L_x_699) ;  /* 0x000000000f087348 */ /* 0x001fea0003c00000 */
[----:B------:R1:W2:Y:S02]  /*18770*/  SHFL.IDX P6, R14, R13, R12, R11 ;  /* 0x0000000c0d0e7389 */ /* 0x0002a400000c000b */
[----:B012---:R-:W-:Y:S01]  /*18780*/  ENDCOLLECTIVE ;  /* 0x000000000000791b */ /* 0x007fe20003800000 */
.L_x_699:
[----:B------:R-:W-:Y:S01]  /*18790*/  MOV R13, R41 ;  /* 0x00000029000d7202 */ /* 0x000fe20000000f00 */
[----:B------:R-:W-:Y:S01]  /*187a0*/  IMAD.MOV.U32 R12, RZ, RZ, 0x3 ;  /* 0x00000003ff0c7424 */ /* 0x000fe200078e00ff */
[----:B------:R-:W-:-:S13]  /*187b0*/  @!P2 LEA R43, P5, R59, R14, 0x1 ;  /* 0x0000000e3b2ba211 */ /* 0x000fda00078a08ff */
[----:B------:R-:W-:Y:S05]  /*187c0*/  WARPSYNC.COLLECTIVE R15, `(.L_x_700) ;  /* 0x000000000f087348 */ /* 0x000fea0003c00000 */
[----:B------:R0:W1:Y:S02]  /*187d0*/  SHFL.IDX P6, R14, R13, R12, R11 ;  /* 0x0000000c0d0e7389 */ /* 0x00006400000c000b */
[----:B01----:R-:W-:Y:S01]  /*187e0*/  ENDCOLLECTIVE ;  /* 0x000000000000791b */ /* 0x003fe20003800000 */
.L_x_700:
[----:B------:R-:W-:Y:S01]  /*187f0*/  @!P2 LEA.HI.X R10, R59, R10, R58, 0x1, P5 ;  /* 0x0000000a3b0aa211 */ /* 0x000fe200028f0c3a */
[----:B------:R-:W-:-:S04]  /*18800*/  @!P2 IMAD.MOV.U32 R4, RZ, RZ, R43 ;  /* 0x000000ffff04a224 */ /* 0x000fc800078e002b */
[----:B------:R-:W-:-:S05]  /*18810*/  @!P2 IMAD.MOV.U32 R5, RZ, RZ, R10 ;  /* 0x000000ffff05a224 */ /* 0x000fca00078e000a */
[----:B------:R0:W-:Y:S01]  /*18820*/  @!P2 ST.E.128 desc[UR56][R4.64], R28 ;  /* 0x0000001c0400a985 */ /* 0x0001e2000c101d38 */
[----:B------:R-:W-:Y:S02]  /*18830*/  IMAD.MOV.U32 R13, RZ, RZ, R40 ;  /* 0x000000ffff0d7224 */ /* 0x000fe400078e0028 */
[----:B------:R-:W-:-:S07]  /*18840*/  IMAD.MOV.U32 R0, RZ, RZ, R14 ;  /* 0x000000ffff007224 */ /* 0x000fce00078e000e */
[----:B0-----:R-:W-:Y:S05]  /*18850*/  WARPSYNC.COLLECTIVE R15, `(.L_x_701) ;  /* 0x000000000f087348 */ /* 0x001fea0003c00000 */
[----:B------:R1:W2:Y:S02]  /*18860*/  SHFL.IDX P6, R14, R13, R12, R11 ;  /* 0x0000000c0d0e7389 */ /* 0x0002a400000c000b */
[----:B012---:R-:W-:Y:S01]  /*18870*/  ENDCOLLECTIVE ;  /* 0x000000000000791b */ /* 0x007fe20003800000 */
.L_x_701:
[----:B------:R-:W-:Y:S05]  /*18880*/  BRA `(.L_x_702) ;  /* 0xffffff74004c7947 */ /* 0x000fea000383ffff */
.L_x_522:
[----:B------:R-:W-:Y:S01]  /*18890*/  MOV R13, R4 ;  /* 0x00000004000d7202 */ /* 0x000fe20000000f00 */
[----:B------:R-:W-:Y:S02]  /*188a0*/  IMAD.MOV.U32 R12, RZ, RZ, RZ ;  /* 0x000000ffff0c7224 */ /* 0x000fe400078e00ff */
[----:B------:R-:W-:Y:S02]  /*188b0*/  IMAD.MOV.U32 R11, RZ, RZ, 0x1c1f ;  /* 0x00001c1fff0b7424 */ /* 0x000fe400078e00ff */
[----:B------:R-:W-:-:S07]  /*188c0*/  IMAD.MOV.U32 R15, RZ, RZ, -0x1 ;  /* 0xffffffffff0f7424 */ /* 0x000fce00078e00ff */
[----:B------:R-:W-:Y:S05]  /*188d0*/  WARPSYNC.COLLECTIVE R15, `(.L_x_703) ;  /* 0x000000000f087348 */ /* 0x000fea0003c00000 */
[----:B------:R0:W1:Y:S02]  /*188e0*/  SHFL.IDX P6, R14, R13, R12, R11 ;  /* 0x0000000c0d0e7389 */ /* 0x00006400000c000b */
[----:B01----:R-:W-:Y:S01]  /*188f0*/  ENDCOLLECTIVE ;  /* 0x000000000000791b */ /* 0x003fe20003800000 */
.L_x_703:
[----:B------:R-:W-:Y:S02]  /*18900*/  IMAD.MOV.U32 R13, RZ, RZ, R0 ;  /* 0x000000ffff0d7224 */ /* 0x000fe400078e0000 */
[----:B------:R-:W-:-:S07]  /*18910*/  IMAD.MOV.U32 R3, RZ, RZ, R14 ;  /* 0x000000ffff037224 */ /* 0x000fce00078e000e */
[----:B------:R-:W-:Y:S05]  /*18920*/  WARPSYNC.COLLECTIVE R15, `(.L_x_704) ;  /* 0x000000000f087348 */ /* 0x000fea0003c00000 */
[----:B------:R0:W1:Y:S02]  /*18930*/  SHFL.IDX P6, R14, R13, R12, R11 ;  /* 0x0000000c0d0e7389 */ /* 0x00006400000c000b */
[----:B01----:R-:W-:Y:S01]  /*18940*/  ENDCOLLECTIVE ;  /* 0x000000000000791b */ /* 0x003fe20003800000 */
.L_x_704:
[----:B------:R-:W-:Y:S05]  /*18950*/  BRA `(.L_x_705) ;  /* 0xffffff7800387947 */ /* 0x000fea000383ffff */
.L_x_525:
[----:B------:R-:W-:Y:S01]  /*18960*/  BSSY B1, `(.L_x_706) ;  /* 0x0000008000017945 */ /* 0x000fe20003800000 */
[----:B---3--:R-:W-:Y:S01]  /*18970*/  MOV R13, R4 ;  /* 0x00000004000d7202 */ /* 0x008fe20000000f00 */
[----:B------:R-:W-:Y:S02]  /*18980*/  IMAD.MOV.U32 R12, RZ, RZ, 0x1 ;  /* 0x00000001ff0c7424 */ /* 0x000fe400078e00ff */
[----:B------:R-:W-:Y:S02]  /*18990*/  IMAD.MOV.U32 R11, RZ, RZ, 0x1c1f ;  /* 0x00001c1fff0b7424 */ /* 0x000fe400078e00ff */
[----:B------:R-:W-:-:S07]  /*189a0*/  IMAD.MOV.U32 R15, RZ, RZ, -0x1 ;  /* 0xffffffffff0f7424 */ /* 0x000fce00078e00ff */
[----:B012---:R-:W-:Y:S05]  /*189b0*/  WARPSYNC.COLLECTIVE R15, `(.L_x_707) ;  /* 0x000000000f087348 */ /* 0x007fea0003c00000 */
[----:B--2---:R2:W3:Y:S02]  /*189c0*/  SHFL.IDX P6, R14, R13, R12, R11 ;  /* 0x0000000c0d0e7389 */ /* 0x0044e400000c000b */
[----:B0123--:R-:W-:Y:S01]  /*189d0*/  ENDCOLLECTIVE ;  /* 0x000000000000791b */ /* 0x00ffe20003800000 */
.L_x_707:
[----:B------:R-:W-:Y:S05]  /*189e0*/  BSYNC B1 ;  /* 0x0000000000017941 */ /* 0x000fea0003800000 */
.L_x_706:
[----:B------:R-:W-:Y:S01]  /*189f0*/  IMAD.MOV.U32 R13, RZ, RZ, R0 ;  /* 0x000000ffff0d7224 */ /* 0x000fe200078e0000 */
[----:B------:R-:W-:Y:S01]  /*18a00*/  MOV R12, 0x1 ;  /* 0x00000001000c7802 */ /* 0x000fe20000000f00 */
[----:B------:R-:W-:Y:S02]  /*18a10*/  IMAD.MOV.U32 R11, RZ, RZ, 0x1c1f ;  /* 0x00001c1fff0b7424 */ /* 0x000fe400078e00ff */
[----:B------:R-:W-:Y:S02]  /*18a20*/  IMAD.MOV.U32 R15, RZ, RZ, -0x1 ;  /* 0xffffffffff0f7424 */ /* 0x000fe400078e00ff */
[----:B------:R-:W-:-:S07]  /*18a30*/  IMAD.MOV.U32 R3, RZ, RZ, R14 ;  /* 0x000000ffff037224 */ /* 0x000fce00078e000e */
[----:B------:R-:W-:Y:S05]  /*18a40*/  WARPSYNC.COLLECTIVE R15, `(.L_x_708) ;  /* 0x000000000f087348 */ /* 0x000fea0003c00000 */
[----:B------:R0:W1:Y:S02]  /*18a50*/  SHFL.IDX P6, R14, R13, R12, R11 ;  /* 0x0000000c0d0e7389 */ /* 0x00006400000c000b */
[----:B01----:R-:W-:Y:S01]  /*18a60*/  ENDCOLLECTIVE ;  /* 0x000000000000791b */ /* 0x003fe20003800000 */
.L_x_708:
[----:B------:R-:W-:Y:S05]  /*18a70*/  BRA `(.L_x_709) ;  /* 0xffffff7800947947 */ /* 0x000fea000383ffff */
.L_x_529:
[----:B------:R-:W-:Y:S01]  /*18a80*/  IMAD.MOV.U32 R13, RZ, RZ, R20 ;  /* 0x000000ffff0d7224 */ /* 0x000fe200078e0014 */
[----:B------:R-:W-:Y:S01]  /*18a90*/  MOV R15, 0xffffffff ;  /* 0xffffffff000f7802 */ /* 0x000fe20000000f00 */
[----:B------:R-:W-:Y:S02]  /*18aa0*/  IMAD.MOV.U32 R12, RZ, RZ, RZ ;  /* 0x000000ffff0c7224 */ /* 0x000fe400078e00ff */
[----:B------:R-:W-:Y:S02]  /*18ab0*/  IMAD.MOV.U32 R11, RZ, RZ, 0x181f ;  /* 0x0000181fff0b7424 */ /* 0x000fe400078e00ff */
[----:B------:R-:W-:Y:S02]  /*18ac0*/  IMAD R24, R26, 0xc0, R62 ;  /* 0x000000c01a187824 */ /* 0x000fe400078e023e */
[----:B------:R-:W-:-:S07]  /*18ad0*/  IMAD R21, R21, R10, RZ ;  /* 0x0000000a15157224 */ /* 0x000fce00078e02ff */
[----:B------:R-:W-:Y:S05]  /*18ae0*/  WARPSYNC.COLLECTIVE R15, `(.L_x_710) ;  /* 0x000000000f087348 */ /* 0x000fea0003c00000 */
[----:B------:R0:W1:Y:S02]  /*18af0*/  SHFL.IDX P6, R14, R13, R12, R11 ;  /* 0x0000000c0d0e7389 */ /* 0x00006400000c000b */
[----:B01----:R-:W-:Y:S01]  /*18b00*/  ENDCOLLECTIVE ;  /* 0x000000000000791b */ /* 0x003fe20003800000 */
.L_x_710:
[C---:B------:R-:W-:Y:S01]  /*18b10*/  VIADD R8, R24.reuse, 0x30 ;  /* 0x0000003018087836 */ /* 0x040fe20000000000 */
[----:B------:R-:W-:-:S04]  /*18b20*/  ISETP.GE.OR P3, PT, R24, R21, P0 ;  /* 0x000000151800720c */ /* 0x000fc80000766670 */
[----:B------:R-:W-:Y:S01]  /*18b30*/  ISETP.GE.OR P4, PT, R8, R21, P0 ;  /* 0x000000150800720c */ /* 0x000fe20000786670 */
[----:B------:R-:W-:-:S05]  /*18b40*/  VIADD R8, R24, 0x60 ;  /* 0x0000006018087836 */ /* 0x000fca0000000000 */
[----:B------:R-:W-:Y:S01]  /*18b50*/  ISETP.GE.OR P2, PT, R8, R21, P0 ;  /* 0x000000150800720c */ /* 0x000fe20000746670 */
[----:B------:R-:W-:Y:S02]  /*18b60*/  IMAD.MOV.U32 R13, RZ, RZ, R7 ;  /* 0x000000ffff0d7224 */ /* 0x000fe400078e0007 */
[----:B------:R-:W-:-:S10]  /*18b70*/  IMAD.MOV.U32 R0, RZ, RZ, R14 ;  /* 0x000000ffff007224 */ /* 0x000fd400078e000e */
[----:B------:R-:W-:Y:S05]  /*18b80*/  WARPSYNC.COLLECTIVE R15, `(.L_x_711) ;  /* 0x000000000f087348 */ /* 0x000fea0003c00000 */
[----:B------:R0:W1:Y:S02]  /*18b90*/  SHFL.IDX P6, R14, R13, R12, R11 ;  /* 0x0000000c0d0e7389 */ /* 0x00006400000c000b */
[----:B01----:R-:W-:Y:S01]  /*18ba0*/  ENDCOLLECTIVE ;  /* 0x000000000000791b */ /* 0x003fe20003800000 */
.L_x_711:
[----:B------:R-:W-:Y:S02]  /*18bb0*/  IMAD.MOV.U32 R13, RZ, RZ, R20 ;  /* 0x000000ffff0d7224 */ /* 0x000fe400078e0014 */
[----:B------:R-:W-:Y:S02]  /*18bc0*/  IMAD.MOV.U32 R12, RZ, RZ, 0x1 ;  /* 0x00000001ff0c7424 */ /* 0x000fe400078e00ff */
[----:B------:R-:W-:-:S07]  /*18bd0*/  IMAD.MOV.U32 R3, RZ, RZ, R14 ;  /* 0x000000ffff037224 */ /* 0x000fce00078e000e */
[----:B------:R-:W-:Y:S05]  /*18be0*/  WARPSYNC.COLLECTIVE R15, `(.L_x_712) ;  /* 0x000000000f087348 */ /* 0x000fea0003c00000 */
[----:B------:R0:W1:Y:S02]  /*18bf0*/  SHFL.IDX P6, R14, R13, R12, R11 ;  /* 0x0000000c0d0e7389 */ /* 0x00006400000c000b */
[----:B01----:R-:W-:Y:S01]  /*18c00*/  ENDCOLLECTIVE ;  /* 0x000000000000791b */ /* 0x003fe20003800000 */
.L_x_712:
[----:B------:R-:W-:-:S04]  /*18c10*/  @!P3 LEA R10, P5, R59, R3, 0x1 ;  /* 0x000000033b0ab211 */ /* 0x000fc800078a08ff */
[----:B------:R-:W-:Y:S01]  /*18c20*/  @!P3 LEA.HI.X R3, R59, R0, R58, 0x1, P5 ;  /* 0x000000003b03b211 */ /* 0x000fe200028f0c3a */
[----:B------:R-:W-:Y:S01]  /*18c30*/  IMAD.MOV.U32 R13, RZ, RZ, R7 ;  /* 0x000000ffff0d7224 */ /* 0x000fe200078e0007 */
[----:B------:R-:W-:-:S07]  /*18c40*/  MOV R4, R14 ;  /* 0x0000000e00047202 */ /* 0x000fce0000000f00 */
[----:B------:R-:W-:Y:S05]  /*18c50*/  WARPSYNC.COLLECTIVE R15, `(.L_x_713) ;  /* 0x000000000f087348 */ /* 0x000fea0003c00000 */
[----:B------:R0:W1:Y:S02]  /*18c60*/  SHFL.IDX P6, R14, R13, R12, R11 ;  /* 0x0000000c0d0e7389 */ /* 0x00006400000c000b */
[----:B01----:R-:W-:Y:S01]  /*18c70*/  ENDCOLLECTIVE ;  /* 0x000000000000791b */ /* 0x003fe20003800000 */
.L_x_713:
[----:B------:R-:W-:Y:S02]  /*18c80*/  IMAD.MOV.U32 R13, RZ, RZ, R20 ;  /* 0x000000ffff0d7224 */ /* 0x000fe400078e0014 */
[----:B------:R-:W-:Y:S02]  /*18c90*/  IMAD.MOV.U32 R12, RZ, RZ, 0x2 ;  /* 0x00000002ff0c7424 */ /* 0x000fe400078e00ff */
[----:B------:R-:W-:-:S07]  /*18ca0*/  IMAD.MOV.U32 R5, RZ, RZ, R14 ;  /* 0x000000ffff057224 */ /* 0x000fce00078e000e */
[----:B------:R-:W-:Y:S05]  /*18cb0*/  WARPSYNC.COLLECTIVE R15, `(.L_x_714) ;  /* 0x000000000f087348 */ /* 0x000fea0003c00000 */
[----:B------:R0:W1:Y:S02]  /*18cc0*/  SHFL.IDX P6, R14, R13, R12, R11 ;  /* 0x0000000c0d0e7389 */ /* 0x00006400000c000b */
[----:B01----:R-:W-:Y:S01]  /*18cd0*/  ENDCOLLECTIVE ;  /* 0x000000000000791b */ /* 0x003fe20003800000 */
.L_x_714:
[----:B------:R-:W-:-:S04]  /*18ce0*/  @!P4 LEA R8, P1, R59, R5, 0x1 ;  /* 0x000000053b08c211 */ /* 0x000fc800078208ff */
[----:B------:R-:W-:Y:S02]  /*18cf0*/  @!P4 LEA.HI.X R9, R59, R4, R58, 0x1, P1 ;  /* 0x000000043b09c211 */ /* 0x000fe400008f0c3a */
[----:B------:R-:W-:Y:S01]  /*18d00*/  MOV R13, R7 ;  /* 0x00000007000d7202 */ /* 0x000fe20000000f00 */
[----:B------:R-:W-:-:S07]  /*18d10*/  IMAD.MOV.U32 R6, RZ, RZ, R14 ;  /* 0x000000ffff067224 */ /* 0x000fce00078e000e */
[----:B------:R-:W-:Y:S05]  /*18d20*/  WARPSYNC.COLLECTIVE R15, `(.L_x_715) ;  /* 0x000000000f087348 */ /* 0x000fea0003c00000 */
[----:B------:R0:W1:Y:S02]  /*18d30*/  SHFL.IDX P6, R14, R13, R12, R11 ;  /* 0x0000000c0d0e7389 */ /* 0x00006400000c000b */
[----:B01----:R-:W-:Y:S01]  /*18d40*/  ENDCOLLECTIVE ;  /* 0x000000000000791b */ /* 0x003fe20003800000 */
.L_x_715:
[----:B------:R-:W-:Y:S02]  /*18d50*/  @!P3 IMAD.MOV.U32 R11, RZ, RZ, R3 ;  /* 0x000000ffff0bb224 */ /* 0x000fe400078e0003 */
[----:B------:R-:W-:Y:S02]  /*18d60*/  IMAD.MOV.U32 R13, RZ, RZ, R20 ;  /* 0x000000ffff0d7224 */ /* 0x000fe400078e0014 */
[----:B------:R-:W-:Y:S01]  /*18d70*/  IMAD.MOV.U32 R12, RZ, RZ, 0x3 ;  /* 0x00000003ff0c7424 */ /* 0x000fe200078e00ff */
[----:B------:R0:W-:Y:S04]  /*18d80*/  @!P3 ST.E.128 desc[UR56][R10.64], RZ ;  /* 0x000000ff0a00b985 */ /* 0x0001e8000c101d38 */
[----:B------:R1:W-:Y:S01]  /*18d90*/  @!P4 ST.E.128 desc[UR56][R8.64], RZ ;  /* 0x000000ff0800c985 */ /* 0x0003e2000c101d38 */
[----:B------:R-:W-:-:S04]  /*18da0*/  @!P2 LEA R25, P5, R59, R14, 0x1 ;  /* 0x0000000e3b19a211 */ /* 0x000fc800078a08ff */
[----:B------:R-:W-:Y:S01]  /*18db0*/  @!P2 LEA.HI.X R5, R59, R6, R58, 0x1, P5 ;  /* 0x000000063b05a211 */ /* 0x000fe200028f0c3a */
[----:B------:R-:W-:Y:S01]  /*18dc0*/  @!P2 IMAD.MOV.U32 R4, RZ, RZ, R25 ;  /* 0x000000ffff04a224 */ /* 0x000fe200078e0019 */
[----:B0-----:R-:W-:-:S04]  /*18dd0*/  MOV R11, 0x181f ;  /* 0x0000181f000b7802 */ /* 0x001fc80000000f00 */
[----:B------:R1:W-:Y:S03]  /*18de0*/  @!P2 ST.E.128 desc[UR56][R4.64], RZ ;  /* 0x000000ff0400a985 */ /* 0x0003e6000c101d38 */
[----:B-1----:R-:W-:Y:S05]  /*18df0*/  WARPSYNC.COLLECTIVE R15, `(.L_x_716) ;  /* 0x000000000f087348 */ /* 0x002fea0003c00000 */
[----:B------:R0:W2:Y:S02]  /*18e00*/  SHFL.IDX P6, R14, R13, R12, R11 ;  /* 0x0000000c0d0e7389 */ /* 0x0000a400000c000b */
[----:B012---:R-:W-:Y:S01]  /*18e10*/  ENDCOLLECTIVE ;  /* 0x000000000000791b */ /* 0x007fe20003800000 */
.L_x_716:
[----:B------:R-:W-:Y:S02]  /*18e20*/  IMAD.MOV.U32 R13, RZ, RZ, R7 ;  /* 0x000000ffff0d7224 */ /* 0x000fe400078e0007 */
[----:B------:R-:W-:-:S07]  /*18e30*/  IMAD.MOV.U32 R0, RZ, RZ, R14 ;  /* 0x000000ffff007224 */ /* 0x000fce00078e000e */
[----:B------:R-:W-:Y:S05]  /*18e40*/  WARPSYNC.COLLECTIVE R15, `(.L_x_717) ;  /* 0x000000000f087348 */ /* 0x000fea0003c00000 */
[----:B------:R0:W1:Y:S02]  /*18e50*/  SHFL.IDX P6, R14, R13, R12, R11 ;  /* 0x0000000c0d0e7389 */ /* 0x00006400000c000b */
[----:B01----:R-:W-:Y:S01]  /*18e60*/  ENDCOLLECTIVE ;  /* 0x000000000000791b */ /* 0x003fe20003800000 */
.L_x_717:
[----:B------:R-:W-:Y:S05]  /*18e70*/  BRA `(.L_x_718) ;  /* 0xffffff80009c7947 */ /* 0x000fea000383ffff */
.L_x_546:
[----:B------:R-:W1:Y:S01]  /*18e80*/  S2R R7, SR_TID.X ;  /* 0x0000000000077919 */ /* 0x000e620000002100 */
[----:B------:R-:W-:Y:S01]  /*18e90*/  BSSY B1, `(.L_x_719) ;  /* 0x000000a000017945 */ /* 0x000fe20003800000 */
[----:B0-----:R-:W-:Y:S01]  /*18ea0*/  IMAD.MOV.U32 R12, RZ, RZ, RZ ;  /* 0x000000ffff0c7224 */ /* 0x001fe200078e00ff */
[----:B------:R-:W-:Y:S01]  /*18eb0*/  MOV R11, 0x1f ;  /* 0x0000001f000b7802 */ /* 0x000fe20000000f00 */
[----:B------:R-:W-:Y:S01]  /*18ec0*/  IMAD.MOV.U32 R15, RZ, RZ, -0x1 ;  /* 0xffffffffff0f7424 */ /* 0x000fe200078e00ff */
[----:B-1----:R-:W-:-:S04]  /*18ed0*/  SHF.R.U32.HI R7, RZ, 0x5, R7 ;  /* 0x00000005ff077819 */ /* 0x002fc80000011607 */
[----:B------:R-:W-:-:S05]  /*18ee0*/  LOP3.LUT R7, R7, 0x3, RZ, 0xc0, !PT ;  /* 0x0000000307077812 */ /* 0x000fca00078ec0ff */
[----:B------:R-:W-:-:S07]  /*18ef0*/  IMAD.MOV.U32 R13, RZ, RZ, R7 ;  /* 0x000000ffff0d7224 */ /* 0x000fce00078e0007 */
[----:B------:R-:W-:Y:S05]  /*18f00*/  WARPSYNC.COLLECTIVE R15, `(.L_x_720) ;  /* 0x000000000f087348 */ /* 0x000fea0003c00000 */
[----:B------:R0:W1:Y:S02]  /*18f10*/  SHFL.IDX P6, R14, R13, R12, R11 ;  /* 0x0000000c0d0e7389 */ /* 0x00006400000c000b */
[----:B01----:R-:W-:Y:S01]  /*18f20*/  ENDCOLLECTIVE ;  /* 0x000000000000791b */ /* 0x003fe20003800000 */
.L_x_720:
[----:B------:R-:W-:Y:S05]  /*18f30*/  BSYNC B1 ;  /* 0x0000000000017941 */ /* 0x000fea0003800000 */
.L_x_719:
[----:B------:R-:W-:Y:S05]  /*18f40*/  BRA `(.L_x_721) ;  /* 0xffffff9800447947 */ /* 0x000fea000383ffff */
.L_x_548:
[----:B------:R-:W-:Y:S01]  /*18f50*/  BSSY B1, `(.L_x_722) ;  /* 0x0000006000017945 */ /* 0x000fe20003800000 */
[----:B------:R-:W-:-:S07]  /*18f60*/  IMAD.MOV.U32 R15, RZ, RZ, -0x1 ;  /* 0xffffffffff0f7424 */ /* 0x000fce00078e00ff */
[----:B01----:R-:W-:Y:S05]  /*18f70*/  WARPSYNC.COLLECTIVE R15, `(.L_x_723) ;  /* 0x000000000f0c7348 */ /* 0x003fea0003c00000 */
[----:B------:R-:W-:Y:S02]  /*18f80*/  ELECT P6, UR62, PT ;  /* 0x00000000003e782f */ /* 0x000fe400038c0000 */
[----:B------:R-:W-:Y:S01]  /*18f90*/  MOV R14, UR62 ;  /* 0x0000003e000e7c02 */ /* 0x000fe20008000f00 */
[----:B01----:R-:W-:Y:S10]  /*18fa0*/  ENDCOLLECTIVE ;  /* 0x000000000000791b */ /* 0x003ff40003800000 */
.L_x_723:
[----:B------:R-:W-:Y:S05]  /*18fb0*/  BSYNC B1 ;  /* 0x0000000000017941 */ /* 0x000fea0003800000 */
.L_x_722:
[----:B------:R-:W-:Y:S05]  /*18fc0*/  BRA `(.L_x_547) ;  /* 0xffffff98003c7947 */ /* 0x000fea000383ffff */
.L_x_550:
[----:B-1----:R1:W2:Y:S02]  /*18fd0*/  SYNCS.PHASECHK.TRANS64.TRYWAIT P0, [R16+URZ+0x30820], R6 ;  /* 0x03082006100075a7 */ /* 0x0022a4000800017f */
[----:B--2---:R-:W-:Y:S05]  /*18fe0*/  @!P0 NANOSLEEP.SYNCS 0x989680 ;  /* 0x009896800000895d */ /* 0x004fea0003900000 */
[----:B------:R-:W2:Y:S02]  /*18ff0*/  @!P0 SYNCS.PHASECHK.TRANS64 P0, [R16+URZ+0x30820], R6 ;  /* 0x03082006100085a7 */ /* 0x000ea4000800007f */
[----:B--2---:R-:W-:Y:S05]  /*19000*/  @!P0 BRA `(.L_x_550) ;  /* 0xfffffffc00f08947 */ /* 0x004fea000383ffff */
[----:B------:R-:W-:Y:S05]  /*19010*/  BRA `(.L_x_724) ;  /* 0xffffff98004c7947 */ /* 0x000fea000383ffff */
.L_x_554:
[----:B-1----:R1:W2:Y:S02]  /*19020*/  SYNCS.PHASECHK.TRANS64.TRYWAIT P0, [R7+URZ+0x308a0], R6 ;  /* 0x0308a006070075a7 */ /* 0x0022a4000800017f */
[----:B--2---:R-:W-:Y:S05]  /*19030*/  @!P0 NANOSLEEP.SYNCS 0x989680 ;  /* 0x009896800000895d */ /* 0x004fea0003900000 */
[----:B------:R-:W2:Y:S02]  /*19040*/  @!P0 SYNCS.PHASECHK.TRANS64 P0, [R7+URZ+0x308a0], R6 ;  /* 0x0308a006070085a7 */ /* 0x000ea4000800007f */
[----:B--2---:R-:W-:Y:S05]  /*19050*/  @!P0 BRA `(.L_x_554) ;  /* 0xfffffffc00f08947 */ /* 0x004fea000383ffff */
[----:B------:R-:W-:Y:S05]  /*19060*/  BRA `(.L_x_725) ;  /* 0xffffff9800687947 */ /* 0x000fea000383ffff */
.L_x_559:
[----:B0-----:R0:W2:Y:S02]  /*19070*/  SYNCS.PHASECHK.TRANS64.TRYWAIT P0, [R7+URZ+0x308c0], R6 ;  /* 0x0308c006070075a7 */ /* 0x0010a4000800017f */
[----:B--2---:R-:W-:Y:S05]  /*19080*/  @!P0 NANOSLEEP.SYNCS 0x989680 ;  /* 0x009896800000895d */ /* 0x004fea0003900000 */
[----:B------:R-:W2:Y:S02]  /*19090*/  @!P0 SYNCS.PHASECHK.TRANS64 P0, [R7+URZ+0x308c0], R6 ;  /* 0x0308c006070085a7 */ /* 0x000ea4000800007f */
[----:B--2---:R-:W-:Y:S05]  /*190a0*/  @!P0 BRA `(.L_x_559) ;  /* 0xfffffffc00f08947 */ /* 0x004fea000383ffff */
[----:B------:R-:W-:Y:S05]  /*190b0*/  BRA `(.L_x_726) ;  /* 0xffffff9800e47947 */ /* 0x000fea000383ffff */
.L_x_566:
[----:B--2---:R2:W3:Y:S02]  /*190c0*/  SYNCS.PHASECHK.TRANS64.TRYWAIT P2, [R6+URZ+0x308a0], R7 ;  /* 0x0308a007060075a7 */ /* 0x0044e4000804017f */
[----:B---3--:R-:W-:Y:S05]  /*190d0*/  @!P2 NANOSLEEP.SYNCS 0x989680 ;  /* 0x009896800000a95d */ /* 0x008fea0003900000 */
[----:B------:R-:W3:Y:S02]  /*190e0*/  @!P2 SYNCS.PHASECHK.TRANS64 P2, [R6+URZ+0x308a0], R7 ;  /* 0x0308a0070600a5a7 */ /* 0x000ee4000804007f */
[----:B---3--:R-:W-:Y:S05]  /*190f0*/  @!P2 BRA `(.L_x_566) ;  /* 0xfffffffc00f0a947 */ /* 0x008fea000383ffff */
[----:B------:R-:W-:Y:S05]  /*19100*/  BRA `(.L_x_727) ;  /* 0xffffff9c00ac7947 */ /* 0x000fea000383ffff */
.L_x_571:
[----:B0-----:R0:W1:Y:S02]  /*19110*/  SYNCS.PHASECHK.TRANS64.TRYWAIT P2, [R6+URZ+0x308c0], R7 ;  /* 0x0308c007060075a7 */ /* 0x001064000804017f */
[----:B-1----:R-:W-:Y:S05]  /*19120*/  @!P2 NANOSLEEP.SYNCS 0x989680 ;  /* 0x009896800000a95d */ /* 0x002fea0003900000 */
[----:B------:R-:W1:Y:S02]  /*19130*/  @!P2 SYNCS.PHASECHK.TRANS64 P2, [R6+URZ+0x308c0], R7 ;  /* 0x0308c0070600a5a7 */ /* 0x000e64000804007f */
[----:B-1----:R-:W-:Y:S05]  /*19140*/  @!P2 BRA `(.L_x_571) ;  /* 0xfffffffc00f0a947 */ /* 0x002fea000383ffff */
[----:B------:R-:W-:Y:S05]  /*19150*/  BRA `(.L_x_728) ;  /* 0xffffffa000247947 */ /* 0x000fea000383ffff */
.L_x_586:
[----:B------:R-:W4:Y:S01]  /*19160*/  S2R R20, SR_TID.X ;  /* 0x0000000000147919 */ /* 0x000f220000002100 */
[----:B------:R-:W-:Y:S01]  /*19170*/  BSSY B0, `(.L_x_729) ;  /* 0x000000a000007945 */ /* 0x000fe20003800000 */
[----:B0-----:R-:W-:Y:S01]  /*19180*/  IMAD.MOV.U32 R12, RZ, RZ, RZ ;  /* 0x000000ffff0c7224 */ /* 0x001fe200078e00ff */
[----:B------:R-:W-:Y:S01]  /*19190*/  MOV R15, 0xffffffff ;  /* 0xffffffff000f7802 */ /* 0x000fe20000000f00 */
[----:B------:R-:W-:Y:S01]  /*191a0*/  IMAD.MOV.U32 R11, RZ, RZ, 0x1f ;  /* 0x0000001fff0b7424 */ /* 0x000fe200078e00ff */
[----:B----4-:R-:W-:-:S04]  /*191b0*/  SHF.R.U32.HI R20, RZ, 0x5, R20 ;  /* 0x00000005ff147819 */ /* 0x010fc80000011614 */
[----:B------:R-:W-:-:S05]  /*191c0*/  LOP3.LUT R20, R20, 0x3, RZ, 0xc0, !PT ;  /* 0x0000000314147812 */ /* 0x000fca00078ec0ff */
[----:B------:R-:W-:-:S07]  /*191d0*/  IMAD.MOV.U32 R13, RZ, RZ, R20 ;  /* 0x000000ffff0d7224 */ /* 0x000fce00078e0014 */
[----:B-123--:R-:W-:Y:S05]  /*191e0*/  WARPSYNC.COLLECTIVE R15, `(.L_x_730) ;  /* 0x000000000f087348 */ /* 0x00efea0003c00000 */
[----:B------:R0:W4:Y:S02]  /*191f0*/  SHFL.IDX P6, R14, R13, R12, R11 ;  /* 0x0000000c0d0e7389 */ /* 0x00012400000c000b */
[----:B01234-:R-:W-:Y:S01]  /*19200*/  ENDCOLLECTIVE ;  /* 0x000000000000791b */ /* 0x01ffe20003800000 */
.L_x_730:
[----:B------:R-:W-:Y:S05]  /*19210*/  BSYNC B0 ;  /* 0x0000000000007941 */ /* 0x000fea0003800000 */
.L_x_729:
[----:B------:R-:W-:Y:S05]  /*19220*/  BRA `(.L_x_731) ;  /* 0xffffffa800cc7947 */ /* 0x000fea000383ffff */
.L_x_588:
[----:B------:R-:W-:Y:S01]  /*19230*/  BSSY B0, `(.L_x_732) ;  /* 0x0000006000007945 */ /* 0x000fe20003800000 */
[----:B------:R-:W-:-:S07]  /*19240*/  IMAD.MOV.U32 R15, RZ, RZ, -0x1 ;  /* 0xffffffffff0f7424 */ /* 0x000fce00078e00ff */
[----:B0123--:R-:W-:Y:S05]  /*19250*/  WARPSYNC.COLLECTIVE R15, `(.L_x_733) ;  /* 0x000000000f0c7348 */ /* 0x00ffea0003c00000 */
[----:B------:R-:W-:Y:S02]  /*19260*/  ELECT P6, UR62, PT ;  /* 0x00000000003e782f */ /* 0x000fe400038c0000 */
[----:B------:R-:W-:Y:S01]  /*19270*/  MOV R14, UR62 ;  /* 0x0000003e000e7c02 */ /* 0x000fe20008000f00 */
[----:B0123--:R-:W-:Y:S10]  /*19280*/  ENDCOLLECTIVE ;  /* 0x000000000000791b */ /* 0x00fff40003800000 */
.L_x_733:
[----:B------:R-:W-:Y:S05]  /*19290*/  BSYNC B0 ;  /* 0x0000000000007941 */ /* 0x000fea0003800000 */
.L_x_732:
[----:B------:R-:W-:Y:S05]  /*192a0*/  BRA `(.L_x_734) ;  /* 0xffffffa800d47947 */ /* 0x000fea000383ffff */
.L_x_590:
[----:B0-----:R0:W4:Y:S02]  /*192b0*/  SYNCS.PHASECHK.TRANS64.TRYWAIT P0, [R0+URZ+0x30840], R2 ;  /* 0x03084002000075a7 */ /* 0x001124000800017f */
[----:B----4-:R-:W-:Y:S05]  /*192c0*/  @!P0 NANOSLEEP.SYNCS 0x989680 ;  /* 0x009896800000895d */ /* 0x010fea0003900000 */
[----:B------:R-:W4:Y:S02]  /*192d0*/  @!P0 SYNCS.PHASECHK.TRANS64 P0, [R0+URZ+0x30840], R2 ;  /* 0x03084002000085a7 */ /* 0x000f24000800007f */
[----:B----4-:R-:W-:Y:S05]  /*192e0*/  @!P0 BRA `(.L_x_590) ;  /* 0xfffffffc00f08947 */ /* 0x010fea000383ffff */
[----:B------:R-:W-:Y:S05]  /*192f0*/  BRA `(.L_x_735) ;  /* 0xffffffac00287947 */ /* 0x000fea000383ffff */
.L_x_594:
        /* <DEDUP_REMOVED lines=12> */
.L_x_736:
[----:B------:R-:W-:Y:S01]  /*193c0*/  IMAD.MOV.U32 R13, RZ, RZ, R0 ;  /* 0x000000ffff0d7224 */ /* 0x000fe200078e0000 */
[----:B------:R-:W-:-:S07]  /*193d0*/  MOV R7, R14 ;  /* 0x0000000e00077202 */ /* 0x000fce0000000f00 */
[----:B------:R-:W-:Y:S05]  /*193e0*/  WARPSYNC.COLLECTIVE R15, `(.L_x_737) ;  /* 0x000000000f087348 */ /* 0x000fea0003c00000 */
[----:B------:R0:W1:Y:S02]  /*193f0*/  SHFL.IDX P6, R14, R13, R12, R11 ;  /* 0x0000000c0d0e7389 */ /* 0x00006400000c000b */
[----:B01----:R-:W-:Y:S01]  /*19400*/  ENDCOLLECTIVE ;  /* 0x000000000000791b */ /* 0x003fe20003800000 */
.L_x_737:
[----:B------:R-:W-:Y:S01]  /*19410*/  IMAD.MOV.U32 R13, RZ, RZ, R4 ;  /* 0x000000ffff0d7224 */ /* 0x000fe200078e0004 */
[----:B------:R-:W-:Y:S01]  /*19420*/  MOV R12, 0x1 ;  /* 0x00000001000c7802 */ /* 0x000fe20000000f00 */
[----:B------:R-:W-:-:S07]  /*19430*/  IMAD.MOV.U32 R6, RZ, RZ, R14 ;  /* 0x000000ffff067224 */ /* 0x000fce00078e000e */
[----:B------:R-:W-:Y:S05]  /*19440*/  WARPSYNC.COLLECTIVE R15, `(.L_x_738) ;  /* 0x000000000f087348 */ /* 0x000fea0003c00000 */
[----:B------:R0:W1:Y:S02]  /*19450*/  SHFL.IDX P6, R14, R13, R12, R11 ;  /* 0x0000000c0d0e7389 */ /* 0x00006400000c000b */
[----:B01----:R-:W-:Y:S01]  /*19460*/  ENDCOLLECTIVE ;  /* 0x000000000000791b */ /* 0x003fe20003800000 */
.L_x_738:
[----:B------:R-:W-:-:S05]  /*19470*/  @!P1 LEA R6, P2, R20, R6, 0x1 ;  /* 0x0000000614069211 */ /* 0x000fca00078408ff */
[----:B------:R-:W-:-:S05]  /*19480*/  @!P1 IMAD.X R7, RZ, RZ, R7, P2 ;  /* 0x000000ffff079224 */ /* 0x000fca00010e0607 */
[----:B------:R-:W-:Y:S01]  /*19490*/  @!PT LDS RZ, [RZ] ;  /* 0x00000000fffff984 */ /* 0x000fe20000000800 */
[----:B------:R-:W-:Y:S01]  /*194a0*/  @!PT LDS RZ, [RZ] ;  /* 0x00000000fffff984 */ /* 0x000fe20000000800 */
[----:B------:R-:W-:Y:S01]  /*194b0*/  @!PT LDS RZ, [RZ] ;  /* 0x00000000fffff984 */ /* 0x000fe20000000800 */
[----:B------:R0:W-:Y:S01]  /*194c0*/  @!P1 LDGSTS.E.BYPASS.LTC128B.128 [R10+0xc400], desc[UR56][R6.64], !P0 ;  /* 0x0c400000060a9fae */ /* 0x0001e2000c101d78 */
[----:B------:R-:W-:Y:S01]  /*194d0*/  IMAD.MOV.U32 R13, RZ, RZ, R0 ;  /* 0x000000ffff0d7224 */ /* 0x000fe200078e0000 */
[----:B------:R-:W-:Y:S01]  /*194e0*/  ISETP.GE.AND P1, PT, R8, R3, PT ;  /* 0x000000030800720c */ /* 0x000fe20003f26270 */
[----:B0-----:R-:W-:-:S12]  /*194f0*/  IMAD.MOV.U32 R6, RZ, RZ, R14 ;  /* 0x000000ffff067224 */ /* 0x001fd800078e000e */
[----:B------:R-:W-:Y:S05]  /*19500*/  WARPSYNC.COLLECTIVE R15, `(.L_x_739) ;  /* 0x000000000f087348 */ /* 0x000fea0003c00000 */
[----:B------:R0:W1:Y:S02]  /*19510*/  SHFL.IDX P6, R14, R13, R12, R11 ;  /* 0x0000000c0d0e7389 */ /* 0x00006400000c000b */
[----:B01----:R-:W-:Y:S01]  /*19520*/  ENDCOLLECTIVE ;  /* 0x000000000000791b */ /* 0x003fe20003800000 */
.L_x_739:
[----:B------:R-:W-:Y:S01]  /*19530*/  MOV R13, R4 ;  /* 0x00000004000d7202 */ /* 0x000fe20000000f00 */
[----:B------:R-:W-:Y:S02]  /*19540*/  IMAD.MOV.U32 R12, RZ, RZ, 0x2 ;  /* 0x00000002ff0c7424 */ /* 0x000fe400078e00ff */
[----:B------:R-:W-:-:S07]  /*19550*/  IMAD.MOV.U32 R7, RZ, RZ, R14 ;  /* 0x000000ffff077224 */ /* 0x000fce00078e000e */
[----:B------:R-:W-:Y:S05]  /*19560*/  WARPSYNC.COLLECTIVE R15, `(.L_x_740) ;  /* 0x000000000f087348 */ /* 0x000fea0003c00000 */
[----:B------:R0:W1:Y:S02]  /*19570*/  SHFL.IDX P6, R14, R13, R12, R11 ;  /* 0x0000000c0d0e7389 */ /* 0x00006400000c000b */
[----:B01----:R-:W-:Y:S01]  /*19580*/  ENDCOLLECTIVE ;  /* 0x000000000000791b */ /* 0x003fe20003800000 */
.L_x_740:
        /* <DEDUP_REMOVED lines=16> */
.L_x_741:
[----:B------:R-:W-:Y:S02]  /*19690*/  IMAD.MOV.U32 R13, RZ, RZ, R4 ;  /* 0x000000ffff0d7224 */ /* 0x000fe400078e0004 */
[----:B------:R-:W-:Y:S02]  /*196a0*/  IMAD.MOV.U32 R12, RZ, RZ, 0x3 ;  /* 0x00000003ff0c7424 */ /* 0x000fe400078e00ff */
[----:B------:R-:W-:-:S07]  /*196b0*/  IMAD.MOV.U32 R7, RZ, RZ, R14 ;  /* 0x000000ffff077224 */ /* 0x000fce00078e000e */
[----:B------:R-:W-:Y:S05]  /*196c0*/  WARPSYNC.COLLECTIVE R15, `(.L_x_742) ;  /* 0x000000000f087348 */ /* 0x000fea0003c00000 */
[----:B------:R0:W1:Y:S02]  /*196d0*/  SHFL.IDX P6, R14, R13, R12, R11 ;  /* 0x0000000c0d0e7389 */ /* 0x00006400000c000b */
[----:B01----:R-:W-:Y:S01]  /*196e0*/  ENDCOLLECTIVE ;  /* 0x000000000000791b */ /* 0x003fe20003800000 */
.L_x_742:
        /* <DEDUP_REMOVED lines=10> */
[----:B0-----:R-:W-:-:S04]  /*19790*/  IADD3 R6, R25, 0x30, RZ ;  /* 0x0000003019067810 */ /* 0x001fc80007ffe0ff */
[----:B------:R-:W-:Y:S01]  /*197a0*/  ISETP.GE.AND P1, PT, R6, R3, PT ;  /* 0x000000030600720c */ /* 0x000fe20003f26270 */
[----:B------:R-:W-:-:S12]  /*197b0*/  IMAD.MOV.U32 R6, RZ, RZ, R14 ;  /* 0x000000ffff067224 */ /* 0x000fd800078e000e */
[----:B------:R-:W-:Y:S05]  /*197c0*/  WARPSYNC.COLLECTIVE R15, `(.L_x_743) ;  /* 0x000000000f087348 */ /* 0x000fea0003c00000 */
[----:B------:R0:W1:Y:S02]  /*197d0*/  SHFL.IDX P6, R14, R13, R12, R11 ;  /* 0x0000000c0d0e7389 */ /* 0x00006400000c000b */
[----:B01----:R-:W-:Y:S01]  /*197e0*/  ENDCOLLECTIVE ;  /* 0x000000000000791b */ /* 0x003fe20003800000 */
.L_x_743:
[----:B------:R-:W-:Y:S02]  /*197f0*/  IMAD.MOV.U32 R13, RZ, RZ, R4 ;  /* 0x000000ffff0d7224 */ /* 0x000fe400078e0004 */
[----:B------:R-:W-:Y:S02]  /*19800*/  IMAD.MOV.U32 R12, RZ, RZ, 0x4 ;  /* 0x00000004ff0c7424 */ /* 0x000fe400078e00ff */
[----:B------:R-:W-:-:S07]  /*19810*/  IMAD.MOV.U32 R7, RZ, RZ, R14 ;  /* 0x000000ffff077224 */ /* 0x000fce00078e000e */
[----:B------:R-:W-:Y:S05]  /*19820*/  WARPSYNC.COLLECTIVE R15, `(.L_x_744) ;  /* 0x000000000f087348 */ /* 0x000fea0003c00000 */
[----:B------:R0:W1:Y:S02]  /*19830*/  SHFL.IDX P6, R14, R13, R12, R11 ;  /* 0x0000000c0d0e7389 */ /* 0x00006400000c000b */
[----:B01----:R-:W-:Y:S01]  /*19840*/  ENDCOLLECTIVE ;  /* 0x000000000000791b */ /* 0x003fe20003800000 */
.L_x_744:
[----:B------:R-:W-:-:S04]  /*19850*/  @!P1 LEA R7, P2, R20, R7, 0x1 ;  /* 0x0000000714079211 */ /* 0x000fc800078408ff */
[----:B------:R-:W-:-:S04]  /*19860*/  @!P1 IADD3.X R6, RZ, R6, RZ, P2, !PT ;  /* 0x00000006ff069210 */ /* 0x000fc800017fe4ff */
        /* <DEDUP_REMOVED lines=14> */
.L_x_745:
[----:B------:R-:W-:Y:S02]  /*19950*/  IMAD.MOV.U32 R13, RZ, RZ, R4 ;  /* 0x000000ffff0d7224 */ /* 0x000fe400078e0004 */
[----:B------:R-:W-:Y:S01]  /*19960*/  IMAD.MOV.U32 R12, RZ, RZ, 0x5 ;  /* 0x00000005ff0c7424 */ /* 0x000fe200078e00ff */
[----:B------:R-:W-:-:S07]  /*19970*/  MOV R7, R14 ;  /* 0x0000000e00077202 */ /* 0x000fce0000000f00 */
[----:B------:R-:W-:Y:S05]  /*19980*/  WARPSYNC.COLLECTIVE R15, `(.L_x_746) ;  /* 0x000000000f087348 */ /* 0x000fea0003c00000 */
[----:B------:R0:W1:Y:S02]  /*19990*/  SHFL.IDX P6, R14, R13, R12, R11 ;  /* 0x0000000c0d0e7389 */ /* 0x00006400000c000b */
[----:B01----:R-:W-:Y:S01]  /*199a0*/  ENDCOLLECTIVE ;  /* 0x000000000000791b */ /* 0x003fe20003800000 */
.L_x_746:
[----:B------:R-:W-:-:S05]  /*199b0*/  @!P1 LEA R7, P2, R20, R7, 0x1 ;  /* 0x0000000714079211 */ /* 0x000fca00078408ff */
[----:B------:R-:W-:-:S05]  /*199c0*/  @!P1 IMAD.X R6, RZ, RZ, R6, P2 ;  /* 0x000000ffff069224 */ /* 0x000fca00010e0606 */
[----:B------:R-:W-:Y:S02]  /*199d0*/  @!P1 LOP3.LUT R7, R7, R6, RZ, 0x3c, !PT ;  /* 0x0000000607079212 */ /* 0x000fe400078e3cff */
[----:B------:R-:W-:Y:S02]  /*199e0*/  MOV R13, R0 ;  /* 0x00000000000d7202 */ /* 0x000fe40000000f00 */
        /* <DEDUP_REMOVED lines=12> */
.L_x_747:
[----:B------:R-:W-:Y:S02]  /*19ab0*/  IMAD.MOV.U32 R13, RZ, RZ, R4 ;  /* 0x000000ffff0d7224 */ /* 0x000fe400078e0004 */
[----:B------:R-:W-:Y:S02]  /*19ac0*/  IMAD.MOV.U32 R12, RZ, RZ, 0x6 ;  /* 0x00000006ff0c7424 */ /* 0x000fe400078e00ff */
[----:B------:R-:W-:-:S07]  /*19ad0*/  IMAD.MOV.U32 R7, RZ, RZ, R14 ;  /* 0x000000ffff077224 */ /* 0x000fce00078e000e */
[----:B------:R-:W-:Y:S05]  /*19ae0*/  WARPSYNC.COLLECTIVE R15, `(.L_x_748) ;  /* 0x000000000f087348 */ /* 0x000fea0003c00000 */
[----:B------:R0:W1:Y:S02]  /*19af0*/  SHFL.IDX P6, R14, R13, R12, R11 ;  /* 0x0000000c0d0e7389 */ /* 0x00006400000c000b */
[----:B01----:R-:W-:Y:S01]  /*19b00*/  ENDCOLLECTIVE ;  /* 0x000000000000791b */ /* 0x003fe20003800000 */
.L_x_748:
        /* <DEDUP_REMOVED lines=11> */
[----:B------:R-:W-:Y:S02]  /*19bc0*/  ISETP.GE.AND P1, PT, R6, R3, PT ;  /* 0x000000030600720c */ /* 0x000fe40003f26270 */
[----:B------:R-:W-:-:S11]  /*19bd0*/  MOV R6, R14 ;  /* 0x0000000e00067202 */ /* 0x000fd60000000f00 */
[----:B------:R-:W-:Y:S05]  /*19be0*/  WARPSYNC.COLLECTIVE R15, `(.L_x_749) ;  /* 0x000000000f087348 */ /* 0x000fea0003c00000 */
[----:B------:R0:W1:Y:S02]  /*19bf0*/  SHFL.IDX P6, R14, R13, R12, R11 ;  /* 0x0000000c0d0e7389 */ /* 0x00006400000c000b */
[----:B01----:R-:W-:Y:S01]  /*19c00*/  ENDCOLLECTIVE ;  /* 0x000000000000791b */ /* 0x003fe20003800000 */
.L_x_749:
[----:B------:R-:W-:Y:S02]  /*19c10*/  IMAD.MOV.U32 R13, RZ, RZ, R4 ;  /* 0x000000ffff0d7224 */ /* 0x000fe400078e0004 */
[----:B------:R-:W-:Y:S02]  /*19c20*/  IMAD.MOV.U32 R12, RZ, RZ, 0x7 ;  /* 0x00000007ff0c7424 */ /* 0x000fe400078e00ff */
[----:B------:R-:W-:-:S07]  /*19c30*/  IMAD.MOV.U32 R7, RZ, RZ, R14 ;  /* 0x000000ffff077224 */ /* 0x000fce00078e000e */
[----:B------:R-:W-:Y:S05]  /*19c40*/  WARPSYNC.COLLECTIVE R15, `(.L_x_750) ;  /* 0x000000000f087348 */ /* 0x000fea0003c00000 */
[----:B------:R0:W1:Y:S02]  /*19c50*/  SHFL.IDX P6, R14, R13, R12, R11 ;  /* 0x0000000c0d0e7389 */ /* 0x00006400000c000b */
[----:B01----:R-:W-:Y:S01]  /*19c60*/  ENDCOLLECTIVE ;  /* 0x000000000000791b */ /* 0x003fe20003800000 */
.L_x_750:
[----:B------:R-:W-:-:S05]  /*19c70*/  @!P1 LEA R7, P2, R20, R7, 0x1 ;  /* 0x0000000714079211 */ /* 0x000fca00078408ff */
[----:B------:R-:W-:-:S05]  /*19c80*/  @!P1 IMAD.X R6, RZ, RZ, R6, P2 ;  /* 0x000000ffff069224 */ /* 0x000fca00010e0606 */
[-C--:B------:R-:W-:Y:S01]  /*19c90*/  @!P1 LOP3.LUT R7, R7, R6.reuse, RZ, 0x3c, !PT ;  /* 0x0000000607079212 */ /* 0x080fe200078e3cff */
[----:B------:R-:W-:Y:S02]  /*19ca0*/  IMAD.MOV.U32 R13, RZ, RZ, R0 ;  /* 0x000000ffff0d7224 */ /* 0x000fe400078e0000 */
[----:B------:R-:W-:Y:S01]  /*19cb0*/  VIADD R0, R25, 0x70 ;  /* 0x0000007019007836 */ /* 0x000fe20000000000 */
[----:B------:R-:W-:-:S04]  /*19cc0*/  @!P1 LOP3.LUT R6, R7, R6, RZ, 0x3c, !PT ;  /* 0x0000000607069212 */ /* 0x000fc800078e3cff */
[----:B------:R-:W-:Y:S02]  /*19cd0*/  @!P1 LOP3.LUT R7, R7, R6, RZ, 0x3c, !PT ;  /* 0x0000000607079212 */ /* 0x000fe400078e3cff */
[----:B------:R-:W-:-:S07]  /*19ce0*/  MOV R4, R14 ;  /* 0x0000000e00047202 */ /* 0x000fce0000000f00 */
[----:B------:R-:W-:Y:S05]  /*19cf0*/  WARPSYNC.COLLECTIVE R15, `(.L_x_751) ;  /* 0x000000000f087348 */ /* 0x000fea0003c00000 */
[----:B------:R0:W1:Y:S02]  /*19d00*/  SHFL.IDX P6, R14, R13, R12, R11 ;  /* 0x0000000c0d0e7389 */ /* 0x00006400000c000b */
[----:B01----:R-:W-:Y:S01]  /*19d10*/  ENDCOLLECTIVE ;  /* 0x000000000000791b */ /* 0x003fe20003800000 */
.L_x_751:
[----:B------:R-:W-:Y:S01]  /*19d20*/  @!PT LDS RZ, [RZ] ;  /* 0x00000000fffff984 */ /* 0x000fe20000000800 */
[----:B------:R-:W-:Y:S01]  /*19d30*/  @!PT LDS RZ, [RZ] ;  /* 0x00000000fffff984 */ /* 0x000fe20000000800 */
[----:B------:R-:W-:Y:S01]  /*19d40*/  @!PT LDS RZ, [RZ] ;  /* 0x00000000fffff984 */ /* 0x000fe20000000800 */
[----:B------:R0:W-:Y:S01]  /*19d50*/  @!P1 LDGSTS.E.BYPASS.LTC128B.128 [R10+0xf400], desc[UR56][R6.64], !P0 ;  /* 0x0f400000060a9fae */ /* 0x0001e2000c101d78 */
[----:B------:R-:W-:Y:S02]  /*19d60*/  ISETP.GE.AND P1, PT, R0, R3, PT ;  /* 0x000000030000720c */ /* 0x000fe40003f26270 */
[----:B------:R-:W-:-:S04]  /*19d70*/  IADD3 R0, R25, 0x80, RZ ;  /* 0x0000008019007810 */ /* 0x000fc80007ffe0ff */
[----:B------:R-:W-:Y:S01]  /*19d80*/  ISETP.GE.AND P2, PT, R0, R3, PT ;  /* 0x000000030000720c */ /* 0x000fe20003f46270 */
[----:B------:R-:W-:Y:S02]  /*19d90*/  IMAD.MOV.U32 R13, RZ, RZ, R2 ;  /* 0x000000ffff0d7224 */ /* 0x000fe400078e0002 */
[----:B------:R-:W-:Y:S02]  /*19da0*/  IMAD.MOV.U32 R12, RZ, RZ, RZ ;  /* 0x000000ffff0c7224 */ /* 0x000fe400078e00ff */
[----:B0-----:R-:W-:-:S08]  /*19db0*/  IMAD.MOV.U32 R6, RZ, RZ, R14 ;  /* 0x000000ffff067224 */ /* 0x001fd000078e000e */
[----:B------:R-:W-:Y:S05]  /*19dc0*/  WARPSYNC.COLLECTIVE R15, `(.L_x_752) ;  /* 0x000000000f087348 */ /* 0x000fea0003c00000 */
[----:B------:R0:W1:Y:S02]  /*19dd0*/  SHFL.IDX P6, R14, R13, R12, R11 ;  /* 0x0000000c0d0e7389 */ /* 0x00006400000c000b */
[----:B01----:R-:W-:Y:S01]  /*19de0*/  ENDCOLLECTIVE ;  /* 0x000000000000791b */ /* 0x003fe20003800000 */
.L_x_752:
        /* <DEDUP_REMOVED lines=13> */
.L_x_753:
[----:B------:R-:W-:Y:S02]  /*19ec0*/  IMAD.MOV.U32 R13, RZ, RZ, R2 ;  /* 0x000000ffff0d7224 */ /* 0x000fe400078e0002 */
[----:B------:R-:W-:Y:S02]  /*19ed0*/  IMAD.MOV.U32 R12, RZ, RZ, 0x1 ;  /* 0x00000001ff0c7424 */ /* 0x000fe400078e00ff */
[----:B------:R-:W-:-:S07]  /*19ee0*/  IMAD.MOV.U32 R0, RZ, RZ, R14 ;  /* 0x000000ffff007224 */ /* 0x000fce00078e000e */
[----:B------:R-:W-:Y:S05]  /*19ef0*/  WARPSYNC.COLLECTIVE R15, `(.L_x_754) ;  /* 0x000000000f087348 */ /* 0x000fea0003c00000 */
[----:B------:R0:W1:Y:S02]  /*19f00*/  SHFL.IDX P6, R14, R13, R12, R11 ;  /* 0x0000000c0d0e7389 */ /* 0x00006400000c000b */
[----:B01----:R-:W-:Y:S01]  /*19f10*/  ENDCOLLECTIVE ;  /* 0x000000000000791b */ /* 0x003fe20003800000 */
.L_x_754:
[----:B------:R-:W-:-:S04]  /*19f20*/  @!P2 LEA R0, P1, R20, R0, 0x1 ;  /* 0x000000001400a211 */ /* 0x000fc800078208ff */
[----:B------:R-:W-:-:S05]  /*19f30*/  @!P2 IADD3.X R6, RZ, R8, RZ, P1, !PT ;  /* 0x00000008ff06a210 */ /* 0x000fca0000ffe4ff */
[----:B------:R-:W-:Y:S02]  /*19f40*/  @!P2 IMAD.MOV.U32 R7, RZ, RZ, R6 ;  /* 0x000000ffff07a224 */ /* 0x000fe400078e0006 */
[----:B------:R-:W-:Y:S02]  /*19f50*/  @!P2 IMAD.MOV.U32 R6, RZ, RZ, R0 ;  /* 0x000000ffff06a224 */ /* 0x000fe400078e0000 */
[----:B------:R-:W-:Y:S02]  /*19f60*/  VIADD R0, R25, 0x90 ;  /* 0x0000009019007836 */ /* 0x000fe40000000000 */
[----:B------:R-:W-:Y:S01]  /*19f70*/  IMAD.MOV.U32 R13, RZ, RZ, R5 ;  /* 0x000000ffff0d7224 */ /* 0x000fe200078e0005 */
[----:B------:R-:W-:Y:S01]  /*19f80*/  @!PT LDS RZ, [RZ] ;  /* 0x00000000fffff984 */ /* 0x000fe20000000800 */
[----:B------:R-:W-:Y:S01]  /*19f90*/  @!PT LDS RZ, [RZ] ;  /* 0x00000000fffff984 */ /* 0x000fe20000000800 */
[----:B------:R-:W-:Y:S01]  /*19fa0*/  @!PT LDS RZ, [RZ] ;  /* 0x00000000fffff984 */ /* 0x000fe20000000800 */
[----:B------:R0:W-:Y:S02]  /*19fb0*/  @!P2 LDGSTS.E.BYPASS.LTC128B.128 [R10+0x10400], desc[UR56][R6.64], !P0 ;  /* 0x10400000060aafae */ /* 0x0001e4000c101d78 */
[----:B------:R-:W-:Y:S02]  /*19fc0*/  ISETP.GE.AND P1, PT, R0, R3, PT ;  /* 0x000000030000720c */ /* 0x000fe40003f26270 */
[----:B------:R-:W-:-:S11]  /*19fd0*/  MOV R0, R14 ;  /* 0x0000000e00007202 */ /* 0x000fd60000000f00 */
[----:B0-----:R-:W-:Y:S05]  /*19fe0*/  WARPSYNC.COLLECTIVE R15, `(.L_x_755) ;  /* 0x000000000f087348 */ /* 0x001fea0003c00000 */
[----:B------:R1:W2:Y:S02]  /*19ff0*/  SHFL.IDX P6, R14, R13, R12, R11 ;  /* 0x0000000c0d0e7389 */ /* 0x0002a400000c000b */
[----:B012---:R-:W-:Y:S01]  /*1a000*/  ENDCOLLECTIVE ;  /* 0x000000000000791b */ /* 0x007fe20003800000 */
.L_x_755:
[----:B------:R-:W-:Y:S01]  /*1a010*/  IMAD.MOV.U32 R13, RZ, RZ, R2 ;  /* 0x000000ffff0d7224 */ /* 0x000fe200078e0002 */
[----:B------:R-:W-:Y:S01]  /*1a020*/  MOV R12, 0x2 ;  /* 0x00000002000c7802 */ /* 0x000fe20000000f00 */
[----:B------:R-:W-:-:S07]  /*1a030*/  IMAD.MOV.U32 R6, RZ, RZ, R14 ;  /* 0x000000ffff067224 */ /* 0x000fce00078e000e */
[----:B------:R-:W-:Y:S05]  /*1a040*/  WARPSYNC.COLLECTIVE R15, `(.L_x_756) ;  /* 0x000000000f087348 */ /* 0x000fea0003c00000 */
[----:B------:R0:W1:Y:S02]  /*1a050*/  SHFL.IDX P6, R14, R13, R12, R11 ;  /* 0x0000000c0d0e7389 */ /* 0x00006400000c000b */
[----:B01----:R-:W-:Y:S01]  /*1a060*/  ENDCOLLECTIVE ;  /* 0x000000000000791b */ /* 0x003fe20003800000 */
.L_x_756:
        /* <DEDUP_REMOVED lines=13> */
.L_x_757:
[----:B------:R-:W-:Y:S02]  /*1a140*/  IMAD.MOV.U32 R13, RZ, RZ, R2 ;  /* 0x000000ffff0d7224 */ /* 0x000fe400078e0002 */
[----:B------:R-:W-:Y:S02]  /*1a150*/  IMAD.MOV.U32 R12, RZ, RZ, 0x3 ;  /* 0x00000003ff0c7424 */ /* 0x000fe400078e00ff */
[----:B------:R-:W-:-:S07]  /*1a160*/  IMAD.MOV.U32 R6, RZ, RZ, R14 ;  /* 0x000000ffff067224 */ /* 0x000fce00078e000e */
[----:B------:R-:W-:Y:S05]  /*1a170*/  WARPSYNC.COLLECTIVE R15, `(.L_x_758) ;  /* 0x000000000f087348 */ /* 0x000fea0003c00000 */
[----:B------:R0:W1:Y:S02]  /*1a180*/  SHFL.IDX P6, R14, R13, R12, R11 ;  /* 0x0000000c0d0e7389 */ /* 0x00006400000c000b */
[----:B01----:R-:W-:Y:S01]  /*1a190*/  ENDCOLLECTIVE ;  /* 0x000000000000791b */ /* 0x003fe20003800000 */
.L_x_758:
[----:B------:R-:W-:-:S05]  /*1a1a0*/  @!P1 LEA R6, P2, R20, R6, 0x1 ;  /* 0x0000000614069211 */ /* 0x000fca00078408ff */
[----:B------:R-:W-:-:S05]  /*1a1b0*/  @!P1 IMAD.X R0, RZ, RZ, R0, P2 ;  /* 0x000000ffff009224 */ /* 0x000fca00010e0600 */
[----:B------:R-:W-:Y:S01]  /*1a1c0*/  @!P1 MOV R7, R0 ;  /* 0x0000000000079202 */ /* 0x000fe20000000f00 */
        /* <DEDUP_REMOVED lines=9> */
.L_x_759:
[----:B------:R-:W-:Y:S01]  /*1a260*/  IMAD.MOV.U32 R2, RZ, RZ, R14 ;  /* 0x000000ffff027224 */ /* 0x000fe200078e000e */
[----:B------:R-:W-:Y:S06]  /*1a270*/  BRA `(.L_x_760) ;  /* 0xffffffac00347947 */ /* 0x000fec000383ffff */
.L_x_597:
[----:B0-----:R0:W1:Y:S02]  /*1a280*/  SYNCS.PHASECHK.TRANS64.TRYWAIT P0, [R16+URZ+0x30820], R0 ;  /* 0x03082000100075a7 */ /* 0x001064000800017f */
[----:B-1----:R-:W-:Y:S05]  /*1a290*/  @!P0 NANOSLEEP.SYNCS 0x989680 ;  /* 0x009896800000895d */ /* 0x002fea0003900000 */
[----:B------:R-:W1:Y:S02]  /*1a2a0*/  @!P0 SYNCS.PHASECHK.TRANS64 P0, [R16+URZ+0x30820], R0 ;  /* 0x03082000100085a7 */ /* 0x000e64000800007f */
[----:B-1----:R-:W-:Y:S05]  /*1a2b0*/  @!P0 BRA `(.L_x_597) ;  /* 0xfffffffc00f08947 */ /* 0x002fea000383ffff */
[----:B------:R-:W-:Y:S05]  /*1a2c0*/  BRA `(.L_x_761) ;  /* 0xffffffac00947947 */ /* 0x000fea000383ffff */
.L_x_606:
[----:B-1----:R1:W2:Y:S02]  /*1a2d0*/  SYNCS.PHASECHK.TRANS64.TRYWAIT P0, [R2+URZ+0x30840], R3 ;  /* 0x03084003020075a7 */ /* 0x0022a4000800017f */
[----:B--2---:R-:W-:Y:S05]  /*1a2e0*/  @!P0 NANOSLEEP.SYNCS 0x989680 ;  /* 0x009896800000895d */ /* 0x004fea0003900000 */
[----:B------:R-:W2:Y:S02]  /*1a2f0*/  @!P0 SYNCS.PHASECHK.TRANS64 P0, [R2+URZ+0x30840], R3 ;  /* 0x03084003020085a7 */ /* 0x000ea4000800007f */
[----:B--2---:R-:W-:Y:S05]  /*1a300*/  @!P0 BRA `(.L_x_606) ;  /* 0xfffffffc00f08947 */ /* 0x004fea000383ffff */
[----:B------:R-:W-:Y:S05]  /*1a310*/  BRA `(.L_x_762) ;  /* 0xffffffb000687947 */ /* 0x000fea000383ffff */
.L_x_611:
[----:B0-----:R0:W1:Y:S02]  /*1a320*/  SYNCS.PHASECHK.TRANS64.TRYWAIT P0, [R3+URZ+0x60], R2 ;  /* 0x00006002030075a7 */ /* 0x001064000800017f */
[----:B-1----:R-:W-:Y:S05]  /*1a330*/  @!P0 NANOSLEEP.SYNCS 0x989680 ;  /* 0x009896800000895d */ /* 0x002fea0003900000 */
[----:B------:R-:W1:Y:S02]  /*1a340*/  @!P0 SYNCS.PHASECHK.TRANS64 P0, [R3+URZ+0x60], R2 ;  /* 0x00006002030085a7 */ /* 0x000e64000800007f */
[----:B-1----:R-:W-:Y:S05]  /*1a350*/  @!P0 BRA `(.L_x_611) ;  /* 0xfffffffc00f08947 */ /* 0x002fea000383ffff */
[----:B------:R-:W-:Y:S05]  /*1a360*/  BRA `(.L_x_763) ;  /* 0xffffffb000f47947 */ /* 0x000fea000383ffff */
.L_x_619:
[----:B-1----:R1:W2:Y:S02]  /*1a370*/  SYNCS.PHASECHK.TRANS64.TRYWAIT P0, [R2+URZ+0x30840], R3 ;  /* 0x03084003020075a7 */ /* 0x0022a4000800017f */
[----:B--2---:R-:W-:Y:S05]  /*1a380*/  @!P0 NANOSLEEP.SYNCS 0x989680 ;  /* 0x009896800000895d */ /* 0x004fea0003900000 */
[----:B------:R-:W2:Y:S02]  /*1a390*/  @!P0 SYNCS.PHASECHK.TRANS64 P0, [R2+URZ+0x30840], R3 ;  /* 0x03084003020085a7 */ /* 0x000ea4000800007f */
[----:B--2---:R-:W-:Y:S05]  /*1a3a0*/  @!P0 BRA `(.L_x_619) ;  /* 0xfffffffc00f08947 */ /* 0x004fea000383ffff */
[----:B------:R-:W-:Y:S05]  /*1a3b0*/  BRA `(.L_x_764) ;  /* 0xffffffb800387947 */ /* 0x000fea000383ffff */
.L_x_624:
[----:B0-----:R0:W1:Y:S02]  /*1a3c0*/  SYNCS.PHASECHK.TRANS64.TRYWAIT P0, [R10+URZ+0x60], R28 ;  /* 0x0000601c0a0075a7 */ /* 0x001064000800017f */
[----:B-1----:R-:W-:Y:S05]  /*1a3d0*/  @!P0 NANOSLEEP.SYNCS 0x989680 ;  /* 0x009896800000895d */ /* 0x002fea0003900000 */
[----:B------:R-:W1:Y:S02]  /*1a3e0*/  @!P0 SYNCS.PHASECHK.TRANS64 P0, [R10+URZ+0x60], R28 ;  /* 0x0000601c0a0085a7 */ /* 0x000e64000800007f */
[----:B-1----:R-:W-:Y:S05]  /*1a3f0*/  @!P0 BRA `(.L_x_624) ;  /* 0xfffffffc00f08947 */ /* 0x002fea000383ffff */
[----:B------:R-:W-:Y:S05]  /*1a400*/  BRA `(.L_x_765) ;  /* 0xffffffb800c47947 */ /* 0x000fea000383ffff */
.L_x_632:
[----:B-1----:R1:W2:Y:S02]  /*1a410*/  SYNCS.PHASECHK.TRANS64.TRYWAIT P0, [R2+URZ+0x30840], R3 ;  /* 0x03084003020075a7 */ /* 0x0022a4000800017f */
[----:B--2---:R-:W-:Y:S05]  /*1a420*/  @!P0 NANOSLEEP.SYNCS 0x989680 ;  /* 0x009896800000895d */ /* 0x004fea0003900000 */
[----:B------:R-:W2:Y:S02]  /*1a430*/  @!P0 SYNCS.PHASECHK.TRANS64 P0, [R2+URZ+0x30840], R3 ;  /* 0x03084003020085a7 */ /* 0x000ea4000800007f */
[----:B--2---:R-:W-:Y:S05]  /*1a440*/  @!P0 BRA `(.L_x_632) ;  /* 0xfffffffc00f08947 */ /* 0x004fea000383ffff */
[----:B------:R-:W-:Y:S05]  /*1a450*/  BRA `(.L_x_766) ;  /* 0xffffffbc00d87947 */ /* 0x000fea000383ffff */
.L_x_637:
[----:B0-----:R0:W1:Y:S02]  /*1a460*/  SYNCS.PHASECHK.TRANS64.TRYWAIT P0, [R3+URZ+0x60], R7 ;  /* 0x00006007030075a7 */ /* 0x001064000800017f */
[----:B-1----:R-:W-:Y:S05]  /*1a470*/  @!P0 NANOSLEEP.SYNCS 0x989680 ;  /* 0x009896800000895d */ /* 0x002fea0003900000 */
[----:B------:R-:W1:Y:S02]  /*1a480*/  @!P0 SYNCS.PHASECHK.TRANS64 P0, [R3+URZ+0x60], R7 ;  /* 0x00006007030085a7 */ /* 0x000e64000800007f */
[----:B-1----:R-:W-:Y:S05]  /*1a490*/  @!P0 BRA `(.L_x_637) ;  /* 0xfffffffc00f08947 */ /* 0x002fea000383ffff */
[----:B------:R-:W-:Y:S05]  /*1a4a0*/  BRA `(.L_x_767) ;  /* 0xffffffc000687947 */ /* 0x000fea000383ffff */
.L_x_647:
[----:B0-----:R0:W1:Y:S02]  /*1a4b0*/  SYNCS.PHASECHK.TRANS64.TRYWAIT P0, [R3+URZ+0x30860], R0 ;  /* 0x03086000030075a7 */ /* 0x001064000800017f */
[----:B-1----:R-:W-:Y:S05]  /*1a4c0*/  @!P0 NANOSLEEP.SYNCS 0x989680 ;  /* 0x009896800000895d */ /* 0x002fea0003900000 */
[----:B------:R-:W1:Y:S02]  /*1a4d0*/  @!P0 SYNCS.PHASECHK.TRANS64 P0, [R3+URZ+0x30860], R0 ;  /* 0x03086000030085a7 */ /* 0x000e64000800007f */
[----:B-1----:R-:W-:Y:S05]  /*1a4e0*/  @!P0 BRA `(.L_x_647) ;  /* 0xfffffffc00f08947 */ /* 0x002fea000383ffff */
[----:B------:R-:W-:Y:S05]  /*1a4f0*/  BRA `(.L_x_768) ;  /* 0xffffffc400687947 */ /* 0x000fea000383ffff */
.L_x_653:
[----:B------:R-:W-:Y:S01]  /*1a500*/  BSSY B0, `(.L_x_769) ;  /* 0x0000008000007945 */ /* 0x000fe20003800000 */
[----:B0-----:R-:W-:Y:S01]  /*1a510*/  MOV R13, R24 ;  /* 0x00000018000d7202 */ /* 0x001fe20000000f00 */
[----:B------:R-:W-:Y:S02]  /*1a520*/  IMAD.MOV.U32 R12, RZ, RZ, RZ ;  /* 0x000000ffff0c7224 */ /* 0x000fe400078e00ff */
[----:B------:R-:W-:Y:S02]  /*1a530*/  IMAD.MOV.U32 R11, RZ, RZ, 0x1f ;  /* 0x0000001fff0b7424 */ /* 0x000fe400078e00ff */
[----:B------:R-:W-:-:S07]  /*1a540*/  IMAD.MOV.U32 R15, RZ, RZ, -0x1 ;  /* 0xffffffffff0f7424 */ /* 0x000fce00078e00ff */
[----:B--2---:R-:W-:Y:S05]  /*1a550*/  WARPSYNC.COLLECTIVE R15, `(.L_x_770) ;  /* 0x000000000f087348 */ /* 0x004fea0003c00000 */
[----:B------:R0:W1:Y:S02]  /*1a560*/  SHFL.IDX P6, R14, R13, R12, R11 ;  /* 0x0000000c0d0e7389 */ /* 0x00006400000c000b */
[----:B012---:R-:W-:Y:S01]  /*1a570*/  ENDCOLLECTIVE ;  /* 0x000000000000791b */ /* 0x007fe20003800000 */
.L_x_770:
[----:B------:R-:W-:Y:S05]  /*1a580*/  BSYNC B0 ;  /* 0x0000000000007941 */ /* 0x000fea0003800000 */
.L_x_769:
[----:B------:R-:W-:Y:S01]  /*1a590*/  IMAD.MOV.U32 R13, RZ, RZ, R24 ;  /* 0x000000ffff0d7224 */ /* 0x000fe200078e0018 */
[----:B------:R-:W-:Y:S01]  /*1a5a0*/  MOV R12, 0x1 ;  /* 0x00000001000c7802 */ /* 0x000fe20000000f00 */
[----:B------:R-:W-:Y:S02]  /*1a5b0*/  IMAD.MOV.U32 R11, RZ, RZ, 0x1f ;  /* 0x0000001fff0b7424 */ /* 0x000fe400078e00ff */
[----:B------:R-:W-:Y:S02]  /*1a5c0*/  IMAD.MOV.U32 R15, RZ, RZ, -0x1 ;  /* 0xffffffffff0f7424 */ /* 0x000fe400078e00ff */
[----:B------:R-:W-:Y:S02]  /*1a5d0*/  IMAD.IADD R7, R27, 0x1, R9 ;  /* 0x000000011b077824 */ /* 0x000fe400078e0209 */
[----:B------:R-:W-:-:S07]  /*1a5e0*/  IMAD.MOV.U32 R0, RZ, RZ, R14 ;  /* 0x000000ffff007224 */ /* 0x000fce00078e000e */
[----:B------:R-:W-:Y:S05]  /*1a5f0*/  WARPSYNC.COLLECTIVE R15, `(.L_x_771) ;  /* 0x000000000f087348 */ /* 0x000fea0003c00000 */
[----:B------:R0:W1:Y:S02]  /*1a600*/  SHFL.IDX P6, R14, R13, R12, R11 ;  /* 0x0000000c0d0e7389 */ /* 0x00006400000c000b */
[----:B01----:R-:W-:Y:S01]  /*1a610*/  ENDCOLLECTIVE ;  /* 0x000000000000791b */ /* 0x003fe20003800000 */
.L_x_771:
        /* <DEDUP_REMOVED lines=16> */
[C---:B------:R-:W-:Y:S02]  /*1a720*/  ISETP.GE.U32.AND P5, PT, R9.reuse, 0x10, PT ;  /* 0x000000100900780c */ /* 0x040fe40003fa6070 */
[----:B--2---:R-:W-:Y:S01]  /*1a730*/  @!P1 MOV R7, R8 ;  /* 0x0000000800079202 */ /* 0x004fe20000000f00 */
[----:B---3--:R-:W-:Y:S01]  /*1a740*/  @!P1 IMAD.MOV.U32 R4, RZ, RZ, R5 ;  /* 0x000000ffff049224 */ /* 0x008fe200078e0005 */
[----:B------:R-:W-:-:S03]  /*1a750*/  ISETP.NE.AND P1, PT, R9, RZ, PT ;  /* 0x000000ff0900720c */ /* 0x000fc60003f25270 */
[----:B------:R-:W-:-:S10]  /*1a760*/  IMAD R13, R4, R7, RZ ;  /* 0x00000007040d7224 */ /* 0x000fd400078e02ff */
[----:B------:R-:W-:Y:S05]  /*1a770*/  WARPSYNC.COLLECTIVE R15, `(.L_x_772) ;  /* 0x000000000f087348 */ /* 0x000fea0003c00000 */
[----:B------:R0:W1:Y:S02]  /*1a780*/  SHFL.UP P6, R14, R13, R12, R11 ;  /* 0x0400000c0d0e7389 */ /* 0x00006400000c000b */
[----:B01----:R-:W-:Y:S01]  /*1a790*/  ENDCOLLECTIVE ;  /* 0x000000000000791b */ /* 0x003fe20003800000 */
.L_x_772:
[----:B------:R-:W-:Y:S02]  /*1a7a0*/  MOV R12, 0x2 ;  /* 0x00000002000c7802 */ /* 0x000fe40000000f00 */
[----:B------:R-:W-:-:S05]  /*1a7b0*/  SEL R14, R14, RZ, P1 ;  /* 0x000000ff0e0e7207 */ /* 0x000fca0000800000 */
[----:B------:R-:W-:-:S04]  /*1a7c0*/  IMAD.IADD R5, R13, 0x1, R14 ;  /* 0x000000010d057824 */ /* 0x000fc800078e020e */
[----:B------:R-:W-:-:S07]  /*1a7d0*/  IMAD.MOV.U32 R13, RZ, RZ, R5 ;  /* 0x000000ffff0d7224 */ /* 0x000fce00078e0005 */
[----:B------:R-:W-:Y:S05]  /*1a7e0*/  WARPSYNC.COLLECTIVE R15, `(.L_x_773) ;  /* 0x000000000f087348 */ /* 0x000fea0003c00000 */
[----:B------:R0:W1:Y:S02]  /*1a7f0*/  SHFL.UP P6, R14, R13, R12, R11 ;  /* 0x0400000c0d0e7389 */ /* 0x00006400000c000b */
[----:B01----:R-:W-:Y:S01]  /*1a800*/  ENDCOLLECTIVE ;  /* 0x000000000000791b */ /* 0x003fe20003800000 */
.L_x_773:
[----:B------:R-:W-:Y:S01]  /*1a810*/  IMAD.MOV.U32 R12, RZ, RZ, 0x4 ;  /* 0x00000004ff0c7424 */ /* 0x000fe200078e00ff */
[----:B------:R-:W-:-:S05]  /*1a820*/  SEL R2, R14, RZ, P2 ;  /* 0x000000ff0e027207 */ /* 0x000fca0001000000 */
[----:B------:R-:W-:-:S04]  /*1a830*/  IMAD.IADD R2, R5, 0x1, R2 ;  /* 0x0000000105027824 */ /* 0x000fc800078e0202 */
[----:B------:R-:W-:-:S07]  /*1a840*/  IMAD.MOV.U32 R13, RZ, RZ, R2 ;  /* 0x000000ffff0d7224 */ /* 0x000fce00078e0002 */
[----:B------:R-:W-:Y:S05]  /*1a850*/  WARPSYNC.COLLECTIVE R15, `(.L_x_774) ;  /* 0x000000000f087348 */ /* 0x000fea0003c00000 */
[----:B------:R0:W1:Y:S02]  /*1a860*/  SHFL.UP P6, R14, R13, R12, R11 ;  /* 0x0400000c0d0e7389 */ /* 0x00006400000c000b */
[----:B01----:R-:W-:Y:S01]  /*1a870*/  ENDCOLLECTIVE ;  /* 0x000000000000791b */ /* 0x003fe20003800000 */
.L_x_774:
[----:B------:R-:W-:Y:S02]  /*1a880*/  MOV R12, 0x8 ;  /* 0x00000008000c7802 */ /* 0x000fe40000000f00 */
[----:B------:R-:W-:-:S05]  /*1a890*/  SEL R3, R14, RZ, P3 ;  /* 0x000000ff0e037207 */ /* 0x000fca0001800000 */
[----:B------:R-:W-:-:S04]  /*1a8a0*/  IMAD.IADD R8, R2, 0x1, R3 ;  /* 0x0000000102087824 */ /* 0x000fc800078e0203 */
[----:B------:R-:W-:-:S07]  /*1a8b0*/  IMAD.MOV.U32 R13, RZ, RZ, R8 ;  /* 0x000000ffff0d7224 */ /* 0x000fce00078e0008 */
[----:B------:R-:W-:Y:S05]  /*1a8c0*/  WARPSYNC.COLLECTIVE R15, `(.L_x_775) ;  /* 0x000000000f087348 */ /* 0x000fea0003c00000 */
[----:B------:R0:W1:Y:S02]  /*1a8d0*/  SHFL.UP P6, R14, R13, R12, R11 ;  /* 0x0400000c0d0e7389 */ /* 0x00006400000c000b */
[----:B01----:R-:W-:Y:S01]  /*1a8e0*/  ENDCOLLECTIVE ;  /* 0x000000000000791b */ /* 0x003fe20003800000 */
.L_x_775:
[----:B------:R-:W-:Y:S01]  /*1a8f0*/  IMAD.MOV.U32 R12, RZ, RZ, 0x10 ;  /* 0x00000010ff0c7424 */ /* 0x000fe200078e00ff */
[----:B------:R-:W-:-:S05]  /*1a900*/  SEL R5, R14, RZ, P4 ;  /* 0x000000ff0e057207 */ /* 0x000fca0002000000 */
[----:B------:R-:W-:-:S04]  /*1a910*/  IMAD.IADD R5, R8, 0x1, R5 ;  /* 0x0000000108057824 */ /* 0x000fc800078e0205 */
[----:B------:R-:W-:-:S07]  /*1a920*/  IMAD.MOV.U32 R13, RZ, RZ, R5 ;  /* 0x000000ffff0d7224 */ /* 0x000fce00078e0005 */
[----:B------:R-:W-:Y:S05]  /*1a930*/  WARPSYNC.COLLECTIVE R15, `(.L_x_776) ;  /* 0x000000000f087348 */ /* 0x000fea0003c00000 */
[----:B------:R0:W1:Y:S02]  /*1a940*/  SHFL.UP P6, R14, R13, R12, R11 ;  /* 0x0400000c0d0e7389 */ /* 0x00006400000c000b */
[----:B01----:R-:W-:Y:S01]  /*1a950*/  ENDCOLLECTIVE ;  /* 0x000000000000791b */ /* 0x003fe20003800000 */
.L_x_776:
[----:B------:R-:W-:Y:S01]  /*1a960*/  MOV R12, 0x1f ;  /* 0x0000001f000c7802 */ /* 0x000fe20000000f00 */
[----:B------:R-:W-:Y:S01]  /*1a970*/  IMAD.MOV.U32 R11, RZ, RZ, 0x1f ;  /* 0x0000001fff0b7424 */ /* 0x000fe200078e00ff */
[----:B------:R-:W-:-:S05]  /*1a980*/  SEL R14, R14, RZ, P5 ;  /* 0x000000ff0e0e7207 */ /* 0x000fca0002800000 */
[----:B------:R-:W-:-:S04]  /*1a990*/  IMAD.IADD R3, R5, 0x1, R14 ;  /* 0x0000000105037824 */ /* 0x000fc800078e020e */
[----:B------:R-:W-:-:S07]  /*1a9a0*/  IMAD.MOV.U32 R13, RZ, RZ, R3 ;  /* 0x000000ffff0d7224 */ /* 0x000fce00078e0003 */
[----:B------:R-:W-:Y:S05]  /*1a9b0*/  WARPSYNC.COLLECTIVE R15, `(.L_x_777) ;  /* 0x000000000f087348 */ /* 0x000fea0003c00000 */
[----:B------:R0:W1:Y:S02]  /*1a9c0*/  SHFL.IDX P6, R14, R13, R12, R11 ;  /* 0x0000000c0d0e7389 */ /* 0x00006400000c000b */
[----:B01----:R-:W-:Y:S01]  /*1a9d0*/  ENDCOLLECTIVE ;  /* 0x000000000000791b */ /* 0x003fe20003800000 */
.L_x_777:
[----:B------:R-:W-:Y:S05]  /*1a9e0*/  BRA `(.L_x_778) ;  /* 0xffffffc400a07947 */ /* 0x000fea000383ffff */
.L_x_656:
[----:B------:R-:W-:Y:S01]  /*1a9f0*/  BSSY B0, `(.L_x_779) ;  /* 0x0000007000007945 */ /* 0x000fe20003800000 */
[----:B------:R-:W-:Y:S02]  /*1aa00*/  IMAD.MOV.U32 R12, RZ, RZ, 0x1 ;  /* 0x00000001ff0c7424 */ /* 0x000fe400078e00ff */
[----:B------:R-:W-:Y:S02]  /*1aa10*/  IMAD.MOV.U32 R11, RZ, RZ, RZ ;  /* 0x000000ffff0b7224 */ /* 0x000fe400078e00ff */
[----:B------:R-:W-:-:S07]  /*1aa20*/  IMAD.MOV.U32 R15, RZ, RZ, -0x1 ;  /* 0xffffffffff0f7424 */ /* 0x000fce00078e00ff */
[----:B------:R-:W-:Y:S05]  /*1aa30*/  WARPSYNC.COLLECTIVE R15, `(.L_x_780) ;  /* 0x000000000f087348 */ /* 0x000fea0003c00000 */
[----:B------:R0:W1:Y:S02]  /*1aa40*/  SHFL.UP P6, R14, R13, R12, R11 ;  /* 0x0400000c0d0e7389 */ /* 0x00006400000c000b */
[----:B01----:R-:W-:Y:S01]  /*1aa50*/  ENDCOLLECTIVE ;  /* 0x000000000000791b */ /* 0x003fe20003800000 */
.L_x_780:
[----:B------:R-:W-:Y:S05]  /*1aa60*/  BSYNC B0 ;  /* 0x0000000000007941 */ /* 0x000fea0003800000 */
.L_x_779:
[----:B------:R-:W-:Y:S01]  /*1aa70*/  SEL R14, R14, RZ, P1 ;  /* 0x000000ff0e0e7207 */ /* 0x000fe20000800000 */
[----:B------:R-:W-:Y:S02]  /*1aa80*/  IMAD.MOV.U32 R12, RZ, RZ, 0x2 ;  /* 0x00000002ff0c7424 */ /* 0x000fe400078e00ff */
[----:B------:R-:W-:Y:S01]  /*1aa90*/  IMAD.MOV.U32 R11, RZ, RZ, RZ ;  /* 0x000000ffff0b7224 */ /* 0x000fe200078e00ff */
[----:B------:R-:W-:Y:S01]  /*1aaa0*/  IADD3 R13, R13, R14, RZ ;  /* 0x0000000e0d0d7210 */ /* 0x000fe20007ffe0ff */
[----:B------:R-:W-:-:S07]  /*1aab0*/  IMAD.MOV.U32 R15, RZ, RZ, -0x1 ;  /* 0xffffffffff0f7424 */ /* 0x000fce00078e00ff */
[----:B------:R-:W-:Y:S05]  /*1aac0*/  WARPSYNC.COLLECTIVE R15, `(.L_x_781) ;  /* 0x000000000f087348 */ /* 0x000fea0003c00000 */
[----:B------:R0:W1:Y:S02]  /*1aad0*/  SHFL.UP P6, R14, R13, R12, R11 ;  /* 0x0400000c0d0e7389 */ /* 0x00006400000c000b */
[----:B01----:R-:W-:Y:S01]  /*1aae0*/  ENDCOLLECTIVE ;  /* 0x000000000000791b */ /* 0x003fe20003800000 */
.L_x_781:
[----:B------:R-:W-:Y:S02]  /*1aaf0*/  MOV R12, 0x4 ;  /* 0x00000004000c7802 */ /* 0x000fe40000000f00 */
[----:B------:R-:W-:-:S05]  /*1ab00*/  SEL R2, R14, RZ, P2 ;  /* 0x000000ff0e027207 */ /* 0x000fca0001000000 */
[----:B------:R-:W-:-:S04]  /*1ab10*/  IMAD.IADD R2, R13, 0x1, R2 ;  /* 0x000000010d027824 */ /* 0x000fc800078e0202 */
[----:B------:R-:W-:-:S07]  /*1ab20*/  IMAD.MOV.U32 R13, RZ, RZ, R2 ;  /* 0x000000ffff0d7224 */ /* 0x000fce00078e0002 */
[----:B------:R-:W-:Y:S05]  /*1ab30*/  WARPSYNC.COLLECTIVE R15, `(.L_x_782) ;  /* 0x000000000f087348 */ /* 0x000fea0003c00000 */
[----:B------:R0:W1:Y:S02]  /*1ab40*/  SHFL.UP P6, R14, R13, R12, R11 ;  /* 0x0400000c0d0e7389 */ /* 0x00006400000c000b */
[----:B01----:R-:W-:Y:S01]  /*1ab50*/  ENDCOLLECTIVE ;  /* 0x000000000000791b */ /* 0x003fe20003800000 */
.L_x_782:
[----:B------:R-:W-:Y:S01]  /*1ab60*/  IMAD.MOV.U32 R12, RZ, RZ, 0x8 ;  /* 0x00000008ff0c7424 */ /* 0x000fe200078e00ff */
[----:B------:R-:W-:-:S05]  /*1ab70*/  SEL R3, R14, RZ, P3 ;  /* 0x000000ff0e037207 */ /* 0x000fca0001800000 */
[----:B------:R-:W-:-:S04]  /*1ab80*/  IMAD.IADD R3, R2, 0x1, R3 ;  /* 0x0000000102037824 */ /* 0x000fc800078e0203 */
[----:B------:R-:W-:-:S07]  /*1ab90*/  IMAD.MOV.U32 R13, RZ, RZ, R3 ;  /* 0x000000ffff0d7224 */ /* 0x000fce00078e0003 */
[----:B------:R-:W-:Y:S05]  /*1aba0*/  WARPSYNC.COLLECTIVE R15, `(.L_x_783) ;  /* 0x000000000f087348 */ /* 0x000fea0003c00000 */
[----:B------:R0:W1:Y:S02]  /*1abb0*/  SHFL.UP P6, R14, R13, R12, R11 ;  /* 0x0400000c0d0e7389 */ /* 0x00006400000c000b */
[----:B01----:R-:W-:Y:S01]  /*1abc0*/  ENDCOLLECTIVE ;  /* 0x000000000000791b */ /* 0x003fe20003800000 */
.L_x_783:
[----:B------:R-:W-:Y:S02]  /*1abd0*/  MOV R12, 0x10 ;  /* 0x00000010000c7802 */ /* 0x000fe40000000f00 */
[----:B------:R-:W-:-:S05]  /*1abe0*/  SEL R14, R14, RZ, P4 ;  /* 0x000000ff0e0e7207 */ /* 0x000fca0002000000 */
[----:B------:R-:W-:-:S04]  /*1abf0*/  IMAD.IADD R5, R3, 0x1, R14 ;  /* 0x0000000103057824 */ /* 0x000fc800078e020e */
[----:B------:R-:W-:-:S07]  /*1ac00*/  IMAD.MOV.U32 R13, RZ, RZ, R5 ;  /* 0x000000ffff0d7224 */ /* 0x000fce00078e0005 */
[----:B------:R-:W-:Y:S05]  /*1ac10*/  WARPSYNC.COLLECTIVE R15, `(.L_x_784) ;  /* 0x000000000f087348 */ /* 0x000fea0003c00000 */
[----:B------:R0:W1:Y:S02]  /*1ac20*/  SHFL.UP P6, R14, R13, R12, R11 ;  /* 0x0400000c0d0e7389 */ /* 0x00006400000c000b */
[----:B01----:R-:W-:Y:S01]  /*1ac30*/  ENDCOLLECTIVE ;  /* 0x000000000000791b */ /* 0x003fe20003800000 */
.L_x_784:
        /* <DEDUP_REMOVED lines=8> */
.L_x_785:
[----:B------:R-:W-:Y:S05]  /*1acc0*/  BRA `(.L_x_786) ;  /* 0xffffffc4008c7947 */ /* 0x000fea000383ffff */
.L_x_658:
[----:B------:R-:W-:Y:S01]  /*1acd0*/  BSSY B0, `(.L_x_787) ;  /* 0x0000006000007945 */ /* 0x000fe20003800000 */
[----:B------:R-:W-:Y:S01]  /*1ace0*/  PLOP3.LUT P6, PT, P6, PT, PT, 0x8, 0x0 ;  /* 0x000000000000781c */ /* 0x000fe200037ce170 */
[----:B------:R-:W-:-:S12]  /*1acf0*/  IMAD.MOV.U32 R15, RZ, RZ, -0x1 ;  /* 0xffffffffff0f7424 */ /* 0x000fd800078e00ff */
[----:B0-----:R-:W-:Y:S05]  /*1ad00*/  WARPSYNC.COLLECTIVE R15, `(.L_x_788) ;  /* 0x000000000f087348 */ /* 0x001fea0003c00000 */
[----:B------:R-:W-:Y:S01]  /*1ad10*/  VOTE.ANY R14, PT, P6 ;  /* 0x00000000000e7806 */ /* 0x000fe200030e0100 */
[----:B0-----:R-:W-:Y:S06]  /*1ad20*/  ENDCOLLECTIVE ;  /* 0x000000000000791b */ /* 0x001fec0003800000 */
.L_x_788:
[----:B------:R-:W-:Y:S05]  /*1ad30*/  BSYNC B0 ;  /* 0x0000000000007941 */ /* 0x000fea0003800000 */
.L_x_787:
[----:B------:R-:W-:Y:S01]  /*1ad40*/  MOV R8, R14 ;  /* 0x0000000e00087202 */ /* 0x000fe20000000f00 */
[----:B------:R-:W-:Y:S02]  /*1ad50*/  IMAD.MOV.U32 R13, RZ, RZ, R7 ;  /* 0x000000ffff0d7224 */ /* 0x000fe400078e0007 */
[----:B------:R-:W-:Y:S01]  /*1ad60*/  IMAD.MOV.U32 R11, RZ, RZ, 0x1f ;  /* 0x0000001fff0b7424 */ /* 0x000fe200078e00ff */
[----:B------:R-:W0:Y:S01]  /*1ad70*/  POPC R5, R8 ;  /* 0x0000000800057309 */ /* 0x000e220000000000 */
[----:B------:R-:W-:Y:S02]  /*1ad80*/  IMAD.MOV.U32 R15, RZ, RZ, -0x1 ;  /* 0xffffffffff0f7424 */ /* 0x000fe400078e00ff */
[----:B0-----:R-:W-:-:S07]  /*1ad90*/  IMAD.MOV.U32 R12, RZ, RZ, R5 ;  /* 0x000000ffff0c7224 */ /* 0x001fce00078e0005 */
[----:B------:R-:W-:Y:S05]  /*1ada0*/  WARPSYNC.COLLECTIVE R15, `(.L_x_789) ;  /* 0x000000000f087348 */ /* 0x000fea0003c00000 */
[----:B------:R0:W1:Y:S02]  /*1adb0*/  SHFL.IDX P6, R14, R13, R12, R11 ;  /* 0x0000000c0d0e7389 */ /* 0x00006400000c000b */
[----:B01----:R-:W-:Y:S01]  /*1adc0*/  ENDCOLLECTIVE ;  /* 0x000000000000791b */ /* 0x003fe20003800000 */
.L_x_789:
[----:B------:R-:W-:Y:S01]  /*1add0*/  MOV R13, R4 ;  /* 0x00000004000d7202 */ /* 0x000fe20000000f00 */
[----:B------:R-:W-:-:S07]  /*1ade0*/  IMAD.MOV.U32 R7, RZ, RZ, R14 ;  /* 0x000000ffff077224 */ /* 0x000fce00078e000e */
[----:B------:R-:W-:Y:S05]  /*1adf0*/  WARPSYNC.COLLECTIVE R15, `(.L_x_790) ;  /* 0x000000000f087348 */ /* 0x000fea0003c00000 */
[----:B------:R0:W1:Y:S02]  /*1ae00*/  SHFL.IDX P6, R14, R13, R12, R11 ;  /* 0x0000000c0d0e7389 */ /* 0x00006400000c000b */
[----:B01----:R-:W-:Y:S01]  /*1ae10*/  ENDCOLLECTIVE ;  /* 0x000000000000791b */ /* 0x003fe20003800000 */
.L_x_790:
[----:B------:R-:W-:Y:S01]  /*1ae20*/  IMAD.MOV.U32 R4, RZ, RZ, R14 ;  /* 0x000000ffff047224 */ /* 0x000fe200078e000e */
[----:B------:R-:W-:Y:S06]  /*1ae30*/  BRA `(.L_x_791) ;  /* 0xffffffc4006c7947 */ /* 0x000fec000383ffff */
.L_x_660:
[----:B------:R-:W-:Y:S01]  /*1ae40*/  BSSY B0, `(.L_x_792) ;  /* 0x0000007000007945 */ /* 0x000fe20003800000 */
[----:B------:R-:W-:Y:S02]  /*1ae50*/  IMAD.MOV.U32 R13, RZ, RZ, R3 ;  /* 0x000000ffff0d7224 */ /* 0x000fe400078e0003 */
[----:B------:R-:W-:Y:S02]  /*1ae60*/  IMAD.MOV.U32 R11, RZ, RZ, 0x1f ;  /* 0x0000001fff0b7424 */ /* 0x000fe400078e00ff */
[----:B------:R-:W-:-:S07]  /*1ae70*/  IMAD.MOV.U32 R15, RZ, RZ, -0x1 ;  /* 0xffffffffff0f7424 */ /* 0x000fce00078e00ff */
[----:B0123--:R-:W-:Y:S05]  /*1ae80*/  WARPSYNC.COLLECTIVE R15, `(.L_x_793) ;  /* 0x000000000f087348 */ /* 0x00ffea0003c00000 */
[----:B------:R4:W0:Y:S02]  /*1ae90*/  SHFL.IDX P6, R14, R13, R12, R11 ;  /* 0x0000000c0d0e7389 */ /* 0x00082400000c000b */
[----:B01234-:R-:W-:Y:S01]  /*1aea0*/  ENDCOLLECTIVE ;  /* 0x000000000000791b */ /* 0x01ffe20003800000 */
.L_x_793:
[----:B------:R-:W-:Y:S05]  /*1aeb0*/  BSYNC B0 ;  /* 0x0000000000007941 */ /* 0x000fea0003800000 */
.L_x_792:
[----:B------:R-:W-:Y:S01]  /*1aec0*/  IMAD.MOV.U32 R24, RZ, RZ, R14 ;  /* 0x000000ffff187224 */ /* 0x000fe200078e000e */
[----:B------:R-:W-:Y:S06]  /*1aed0*/  BRA `(.L_x_659) ;  /* 0xffffffc4005c7947 */ /* 0x000fec000383ffff */
.L_x_664:
[----:B0-----:R0:W1:Y:S02]  /*1aee0*/  SYNCS.PHASECHK.TRANS64.TRYWAIT P0, [R9+URZ+0x30820], R0 ;  /* 0x03082000090075a7 */ /* 0x001064000800017f */
[----:B-1----:R-:W-:Y:S05]  /*1aef0*/  @!P0 NANOSLEEP.SYNCS 0x989680 ;  /* 0x009896800000895d */ /* 0x002fea0003900000 */
[----:B------:R-:W1:Y:S02]  /*1af00*/  @!P0 SYNCS.PHASECHK.TRANS64 P0, [R9+URZ+0x30820], R0 ;  /* 0x03082000090085a7 */ /* 0x000e64000800007f */
[----:B-1----:R-:W-:Y:S05]  /*1af10*/  @!P0 BRA `(.L_x_664) ;  /* 0xfffffffc00f08947 */ /* 0x002fea000383ffff */
[----:B------:R-:W-:Y:S05]  /*1af20*/  BRA `(.L_x_794) ;  /* 0xffffffc800b47947 */ /* 0x000fea000383ffff */
.L_x_665:
[----:B------:R-:W1:Y:S01]  /*1af30*/  S2R R2, SR_TID.X ;  /* 0x0000000000027919 */ /* 0x000e620000002100 */
[----:B------:R-:W-:Y:S01]  /*1af40*/  BSSY B0, `(.L_x_795) ;  /* 0x000000a000007945 */ /* 0x000fe20003800000 */
[----:B------:R-:W-:Y:S02]  /*1af50*/  IMAD.MOV.U32 R12, RZ, RZ, RZ ;  /* 0x000000ffff0c7224 */ /* 0x000fe400078e00ff */
[----:B------:R-:W-:Y:S02]  /*1af60*/  IMAD.MOV.U32 R11, RZ, RZ, 0x1f ;  /* 0x0000001fff0b7424 */ /* 0x000fe400078e00ff */
[----:B------:R-:W-:Y:S01]  /*1af70*/  IMAD.MOV.U32 R15, RZ, RZ, -0x1 ;  /* 0xffffffffff0f7424 */ /* 0x000fe200078e00ff */
[----:B-1----:R-:W-:-:S04]  /*1af80*/  SHF.R.U32.HI R2, RZ, 0x5, R2 ;  /* 0x00000005ff027819 */ /* 0x002fc80000011602 */
[----:B------:R-:W-:-:S04]  /*1af90*/  LOP3.LUT R2, R2, 0x3, RZ, 0xc0, !PT ;  /* 0x0000000302027812 */ /* 0x000fc800078ec0ff */
[----:B------:R-:W-:-:S07]  /*1afa0*/  MOV R13, R2 ;  /* 0x00000002000d7202 */ /* 0x000fce0000000f00 */
[----:B0--3--:R-:W-:Y:S05]  /*1afb0*/  WARPSYNC.COLLECTIVE R15, `(.L_x_796) ;  /* 0x000000000f087348 */ /* 0x009fea0003c00000 */
[----:B------:R1:W2:Y:S02]  /*1afc0*/  SHFL.IDX P6, R14, R13, R12, R11 ;  /* 0x0000000c0d0e7389 */ /* 0x0002a400000c000b */
[----:B0123--:R-:W-:Y:S01]  /*1afd0*/  ENDCOLLECTIVE ;  /* 0x000000000000791b */ /* 0x00ffe20003800000 */
.L_x_796:
[----:B------:R-:W-:Y:S05]  /*1afe0*/  BSYNC B0 ;  /* 0x0000000000007941 */ /* 0x000fea0003800000 */
.L_x_795:
[----:B------:R-:W-:Y:S05]  /*1aff0*/  BRA `(.L_x_797) ;  /* 0xffffffc8009c7947 */ /* 0x000fea000383ffff */
.L_x_666:
[----:B------:R-:W-:Y:S01]  /*1b000*/  BSSY B0, `(.L_x_798) ;  /* 0x0000006000007945 */ /* 0x000fe20003800000 */
[----:B------:R-:W-:-:S07]  /*1b010*/  IMAD.MOV.U32 R15, RZ, RZ, -0x1 ;  /* 0xffffffffff0f7424 */ /* 0x000fce00078e00ff */
[----:B0--3--:R-:W-:Y:S05]  /*1b020*/  WARPSYNC.COLLECTIVE R15, `(.L_x_799) ;  /* 0x000000000f0c7348 */ /* 0x009fea0003c00000 */
[----:B------:R-:W-:Y:S02]  /*1b030*/  ELECT P6, UR62, PT ;  /* 0x00000000003e782f */ /* 0x000fe400038c0000 */
[----:B------:R-:W-:Y:S01]  /*1b040*/  MOV R14, UR62 ;  /* 0x0000003e000e7c02 */ /* 0x000fe20008000f00 */
[----:B0--3--:R-:W-:Y:S10]  /*1b050*/  ENDCOLLECTIVE ;  /* 0x000000000000791b */ /* 0x009ff40003800000 */
.L_x_799:
[----:B------:R-:W-:Y:S05]  /*1b060*/  BSYNC B0 ;  /* 0x0000000000007941 */ /* 0x000fea0003800000 */
.L_x_798:
[----:B------:R-:W-:Y:S05]  /*1b070*/  BRA `(.L_x_800) ;  /* 0xffffffc800907947 */ /* 0x000fea000383ffff */
.L_x_668:
[----:B0-----:R0:W1:Y:S02]  /*1b080*/  SYNCS.PHASECHK.TRANS64.TRYWAIT P0, [R7+URZ], R2 ;  /* 0x00000002070075a7 */ /* 0x001064000800017f */
[----:B-1----:R-:W-:Y:S05]  /*1b090*/  @!P0 NANOSLEEP.SYNCS 0x989680 ;  /* 0x009896800000895d */ /* 0x002fea0003900000 */
[----:B------:R-:W1:Y:S02]  /*1b0a0*/  @!P0 SYNCS.PHASECHK.TRANS64 P0, [R7+URZ], R2 ;  /* 0x00000002070085a7 */ /* 0x000e64000800007f */
[----:B-1----:R-:W-:Y:S05]  /*1b0b0*/  @!P0 BRA `(.L_x_668) ;  /* 0xfffffffc00f08947 */ /* 0x002fea000383ffff */
[----:B------:R-:W-:Y:S05]  /*1b0c0*/  BRA `(.L_x_801) ;  /* 0xffffffc800c47947 */ /* 0x000fea000383ffff */
.L_x_669:
[----:B-1----:R1:W2:Y:S02]  /*1b0d0*/  SYNCS.PHASECHK.TRANS64.TRYWAIT P0, [R3+URZ], R0 ;  /* 0x00000000030075a7 */ /* 0x0022a4000800017f */
[----:B--2---:R-:W-:Y:S05]  /*1b0e0*/  @!P0 NANOSLEEP.SYNCS 0x989680 ;  /* 0x009896800000895d */ /* 0x004fea0003900000 */
[----:B------:R-:W2:Y:S02]  /*1b0f0*/  @!P0 SYNCS.PHASECHK.TRANS64 P0, [R3+URZ], R0 ;  /* 0x00000000030085a7 */ /* 0x000ea4000800007f */
[----:B--2---:R-:W-:Y:S05]  /*1b100*/  @!P0 BRA `(.L_x_669) ;  /* 0xfffffffc00f08947 */ /* 0x004fea000383ffff */
[----:B------:R-:W-:Y:S05]  /*1b110*/  BRA `(.L_x_802) ;  /* 0xffffffc800b87947 */ /* 0x000fea000383ffff */
.L_x_671:
[----:B-1----:R1:W2:Y:S02]  /*1b120*/  SYNCS.PHASECHK.TRANS64.TRYWAIT P0, [R5+URZ], R2 ;  /* 0x00000002050075a7 */ /* 0x0022a4000800017f */
[----:B--2---:R-:W-:Y:S05]  /*1b130*/  @!P0 NANOSLEEP.SYNCS 0x989680 ;  /* 0x009896800000895d */ /* 0x004fea0003900000 */
[----:B------:R-:W2:Y:S02]  /*1b140*/  @!P0 SYNCS.PHASECHK.TRANS64 P0, [R5+URZ], R2 ;  /* 0x00000002050085a7 */ /* 0x000ea4000800007f */
[----:B--2---:R-:W-:Y:S05]  /*1b150*/  @!P0 BRA `(.L_x_671) ;  /* 0xfffffffc00f08947 */ /* 0x004fea000383ffff */
[----:B------:R-:W-:Y:S05]  /*1b160*/  BRA `(.L_x_803) ;  /* 0xffffffc800bc7947 */ /* 0x000fea000383ffff */
.L_x_804:
        /* <DEDUP_REMOVED lines=9> */
.L_x_2704:


//--------------------- .text._ZN7cutlass13device_kernelIN5flash11enable_sm90INS1_16FlashAttnFwdSm90INS1_25CollectiveMainloopFwdSm90ILi2EN4cute5tupleIJNS5_1CILi1EEES8_S8_EEENS6_IJNS7_ILi192EEENS7_ILi128EEENS7_ILi64EEEEEELi64ENS_6half_tEfNS_4arch4Sm90ELb0ELb1ELb0ELb0ELb0ELb0ELb0ELb1ELb1ELb1ELb1ELb0EEENS1_21CollectiveEpilogueFwdINS6_IJSA_SC_SB_EEES9_SE_SG_Li384ELb0ELb1ELb1ELb0EEENS1_19SingleTileSchedulerILb0ELb1ELb1ELi192EEEEEEEEEvNT_6ParamsE --------------------------
	.section	.text._ZN7cutlass13device_kernelIN5flash11enable_sm90INS1_16FlashAttnFwdSm90INS1_25CollectiveMainloopFwdSm90ILi2EN4cute5tupleIJNS5_1CILi1EEES8_S8_EEENS6_IJNS7_ILi192EEENS7_ILi128EEENS7_ILi64EEEEEELi64ENS_6half_tEfNS_4arch4Sm90ELb0ELb1ELb0ELb0ELb0ELb0ELb0ELb1ELb1ELb1ELb1ELb0EEENS1_21CollectiveEpilogueFwdINS6_IJSA_SC_SB_EEES9_SE_SG_Li384ELb0ELb1ELb1ELb0EEENS1_19SingleTileSchedulerILb0ELb1ELb1ELi192EEEEEEEEEvNT_6ParamsE,"ax",@progbits
	.align	128
.text._ZN7cutlass13device_kernelIN5flash11enable_sm90INS1_16FlashAttnFwdSm90INS1_25CollectiveMainloopFwdSm90ILi2EN4cute5tupleIJNS5_1CILi1EEES8_S8_EEENS6_IJNS7_ILi192EEENS7_ILi128EEENS7_ILi64EEEEEELi64ENS_6half_tEfNS_4arch4Sm90ELb0ELb1ELb0ELb0ELb0ELb0ELb0ELb1ELb1ELb1ELb1ELb0EEENS1_21CollectiveEpilogueFwdINS6_IJSA_SC_SB_EEES9_SE_SG_Li384ELb0ELb1ELb1ELb0EEENS1_19SingleTileSchedulerILb0ELb1ELb1ELi192EEEEEEEEEvNT_6ParamsE:
        .type           _ZN7cutlass13device_kernelIN5flash11enable_sm90INS1_16FlashAttnFwdSm90INS1_25CollectiveMainloopFwdSm90ILi2EN4cute5tupleIJNS5_1CILi1EEES8_S8_EEENS6_IJNS7_ILi192EEENS7_ILi128EEENS7_ILi64EEEEEELi64ENS_6half_tEfNS_4arch4Sm90ELb0ELb1ELb0ELb0ELb0ELb0ELb0ELb1ELb1ELb1ELb1ELb0EEENS1_21CollectiveEpilogueFwdINS6_IJSA_SC_SB_EEES9_SE_SG_Li384ELb0ELb1ELb1ELb0EEENS1_19SingleTileSchedulerILb0ELb1ELb1ELi192EEEEEEEEEvNT_6ParamsE,@function
        .size           _ZN7cutlass13device_kernelIN5flash11enable_sm90INS1_16FlashAttnFwdSm90INS1_25CollectiveMainloopFwdSm90ILi2EN4cute5tupleIJNS5_1CILi1EEES8_S8_EEENS6_IJNS7_ILi192EEENS7_ILi128EEENS7_ILi64EEEEEELi64ENS_6half_tEfNS_4arch4Sm90ELb0ELb1ELb0ELb0ELb0ELb0ELb0ELb1ELb1ELb1ELb1ELb0EEENS1_21CollectiveEpilogueFwdINS6_IJSA_SC_SB_EEES9_SE_SG_Li384ELb0ELb1ELb1ELb0EEENS1_19SingleTileSchedulerILb0ELb1ELb1ELi192EEEEEEEEEvNT_6ParamsE,(.L_x_2705 - _ZN7cutlass13device_kernelIN5flash11enable_sm90INS1_16FlashAttnFwdSm90INS1_25CollectiveMainloopFwdSm90ILi2EN4cute5tupleIJNS5_1CILi1EEES8_S8_EEENS6_IJNS7_ILi192EEENS7_ILi128EEENS7_ILi64EEEEEELi64ENS_6half_tEfNS_4arch4Sm90ELb0ELb1ELb0ELb0ELb0ELb0ELb0ELb1ELb1ELb1ELb1ELb0EEENS1_21CollectiveEpilogueFwdINS6_IJSA_SC_SB_EEES9_SE_SG_Li384ELb0ELb1ELb1ELb0EEENS1_19SingleTileSchedulerILb0ELb1ELb1ELi192EEEEEEEEEvNT_6ParamsE)
        .other          _ZN7cutlass13device_kernelIN5flash11enable_sm90INS1_16FlashAttnFwdSm90INS1_25CollectiveMainloopFwdSm90ILi2EN4cute5tupleIJNS5_1CILi1EEES8_S8_EEENS6_IJNS7_ILi192EEENS7_ILi128EEENS7_ILi64EEEEEELi64ENS_6half_tEfNS_4arch4Sm90ELb0ELb1ELb0ELb0ELb0ELb0ELb0ELb1ELb1ELb1ELb1ELb0EEENS1_21CollectiveEpilogueFwdINS6_IJSA_SC_SB_EEES9_SE_SG_Li384ELb0ELb1ELb1ELb0EEENS1_19SingleTileSchedulerILb0ELb1ELb1ELi192EEEEEEEEEvNT_6ParamsE,@"STO_CUDA_ENTRY STV_DEFAULT"
_ZN7cutlass13device_kernelIN5flash11enable_sm90INS1_16FlashAttnFwdSm90INS1_25CollectiveMainloopFwdSm90ILi2EN4cute5tupleIJNS5_1CILi1EEES8_S8_EEENS6_IJNS7_ILi192EEENS7_ILi128EEENS7_ILi64EEEEEELi64ENS_6half_tEfNS_4arch4Sm90ELb0ELb1ELb0ELb0ELb0ELb0ELb0ELb1ELb1ELb1ELb1ELb0EEENS1_21CollectiveEpilogueFwdINS6_IJSA_SC_SB_EEES9_SE_SG_Li384ELb0ELb1ELb1ELb0EEENS1_19SingleTileSchedulerILb0ELb1ELb1ELi192EEEEEEEEEvNT_6ParamsE:
[----:B------:R-:W0:Y:S01]  /*0000*/  LDC R1, c[0x0][0x28] ;  /* 0x00000a00ff017b82 */ /* 0x000e220000000800 */
[----:B------:R-:W1:Y:S01]  /*0010*/  S2R R2, SR_TID.X ;  /* 0x0000000000027919 */ /* 0x000e620000002100 */
[----:B------:R-:W-:Y:S01]  /*0020*/  ELECT P0, URZ, PT ;  /* 0x00000000003f782f */ /* 0x000fe20003800000 */
[----:B------:R-:W-:Y:S01]  /*0030*/  BSSY B0, `(.L_x_805) ;  /* 0x000000e000007945 */ /* 0x000fe20003800000 */
[--C-:B-1----:R-:W-:Y:S02]  /*0040*/  SHF.R.U32.HI R16, RZ, 0x5, R2.reuse ;  /* 0x00000005ff107819 */ /* 0x102fe40000011602 */
[----:B------:R-:W-:-:S03]  /*0050*/  SHF.R.U32.HI R17, RZ, 0x7, R2 ;  /* 0x00000007ff117819 */ /* 0x000fc60000011602 */
[----:B------:R-:W1:Y:S02]  /*0060*/  SHFL.IDX PT, R0, R16, RZ, 0x1f ;  /* 0x00001fff10007589 */ /* 0x000e6400000e0000 */
[----:B-1----:R-:W-:-:S13]  /*0070*/  ISETP.EQ.AND P0, PT, R0, RZ, P0 ;  /* 0x000000ff0000720c */ /* 0x002fda0000702270 */
[----:B0-----:R-:W-:Y:S05]  /*0080*/  @!P0 BRA `(.L_x_806) ;  /* 0x0000000000208947 */ /* 0x001fea0003800000 */
        /* <DEDUP_REMOVED lines=8> */
.L_x_806:
[----:B------:R-:W-:Y:S05]  /*0110*/  BSYNC B0 ;  /* 0x0000000000007941 */ /* 0x000fea0003800000 */
.L_x_805:
[----:B------:R-:W-:Y:S01]  /*0120*/  VOTEU.ANY UP0, P0 ;  /* 0x00000000003f7886 */ /* 0x000fe20000000100 */
[----:B------:R-:W0:Y:S01]  /*0130*/  SHFL.IDX PT, R3, R17, RZ, 0x1f ;  /* 0x00001fff11037589 */ /* 0x000e2200000e0000 */
[----:B------:R-:W-:Y:S01]  /*0140*/  UMOV UR4, 0x80 ;  /* 0x0000008000047882 */ /* 0x000fe20000000000 */
[----:B------:R-:W-:Y:S01]  /*0150*/  UMOV UR7, 0x180 ;  /* 0x0000018000077882 */ /* 0x000fe20000000000 */
[----:B------:R-:W-:Y:S01]  /*0160*/  VOTEU.ANY UP1, P0 ;  /* 0x00000000003f7886 */ /* 0x000fe20000020100 */
[----:B------:R-:W1:Y:S01]  /*0170*/  @UP0 S2UR UR8, SR_CgaCtaId ;  /* 0x00000000000809c3 */ /* 0x000e620000008800 */
[----:B------:R-:W2:Y:S01]  /*0180*/  SHFL.IDX PT, R0, R16, RZ, 0x1f ;  /* 0x00001fff10007589 */ /* 0x000ea200000e0000 */
[----:B------:R-:W-:Y:S01]  /*0190*/  @UP0 UMOV UR6, 0x400 ;  /* 0x0000040000060882 */ /* 0x000fe20000000000 */
[----:B------:R-:W-:-:S04]  /*01a0*/  @UP0 UIADD3 UR4, -UR4, 0x100000, URZ ;  /* 0x0010000004040890 */ /* 0x000fc8000fffe13f */
[----:B------:R-:W-:Y:S02]  /*01b0*/  @UP0 USHF.L.U32 UR5, UR4, 0xb, URZ ;  /* 0x0000000b04050899 */ /* 0x000fe4000800063f */
[----:B------:R-:W-:Y:S01]  /*01c0*/  @UP0 USHF.L.U32 UR4, UR4, 0x1, URZ ;  /* 0x0000000104040899 */ /* 0x000fe2000800063f */
[----:B------:R-:W-:Y:S01]  /*01d0*/  VOTEU.ANY UP2, P0 ;  /* 0x00000000003f7886 */ /* 0x000fe20000040100 */
[----:B0-----:R-:W-:Y:S01]  /*01e0*/  R2UR UR9, R3 ;  /* 0x00000000030972ca */ /* 0x001fe200000e0000 */
[----:B-1----:R-:W-:Y:S01]  /*01f0*/  @UP0 ULEA UR8, UR8, UR6, 0x18 ;  /* 0x0000000608080291 */ /* 0x002fe2000f8ec03f */
[----:B--2---:R-:W-:Y:S01]  /*0200*/  ISETP.NE.AND P1, PT, R0, RZ, PT ;  /* 0x000000ff0000720c */ /* 0x004fe20003f25270 */
[----:B------:R-:W-:-:S04]  /*0210*/  @UP0 UIADD3 UR6, -UR7, 0x100000, URZ ;  /* 0x0010000007060890 */ /* 0x000fc8000fffe13f */
[----:B------:R-:W-:Y:S02]  /*0220*/  @UP0 USHF.L.U32 UR7, UR6, 0xb, URZ ;  /* 0x0000000b06070899 */ /* 0x000fe4000800063f */
[----:B------:R-:W-:-:S04]  /*0230*/  @UP0 USHF.L.U32 UR6, UR6, 0x1, URZ ;  /* 0x0000000106060899 */ /* 0x000fc8000800063f */
[----:B------:R-:W-:Y:S01]  /*0240*/  UISETP.NE.AND UP0, UPT, UR9, URZ, UPT ;  /* 0x0000003f0900728c */ /* 0x000fe2000bf05270 */
[----:B------:R-:W0:Y:S02]  /*0250*/  FENCE.VIEW.ASYNC.S ;  /* 0x00000000000073c6 */ /* 0x000e240000000000 */
[----:B0-----:R0:W1:Y:S05]  /*0260*/  @UP1 SYNCS.EXCH.64 URZ, [UR8+0x16800], UR4 ;  /* 0x01680004083f15b2 */ /* 0x00106a0008000100 */
[----:B------:R0:W2:Y:S01]  /*0270*/  @UP2 SYNCS.EXCH.64 URZ, [UR8+0x16820], UR6 ;  /* 0x01682006083f25b2 */ /* 0x0000a20008000100 */
        /* <DEDUP_REMOVED lines=17> */
[----:B------:R3:W0:Y:S02]  /*0390*/  SYNCS.EXCH.64 URZ, [UR8+0x16848], UR6 ;  /* 0x01684806083f75b2 */ /* 0x0006240008000100 */
[----:B---3--:R-:W-:Y:S01]  /*03a0*/  NOP ;  /* 0x0000000000007918 */ /* 0x008fe20000000000 */
.L_x_807:
[----:B------:R-:W3:Y:S01]  /*03b0*/  SHFL.IDX PT, R0, R16, RZ, 0x1f ;  /* 0x00001fff10007589 */ /* 0x000ee200000e0000 */
[----:B------:R-:W-:Y:S01]  /*03c0*/  NOP ;  /* 0x0000000000007918 */ /* 0x000fe20000000000 */
[----:B---3--:R-:W-:-:S13]  /*03d0*/  ISETP.NE.AND P0, PT, R0, RZ, PT ;  /* 0x000000ff0000720c */ /* 0x008fda0003f05270 */
        /* <DEDUP_REMOVED lines=17> */
[----:B------:R3:W0:Y:S02]  /*04f0*/  SYNCS.EXCH.64 URZ, [UR8+0x16868], UR6 ;  /* 0x01686806083f75b2 */ /* 0x0006240008000100 */
[----:B---3--:R-:W-:Y:S01]  /*0500*/  NOP ;  /* 0x0000000000007918 */ /* 0x008fe20000000000 */
.L_x_808:
[----:B------:R-:W3:Y:S01]  /*0510*/  SHFL.IDX PT, R0, R16, RZ, 0x1f ;  /* 0x00001fff10007589 */ /* 0x000ee200000e0000 */
[----:B------:R-:W-:Y:S01]  /*0520*/  NOP ;  /* 0x0000000000007918 */ /* 0x000fe20000000000 */
[----:B---3--:R-:W-:-:S13]  /*0530*/  ISETP.NE.AND P0, PT, R0, RZ, PT ;  /* 0x000000ff0000720c */ /* 0x008fda0003f05270 */
        /* <DEDUP_REMOVED lines=13> */
[----:B------:R3:W0:Y:S02]  /*0610*/  SYNCS.EXCH.64 URZ, [UR6+0x16888], UR4 ;  /* 0x01688804063f75b2 */ /* 0x0006240008000100 */
[----:B---3--:R-:W-:Y:S01]  /*0620*/  NOP ;  /* 0x0000000000007918 */ /* 0x008fe20000000000 */
.L_x_809:
        /* <DEDUP_REMOVED lines=22> */
.L_x_810:
        /* <DEDUP_REMOVED lines=22> */
.L_x_811:
[----:B------:R-:W-:Y:S01]  /*08f0*/  PLOP3.LUT P0, PT, PT, PT, UP0, 0x80, 0x0 ;  /* 0x000000000000781c */ /* 0x000fe20003f0f008 */
[----:B------:R-:W-:Y:S01]  /*0900*/  UMOV UR45, 0x1 ;  /* 0x00000001002d7882 */ /* 0x000fe20000000000 */
[----:B------:R-:W-:Y:S01]  /*0910*/  NOP ;  /* 0x0000000000007918 */ /* 0x000fe20000000000 */
[----:B------:R-:W-:Y:S01]  /*0920*/  USEL UR45, UR45, 0x2, !UP0 ;  /* 0x000000022d2d7887 */ /* 0x000fe2000c000000 */
[----:B------:R-:W-:Y:S01]  /*0930*/  BSSY B6, `(.L_x_812) ;  /* 0x00010f7000067945 */ /* 0x000fe20003800000 */
[----:B------:R-:W-:Y:S01]  /*0940*/  ULDC.64 UR48, c[0x0][0x208] ;  /* 0x0000820000307ab9 */ /* 0x000fe20000000a00 */
[----:B------:R-:W-:Y:S01]  /*0950*/  LOP3.LUT R19, R2, 0x7f, RZ, 0xc0, !PT ;  /* 0x0000007f02137812 */ /* 0x000fe200078ec0ff */
[----:B012-4-:R-:W-:Y:S06]  /*0960*/  BAR.SYNC.DEFER_BLOCKING 0x0 ;  /* 0x0000000000007b1d */ /* 0x017fec0000010000 */
[----:B------:R-:W-:Y:S05]  /*0970*/  @!P0 BRA `(.L_x_813) ;  /* 0x000000d4008c8947 */ /* 0x000fea0003800000 */
.L_x_814:
[----:B------:R-:W-:-:S08]  /*0980*/  NOP ;  /* 0x0000000000007918 */ /* 0x000fd00000000000 */
[----:B------:R-:W0:Y:S02]  /*0990*/  USETMAXREG.TRY_ALLOC.CTAPOOL UP0, 0xa0 ;  /* 0x000000a0000079c8 */ /* 0x000e240008000600 */
[----:B0-----:R-:W-:-:S13]  /*09a0*/  PLOP3.LUT P0, PT, PT, PT, UP0, 0x80, 0x0 ;  /* 0x000000000000781c */ /* 0x001fda0003f0f008 */
[----:B------:R-:W-:Y:S05]  /*09b0*/  @!P0 BRA `(.L_x_814) ;  /* 0xfffffffc00f08947 */ /* 0x000fea000383ffff */
[----:B------:R-:W0:Y:S01]  /*09c0*/  S2UR UR6, SR_CTAID.Y ;  /* 0x00000000000679c3 */ /* 0x000e220000002600 */
[----:B------:R-:W-:Y:S01]  /*09d0*/  LOP3.LUT R0, R2, 0xffffff80, RZ, 0xc0, !PT ;  /* 0xffffff8002007812 */ /* 0x000fe200078ec0ff */
[----:B------:R-:W-:Y:S02]  /*09e0*/  ULDC UR7, c[0x0][0xc50] ;  /* 0x0003140000077ab9 */ /* 0x000fe40000000800 */
[----:B------:R-:W-:-:S04]  /*09f0*/  UISETP.NE.AND UP0, UPT, UR7, 0x1, UPT ;  /* 0x000000010700788c */ /* 0x000fc8000bf05270 */
[----:B------:R-:W-:Y:S08]  /*0a00*/  BAR.ARV 0x8, 0x200 ;  /* 0x0208000000007b1d */ /* 0x000ff00000002000 */
[----:B------:R-:W1:Y:S01]  /*0a10*/  S2UR UR8, SR_CTAID.Z ;  /* 0x00000000000879c3 */ /* 0x000e620000002700 */
[----:B------:R-:W-:Y:S01]  /*0a20*/  ISETP.NE.AND P0, PT, R0, 0x80, PT ;  /* 0x000000800000780c */ /* 0x000fe20003f05270 */
[----:B------:R-:W-:Y:S01]  /*0a30*/  @UP0 ULDC UR4, c[0x0][0xc54] ;  /* 0x0003150000040ab9 */ /* 0x000fe20000000800 */
[----:B------:R-:W-:Y:S01]  /*0a40*/  @UP0 ULDC UR9, c[0x0][0xc58] ;  /* 0x0003160000090ab9 */ /* 0x000fe20000000800 */
[----:B0-----:R-:W-:-:S10]  /*0a50*/  UIMAD.WIDE.U32 UR4, UR6, UR4, URZ ;  /* 0x00000004060472a5 */ /* 0x001fd4000f8e003f */
[----:B------:R-:W-:Y:S06]  /*0a60*/  @!P0 BAR.ARV 0x9, 0x100 ;  /* 0x0244000000008b1d */ /* 0x000fec0000002000 */
[----:B------:R-:W-:Y:S01]  /*0a70*/  UMOV UR36, UR6 ;  /* 0x0000000600247c82 */ /* 0x000fe20008000000 */
[----:B------:R-:W-:Y:S01]  /*0a80*/  @UP0 USHF.R.U32.HI UR36, URZ, UR9, UR5 ;  /* 0x000000093f240299 */ /* 0x000fe20008011605 */
[----:B-1----:R-:W-:-:S03]  /*0a90*/  ISETP.LE.AND P0, PT, RZ, UR8, PT ;  /* 0x00000008ff007c0c */ /* 0x002fc6000bf03270 */
[----:B------:R-:W-:-:S04]  /*0aa0*/  UIADD3 UR4, -UR36, URZ, URZ ;  /* 0x0000003f24047290 */ /* 0x000fc8000fffe13f */
[----:B------:R-:W-:-:S06]  /*0ab0*/  UIMAD UR6, UR7, UR4, UR6 ;  /* 0x00000004070672a4 */ /* 0x000fcc000f8e0206 */
[----:B------:R-:W-:Y:S06]  /*0ac0*/  @!P0 BRA `(.L_x_815) ;  /* 0x0000010c00748947 */ /* 0x000fec0003800000 */
[----:B------:R-:W0:Y:S01]  /*0ad0*/  LDC.64 R6, c[0x0][0x418] ;  /* 0x00010600ff067b82 */ /* 0x000e220000000a00 */
[----:B------:R-:W-:Y:S01]  /*0ae0*/  ULDC UR4, c[0x0][0x448] ;  /* 0x0001120000047ab9 */ /* 0x000fe20000000800 */
[----:B------:R-:W-:Y:S01]  /*0af0*/  VIADD R18, R2, 0xffffff80 ;  /* 0xffffff8002127836 */ /* 0x000fe20000000000 */
[----:B------:R-:W-:-:S03]  /*0b00*/  UISETP.NE.AND UP0, UPT, UR4, 0x1, UPT ;  /* 0x000000010400788c */ /* 0x000fc6000bf05270 */
[----:B------:R-:W-:Y:S02]  /*0b10*/  ULDC.64 UR4, c[0x0][0x9e0] ;  /* 0x0002780000047ab9 */ /* 0x000fe40000000a00 */
[----:B------:R-:W1:Y:S01]  /*0b20*/  LDC R23, c[0x0][0x288] ;  /* 0x0000a200ff177b82 */ /* 0x000e620000000800 */
[----:B------:R-:W-:-:S05]  /*0b30*/  UISETP.GE.AND UP1, UPT, UR5, 0x1, UPT ;  /* 0x000000010500788c */ /* 0x000fca000bf26270 */
[----:B------:R-:W-:Y:S01]  /*0b40*/  @UP0 ULDC UR9, c[0x0][0x44c] ;  /* 0x0001130000090ab9 */ /* 0x000fe20000000800 */
[----:B------:R-:W-:Y:S01]  /*0b50*/  @UP0 ULDC UR11, c[0x0][0x450] ;  /* 0x00011400000b0ab9 */ /* 0x000fe20000000800 */
[----:B------:R-:W2:Y:S01]  /*0b60*/  LDC R16, c[0x0][0x424] ;  /* 0x00010900ff107b82 */ /* 0x000ea20000000800 */
[----:B------:R-:W-:-:S07]  /*0b70*/  PLOP3.LUT P1, PT, PT, PT, UP1, 0x80, 0x0 ;  /* 0x000000000000781c */ /* 0x000fce0003f2f018 */
[----:B------:R-:W3:Y:S01]  /*0b80*/  LDC R5, c[0x0][0x2f0] ;  /* 0x0000bc00ff057b82 */ /* 0x000ee20000000800 */
[----:B0-----:R-:W-:-:S04]  /*0b90*/  ISETP.NE.U32.AND P0, PT, R6, RZ, PT ;  /* 0x000000ff0600720c */ /* 0x001fc80003f05070 */
[----:B------:R-:W-:-:S03]  /*0ba0*/  ISETP.NE.AND.EX P0, PT, R7, RZ, PT, P0 ;  /* 0x000000ff0700720c */ /* 0x000fc60003f05300 */
[----:B------:R-:W0:Y:S01]  /*0bb0*/  S2UR UR40, SR_CTAID.X ;  /* 0x00000000002879c3 */ /* 0x000e220000002500 */
[----:B-1----:R-:W-:Y:S02]  /*0bc0*/  IADD3 R3, -R23, 0x1, RZ ;  /* 0x0000000117037810 */ /* 0x002fe40007ffe1ff */
[----:B--2---:R-:W-:-:S05]  /*0bd0*/  SEL R16, R16, 0x1, P0 ;  /* 0x0000000110107807 */ /* 0x004fca0000000000 */
[----:B---3--:R-:W-:-:S05]  /*0be0*/  IMAD R3, R16, R5, R3 ;  /* 0x0000000510037224 */ /* 0x008fca00078e0203 */
[----:B------:R-:W-:Y:S01]  /*0bf0*/  R2UR UR10, R3 ;  /* 0x00000000030a72ca */ /* 0x000fe200000e0000 */
[----:B0-----:R-:W-:-:S04]  /*0c00*/  UIMAD UR40, UR40, 0xc0, URZ ;  /* 0x000000c0282878a4 */ /* 0x001fc8000f8e023f */
[----:B------:R-:W-:Y:S02]  /*0c10*/  @UP0 UIADD3 UR8, UR40, 0xbf, URZ ;  /* 0x000000bf28080890 */ /* 0x000fe4000fffe03f */
[----:B------:R-:W-:Y:S02]  /*0c20*/  UIADD3 UR7, UR40, 0xbf, URZ ;  /* 0x000000bf28077890 */ /* 0x000fe4000fffe03f */
[----:B------:R-:W-:-:S04]  /*0c30*/  UIMAD.WIDE.U32 UR8, UR8, UR9, URZ ;  /* 0x00000009080872a5 */ /* 0x000fc8000f8e003f */
[----:B------:R-:W-:-:S04]  /*0c40*/  @UP0 USHF.R.U32.HI UR7, URZ, UR11, UR9 ;  /* 0x0000000b3f070299 */ /* 0x000fc80008011609 */
[----:B------:R-:W-:-:S04]  /*0c50*/  UIADD3 UR7, UR10, UR7, URZ ;  /* 0x000000070a077290 */ /* 0x000fc8000fffe03f */
[----:B------:R-:W-:-:S06]  /*0c60*/  UIADD3 UR4, UR7, UR4, URZ ;  /* 0x0000000407047290 */ /* 0x000fcc000fffe03f */
[----:B------:R-:W-:Y:S01]  /*0c70*/  IMAD.U32 R0, RZ, RZ, UR4 ;  /* 0x00000004ff007e24 */ /* 0x000fe2000f8e00ff */
[----:B------:R-:W-:Y:S06]  /*0c80*/  @!P1 BRA `(.L_x_816) ;  /* 0x0000000000409947 */ /* 0x000fec0003800000 */
[----:B------:R-:W-:Y:S01]  /*0c90*/  ISETP.LT.AND P0, PT, RZ, UR7, PT ;  /* 0x00000007ff007c0c */ /* 0x000fe2000bf01270 */
[----:B------:R-:W-:-:S12]  /*0ca0*/  UIADD3 UR4, UR7, -0x1, URZ ;  /* 0xffffffff07047890 */ /* 0x000fd8000fffe03f */
[----:B------:R-:W-:Y:S05]  /*0cb0*/  @P0 BRA `(.L_x_817) ;  /* 0x00000000001c0947 */ /* 0x000fea0003800000 */
[----:B------:R-:W-:Y:S02]  /*0cc0*/  UISETP.NE.AND UP1, UPT, UR5, 0x1, UPT ;  /* 0x000000010500788c */ /* 0x000fe4000bf25270 */
[----:B------:R-:W-:-:S09]  /*0cd0*/  UIADD3 UR4, -UR7, URZ, URZ ;  /* 0x0000003f07047290 */ /* 0x000fd2000fffe13f */
[----:B------:R-:W-:Y:S02]  /*0ce0*/  @UP1 ULDC.64 UR10, c[0x0][0x9e8] ;  /* 0x00027a00000a1ab9 */ /* 0x000fe40000000a00 */
[----:B------:R-:W-:-:S04]  /*0cf0*/  UIMAD.WIDE.U32 UR8, UR4, UR10, URZ ;  /* 0x0000000a040872a5 */ /* 0x000fc8000f8e003f */
[----:B------:R-:W-:-:S04]  /*0d00*/  @UP1 USHF.R.U32.HI UR4, URZ, UR11, UR9 ;  /* 0x0000000b3f041299 */ /* 0x000fc80008011609 */
[----:B------:R-:W-:Y:S01]  /*0d10*/  ULOP3.LUT UR4, URZ, UR4, URZ, 0x33, !UPT ;  /* 0x000000043f047292 */ /* 0x000fe2000f8e333f */
[----:B------:R-:W-:Y:S11]  /*0d20*/  BRA `(.L_x_818) ;  /* 0x0000000000107947 */ /* 0x000ff60003800000 */
.L_x_817:
[----:B------:R-:W-:-:S11]  /*0d30*/  UISETP.NE.AND UP1, UPT, UR5, 0x1, UPT ;  /* 0x000000010500788c */ /* 0x000fd6000bf25270 */
[----:B------:R-:W-:Y:S02]  /*0d40*/  @UP1 ULDC.64 UR10, c[0x0][0x9e8] ;  /* 0x00027a00000a1ab9 */ /* 0x000fe40000000a00 */
[----:B------:R-:W-:-:S04]  /*0d50*/  UIMAD.WIDE.U32 UR8, UR4, UR10, URZ ;  /* 0x0000000a040872a5 */ /* 0x000fc8000f8e003f */
[----:B------:R-:W-:-:S12]  /*0d60*/  @UP1 USHF.R.U32.HI UR4, URZ, UR11, UR9 ;  /* 0x0000000b3f041299 */ /* 0x000fd80008011609 */
.L_x_818:
[----:B------:R-:W-:-:S06]  /*0d70*/  UIMAD UR4, UR4, UR5, UR5 ;  /* 0x00000005040472a4 */ /* 0x000fcc000f8e0205 */
[----:B------:R-:W-:-:S07]  /*0d80*/  VIMNMX R0, R0, UR4, PT ;  /* 0x0000000400007c48 */ /* 0x000fce000bfe0100 */
.L_x_816:
[-C--:B------:R-:W-:Y:S01]  /*0d90*/  IMAD R23, R16, R5.reuse, -R23 ;  /* 0x0000000510177224 */ /* 0x080fe200078e0a17 */
[----:B------:R-:W-:Y:S01]  /*0da0*/  @UP0 ULDC UR8, c[0x0][0x44c] ;  /* 0x0001130000080ab9 */ /* 0x000fe20000000800 */
[----:B------:R-:W-:Y:S01]  /*0db0*/  VIADD R4, R0, 0x7f ;  /* 0x0000007f00047836 */ /* 0x000fe20000000000 */
[----:B------:R-:W-:Y:S01]  /*0dc0*/  UIMAD.WIDE.U32 UR8, UR40, UR8, URZ ;  /* 0x00000008280872a5 */ /* 0x000fe2000f8e003f */
[----:B------:R-:W-:Y:S01]  /*0dd0*/  IMAD R0, R16, R5, 0x7f ;  /* 0x0000007f10007424 */ /* 0x000fe200078e0205 */
[----:B------:R-:W-:Y:S01]  /*0de0*/  R2UR UR7, R23 ;  /* 0x00000000170772ca */ /* 0x000fe200000e0000 */
[----:B------:R-:W-:Y:S01]  /*0df0*/  @UP0 ULDC UR10, c[0x0][0x450] ;  /* 0x00011400000a0ab9 */ /* 0x000fe20000000800 */
[----:B------:R-:W-:Y:S01]  /*0e00*/  UMOV UR4, UR40 ;  /* 0x0000002800047c82 */ /* 0x000fe20008000000 */
[----:B------:R-:W-:Y:S01]  /*0e10*/  SHF.R.S32.HI R5, RZ, 0x1f, R4 ;  /* 0x0000001fff057819 */ /* 0x000fe20000011404 */
[----:B------:R-:W-:Y:S01]  /*0e20*/  @UP0 USHF.R.U32.HI UR4, URZ, UR10, UR9 ;  /* 0x0000000a3f040299 */ /* 0x000fe20008011609 */
[----:B------:R-:W-:-:S02]  /*0e30*/  SHF.R.S32.HI R3, RZ, 0x1f, R0 ;  /* 0x0000001fff037819 */ /* 0x000fc40000011400 */
[----:B------:R-:W-:Y:S02]  /*0e40*/  LEA.HI R5, R5, R4, RZ, 0x7 ;  /* 0x0000000405057211 */ /* 0x000fe400078f38ff */
[----:B------:R-:W-:Y:S02]  /*0e50*/  LEA.HI R3, R3, R0, RZ, 0x7 ;  /* 0x0000000003037211 */ /* 0x000fe400078f38ff */
[----:B------:R-:W-:Y:S02]  /*0e60*/  SHF.R.S32.HI R0, RZ, 0x7, R5 ;  /* 0x00000007ff007819 */ /* 0x000fe40000011405 */
[----:B------:R-:W-:Y:S01]  /*0e70*/  UIADD3 UR4, UR7, UR4, URZ ;  /* 0x0000000407047290 */ /* 0x000fe2000fffe03f */
[----:B------:R-:W-:Y:S02]  /*0e80*/  SHF.R.S32.HI R3, RZ, 0x7, R3 ;  /* 0x00000007ff037819 */ /* 0x000fe40000011403 */
[----:B------:R-:W-:Y:S02]  /*0e90*/  ULDC UR7, c[0x0][0x9dc] ;  /* 0x0002770000077ab9 */ /* 0x000fe40000000800 */
[----:B------:R-:W-:Y:S01]  /*0ea0*/  UIADD3 UR7, UR4, -UR7, URZ ;  /* 0x8000000704077290 */ /* 0x000fe2000fffe03f */
[----:B------:R-:W-:Y:S01]  /*0eb0*/  VIMNMX R22, R3, R0, PT ;  /* 0x0000000003167248 */ /* 0x000fe20003fe0100 */
[----:B------:R-:W-:Y:S10]  /*0ec0*/  @!P1 BRA `(.L_x_819) ;  /* 0x0000000000449947 */ /* 0x000ff40003800000 */
[----:B------:R-:W-:-:S06]  /*0ed0*/  UISETP.GT.AND UP0, UPT, UR4, -0x1, UPT ;  /* 0xffffffff0400788c */ /* 0x000fcc000bf04270 */
[----:B------:R-:W-:-:S13]  /*0ee0*/  PLOP3.LUT P0, PT, PT, PT, UP0, 0x80, 0x0 ;  /* 0x000000000000781c */ /* 0x000fda0003f0f008 */
[----:B------:R-:W-:Y:S05]  /*0ef0*/  @P0 BRA `(.L_x_820) ;  /* 0x00000000001c0947 */ /* 0x000fea0003800000 */
[----:B------:R-:W-:Y:S02]  /*0f00*/  UISETP.NE.AND UP0, UPT, UR5, 0x1, UPT ;  /* 0x000000010500788c */ /* 0x000fe4000bf05270 */
[----:B------:R-:W-:-:S09]  /*0f10*/  ULOP3.LUT UR4, URZ, UR4, URZ, 0x33, !UPT ;  /* 0x000000043f047292 */ /* 0x000fd2000f8e333f */
[----:B------:R-:W-:Y:S02]  /*0f20*/  @UP0 ULDC.64 UR10, c[0x0][0x9e8] ;  /* 0x00027a00000a0ab9 */ /* 0x000fe40000000a00 */
[----:B------:R-:W-:-:S04]  /*0f30*/  UIMAD.WIDE.U32 UR8, UR4, UR10, URZ ;  /* 0x0000000a040872a5 */ /* 0x000fc8000f8e003f */
[----:B------:R-:W-:-:S04]  /*0f40*/  @UP0 USHF.R.U32.HI UR4, URZ, UR11, UR9 ;  /* 0x0000000b3f040299 */ /* 0x000fc80008011609 */
[----:B------:R-:W-:Y:S01]  /*0f50*/  ULOP3.LUT UR4, URZ, UR4, URZ, 0x33, !UPT ;  /* 0x000000043f047292 */ /* 0x000fe2000f8e333f */
[----:B------:R-:W-:Y:S11]  /*0f60*/  BRA `(.L_x_821) ;  /* 0x0000000000107947 */ /* 0x000ff60003800000 */
.L_x_820:
[----:B------:R-:W-:-:S11]  /*0f70*/  UISETP.NE.AND UP0, UPT, UR5, 0x1, UPT ;  /* 0x000000010500788c */ /* 0x000fd6000bf05270 */
[----:B------:R-:W-:Y:S02]  /*0f80*/  @UP0 ULDC.64 UR10, c[0x0][0x9e8] ;  /* 0x00027a00000a0ab9 */ /* 0x000fe40000000a00 */
[----:B------:R-:W-:-:S04]  /*0f90*/  UIMAD.WIDE.U32 UR8, UR4, UR10, URZ ;  /* 0x0000000a040872a5 */ /* 0x000fc8000f8e003f */
[----:B------:R-:W-:-:S12]  /*0fa0*/  @UP0 USHF.R.U32.HI UR4, URZ, UR11, UR9 ;  /* 0x0000000b3f040299 */ /* 0x000fd80008011609 */
.L_x_821:
[----:B------:R-:W-:-:S04]  /*0fb0*/  UIMAD UR4, UR4, UR5, URZ ;  /* 0x00000005040472a4 */ /* 0x000fc8000f8e023f */
[----:B------:R-:W-:-:S04]  /*0fc0*/  UISETP.LT.AND UP0, UPT, UR7, UR4, UPT ;  /* 0x000000040700728c */ /* 0x000fc8000bf01270 */
[----:B------:R-:W-:-:S12]  /*0fd0*/  USEL UR7, UR7, UR4, !UP0 ;  /* 0x0000000407077287 */ /* 0x000fd8000c000000 */
.L_x_819:
[----:B------:R-:W-:Y:S02]  /*0fe0*/  USHF.R.S32.HI UR4, URZ, 0x1f, UR7 ;  /* 0x0000001f3f047899 */ /* 0x000fe40008011407 */
[----:B------:R-:W-:Y:S02]  /*0ff0*/  USHF.R.U32.HI UR10, URZ, 0x10, UR6 ;  /* 0x000000103f0a7899 */ /* 0x000fe40008011606 */
[----:B------:R-:W-:Y:S02]  /*1000*/  ULEA.HI UR4, UR4, UR7, URZ, 0x7 ;  /* 0x0000000704047291 */ /* 0x000fe4000f8f383f */
[----:B------:R-:W-:Y:S02]  /*1010*/  ULOP3.LUT UR37, UR6, 0xffff, URZ, 0xc0, !UPT ;  /* 0x0000ffff06257892 */ /* 0x000fe4000f8ec03f */
[----:B------:R-:W-:-:S04]  /*1020*/  USHF.R.S32.HI UR4, URZ, 0x7, UR4 ;  /* 0x000000073f047899 */ /* 0x000fc80008011404 */
[----:B------:R-:W-:-:S04]  /*1030*/  UISETP.LT.AND UP0, UPT, URZ, UR4, UPT ;  /* 0x000000043f00728c */ /* 0x000fc8000bf01270 */
[----:B------:R-:W-:Y:S02]  /*1040*/  USEL UR9, URZ, UR4, !UP0 ;  /* 0x000000043f097287 */ /* 0x000fe4000c000000 */
[----:B------:R-:W-:Y:S01]  /*1050*/  UISETP.NE.AND UP0, UPT, UR10, URZ, UPT ;  /* 0x0000003f0a00728c */ /* 0x000fe2000bf05270 */
[----:B------:R-:W-:-:S03]  /*1060*/  UMOV UR4, URZ ;  /* 0x0000003f00047c82 */ /* 0x000fc60008000000 */
[----:B------:R-:W-:-:S07]  /*1070*/  ISETP.GT.AND P0, PT, R22, UR9, PT ;  /* 0x0000000916007c0c */ /* 0x000fce000bf04270 */
[----:B------:R-:W-:-:S06]  /*1080*/  @!UP0 ULDC UR10, c[0x0][0x9f0] ;  /* 0x00027c00000a8ab9 */ /* 0x000fcc0000000800 */
[----:B------:R-:W-:Y:S05]  /*1090*/  @!P0 BRA `(.L_x_822) ;  /* 0x00000000008c8947 */ /* 0x000fea0003800000 */
[----:B------:R-:W-:Y:S01]  /*10a0*/  IMAD.U32 R5, RZ, RZ, UR10 ;  /* 0x0000000aff057e24 */ /* 0x000fe2000f8e00ff */
[----:B------:R-:W-:-:S04]  /*10b0*/  UMOV UR4, URZ ;  /* 0x0000003f00047c82 */ /* 0x000fc80008000000 */
[----:B------:R-:W-:-:S04]  /*10c0*/  IABS R0, R5 ;  /* 0x0000000500007213 */ /* 0x000fc80000000000 */
[----:B------:R-:W-:Y:S02]  /*10d0*/  R2UR UR11, R0 ;  /* 0x00000000000b72ca */ /* 0x000fe400000e0000 */
[----:B------:R-:W-:Y:S02]  /*10e0*/  IADD3 R0, R5, -0x1, R22 ;  /* 0xffffffff05007810 */ /* 0x000fe40007ffe016 */
[----:B------:R-:W-:Y:S02]  /*10f0*/  IABS R5, R5 ;  /* 0x0000000500057213 */ /* 0x000fe40000000000 */
[----:B------:R-:W-:-:S03]  /*1100*/  R2UR UR6, R0 ;  /* 0x00000000000672ca */ /* 0x000fc600000e0000 */
[----:B------:R-:W-:-:S04]  /*1110*/  IMAD.MOV R5, RZ, RZ, -R5 ;  /* 0x000000ffff057224 */ /* 0x000fc800078e0a05 */
[----:B------:R-:W0:Y:S06]  /*1120*/  I2F.RP R3, UR11 ;  /* 0x0000000b00037d06 */ /* 0x000e2c0008209400 */
[----:B------:R-:W-:-:S06]  /*1130*/  UIADD3 UR6, -UR9, UR6, URZ ;  /* 0x0000000609067290 */ /* 0x000fcc000fffe13f */
[----:B------:R-:W-:Y:S01]  /*1140*/  IMAD.U32 R0, RZ, RZ, UR6 ;  /* 0x00000006ff007e24 */ /* 0x000fe2000f8e00ff */
[----:B------:R-:W-:Y:S01]  /*1150*/  ULOP3.LUT UR6, UR6, UR10, URZ, 0x3c, !UPT ;  /* 0x0000000a06067292 */ /* 0x000fe2000f8e3c3f */
[----:B0-----:R-:W0:Y:S03]  /*1160*/  MUFU.RCP R3, R3 ;  /* 0x0000000300037308 */ /* 0x001e260000001000 */
[----:B------:R-:W-:-:S04]  /*1170*/  IABS R0, R0 ;  /* 0x0000000000007213 */ /* 0x000fc80000000000 */
[----:B------:R-:W-:Y:S01]  /*1180*/  R2UR UR8, R0 ;  /* 0x00000000000872ca */ /* 0x000fe200000e0000 */
[----:B------:R-:W-:Y:S02]  /*1190*/  IMAD.MOV.U32 R0, RZ, RZ, R5 ;  /* 0x000000ffff007224 */ /* 0x000fe400078e0005 */
[----:B0-----:R-:W-:-:S06]  /*11a0*/  VIADD R4, R3, 0xffffffe ;  /* 0x0ffffffe03047836 */ /* 0x001fcc0000000000 */
[----:B------:R-:W0:Y:S02]  /*11b0*/  F2I.FTZ.U32.TRUNC.NTZ R4, R4 ;  /* 0x0000000400047305 */ /* 0x000e24000021f000 */
[----:B0-----:R-:W-:-:S13]  /*11c0*/  R2UR UR5, R4 ;  /* 0x00000000040572ca */ /* 0x001fda00000e0000 */
[----:B------:R-:W-:-:S04]  /*11d0*/  UIADD3 UR7, URZ, -UR5, URZ ;  /* 0x800000053f077290 */ /* 0x000fc8000fffe03f */
[----:B------:R-:W-:-:S04]  /*11e0*/  UIMAD UR7, UR7, UR11, URZ ;  /* 0x0000000b070772a4 */ /* 0x000fc8000f8e023f */
[----:B------:R-:W-:-:S03]  /*11f0*/  UIMAD.WIDE.U32 UR4, UR5, UR7, UR4 ;  /* 0x00000007050472a5 */ /* 0x000fc6000f8e0004 */
[----:B------:R-:W-:Y:S01]  /*1200*/  R2UR UR7, R0 ;  /* 0x00000000000772ca */ /* 0x000fe200000e0000 */
[----:B------:R-:W-:-:S12]  /*1210*/  UIMAD.WIDE.U32 UR4, UR5, UR8, URZ ;  /* 0x00000008050472a5 */ /* 0x000fd8000f8e003f */
[----:B------:R-:W-:-:S04]  /*1220*/  UIMAD UR4, UR5, UR7, UR8 ;  /* 0x00000007050472a4 */ /* 0x000fc8000f8e0208 */
[----:B------:R-:W-:-:S11]  /*1230*/  UISETP.GT.U32.AND UP1, UPT, UR11, UR4, UPT ;  /* 0x000000040b00728c */ /* 0x000fd6000bf24070 */
[----:B------:R-:W-:Y:S02]  /*1240*/  @!UP1 UIADD3 UR4, UR4, -UR11, URZ ;  /* 0x8000000b04049290 */ /* 0x000fe4000fffe03f */
[----:B------:R-:W-:Y:S02]  /*1250*/  @!UP1 UIADD3 UR5, UR5, 0x1, URZ ;  /* 0x0000000105059890 */ /* 0x000fe4000fffe03f */
[----:B------:R-:W-:Y:S02]  /*1260*/  UISETP.GE.U32.AND UP0, UPT, UR4, UR11, UPT ;  /* 0x0000000b0400728c */ /* 0x000fe4000bf06070 */
[----:B------:R-:W-:-:S09]  /*1270*/  UISETP.GE.AND UP1, UPT, UR6, URZ, UPT ;  /* 0x0000003f0600728c */ /* 0x000fd2000bf26270 */
[----:B------:R-:W-:Y:S02]  /*1280*/  @UP0 UIADD3 UR5, UR5, 0x1, URZ ;  /* 0x0000000105050890 */ /* 0x000fe4000fffe03f */
[----:B------:R-:W-:-:S05]  /*1290*/  UISETP.NE.AND UP0, UPT, UR10, URZ, UPT ;  /* 0x0000003f0a00728c */ /* 0x000fca000bf05270 */
[----:B------:R-:W-:Y:S02]  /*12a0*/  UMOV UR4, UR5 ;  /* 0x0000000500047c82 */ /* 0x000fe40008000000 */
[----:B------:R-:W-:-:S04]  /*12b0*/  @!UP1 UIADD3 UR4, -UR4, URZ, URZ ;  /* 0x0000003f04049290 */ /* 0x000fc8000fffe13f */
[----:B------:R-:W-:-:S12]  /*12c0*/  @!UP0 ULOP3.LUT UR4, URZ, UR10, URZ, 0x33, !UPT ;  /* 0x0000000a3f048292 */ /* 0x000fd8000f8e333f */
.L_x_822:
[----:B------:R-:W-:Y:S02]  /*12d0*/  UIMAD UR37, UR37, UR4, UR9 ;  /* 0x00000004252572a4 */ /* 0x000fe4000f8e0209 */
[----:B------:R-:W-:Y:S01]  /*12e0*/  IMAD.U32 R3, RZ, RZ, UR4 ;  /* 0x00000004ff037e24 */ /* 0x000fe2000f8e00ff */
[----:B------:R-:W-:Y:S01]  /*12f0*/  PLOP3.LUT P0, PT, PT, PT, PT, 0x80, 0x0 ;  /* 0x000000000000781c */ /* 0x000fe20003f0f070 */
[----:B------:R-:W-:Y:S01]  /*1300*/  IMAD.MOV.U32 R0, RZ, RZ, RZ ;  /* 0x000000ffff007224 */ /* 0x000fe200078e00ff */
[----:B------:R-:W-:Y:S02]  /*1310*/  CS2R R118, SRZ ;  /* 0x0000000000767805 */ /* 0x000fe4000001ff00 */
[----:B------:R-:W-:Y:S02]  /*1320*/  CS2R R116, SRZ ;  /* 0x0000000000747805 */ /* 0x000fe4000001ff00 */
[----:B------:R-:W-:Y:S01]  /*1330*/  VIADDMNMX R22, R3, UR37, R22, PT ;  /* 0x0000002503167c46 */ /* 0x000fe2000b800116 */
[----:B------:R-:W-:Y:S01]  /*1340*/  IMAD.MOV.U32 R3, RZ, RZ, RZ ;  /* 0x000000ffff037224 */ /* 0x000fe200078e00ff */
[----:B------:R-:W-:-:S02]  /*1350*/  CS2R R114, SRZ ;  /* 0x0000000000727805 */ /* 0x000fc4000001ff00 */
[----:B------:R-:W-:Y:S02]  /*1360*/  CS2R R112, SRZ ;  /* 0x0000000000707805 */ /* 0x000fe4000001ff00 */
[----:B------:R-:W-:Y:S02]  /*1370*/  ISETP.GT.AND P1, PT, R22, UR37, PT ;  /* 0x0000002516007c0c */ /* 0x000fe4000bf24270 */
        /* <DEDUP_REMOVED lines=11> */
[----:B------:R-:W-:Y:S01]  /*1430*/  CS2R R88, SRZ ;  /* 0x0000000000587805 */ /* 0x000fe2000001ff00 */
[----:B------:R-:W-:Y:S06]  /*1440*/  @!P1 BRA `(.L_x_823) ;  /* 0x000000b800209947 */ /* 0x000fec0003800000 */
[----:B------:R-:W-:Y:S01]  /*1450*/  SHF.R.S32.HI R89, RZ, 0x1f, R18 ;  /* 0x0000001fff597819 */ /* 0x000fe20000011412 */
[----:B------:R-:W0:Y:S01]  /*1460*/  S2UR UR6, SR_CgaCtaId ;  /* 0x00000000000679c3 */ /* 0x000e220000008800 */
[----:B------:R-:W-:Y:S02]  /*1470*/  UMOV UR38, 0x400 ;  /* 0x0000040000267882 */ /* 0x000fe40000000000 */
[----:B------:R-:W-:-:S04]  /*1480*/  LEA.HI R88, R89, R18, RZ, 0x7 ;  /* 0x0000001259587211 */ /* 0x000fc800078f38ff */
[----:B------:R-:W-:-:S05]  /*1490*/  SHF.R.S32.HI R90, RZ, 0x7, R88 ;  /* 0x00000007ff5a7819 */ /* 0x000fca0000011458 */
[----:B------:R-:W1:Y:S01]  /*14a0*/  SHFL.IDX PT, R0, R90, RZ, 0x1f ;  /* 0x00001fff5a007589 */ /* 0x000e6200000e0000 */
[----:B0-----:R-:W-:Y:S01]  /*14b0*/  ULEA UR38, UR6, UR38, 0x18 ;  /* 0x0000002606267291 */ /* 0x001fe2000f8ec03f */
[----:B-1----:R-:W-:-:S13]  /*14c0*/  R2UR UR39, R0 ;  /* 0x00000000002772ca */ /* 0x002fda00000e0000 */
[----:B------:R-:W-:Y:S02]  /*14d0*/  UIMAD.WIDE UR4, UR39, 0x55555556, URZ ;  /* 0x55555556270478a5 */ /* 0x000fe4000f8e023f */
[----:B------:R-:W-:Y:S02]  /*14e0*/  UIADD3 UR4, UR38, 0x8400, URZ ;  /* 0x0000840026047890 */ /* 0x000fe4000fffe03f */
[----:B------:R-:W-:Y:S02]  /*14f0*/  ULEA.HI UR5, UR5, UR5, URZ, 0x1 ;  /* 0x0000000505057291 */ /* 0x000fe4000f8f083f */
[----:B------:R-:W-:Y:S02]  /*1500*/  ULOP3.LUT UP0, URZ, UR4, 0x3ff, URZ, 0xc0, !UPT ;  /* 0x000003ff043f7892 */ /* 0x000fe4000f80c03f */
[----:B------:R-:W-:-:S04]  /*1510*/  UIMAD UR5, UR5, -0x3, UR39 ;  /* 0xfffffffd050578a4 */ /* 0x000fc8000f8e0227 */
[----:B------:R-:W-:Y:S01]  /*1520*/  PLOP3.LUT P0, PT, PT, PT, UP0, 0x80, 0x0 ;  /* 0x000000000000781c */ /* 0x000fe20003f0f008 */
[----:B------:R-:W-:-:S04]  /*1530*/  ULEA UR5, UR5, UR4, 0xd ;  /* 0x0000000405057291 */ /* 0x000fc8000f8e683f */
[----:B------:R-:W-:-:S04]  /*1540*/  USHF.R.U32.HI UR5, URZ, 0x4, UR5 ;  /* 0x000000043f057899 */ /* 0x000fc80008011605 */
[----:B------:R-:W-:-:S04]  /*1550*/  ULOP3.LUT UR41, UR5, 0x3fff, URZ, 0xc0, !UPT ;  /* 0x00003fff05297892 */ /* 0x000fc8000f8ec03f */
        /* <DEDUP_REMOVED lines=17> */
.L_x_824:
[----:B------:R-:W-:-:S04]  /*1670*/  SHF.L.U32 R0, RZ, 0x1f, RZ ;  /* 0x0000001fff007819 */ /* 0x000fc800000006ff */
[----:B------:R-:W0:Y:S02]  /*1680*/  SYNCS.PHASECHK.TRANS64.TRYWAIT P0, [UR38+0x16800], R0 ;  /* 0x01680000ff0075a7 */ /* 0x000e240008000166 */
[----:B0-----:R-:W-:Y:S05]  /*1690*/  @!P0 BRA `(.L_x_825) ;  /* 0x0000010000888947 */ /* 0x001fea0003800000 */
.L_x_976:
[----:B------:R-:W-:-:S06]  /*16a0*/  ULOP3.LUT UR4, UR45, 0x1, URZ, 0xfc, !UPT ;  /* 0x000000012d047892 */ /* 0x000fcc000f8efc3f */
[----:B0-----:R-:W-:-:S05]  /*16b0*/  IMAD.U32 R3, RZ, RZ, UR4 ;  /* 0x00000004ff037e24 */ /* 0x001fca000f8e00ff */
[----:B------:R-:W-:-:S13]  /*16c0*/  ISETP.NE.AND P0, PT, R3, 0x3, PT ;  /* 0x000000030300780c */ /* 0x000fda0003f05270 */
[----:B------:R-:W-:Y:S05]  /*16d0*/  @!P0 BRA `(.L_x_826) ;  /* 0x0000000000048947 */ /* 0x000fea0003800000 */
[----:B------:R-:W-:Y:S01]  /*16e0*/  BPT.TRAP 0x1 ;  /* 0x000000040000795c */ /* 0x000fe20000300000 */
.L_x_826:
[----:B------:R0:W1:Y:S01]  /*16f0*/  SYNCS.PHASECHK.TRANS64.TRYWAIT P2, [UR38+0x16830], R0 ;  /* 0x01683000ff0075a7 */ /* 0x0000620008040166 */
[----:B------:R-:W-:Y:S05]  /*1700*/  @!P0 BRA `(.L_x_827) ;  /* 0x0000000000048947 */ /* 0x000fea0003800000 */
[----:B------:R-:W-:Y:S01]  /*1710*/  BPT.TRAP 0x1 ;  /* 0x000000040000795c */ /* 0x000fe20000300000 */
.L_x_827:
[----:B------:R-:W-:Y:S01]  /*1720*/  IMAD.U32 R12, RZ, RZ, UR41 ;  /* 0x00000029ff0c7e24 */ /* 0x000fe2000f8e00ff */
[----:B------:R-:W-:-:S04]  /*1730*/  ISETP.NE.AND P1, PT, R19, RZ, PT ;  /* 0x000000ff1300720c */ /* 0x000fc80003f25270 */
[----:B------:R-:W-:Y:S01]  /*1740*/  LOP3.LUT R12, R12, 0x10000, RZ, 0xfc, !PT ;  /* 0x000100000c0c7812 */ /* 0x000fe200078efcff */
[----:B-1----:R-:W-:Y:S08]  /*1750*/  @P2 BRA `(.L_x_828) ;  /* 0x0000000000082947 */ /* 0x002ff00003800000 */
[----:B------:R-:W1:Y:S02]  /*1760*/  SYNCS.PHASECHK.TRANS64.TRYWAIT P2, [UR38+0x16830], R0 ;  /* 0x01683000ff0075a7 */ /* 0x000e640008040166 */
[----:B-1----:R-:W-:Y:S05]  /*1770*/  @!P2 BRA `(.L_x_829) ;  /* 0x000001000068a947 */ /* 0x002fea0003800000 */
.L_x_828:
[----:B------:R-:W-:Y:S05]  /*1780*/  WARPSYNC.ALL ;  /* 0x0000000000007948 */ /* 0x000fea0003800000 */
[----:B------:R-:W-:Y:S01]  /*1790*/  IMAD.MOV.U32 R13, RZ, RZ, 0x40000040 ;  /* 0x40000040ff0d7424 */ /* 0x000fe200078e00ff */
[----:B------:R-:W-:Y:S01]  /*17a0*/  UIADD3 UR4, UR38, 0xe400, URZ ;  /* 0x0000e40026047890 */ /* 0x000fe2000fffe03f */
[C---:B------:R-:W-:Y:S01]  /*17b0*/  R2UR UR8, R12.reuse ;  /* 0x000000000c0872ca */ /* 0x040fe200000e0000 */
[----:B------:R-:W-:Y:S02]  /*17c0*/  WARPGROUP.ARRIVE ;  /* 0x00000000000079c5 */ /* 0x000fe40000000000 */
[----:B------:R-:W-:Y:S01]  /*17d0*/  R2UR UR9, R13 ;  /* 0x000000000d0972ca */ /* 0x000fe200000e0000 */
[----:B------:R-:W-:Y:S01]  /*17e0*/  USHF.R.U32.HI UR4, URZ, 0x4, UR4 ;  /* 0x000000043f047899 */ /* 0x000fe20008011604 */
[----:B------:R-:W-:Y:S01]  /*17f0*/  R2UR UR16, R12 ;  /* 0x000000000c1072ca */ /* 0x000fe200000e0000 */
[----:B------:R-:W-:Y:S01]  /*1800*/  UMOV UR11, 0x40000040 ;  /* 0x40000040000b7882 */ /* 0x000fe20000000000 */
[----:B------:R-:W-:Y:S01]  /*1810*/  UMOV UR13, 0x40000040 ;  /* 0x40000040000d7882 */ /* 0x000fe20000000000 */
[----:B------:R-:W-:Y:S01]  /*1820*/  ULOP3.LUT UR4, UR4, 0x3fff, URZ, 0xc0, !UPT ;  /* 0x00003fff04047892 */ /* 0x000fe2000f8ec03f */
[----:B-1----:R-:W-:Y:S01]  /*1830*/  LOP3.LUT R3, R88, 0xffffff80, RZ, 0xc0, !PT ;  /* 0xffffff8058037812 */ /* 0x002fe200078ec0ff */
[----:B------:R-:W-:Y:S01]  /*1840*/  UMOV UR15, 0x40000040 ;  /* 0x40000040000f7882 */ /* 0x000fe20000000000 */
[----:B------:R-:W-:Y:S01]  /*1850*/  UMOV UR17, 0x40000040 ;  /* 0x4000004000117882 */ /* 0x000fe20000000000 */
[----:B------:R-:W-:Y:S01]  /*1860*/  ULOP3.LUT UR24, UR4, 0x10000, URZ, 0xfc, !UPT ;  /* 0x0001000004187892 */ /* 0x000fe2000f8efc3f */
[----:B------:R-:W-:Y:S01]  /*1870*/  LEA.HI R89, R89, R18, RZ, 0x2 ;  /* 0x0000001259597211 */ /* 0x000fe200078f10ff */
[----:B------:R-:W-:Y:S01]  /*1880*/  UMOV UR19, 0x40000040 ;  /* 0x4000004000137882 */ /* 0x000fe20000000000 */
[----:B------:R-:W-:Y:S01]  /*1890*/  IMAD.IADD R5, R18, 0x1, -R3 ;  /* 0x0000000112057824 */ /* 0x000fe200078e0a03 */
[----:B------:R-:W-:Y:S01]  /*18a0*/  UIADD3 UR14, UR24, 0x4, URZ ;  /* 0x00000004180e7890 */ /* 0x000fe2000fffe03f */
[----:B------:R-:W-:Y:S01]  /*18b0*/  LOP3.LUT R89, R89, 0xfffffffc, RZ, 0xc0, !PT ;  /* 0xfffffffc59597812 */ /* 0x000fe200078ec0ff */
[----:B------:R-:W-:Y:S01]  /*18c0*/  UIADD3 UR12, UR16, 0x4, URZ ;  /* 0x00000004100c7890 */ /* 0x000fe2000fffe03f */
[----:B------:R-:W-:Y:S01]  /*18d0*/  IMAD.HI R6, R90, 0x55555556, RZ ;  /* 0x555555565a067827 */ /* 0x000fe200078e02ff */
[----:B------:R-:W-:Y:S01]  /*18e0*/  UMOV UR10, UR24 ;  /* 0x00000018000a7c82 */ /* 0x000fe20008000000 */
[----:B------:R-:W-:Y:S01]  /*18f0*/  UIADD3 UR18, UR24, 0x6, URZ ;  /* 0x0000000618127890 */ /* 0x000fe2000fffe03f */
[----:B------:R-:W-:Y:S01]  /*1900*/  HGMMA.64x128x16.F32 R24, gdesc[UR8], RZ, !UPT, gsb0 ;  /* 0x01e00000081879f0 */ /* 0x000fe2000c0008ff */
[----:B------:R-:W-:Y:S01]  /*1910*/  UIADD3 UR8, UR16, 0x2, URZ ;  /* 0x0000000210087890 */ /* 0x000fe2000fffe03f */
[----:B0-----:R-:W-:Y:S01]  /*1920*/  SHF.R.S32.HI R0, RZ, 0x1f, R5 ;  /* 0x0000001fff007819 */ /* 0x001fe20000011405 */
[----:B------:R-:W-:Y:S01]  /*1930*/  UIADD3 UR10, UR24, 0x2, URZ ;  /* 0x00000002180a7890 */ /* 0x000fe2000fffe03f */
[----:B------:R-:W-:Y:S01]  /*1940*/  IMAD.IADD R89, R18, 0x1, -R89 ;  /* 0x0000000112597824 */ /* 0x000fe200078e0a59 */
[----:B------:R-:W-:Y:S01]  /*1950*/  UMOV UR9, 0x40000040 ;  /* 0x4000004000097882 */ /* 0x000fe20000000000 */
[----:B------:R-:W-:Y:S01]  /*1960*/  UMOV UR11, 0x40000040 ;  /* 0x40000040000b7882 */ /* 0x000fe20000000000 */
[----:B------:R-:W-:Y:S01]  /*1970*/  UIADD3 UR16, UR16, 0x6, URZ ;  /* 0x0000000610107890 */ /* 0x000fe2000fffe03f */
[CC--:B------:R-:W-:Y:S01]  /*1980*/  LEA.HI R4, R0.reuse, R5.reuse, RZ, 0x2 ;  /* 0x0000000500047211 */ /* 0x0c0fe200078f10ff */
[----:B------:R-:W-:Y:S01]  /*1990*/  ULDC UR4, c[0x0][0x448] ;  /* 0x0001120000047ab9 */ /* 0x000fe20000000800 */
[----:B------:R-:W-:Y:S01]  /*19a0*/  LEA.HI R3, R0, R5, RZ, 0x5 ;  /* 0x0000000500037211 */ /* 0x000fe200078f28ff */
[----:B------:R-:W-:Y:S01]  /*19b0*/  UISETP.NE.AND UP0, UPT, UR4, 0x1, UPT ;  /* 0x000000010400788c */ /* 0x000fe2000bf05270 */
[--C-:B------:R-:W-:Y:S01]  /*19c0*/  SHF.R.S32.HI R0, RZ, 0x2, R4.reuse ;  /* 0x00000002ff007819 */ /* 0x100fe20000011404 */
[----:B------:R-:W-:Y:S01]  /*19d0*/  ULDC UR27, c[0x0][0x2f0] ;  /* 0x0000bc00001b7ab9 */ /* 0x000fe20000000800 */
[----:B------:R-:W-:Y:S01]  /*19e0*/  SHF.R.S32.HI R7, RZ, 0x1f, R4 ;  /* 0x0000001fff077819 */ /* 0x000fe20000011404 */
[----:B------:R-:W-:Y:S01]  /*19f0*/  ULDC UR6, c[0x0][0x288] ;  /* 0x0000a20000067ab9 */ /* 0x000fe20000000800 */
[----:B------:R-:W-:Y:S01]  /*1a00*/  SHF.R.S32.HI R3, RZ, 0x5, R3 ;  /* 0x00000005ff037819 */ /* 0x000fe20000011403 */
[----:B------:R-:W-:Y:S01]  /*1a10*/  IMAD.U32 R8, RZ, RZ, UR6 ;  /* 0x00000006ff087e24 */ /* 0x000fe2000f8e00ff */
[----:B------:R-:W-:Y:S01]  /*1a20*/  LEA.HI R7, R7, R0, RZ, 0x3 ;  /* 0x0000000007077211 */ /* 0x000fe200078f18ff */
[----:B------:R-:W-:Y:S01]  /*1a30*/  ULDC UR25, c[0x0][0x9dc] ;  /* 0x0002770000197ab9 */ /* 0x000fe20000000800 */
[----:B------:R-:W-:Y:S01]  /*1a40*/  LEA.HI R9, R6, R6, RZ, 0x1 ;  /* 0x0000000606097211 */ /* 0x000fe200078f08ff */
[----:B------:R-:W-:Y:S01]  /*1a50*/  ULOP3.LUT UR25, URZ, UR25, URZ, 0x33, !UPT ;  /* 0x000000193f197292 */ /* 0x000fe2000f8e333f */
[----:B------:R-:W-:Y:S01]  /*1a60*/  LEA R6, R3, UR40, 0x4 ;  /* 0x0000002803067c11 */ /* 0x000fe2000f8e20ff */
[----:B------:R-:W-:Y:S01]  /*1a70*/  @UP0 ULDC UR4, c[0x0][0x44c] ;  /* 0x0001130000040ab9 */ /* 0x000fe20000000800 */
[----:B------:R-:W-:Y:S01]  /*1a80*/  LOP3.LUT R7, R7, 0xfffffff8, RZ, 0xc0, !PT ;  /* 0xfffffff807077812 */ /* 0x000fe200078ec0ff */
[----:B------:R-:W-:Y:S01]  /*1a90*/  IMAD R9, R9, -0x3, R90 ;  /* 0xfffffffd09097824 */ /* 0x000fe200078e025a */
[----:B------:R-:W-:-:S02]  /*1aa0*/  LEA.HI R3, R89, R89, RZ, 0x1 ;  /* 0x0000005959037211 */ /* 0x000fc400078f08ff */
[----:B------:R-:W-:Y:S02]  /*1ab0*/  IADD3 R6, R6, R0, -R7 ;  /* 0x0000000006067210 */ /* 0x000fe40007ffe807 */
[----:B------:R-:W-:Y:S01]  /*1ac0*/  LOP3.LUT R0, R3, 0x1ffffffe, RZ, 0xc0, !PT ;  /* 0x1ffffffe03007812 */ /* 0x000fe200078ec0ff */
[----:B------:R-:W-:Y:S01]  /*1ad0*/  IMAD.U32 R3, RZ, RZ, UR38 ;  /* 0x00000026ff037e24 */ /* 0x000fe2000f8e00ff */
[----:B------:R-:W-:Y:S01]  /*1ae0*/  PLOP3.LUT P2, PT, PT, PT, UP0, 0x80, 0x0 ;  /* 0x000000000000781c */ /* 0x000fe20003f4f008 */
[----:B------:R-:W-:Y:S01]  /*1af0*/  IMAD R9, R9, 0x40, R6 ;  /* 0x0000004009097824 */ /* 0x000fe200078e0206 */
[----:B------:R-:W-:Y:S01]  /*1b00*/  PLOP3.LUT P3, PT, PT, PT, UP0, 0x80, 0x0 ;  /* 0x000000000000781c */ /* 0x000fe20003f6f008 */
[----:B------:R-:W-:Y:S01]  /*1b10*/  IMAD.IADD R0, R89, 0x1, -R0 ;  /* 0x0000000159007824 */ /* 0x000fe200078e0a00 */
[----:B------:R-:W-:Y:S01]  /*1b20*/  LEA R100, R22, 0xffffff80, 0x7 ;  /* 0xffffff8016647811 */ /* 0x000fe200078e38ff */
[----:B------:R-:W-:Y:S02]  /*1b30*/  @!P1 VIADD R3, R3, 0x16840 ;  /* 0x0001684003039836 */ /* 0x000fe40000000000 */
[----:B------:R-:W-:-:S02]  /*1b40*/  IMAD R0, R0, 0x8, R9 ;  /* 0x0000000800007824 */ /* 0x000fc400078e0209 */
[----:B------:R-:W-:Y:S02]  /*1b50*/  IMAD.MOV.U32 R9, RZ, RZ, -0x80 ;  /* 0xffffff80ff097424 */ /* 0x000fe400078e00ff */
[----:B------:R-:W-:Y:S02]  /*1b60*/  IMAD.MOV.U32 R7, RZ, RZ, R0 ;  /* 0x000000ffff077224 */ /* 0x000fe400078e0000 */
[----:B------:R-:W-:Y:S01]  /*1b70*/  @P2 IMAD.HI.U32 R6, R0, UR4, RZ ;  /* 0x0000000400062c27 */ /* 0x000fe2000f8e00ff */
[----:B------:R-:W-:-:S03]  /*1b80*/  @UP0 ULDC UR4, c[0x0][0x450] ;  /* 0x0001140000040ab9 */ /* 0x000fc60000000800 */
[----:B------:R-:W-:Y:S01]  /*1b90*/  IMAD R11, R22, R9, 0x80 ;  /* 0x00000080160b7424 */ /* 0x000fe200078e0209 */
[----:B------:R-:W-:Y:S01]  /*1ba0*/  @P3 SHF.R.U32.HI R7, RZ, UR4, R6 ;  /* 0x00000004ff073c19 */ /* 0x000fe20008011606 */
[----:B------:R-:W-:Y:S01]  /*1bb0*/  ULDC.64 UR4, c[0x0][0x9e0] ;  /* 0x0002780000047ab9 */ /* 0x000fe20000000a00 */
[----:B------:R-:W-:Y:S01]  /*1bc0*/  LOP3.LUT R6, R4, 0x7ffffffc, RZ, 0xc0, !PT ;  /* 0x7ffffffc04067812 */ /* 0x000fe200078ec0ff */
[----:B------:R-:W-:Y:S01]  /*1bd0*/  UISETP.GE.AND UP1, UPT, UR5, 0x1, UPT ;  /* 0x000000010500788c */ /* 0x000fe2000bf26270 */
[----:B------:R-:W-:Y:S01]  /*1be0*/  @!P1 PRMT R4, RZ, 0x654, R3 ;  /* 0x00000654ff049816 */ /* 0x000fe20000000003 */
[----:B------:R-:W0:Y:S02]  /*1bf0*/  SHFL.IDX PT, R9, R7, RZ, 0x1c1f ;  /* 0x001c1fff07097589 */ /* 0x000e2400000e0000 */
[----:B------:R-:W-:Y:S02]  /*1c00*/  IMAD.IADD R3, R5, 0x1, -R6 ;  /* 0x0000000105037824 */ /* 0x000fe400078e0a06 */
[----:B------:R-:W-:Y:S01]  /*1c10*/  VIADD R6, R11, 0x1 ;  /* 0x000000010b067836 */ /* 0x000fe20000000000 */
[----:B------:R-:W-:-:S03]  /*1c20*/  PLOP3.LUT P2, PT, PT, PT, UP1, 0x40, 0x0 ;  /* 0x000000000000781c */ /* 0x000fc60003f4e818 */
[----:B------:R-:W-:-:S04]  /*1c30*/  IMAD R5, R3, -0x2, R6 ;  /* 0xfffffffe03057824 */ /* 0x000fc800078e0206 */
[----:B------:R-:W-:-:S04]  /*1c40*/  IMAD R5, R16, UR27, R5 ;  /* 0x0000001b10057c24 */ /* 0x000fc8000f8e0205 */
[----:B------:R-:W-:-:S04]  /*1c50*/  IMAD.IADD R5, R5, 0x1, -R8 ;  /* 0x0000000105057824 */ /* 0x000fc800078e0a08 */
[C---:B------:R-:W-:Y:S02]  /*1c60*/  VIADD R102, R5.reuse, UR4 ;  /* 0x0000000405667c36 */ /* 0x040fe40008000000 */
[----:B------:R-:W-:-:S04]  /*1c70*/  VIADD R19, R5, UR25 ;  /* 0x0000001905137c36 */ /* 0x000fc80008000000 */
[----:B0-----:R-:W-:Y:S01]  /*1c80*/  IMAD.IADD R6, R19, 0x1, R9 ;  /* 0x0000000113067824 */ /* 0x001fe200078e0209 */
[----:B------:R-:W-:Y:S02]  /*1c90*/  WARPGROUP.DEPBAR.LE gsb0, 0x0 ;  /* 0x00008000000079c5 */ /* 0x000fe40000010000 */
[----:B------:R-:W-:-:S06]  /*1ca0*/  WARPGROUP.ARRIVE ;  /* 0x00000000000079c5 */ /* 0x000fcc0000000000 */
[----:B------:R-:W-:Y:S03]  /*1cb0*/  HGMMA.64x128x16.F32 R24, gdesc[UR8], R24, gsb0 ;  /* 0x01e00000081879f0 */ /* 0x000fe60008000818 */
[----:B------:R-:W-:Y:S02]  /*1cc0*/  WARPGROUP.DEPBAR.LE gsb0, 0x0 ;  /* 0x00008000000079c5 */ /* 0x000fe40000010000 */
[----:B------:R-:W-:-:S07]  /*1cd0*/  WARPGROUP.ARRIVE ;  /* 0x00000000000079c5 */ /* 0x000fce0000000000 */
[----:B------:R-:W-:Y:S03]  /*1ce0*/  HGMMA.64x128x16.F32 R24, gdesc[UR12], R24, gsb0 ;  /* 0x01e000000c1879f0 */ /* 0x000fe60008000818 */
[----:B------:R-:W-:Y:S02]  /*1cf0*/  WARPGROUP.DEPBAR.LE gsb0, 0x0 ;  /* 0x00008000000079c5 */ /* 0x000fe40000010000 */
[----:B------:R-:W-:-:S07]  /*1d00*/  WARPGROUP.ARRIVE ;  /* 0x00000000000079c5 */ /* 0x000fce0000000000 */
[----:B------:R-:W-:Y:S03]  /*1d10*/  HGMMA.64x128x16.F32 R24, gdesc[UR16], R24, gsb0 ;  /* 0x01e00000101879f0 */ /* 0x000fe60008000818 */
[----:B------:R-:W-:Y:S02]  /*1d20*/  WARPGROUP.DEPBAR.LE gsb0, 0x0 ;  /* 0x00008000000079c5 */ /* 0x000fe40000010000 */
[----:B------:R0:W-:Y:S02]  /*1d30*/  @!P1 SYNCS.ARRIVE.TRANS64.RED.A1T0 RZ, [R4+URZ], RZ ;  /* 0x000000ff04ff99a7 */ /* 0x0001e4000810043f */
[----:B0-----:R-:W-:-:S04]  /*1d40*/  IMAD R4, R16, UR27, R11 ;  /* 0x0000001b10047c24 */ /* 0x001fc8000f8e020b */
[----:B------:R-:W-:-:S05]  /*1d50*/  IMAD R15, R3, -0x2, R4 ;  /* 0xfffffffe030f7824 */ /* 0x000fca00078e0204 */
[----:B------:R-:W-:Y:S01]  /*1d60*/  VIADDMNMX R5, R9, R102, R15, PT ;  /* 0x0000006609057246 */ /* 0x000fe2000380010f */
[----:B------:R-:W-:Y:S06]  /*1d70*/  @P2 BRA `(.L_x_830) ;  /* 0x00000000005c2947 */ /* 0x000fec0003800000 */
[----:B------:R-:W-:Y:S01]  /*1d80*/  IMAD R9, R16, UR27, R9 ;  /* 0x0000001b10097c24 */ /* 0x000fe2000f8e0209 */
[----:B------:R-:W-:Y:S03]  /*1d90*/  BSSY B0, `(.L_x_831) ;  /* 0x0000011000007945 */ /* 0x000fe60003800000 */
[----:B------:R-:W-:-:S05]  /*1da0*/  IMAD.IADD R9, R9, 0x1, -R8 ;  /* 0x0000000109097824 */ /* 0x000fca00078e0a08 */
[----:B------:R-:W-:-:S13]  /*1db0*/  ISETP.GT.AND P2, PT, R9, -0x1, PT ;  /* 0xffffffff0900780c */ /* 0x000fda0003f44270 */
[----:B------:R-:W-:Y:S05]  /*1dc0*/  @P2 BRA `(.L_x_832) ;  /* 0x0000000000202947 */ /* 0x000fea0003800000 */
[----:B------:R-:W-:Y:S01]  /*1dd0*/  UISETP.NE.AND UP2, UPT, UR5, 0x1, UPT ;  /* 0x000000010500788c */ /* 0x000fe2000bf45270 */
[----:B------:R-:W-:-:S05]  /*1de0*/  LOP3.LUT R9, RZ, R9, RZ, 0x33, !PT ;  /* 0x00000009ff097212 */ /* 0x000fca00078e33ff */
[----:B------:R-:W-:-:S05]  /*1df0*/  PLOP3.LUT P2, PT, PT, PT, UP2, 0x80, 0x0 ;  /* 0x000000000000781c */ /* 0x000fca0003f4f028 */
[----:B------:R-:W-:-:S08]  /*1e00*/  @UP2 ULDC.64 UR6, c[0x0][0x9e8] ;  /* 0x00027a0000062ab9 */ /* 0x000fd00000000a00 */
[----:B------:R-:W-:-:S05]  /*1e10*/  @P2 IMAD.HI.U32 R4, R9, UR6, RZ ;  /* 0x0000000609042c27 */ /* 0x000fca000f8e00ff */
[----:B------:R-:W-:-:S04]  /*1e20*/  @P2 SHF.R.U32.HI R9, RZ, UR7, R4 ;  /* 0x00000007ff092c19 */ /* 0x000fc80008011604 */
[----:B------:R-:W-:Y:S01]  /*1e30*/  LOP3.LUT R9, RZ, R9, RZ, 0x33, !PT ;  /* 0x00000009ff097212 */ /* 0x000fe200078e33ff */
[----:B------:R-:W-:Y:S06]  /*1e40*/  BRA `(.L_x_833) ;  /* 0x0000000000147947 */ /* 0x000fec0003800000 */
.L_x_832:
[----:B------:R-:W-:-:S06]  /*1e50*/  UISETP.NE.AND UP2, UPT, UR5, 0x1, UPT ;  /* 0x000000010500788c */ /* 0x000fcc000bf45270 */
[----:B------:R-:W-:-:S05]  /*1e60*/  PLOP3.LUT P2, PT, PT, PT, UP2, 0x80, 0x0 ;  /* 0x000000000000781c */ /* 0x000fca0003f4f028 */
[----:B------:R-:W-:-:S08]  /*1e70*/  @UP2 ULDC.64 UR6, c[0x0][0x9e8] ;  /* 0x00027a0000062ab9 */ /* 0x000fd00000000a00 */
[----:B------:R-:W-:-:S05]  /*1e80*/  @P2 IMAD.HI.U32 R4, R9, UR6, RZ ;  /* 0x0000000609042c27 */ /* 0x000fca000f8e00ff */
[----:B------:R-:W-:-:S07]  /*1e90*/  @P2 SHF.R.U32.HI R9, RZ, UR7, R4 ;  /* 0x00000007ff092c19 */ /* 0x000fce0008011604 */
.L_x_833:
[----:B------:R-:W-:Y:S05]  /*1ea0*/  BSYNC B0 ;  /* 0x0000000000007941 */ /* 0x000fea0003800000 */
.L_x_831:
[----:B------:R-:W-:-:S04]  /*1eb0*/  IMAD R4, R9, UR5, -R100 ;  /* 0x0000000509047c24 */ /* 0x000fc8000f8e0a64 */
[----:B------:R-:W-:-:S05]  /*1ec0*/  IMAD R4, R3, -0x2, R4 ;  /* 0xfffffffe03047824 */ /* 0x000fca00078e0204 */
[----:B------:R-:W-:Y:S02]  /*1ed0*/  VIMNMX R6, R6, R4, !PT ;  /* 0x0000000406067248 */ /* 0x000fe40007fe0100 */
[----:B------:R-:W-:-:S07]  /*1ee0*/  VIADDMNMX R5, R4, UR5, R5, PT ;  /* 0x0000000504057c46 */ /* 0x000fce000b800105 */
.L_x_830:
[C---:B------:R-:W-:Y:S01]  /*1ef0*/  ISETP.GE.AND P4, PT, R11.reuse, 0x9, PT ;  /* 0x000000090b00780c */ /* 0x040fe20003f86270 */
[----:B------:R-:W0:Y:S01]  /*1f00*/  SHFL.IDX PT, R7, R7, 0x1, 0x1c1f ;  /* 0x003c1f0007077f89 */ /* 0x000e2200000e0000 */
[C---:B------:R-:W-:Y:S02]  /*1f10*/  ISETP.GE.AND P2, PT, R11.reuse, 0x2, PT ;  /* 0x000000020b00780c */ /* 0x040fe40003f46270 */
[----:B------:R-:W-:Y:S02]  /*1f20*/  ISETP.GE.AND P5, PT, R11, 0xa, PT ;  /* 0x0000000a0b00780c */ /* 0x000fe40003fa6270 */
[----:B------:R-:W-:Y:S02]  /*1f30*/  LOP3.LUT R18, R18, 0xfffffffd, RZ, 0xc0, !PT ;  /* 0xfffffffd12127812 */ /* 0x000fe400078ec0ff */
[----:B------:R-:W-:-:S04]  /*1f40*/  ISETP.GT.AND P3, PT, R6, 0x1, !P2 ;  /* 0x000000010600780c */ /* 0x000fc80005764270 */
[----:B------:R-:W-:Y:S02]  /*1f50*/  ISETP.LT.OR P3, PT, R5, 0x2, P3 ;  /* 0x000000020500780c */ /* 0x000fe40001f61670 */
[----:B------:R-:W-:Y:S02]  /*1f60*/  @P4 LOP3.LUT R18, R18, 0x2, RZ, 0xfc, !PT ;  /* 0x0000000212124812 */ /* 0x000fe400078efcff */
[----:B------:R-:W-:Y:S02]  /*1f70*/  FSEL R134, R25, -INF , !P3 ;  /* 0xff80000019867808 */ /* 0x000fe40005800000 */
[----:B------:R-:W-:Y:S02]  /*1f80*/  LOP3.LUT R18, R18, 0xfffffffb, RZ, 0xc0, !PT ;  /* 0xfffffffb12127812 */ /* 0x000fe400078ec0ff */
[----:B------:R-:W-:Y:S02]  /*1f90*/  ISETP.GT.AND P4, PT, R6, 0x8, !P4 ;  /* 0x000000080600780c */ /* 0x000fe40006784270 */
[----:B------:R-:W-:-:S02]  /*1fa0*/  @P5 LOP3.LUT R18, R18, 0x4, RZ, 0xfc, !PT ;  /* 0x0000000412125812 */ /* 0x000fc400078efcff */
[----:B------:R-:W-:Y:S01]  /*1fb0*/  ISETP.GT.AND P3, PT, R6, 0x9, !P5 ;  /* 0x000000090600780c */ /* 0x000fe20006f64270 */
[----:B0-----:R-:W-:Y:S01]  /*1fc0*/  IMAD.IADD R9, R19, 0x1, R7 ;  /* 0x0000000113097824 */ /* 0x001fe200078e0207 */
[----:B------:R-:W-:Y:S02]  /*1fd0*/  ISETP.GE.AND P5, PT, R11, 0x11, PT ;  /* 0x000000110b00780c */ /* 0x000fe40003fa6270 */
[C---:B------:R-:W-:Y:S02]  /*1fe0*/  ISETP.LT.OR P4, PT, R5.reuse, 0x9, P4 ;  /* 0x000000090500780c */ /* 0x040fe40002781670 */
[----:B------:R-:W-:Y:S02]  /*1ff0*/  ISETP.LT.OR P3, PT, R5, 0xa, P3 ;  /* 0x0000000a0500780c */ /* 0x000fe40001f61670 */
[----:B------:R-:W-:Y:S02]  /*2000*/  FSEL R130, R28, -INF , !P4 ;  /* 0xff8000001c827808 */ /* 0x000fe40006000000 */
[----:B------:R-:W-:-:S02]  /*2010*/  ISETP.GE.AND P4, PT, R11, 0x12, PT ;  /* 0x000000120b00780c */ /* 0x000fc40003f86270 */
[----:B------:R-:W-:Y:S02]  /*2020*/  LOP3.LUT R18, R18, 0xfffffff7, RZ, 0xc0, !PT ;  /* 0xfffffff712127812 */ /* 0x000fe400078ec0ff */
[----:B------:R-:W-:Y:S02]  /*2030*/  FSEL R132, R29, -INF , !P3 ;  /* 0xff8000001d847808 */ /* 0x000fe40005800000 */
[----:B------:R-:W-:Y:S02]  /*2040*/  ISETP.GT.AND P3, PT, R6, 0x10, !P5 ;  /* 0x000000100600780c */ /* 0x000fe40006f64270 */
[----:B------:R-:W-:Y:S02]  /*2050*/  @P5 LOP3.LUT R18, R18, 0x8, RZ, 0xfc, !PT ;  /* 0x0000000812125812 */ /* 0x000fe400078efcff */
[----:B------:R-:W-:Y:S02]  /*2060*/  ISETP.LT.OR P3, PT, R5, 0x11, P3 ;  /* 0x000000110500780c */ /* 0x000fe40001f61670 */
[----:B------:R-:W-:-:S02]  /*2070*/  LOP3.LUT R18, R18, 0xfdffffff, RZ, 0xc0, !PT ;  /* 0xfdffffff12127812 */ /* 0x000fc400078ec0ff */
[----:B------:R-:W-:Y:S02]  /*2080*/  FSEL R128, R32, -INF , !P3 ;  /* 0xff80000020807808 */ /* 0x000fe40005800000 */
[----:B------:R-:W-:Y:S02]  /*2090*/  @P4 LOP3.LUT R18, R18, 0x2000000, RZ, 0xfc, !PT ;  /* 0x0200000012124812 */ /* 0x000fe400078efcff */
[----:B------:R-:W-:Y:S02]  /*20a0*/  ISETP.GT.AND P3, PT, R6, 0x11, !P4 ;  /* 0x000000110600780c */ /* 0x000fe40006764270 */
[----:B------:R-:W-:Y:S02]  /*20b0*/  ISETP.GE.AND P4, PT, R11, 0x19, PT ;  /* 0x000000190b00780c */ /* 0x000fe40003f86270 */
[----:B------:R-:W-:Y:S02]  /*20c0*/  ISETP.LT.OR P3, PT, R5, 0x12, P3 ;  /* 0x000000120500780c */ /* 0x000fe40001f61670 */
[----:B------:R-:W-:-:S02]  /*20d0*/  LOP3.LUT R18, R18, 0xfeffffff, RZ, 0xc0, !PT ;  /* 0xfeffffff12127812 */ /* 0x000fc400078ec0ff */
[----:B------:R-:W-:Y:S02]  /*20e0*/  FSEL R126, R33, -INF , !P3 ;  /* 0xff800000217e7808 */ /* 0x000fe40005800000 */
[----:B------:R-:W-:-:S04]  /*20f0*/  ISETP.GT.AND P3, PT, R6, 0x18, !P4 ;  /* 0x000000180600780c */ /* 0x000fc80006764270 */
[----:B------:R-:W-:Y:S02]  /*2100*/  ISETP.LT.OR P3, PT, R5, 0x19, P3 ;  /* 0x000000190500780c */ /* 0x000fe40001f61670 */
[----:B------:R-:W-:Y:S02]  /*2110*/  @P4 LOP3.LUT R18, R18, 0x1000000, RZ, 0xfc, !PT ;  /* 0x0100000012124812 */ /* 0x000fe400078efcff */
[----:B------:R-:W-:Y:S02]  /*2120*/  ISETP.GE.AND P4, PT, R11, 0x1a, PT ;  /* 0x0000001a0b00780c */ /* 0x000fe40003f86270 */
[----:B------:R-:W-:Y:S02]  /*2130*/  LOP3.LUT R18, R18, 0xff7fffff, RZ, 0xc0, !PT ;  /* 0xff7fffff12127812 */ /* 0x000fe400078ec0ff */
[----:B------:R-:W-:Y:S02]  /*2140*/  FSEL R98, R36, -INF , !P3 ;  /* 0xff80000024627808 */ /* 0x000fe40005800000 */
[----:B------:R-:W-:-:S04]  /*2150*/  ISETP.GT.AND P3, PT, R6, 0x19, !P4 ;  /* 0x000000190600780c */ /* 0x000fc80006764270 */
[----:B------:R-:W-:-:S03]  /*2160*/  ISETP.LT.OR P3, PT, R5, 0x1a, P3 ;  /* 0x0000001a0500780c */ /* 0x000fc60001f61670 */
        /* <DEDUP_REMOVED lines=110> */
[----:B------:R-:W-:Y:S02]  /*2850*/  FSEL R20, R73, -INF , !P3 ;  /* 0xff80000049147808 */ /* 0x000fe40005800000 */
[----:B------:R-:W-:Y:S02]  /*2860*/  LOP3.LUT R18, R18, 0xffffffef, RZ, 0xc0, !PT ;  /* 0xffffffef12127812 */ /* 0x000fe400078ec0ff */
[----:B------:R-:W-:-:S04]  /*2870*/  ISETP.GT.AND P3, PT, R6, 0x68, !P4 ;  /* 0x000000680600780c */ /* 0x000fc80006764270 */
[----:B------:R-:W-:-:S03]  /*2880*/  ISETP.LT.OR P3, PT, R5, 0x69, P3 ;  /* 0x000000690500780c */ /* 0x000fc60001f61670 */
[----:B------:R-:W-:Y:S02]  /*2890*/  @P4 LOP3.LUT R18, R18, 0x10, RZ, 0xfc, !PT ;  /* 0x0000001012124812 */ /* 0x000fe400078efcff */
[----:B------:R-:W-:Y:S02]  /*28a0*/  ISETP.GE.AND P4, PT, R11, 0x6a, PT ;  /* 0x0000006a0b00780c */ /* 0x000fe40003f86270 */
[----:B------:R-:W-:Y:S02]  /*28b0*/  FSEL R76, R76, -INF , !P3 ;  /* 0xff8000004c4c7808 */ /* 0x000fe40005800000 */
[----:B------:R-:W-:Y:S02]  /*28c0*/  ISETP.GT.AND P3, PT, R6, 0x69, !P4 ;  /* 0x000000690600780c */ /* 0x000fe40006764270 */
[----:B------:R-:W-:Y:S02]  /*28d0*/  LOP3.LUT R18, R18, 0xfbffffff, RZ, 0xc0, !PT ;  /* 0xfbffffff12127812 */ /* 0x000fe400078ec0ff */
[----:B------:R-:W-:-:S04]  /*28e0*/  ISETP.LT.OR P3, PT, R5, 0x6a, P3 ;  /* 0x0000006a0500780c */ /* 0x000fc80001f61670 */
[----:B------:R-:W-:Y:S02]  /*28f0*/  FSEL R14, R77, -INF , !P3 ;  /* 0xff8000004d0e7808 */ /* 0x000fe40005800000 */
[----:B------:R-:W-:Y:S02]  /*2900*/  ISETP.GE.AND P3, PT, R11, 0x71, PT ;  /* 0x000000710b00780c */ /* 0x000fe40003f66270 */
[----:B------:R-:W-:Y:S02]  /*2910*/  @P4 LOP3.LUT R18, R18, 0x4000000, RZ, 0xfc, !PT ;  /* 0x0400000012124812 */ /* 0x000fe400078efcff */
[----:B------:R-:W-:Y:S02]  /*2920*/  ISETP.GT.AND P4, PT, R6, 0x70, !P3 ;  /* 0x000000700600780c */ /* 0x000fe40005f84270 */
[----:B------:R-:W-:Y:S02]  /*2930*/  LOP3.LUT R18, R18, 0xfffffffe, RZ, 0xc0, !PT ;  /* 0xfffffffe12127812 */ /* 0x000fe400078ec0ff */
[----:B------:R-:W-:-:S04]  /*2940*/  ISETP.LT.OR P4, PT, R5, 0x71, P4 ;  /* 0x000000710500780c */ /* 0x000fc80002781670 */
[----:B------:R-:W-:Y:S02]  /*2950*/  FSEL R80, R80, -INF , !P4 ;  /* 0xff80000050507808 */ /* 0x000fe40006000000 */
[----:B------:R-:W-:-:S04]  /*2960*/  ISETP.GE.AND P4, PT, R11, 0x72, PT ;  /* 0x000000720b00780c */ /* 0x000fc80003f86270 */
[----:B------:R-:W-:-:S04]  /*2970*/  ISETP.GT.AND P5, PT, R6, 0x71, !P4 ;  /* 0x000000710600780c */ /* 0x000fc800067a4270 */
[----:B------:R-:W-:-:S04]  /*2980*/  ISETP.LT.OR P5, PT, R5, 0x72, P5 ;  /* 0x000000720500780c */ /* 0x000fc80002fa1670 */
[----:B------:R-:W-:Y:S02]  /*2990*/  FSEL R10, R81, -INF , !P5 ;  /* 0xff800000510a7808 */ /* 0x000fe40006800000 */
[----:B------:R-:W-:-:S04]  /*29a0*/  ISETP.GE.AND P5, PT, R11, 0x79, PT ;  /* 0x000000790b00780c */ /* 0x000fc80003fa6270 */
[----:B------:R-:W-:-:S04]  /*29b0*/  ISETP.GT.AND P6, PT, R6, 0x78, !P5 ;  /* 0x000000780600780c */ /* 0x000fc80006fc4270 */
[----:B------:R-:W-:-:S04]  /*29c0*/  ISETP.LT.OR P6, PT, R5, 0x79, P6 ;  /* 0x000000790500780c */ /* 0x000fc800037c1670 */
[----:B------:R-:W-:Y:S02]  /*29d0*/  FSEL R84, R84, -INF , !P6 ;  /* 0xff80000054547808 */ /* 0x000fe40007000000 */
[----:B------:R-:W-:-:S13]  /*29e0*/  ISETP.GE.AND P6, PT, R11, 0x1, PT ;  /* 0x000000010b00780c */ /* 0x000fda0003fc6270 */
[----:B------:R-:W-:Y:S02]  /*29f0*/  @P6 LOP3.LUT R18, R18, 0x1, RZ, 0xfc, !PT ;  /* 0x0000000112126812 */ /* 0x000fe400078efcff */
[----:B------:R-:W-:Y:S02]  /*2a00*/  ISETP.GT.AND P6, PT, R6, RZ, !P6 ;  /* 0x000000ff0600720c */ /* 0x000fe400077c4270 */
[----:B------:R-:W-:Y:S02]  /*2a10*/  LOP3.LUT R18, R18, 0xf7ffffff, RZ, 0xc0, !PT ;  /* 0xf7ffffff12127812 */ /* 0x000fe400078ec0ff */
[----:B------:R-:W-:-:S04]  /*2a20*/  ISETP.LT.OR P6, PT, R5, 0x1, P6 ;  /* 0x000000010500780c */ /* 0x000fc800037c1670 */
[----:B------:R-:W-:Y:S02]  /*2a30*/  FSEL R136, R24, -INF , !P6 ;  /* 0xff80000018887808 */ /* 0x000fe40007000000 */
[----:B------:R-:W-:-:S13]  /*2a40*/  ISETP.GE.AND P6, PT, R11, 0x7a, PT ;  /* 0x0000007a0b00780c */ /* 0x000fda0003fc6270 */
[----:B------:R-:W-:Y:S02]  /*2a50*/  @P6 LOP3.LUT R18, R18, 0x8000000, RZ, 0xfc, !PT ;  /* 0x0800000012126812 */ /* 0x000fe400078efcff */
[----:B------:R-:W-:-:S04]  /*2a60*/  ISETP.GT.AND P6, PT, R6, 0x79, !P6 ;  /* 0x000000790600780c */ /* 0x000fc800077c4270 */
[----:B------:R-:W-:Y:S02]  /*2a70*/  ISETP.LT.OR P6, PT, R5, 0x7a, P6 ;  /* 0x0000007a0500780c */ /* 0x000fe400037c1670 */
[----:B------:R-:W-:Y:S02]  /*2a80*/  VIADDMNMX R5, R7, R102, R15, PT ;  /* 0x0000006607057246 */ /* 0x000fe4000380010f */
[----:B------:R-:W-:Y:S02]  /*2a90*/  FSEL R24, R85, -INF , !P6 ;  /* 0xff80000055187808 */ /* 0x000fe40007000000 */
[----:B------:R-:W-:-:S13]  /*2aa0*/  PLOP3.LUT P6, PT, PT, PT, UP1, 0x40, 0x0 ;  /* 0x000000000000781c */ /* 0x000fda0003fce818 */
[----:B------:R-:W-:Y:S05]  /*2ab0*/  @P6 BRA `(.L_x_834) ;  /* 0x0000000000646947 */ /* 0x000fea0003800000 */
        /* <DEDUP_REMOVED lines=9> */
[----:B------:R-:W-:Y:S01]  /*2b50*/  @P6 IMAD.HI.U32 R6, R7, UR6, RZ ;  /* 0x0000000607066c27 */ /* 0x000fe2000f8e00ff */
[----:B------:R-:W-:-:S13]  /*2b60*/  PLOP3.LUT P6, PT, PT, PT, UP2, 0x80, 0x0 ;  /* 0x000000000000781c */ /* 0x000fda0003fcf028 */
[----:B------:R-:W-:-:S04]  /*2b70*/  @P6 SHF.R.U32.HI R7, RZ, UR7, R6 ;  /* 0x00000007ff076c19 */ /* 0x000fc80008011606 */
[----:B------:R-:W-:Y:S01]  /*2b80*/  LOP3.LUT R7, RZ, R7, RZ, 0x33, !PT ;  /* 0x00000007ff077212 */ /* 0x000fe200078e33ff */
[----:B------:R-:W-:Y:S06]  /*2b90*/  BRA `(.L_x_837) ;  /* 0x0000000000187947 */ /* 0x000fec0003800000 */
.L_x_836:
[----:B------:R-:W-:-:S06]  /*2ba0*/  UISETP.NE.AND UP2, UPT, UR5, 0x1, UPT ;  /* 0x000000010500788c */ /* 0x000fcc000bf45270 */
[----:B------:R-:W-:-:S05]  /*2bb0*/  PLOP3.LUT P6, PT, PT, PT, UP2, 0x80, 0x0 ;  /* 0x000000000000781c */ /* 0x000fca0003fcf028 */
[----:B------:R-:W-:-:S08]  /*2bc0*/  @UP2 ULDC.64 UR6, c[0x0][0x9e8] ;  /* 0x00027a0000062ab9 */ /* 0x000fd00000000a00 */
[----:B------:R-:W-:Y:S01]  /*2bd0*/  @P6 IMAD.HI.U32 R6, R7, UR6, RZ ;  /* 0x0000000607066c27 */ /* 0x000fe2000f8e00ff */
[----:B------:R-:W-:-:S13]  /*2be0*/  PLOP3.LUT P6, PT, PT, PT, UP2, 0x80, 0x0 ;  /* 0x000000000000781c */ /* 0x000fda0003fcf028 */
[----:B------:R-:W-:-:S07]  /*2bf0*/  @P6 SHF.R.U32.HI R7, RZ, UR7, R6 ;  /* 0x00000007ff076c19 */ /* 0x000fce0008011606 */
.L_x_837:
[----:B------:R-:W-:Y:S05]  /*2c00*/  BSYNC B0 ;  /* 0x0000000000007941 */ /* 0x000fea0003800000 */
.L_x_835:
[----:B------:R-:W-:-:S04]  /*2c10*/  IMAD R6, R7, UR5, -R100 ;  /* 0x0000000507067c24 */ /* 0x000fc8000f8e0a64 */
[----:B------:R-:W-:-:S05]  /*2c20*/  IMAD R6, R3, -0x2, R6 ;  /* 0xfffffffe03067824 */ /* 0x000fca00078e0206 */
[----:B------:R-:W-:Y:S02]  /*2c30*/  VIMNMX R9, R9, R6, !PT ;  /* 0x0000000609097248 */ /* 0x000fe40007fe0100 */
[----:B------:R-:W-:-:S07]  /*2c40*/  VIADDMNMX R5, R6, UR5, R5, PT ;  /* 0x0000000506057c46 */ /* 0x000fce000b800105 */
.L_x_834:
[----:B------:R-:W-:Y:S01]  /*2c50*/  ISETP.GT.AND P2, PT, R9, 0x1, !P2 ;  /* 0x000000010900780c */ /* 0x000fe20005744270 */
[----:B------:R-:W-:Y:S01]  /*2c60*/  ULDC UR6, c[0x0][0x988] ;  /* 0x0002620000067ab9 */ /* 0x000fe20000000800 */
[----:B------:R-:W-:Y:S01]  /*2c70*/  LOP3.LUT P6, RZ, R18, 0x8, RZ, 0xc0, !PT ;  /* 0x0000000812ff7812 */ /* 0x000fe200078cc0ff */
[----:B------:R-:W-:Y:S01]  /*2c80*/  @UP0 ULDC UR11, c[0x0][0x450] ;  /* 0x00011400000b0ab9 */ /* 0x000fe20000000800 */
[----:B------:R-:W-:Y:S02]  /*2c90*/  ISETP.LT.OR P2, PT, R5, 0x2, P2 ;  /* 0x000000020500780c */ /* 0x000fe40001741670 */
[----:B------:R-:W-:Y:S02]  /*2ca0*/  FMNMX.FTZ R7, R136, R134, !PT ;  /* 0x0000008688077209 */ /* 0x000fe40007810000 */
[----:B------:R-:W-:Y:S02]  /*2cb0*/  FSEL R120, R27, -INF , !P2 ;  /* 0xff8000001b787808 */ /* 0x000fe40005000000 */
[----:B------:R-:W-:-:S02]  /*2cc0*/  LOP3.LUT P2, RZ, R18, 0x2, RZ, 0xc0, !PT ;  /* 0x0000000212ff7812 */ /* 0x000fc4000784c0ff */
[----:B------:R-:W-:Y:S02]  /*2cd0*/  FMNMX.FTZ R7, R130, R7, !PT ;  /* 0x0000000782077209 */ /* 0x000fe40007810000 */
[----:B------:R-:W-:Y:S02]  /*2ce0*/  ISETP.GT.AND P2, PT, R9, 0x8, !P2 ;  /* 0x000000080900780c */ /* 0x000fe40005744270 */
[----:B------:R-:W-:Y:S02]  /*2cf0*/  FMNMX.FTZ R7, R132, R7, !PT ;  /* 0x0000000784077209 */ /* 0x000fe40007810000 */
[----:B------:R-:W-:Y:S02]  /*2d00*/  ISETP.LT.OR P2, PT, R5, 0x9, P2 ;  /* 0x000000090500780c */ /* 0x000fe40001741670 */
[----:B------:R-:W-:Y:S02]  /*2d10*/  FMNMX.FTZ R7, R128, R7, !PT ;  /* 0x0000000780077209 */ /* 0x000fe40007810000 */
[----:B------:R-:W-:-:S02]  /*2d20*/  FSEL R30, R30, -INF , !P2 ;  /* 0xff8000001e1e7808 */ /* 0x000fc40005000000 */
[----:B------:R-:W-:Y:S02]  /*2d30*/  LOP3.LUT P2, RZ, R18, 0x4, RZ, 0xc0, !PT ;  /* 0x0000000412ff7812 */ /* 0x000fe4000784c0ff */
[----:B------:R-:W-:Y:S02]  /*2d40*/  FMNMX.FTZ R7, R126, R7, !PT ;  /* 0x000000077e077209 */ /* 0x000fe40007810000 */
[----:B------:R-:W-:Y:S02]  /*2d50*/  ISETP.GT.AND P2, PT, R9, 0x9, !P2 ;  /* 0x000000090900780c */ /* 0x000fe40005744270 */
[----:B------:R-:W-:Y:S02]  /*2d60*/  FMNMX.FTZ R7, R98, R7, !PT ;  /* 0x0000000762077209 */ /* 0x000fe40007810000 */
[----:B------:R-:W-:Y:S02]  /*2d70*/  ISETP.LT.OR P2, PT, R5, 0xa, P2 ;  /* 0x0000000a0500780c */ /* 0x000fe40001741670 */
[----:B------:R-:W-:-:S02]  /*2d80*/  FMNMX.FTZ R7, R88, R7, !PT ;  /* 0x0000000758077209 */ /* 0x000fc40007810000 */
[----:B------:R-:W-:Y:S02]  /*2d90*/  FSEL R118, R31, -INF , !P2 ;  /* 0xff8000001f767808 */ /* 0x000fe40005000000 */
[----:B------:R-:W-:Y:S02]  /*2da0*/  ISETP.GT.AND P2, PT, R9, 0x10, !P6 ;  /* 0x000000100900780c */ /* 0x000fe40007744270 */
[----:B------:R-:W-:Y:S02]  /*2db0*/  FMNMX.FTZ R7, R96, R7, !PT ;  /* 0x0000000760077209 */ /* 0x000fe40007810000 */
[----:B------:R-:W-:Y:S02]  /*2dc0*/  ISETP.LT.OR P2, PT, R5, 0x11, P2 ;  /* 0x000000110500780c */ /* 0x000fe40001741670 */
[----:B------:R-:W-:Y:S02]  /*2dd0*/  LOP3.LUT P6, RZ, R18, 0x8000, RZ, 0xc0, !PT ;  /* 0x0000800012ff7812 */ /* 0x000fe400078cc0ff */
        /* <DEDUP_REMOVED lines=8> */
[----:B------:R-:W-:Y:S02]  /*2e60*/  LOP3.LUT P2, RZ, R18, 0x1000000, RZ, 0xc0, !PT ;  /* 0x0100000012ff7812 */ /* 0x000fe4000784c0ff */
[----:B------:R-:W-:Y:S02]  /*2e70*/  FMNMX.FTZ R7, R92, R7, !PT ;  /* 0x000000075c077209 */ /* 0x000fe40007810000 */
[----:B------:R-:W-:Y:S02]  /*2e80*/  ISETP.GT.AND P2, PT, R9, 0x18, !P2 ;  /* 0x000000180900780c */ /* 0x000fe40005744270 */
[----:B------:R-:W-:Y:S02]  /*2e90*/  FMNMX.FTZ R7, R44, R7, !PT ;  /* 0x000000072c077209 */ /* 0x000fe40007810000 */
[----:B------:R-:W-:-:S02]  /*2ea0*/  ISETP.LT.OR P2, PT, R5, 0x19, P2 ;  /* 0x000000190500780c */ /* 0x000fc40001741670 */
[----:B------:R-:W-:Y:S02]  /*2eb0*/  FMNMX.FTZ R7, R52, R7, !PT ;  /* 0x0000000734077209 */ /* 0x000fe40007810000 */
[----:B------:R-:W-:Y:S02]  /*2ec0*/  FSEL R38, R38, -INF , !P2 ;  /* 0xff80000026267808 */ /* 0x000fe40005000000 */
[----:B------:R-:W-:Y:S02]  /*2ed0*/  LOP3.LUT P2, RZ, R18, 0x800000, RZ, 0xc0, !PT ;  /* 0x0080000012ff7812 */ /* 0x000fe4000784c0ff */
[----:B------:R-:W-:Y:S02]  /*2ee0*/  FMNMX.FTZ R7, R48, R7, !PT ;  /* 0x0000000730077209 */ /* 0x000fe40007810000 */
[----:B------:R-:W-:Y:S02]  /*2ef0*/  ISETP.GT.AND P2, PT, R9, 0x19, !P2 ;  /* 0x000000190900780c */ /* 0x000fe40005744270 */
[----:B------:R-:W-:-:S02]  /*2f00*/  FMNMX.FTZ R7, R56, R7, !PT ;  /* 0x0000000738077209 */ /* 0x000fc40007810000 */
[----:B------:R-:W-:Y:S02]  /*2f10*/  ISETP.LT.OR P2, PT, R5, 0x1a, P2 ;  /* 0x0000001a0500780c */ /* 0x000fe40001741670 */
[----:B------:R-:W-:Y:S02]  /*2f20*/  FMNMX.FTZ R7, R36, R7, !PT ;  /* 0x0000000724077209 */ /* 0x000fe40007810000 */
[----:B------:R-:W-:Y:S02]  /*2f30*/  FSEL R114, R39, -INF , !P2 ;  /* 0xff80000027727808 */ /* 0x000fe40005000000 */
[----:B------:R-:W-:Y:S02]  /*2f40*/  LOP3.LUT P2, RZ, R18, 0x400000, RZ, 0xc0, !PT ;  /* 0x0040000012ff7812 */ /* 0x000fe4000784c0ff */
[----:B------:R-:W-:Y:S02]  /*2f50*/  FMNMX.FTZ R7, R60, R7, !PT ;  /* 0x000000073c077209 */ /* 0x000fe40007810000 */
[----:B------:R-:W-:-:S02]  /*2f60*/  ISETP.GT.AND P2, PT, R9, 0x20, !P2 ;  /* 0x000000200900780c */ /* 0x000fc40005744270 */
[----:B------:R-:W-:Y:S02]  /*2f70*/  FMNMX.FTZ R7, R4, R7, !PT ;  /* 0x0000000704077209 */ /* 0x000fe40007810000 */
[----:B------:R-:W-:Y:S02]  /*2f80*/  ISETP.LT.OR P2, PT, R5, 0x21, P2 ;  /* 0x000000210500780c */ /* 0x000fe40001741670 */
[----:B------:R-:W-:Y:S02]  /*2f90*/  FMNMX.FTZ R7, R64, R7, !PT ;  /* 0x0000000740077209 */ /* 0x000fe40007810000 */
[----:B------:R-:W-:Y:S02]  /*2fa0*/  FSEL R42, R42, -INF , !P2 ;  /* 0xff8000002a2a7808 */ /* 0x000fe40005000000 */
[----:B------:R-:W-:Y:S02]  /*2fb0*/  LOP3.LUT P2, RZ, R18, 0x200000, RZ, 0xc0, !PT ;  /* 0x0020000012ff7812 */ /* 0x000fe4000784c0ff */
[----:B------:R-:W-:-:S02]  /*2fc0*/  FMNMX.FTZ R7, R32, R7, !PT ;  /* 0x0000000720077209 */ /* 0x000fc40007810000 */
[----:B------:R-:W-:Y:S02]  /*2fd0*/  ISETP.GT.AND P2, PT, R9, 0x21, !P2 ;  /* 0x000000210900780c */ /* 0x000fe40005744270 */
[----:B------:R-:W-:Y:S02]  /*2fe0*/  FMNMX.FTZ R7, R68, R7, !PT ;  /* 0x0000000744077209 */ /* 0x000fe40007810000 */
        /* <DEDUP_REMOVED lines=20> */
[----:B------:R-:W-:Y:S01]  /*3130*/  FMNMX.FTZ R11, R24, R7, !PT ;  /* 0x00000007180b7209 */ /* 0x000fe20007810000 */
[----:B------:R-:W-:Y:S01]  /*3140*/  IMAD.U32 R7, RZ, RZ, UR6 ;  /* 0x00000006ff077e24 */ /* 0x000fe2000f8e00ff */
[----:B------:R-:W-:Y:S01]  /*3150*/  ISETP.LT.OR P2, PT, R5, 0x31, P2 ;  /* 0x000000310500780c */ /* 0x000fe20001741670 */
[----:B------:R-:W-:Y:S01]  /*3160*/  @UP0 ULDC UR6, c[0x0][0x44c] ;  /* 0x0001130000060ab9 */ /* 0x000fe20000000800 */
[----:B------:R-:W-:Y:S01]  /*3170*/  ISETP.GT.AND P3, PT, R9, 0x70, !P3 ;  /* 0x000000700900780c */ /* 0x000fe20005f64270 */
[----:B------:R-:W0:Y:S01]  /*3180*/  SHFL.BFLY PT, R6, R11, 0x2, 0x1f ;  /* 0x0c401f000b067f89 */ /* 0x000e2200000e0000 */
[----:B------:R-:W-:Y:S01]  /*3190*/  FSEL R50, R50, -INF , !P2 ;  /* 0xff80000032327808 */ /* 0x000fe20005000000 */
[----:B------:R-:W-:Y:S01]  /*31a0*/  UIMAD.WIDE.U32 UR6, UR40, UR6, URZ ;  /* 0x00000006280672a5 */ /* 0x000fe2000f8e003f */
[----:B------:R-:W-:-:S02]  /*31b0*/  LOP3.LUT P2, RZ, R18, 0x20000, RZ, 0xc0, !PT ;  /* 0x0002000012ff7812 */ /* 0x000fc4000784c0ff */
[C---:B------:R-:W-:Y:S01]  /*31c0*/  ISETP.GT.AND P4, PT, R9.reuse, 0x71, !P4 ;  /* 0x000000710900780c */ /* 0x040fe20006784270 */
[----:B------:R-:W-:Y:S01]  /*31d0*/  @UP0 USHF.R.U32.HI UR40, URZ, UR11, UR7 ;  /* 0x0000000b3f280299 */ /* 0x000fe20008011607 */
[----:B------:R-:W-:Y:S02]  /*31e0*/  ISETP.GT.AND P2, PT, R9, 0x31, !P2 ;  /* 0x000000310900780c */ /* 0x000fe40005744270 */
[C---:B------:R-:W-:Y:S02]  /*31f0*/  ISETP.LT.OR P3, PT, R5.reuse, 0x71, P3 ;  /* 0x000000710500780c */ /* 0x040fe40001f61670 */
[----:B------:R-:W-:Y:S02]  /*3200*/  ISETP.LT.OR P2, PT, R5, 0x32, P2 ;  /* 0x000000320500780c */ /* 0x000fe40001741670 */
[----:B------:R-:W-:Y:S02]  /*3210*/  ISETP.GT.AND P5, PT, R9, 0x78, !P5 ;  /* 0x000000780900780c */ /* 0x000fe40006fa4270 */
[----:B------:R-:W-:-:S02]  /*3220*/  FSEL R108, R51, -INF , !P2 ;  /* 0xff800000336c7808 */ /* 0x000fc40005000000 */
[----:B------:R-:W-:Y:S02]  /*3230*/  LOP3.LUT P2, RZ, R18, 0x10000, RZ, 0xc0, !PT ;  /* 0x0001000012ff7812 */ /* 0x000fe4000784c0ff */
[----:B------:R-:W-:Y:S02]  /*3240*/  ISETP.LT.OR P4, PT, R5, 0x72, P4 ;  /* 0x000000720500780c */ /* 0x000fe40002781670 */
[----:B------:R-:W-:Y:S02]  /*3250*/  ISETP.GT.AND P2, PT, R9, 0x38, !P2 ;  /* 0x000000380900780c */ /* 0x000fe40005744270 */
[----:B------:R-:W-:Y:S02]  /*3260*/  FSEL R82, R82, -INF , !P3 ;  /* 0xff80000052527808 */ /* 0x000fe40005800000 */
[----:B------:R-:W-:Y:S02]  /*3270*/  ISETP.LT.OR P2, PT, R5, 0x39, P2 ;  /* 0x000000390500780c */ /* 0x000fe40001741670 */
[----:B0-----:R-:W-:-:S02]  /*3280*/  FMNMX.FTZ R15, R11, R6, !PT ;  /* 0x000000060b0f7209 */ /* 0x001fc40007810000 */
[----:B------:R-:W-:Y:S02]  /*3290*/  FSEL R54, R54, -INF , !P2 ;  /* 0xff80000036367808 */ /* 0x000fe40005000000 */
[----:B------:R-:W-:Y:S01]  /*32a0*/  ISETP.GT.AND P2, PT, R9, 0x39, !P6 ;  /* 0x000000390900780c */ /* 0x000fe20007744270 */
[----:B------:R-:W0:Y:S01]  /*32b0*/  SHFL.BFLY PT, R6, R15, 0x1, 0x1f ;  /* 0x0c201f000f067f89 */ /* 0x000e2200000e0000 */
[----:B------:R-:W-:Y:S02]  /*32c0*/  LOP3.LUT P6, RZ, R18, 0x10, RZ, 0xc0, !PT ;  /* 0x0000001012ff7812 */ /* 0x000fe400078cc0ff */
[C---:B------:R-:W-:Y:S02]  /*32d0*/  ISETP.LT.OR P2, PT, R5.reuse, 0x3a, P2 ;  /* 0x0000003a0500780c */ /* 0x040fe40001741670 */
[----:B------:R-:W-:Y:S02]  /*32e0*/  ISETP.LT.OR P5, PT, R5, 0x79, P5 ;  /* 0x000000790500780c */ /* 0x000fe40002fa1670 */
[----:B------:R-:W-:-:S02]  /*32f0*/  FSEL R46, R55, -INF , !P2 ;  /* 0xff800000372e7808 */ /* 0x000fc40005000000 */
[----:B------:R-:W-:Y:S02]  /*3300*/  LOP3.LUT P2, RZ, R18, 0x4000, RZ, 0xc0, !PT ;  /* 0x0000400012ff7812 */ /* 0x000fe4000784c0ff */
[----:B------:R-:W-:Y:S02]  /*3310*/  FSEL R86, R86, -INF , !P5 ;  /* 0xff80000056567808 */ /* 0x000fe40006800000 */
[----:B------:R-:W-:Y:S02]  /*3320*/  ISETP.GT.AND P2, PT, R9, 0x40, !P2 ;  /* 0x000000400900780c */ /* 0x000fe40005744270 */
[----:B------:R-:W-:Y:S02]  /*3330*/  R2UR UR10, R23 ;  /* 0x00000000170a72ca */ /* 0x000fe400000e0000 */
[----:B------:R-:W-:-:S04]  /*3340*/  ISETP.LT.OR P2, PT, R5, 0x41, P2 ;  /* 0x000000410500780c */ /* 0x000fc80001741670 */
[----:B------:R-:W-:Y:S02]  /*3350*/  FSEL R106, R58, -INF , !P2 ;  /* 0xff8000003a6a7808 */ /* 0x000fe40005000000 */
[----:B------:R-:W-:Y:S02]  /*3360*/  LOP3.LUT P2, RZ, R18, 0x2000, RZ, 0xc0, !PT ;  /* 0x0000200012ff7812 */ /* 0x000fe4000784c0ff */
[----:B0-----:R-:W-:Y:S02]  /*3370*/  FMNMX.FTZ R6, R15, R6, !PT ;  /* 0x000000060f067209 */ /* 0x001fe40007810000 */
[----:B------:R-:W-:Y:S01]  /*3380*/  ISETP.GT.AND P2, PT, R9, 0x41, !P2 ;  /* 0x000000410900780c */ /* 0x000fe20005744270 */
[----:B------:R-:W-:Y:S02]  /*3390*/  UIADD3 UR40, UR10, UR40, URZ ;  /* 0x000000280a287290 */ /* 0x000fe4000fffe03f */
[----:B------:R-:W-:Y:S01]  /*33a0*/  FMUL.FTZ R25, R6, R7 ;  /* 0x0000000706197220 */ /* 0x000fe20000410000 */
[----:B------:R-:W-:Y:S01]  /*33b0*/  ISETP.LT.OR P2, PT, R5, 0x42, P2 ;  /* 0x000000420500780c */ /* 0x000fe20001741670 */
[----:B------:R-:W-:-:S03]  /*33c0*/  UIADD3 UR4, UR40, UR4, URZ ;  /* 0x0000000428047290 */ /* 0x000fc6000fffe03f */
[----:B------:R-:W-:Y:S02]  /*33d0*/  FSEL R100, R59, -INF , !P2 ;  /* 0xff8000003b647808 */ /* 0x000fe40005000000 */
[----:B------:R-:W-:-:S04]  /*33e0*/  LOP3.LUT P2, RZ, R18, 0x1000, RZ, 0xc0, !PT ;  /* 0x0000100012ff7812 */ /* 0x000fc8000784c0ff */
[----:B------:R-:W-:-:S04]  /*33f0*/  ISETP.GT.AND P2, PT, R9, 0x48, !P2 ;  /* 0x000000480900780c */ /* 0x000fc80005744270 */
[----:B------:R-:W-:-:S04]  /*3400*/  ISETP.LT.OR P2, PT, R5, 0x49, P2 ;  /* 0x000000490500780c */ /* 0x000fc80001741670 */
        /* <DEDUP_REMOVED lines=29> */
[----:B------:R-:W-:Y:S02]  /*35e0*/  ISETP.GT.AND P2, PT, R9, 0x68, !P6 ;  /* 0x000000680900780c */ /* 0x000fe40007744270 */
[----:B------:R-:W-:Y:S02]  /*35f0*/  LOP3.LUT P6, RZ, R18, 0x1, RZ, 0xc0, !PT ;  /* 0x0000000112ff7812 */ /* 0x000fe400078cc0ff */
[----:B------:R-:W-:-:S04]  /*3600*/  ISETP.LT.OR P2, PT, R5, 0x69, P2 ;  /* 0x000000690500780c */ /* 0x000fc80001741670 */
[----:B------:R-:W-:Y:S02]  /*3610*/  FSEL R78, R78, -INF , !P2 ;  /* 0xff8000004e4e7808 */ /* 0x000fe40005000000 */
[----:B------:R-:W-:-:S04]  /*3620*/  FSETP.NEU.FTZ.AND P2, PT, R6, -INF , PT ;  /* 0xff8000000600780b */ /* 0x000fc80003f5d000 */
[----:B------:R-:W-:Y:S02]  /*3630*/  FSEL R25, R25, RZ, P2 ;  /* 0x000000ff19197208 */ /* 0x000fe40001000000 */
[----:B------:R-:W-:Y:S02]  /*3640*/  ISETP.GT.AND P2, PT, R9, RZ, !P6 ;  /* 0x000000ff0900720c */ /* 0x000fe40007744270 */
[----:B------:R-:W-:Y:S01]  /*3650*/  LOP3.LUT P6, RZ, R18, 0x8000000, RZ, 0xc0, !PT ;  /* 0x0800000012ff7812 */ /* 0x000fe200078cc0ff */
[-CC-:B------:R-:W-:Y:S01]  /*3660*/  FFMA.FTZ R40, R40, R7.reuse, -R25.reuse ;  /* 0x0000000728287223 */ /* 0x180fe20000010819 */
[----:B------:R-:W-:Y:S01]  /*3670*/  ISETP.LT.OR P2, PT, R5, 0x1, P2 ;  /* 0x000000010500780c */ /* 0x000fe20001741670 */
[-CC-:B------:R-:W-:Y:S01]  /*3680*/  FFMA.FTZ R35, R36, R7.reuse, -R25.reuse ;  /* 0x0000000724237223 */ /* 0x180fe20000010819 */
[C---:B------:R-:W-:Y:S01]  /*3690*/  ISETP.GT.AND P6, PT, R9.reuse, 0x79, !P6 ;  /* 0x000000790900780c */ /* 0x040fe200077c4270 */
[-CC-:B------:R-:W-:Y:S01]  /*36a0*/  FFMA.FTZ R37, R28, R7.reuse, -R25.reuse ;  /* 0x000000071c257223 */ /* 0x180fe20000010819 */
[----:B------:R-:W-:Y:S01]  /*36b0*/  FSEL R26, R26, -INF , !P2 ;  /* 0xff8000001a1a7808 */ /* 0x000fe20005000000 */
[-CC-:B------:R-:W-:Y:S01]  /*36c0*/  FFMA.FTZ R148, R136, R7.reuse, -R25.reuse ;  /* 0x0000000788947223 */ /* 0x180fe20000010819 */
[----:B------:R-:W-:Y:S01]  /*36d0*/  LOP3.LUT P2, RZ, R18, 0x4000000, RZ, 0xc0, !PT ;  /* 0x0400000012ff7812 */ /* 0x000fe2000784c0ff */
[-CC-:B------:R-:W-:Y:S01]  /*36e0*/  FFMA.FTZ R11, R134, R7.reuse, -R25.reuse ;  /* 0x00000007860b7223 */ /* 0x180fe20000010819 */
[----:B------:R-:W-:Y:S01]  /*36f0*/  FMNMX.FTZ R19, R26, R120, !PT ;  /* 0x000000781a137209 */ /* 0x000fe20007810000 */
[--C-:B------:R-:W-:Y:S01]  /*3700*/  FFMA.FTZ R150, R130, R7, -R25.reuse ;  /* 0x0000000782967223 */ /* 0x100fe20000010819 */
[----:B------:R-:W-:Y:S01]  /*3710*/  ISETP.GT.AND P2, PT, R9, 0x69, !P2 ;  /* 0x000000690900780c */ /* 0x000fe20005744270 */
[----:B------:R-:W-:Y:S01]  /*3720*/  MUFU.EX2 R148, R148 ;  /* 0x0000009400947308 */ /* 0x000fe20000000800 */
[----:B------:R-:W-:Y:S01]  /*3730*/  FMNMX.FTZ R19, R30, R19, !PT ;  /* 0x000000131e137209 */ /* 0x000fe20007810000 */
[-CC-:B------:R-:W-:Y:S01]  /*3740*/  FFMA.FTZ R15, R132, R7.reuse, -R25.reuse ;  /* 0x00000007840f7223 */ /* 0x180fe20000010819 */
[----:B------:R-:W-:Y:S01]  /*3750*/  ISETP.LT.OR P2, PT, R5, 0x6a, P2 ;  /* 0x0000006a0500780c */ /* 0x000fe20001741670 */
[--C-:B------:R-:W-:Y:S01]  /*3760*/  FFMA.FTZ R144, R128, R7, -R25.reuse ;  /* 0x0000000780907223 */ /* 0x100fe20000010819 */
[----:B------:R-:W-:Y:S01]  /*3770*/  FMNMX.FTZ R19, R118, R19, !PT ;  /* 0x0000001376137209 */ /* 0x000fe20007810000 */
[--C-:B------:R-:W-:Y:S01]  /*3780*/  FFMA.FTZ R43, R10, R7, -R25.reuse ;  /* 0x000000070a2b7223 */ /* 0x100fe20000010819 */
[----:B------:R-:W-:Y:S01]  /*3790*/  FSEL R18, R79, -INF , !P2 ;  /* 0xff8000004f127808 */ /* 0x000fe20005000000 */
[----:B------:R-:W0:Y:S01]  /*37a0*/  MUFU.EX2 R11, R11 ;  /* 0x0000000b000b7308 */ /* 0x000e220000000800 */
[----:B------:R-:W-:Y:S01]  /*37b0*/  FMNMX.FTZ R21, R34, R19, !PT ;  /* 0x0000001322157209 */ /* 0x000fe20007810000 */
[-CC-:B------:R-:W-:Y:S01]  /*37c0*/  FFMA.FTZ R126, R126, R7.reuse, -R25.reuse ;  /* 0x000000077e7e7223 */ /* 0x180fe20000010819 */
[----:B------:R-:W-:Y:S01]  /*37d0*/  ISETP.LT.OR P6, PT, R5, 0x7a, P6 ;  /* 0x0000007a0500780c */ /* 0x000fe200037c1670 */
[--C-:B------:R-:W-:Y:S01]  /*37e0*/  FFMA.FTZ R146, R98, R7, -R25.reuse ;  /* 0x0000000762927223 */ /* 0x100fe20000010819 */
[----:B------:R-:W-:Y:S01]  /*37f0*/  FMNMX.FTZ R21, R116, R21, !PT ;  /* 0x0000001574157209 */ /* 0x000fe20007810000 */
[--C-:B------:R-:W-:Y:S01]  /*3800*/  FFMA.FTZ R44, R44, R7, -R25.reuse ;  /* 0x000000072c2c7223 */ /* 0x100fe20000010819 */
[----:B------:R-:W-:Y:S01]  /*3810*/  FSEL R36, R87, -INF , !P6 ;  /* 0xff80000057247808 */ /* 0x000fe20007000000 */
[----:B------:R-:W1:Y:S01]  /*3820*/  MUFU.EX2 R150, R150 ;  /* 0x0000009600967308 */ /* 0x000e620000000800 */
[----:B------:R-:W-:Y:S01]  /*3830*/  FMNMX.FTZ R21, R38, R21, !PT ;  /* 0x0000001526157209 */ /* 0x000fe20007810000 */
[-CC-:B------:R-:W-:Y:S01]  /*3840*/  FFMA.FTZ R88, R88, R7.reuse, -R25.reuse ;  /* 0x0000000758587223 */ /* 0x180fe20000010819 */
[-CC-:B------:R-:W-:Y:S01]  /*3850*/  FFMA.FTZ R140, R96, R7.reuse, -R25.reuse ;  /* 0x00000007608c7223 */ /* 0x180fe20000010819 */
[--C-:B------:R-:W-:Y:S01]  /*3860*/  FFMA.FTZ R41, R14, R7, -R25.reuse ;  /* 0x000000070e297223 */ /* 0x100fe20000010819 */
[----:B------:R-:W-:Y:S01]  /*3870*/  FMNMX.FTZ R21, R114, R21, !PT ;  /* 0x0000001572157209 */ /* 0x000fe20007810000 */
[-CC-:B------:R-:W-:Y:S01]  /*3880*/  FFMA.FTZ R90, R90, R7.reuse, -R25.reuse ;  /* 0x000000075a5a7223 */ /* 0x180fe20000010819 */
[----:B------:R-:W-:Y:S01]  /*3890*/  FFMA.FTZ R142, R94, R7, -R25 ;  /* 0x000000075e8e7223 */ /* 0x000fe20000010819 */
[----:B------:R-:W2:Y:S01]  /*38a0*/  MUFU.EX2 R15, R15 ;  /* 0x0000000f000f7308 */ /* 0x000ea20000000800 */
[----:B------:R-:W-:Y:S01]  /*38b0*/  FMNMX.FTZ R27, R42, R21, !PT ;  /* 0x000000152a1b7209 */ /* 0x000fe20007810000 */
[----:B0-----:R-:W-:Y:S01]  /*38c0*/  FADD.FTZ R47, R148, R11 ;  /* 0x0000000b942f7221 */ /* 0x001fe20000010000 */
[-CC-:B------:R-:W-:Y:S01]  /*38d0*/  FFMA.FTZ R136, R92, R7.reuse, -R25.reuse ;  /* 0x000000075c887223 */ /* 0x180fe20000010819 */
[--C-:B------:R-:W-:Y:S01]  /*38e0*/  FFMA.FTZ R138, R52, R7, -R25.reuse ;  /* 0x00000007348a7223 */ /* 0x100fe20000010819 */
[----:B------:R-:W-:Y:S01]  /*38f0*/  FMNMX.FTZ R27, R112, R27, !PT ;  /* 0x0000001b701b7209 */ /* 0x000fe20007810000 */
[-CC-:B------:R-:W-:Y:S01]  /*3900*/  FFMA.FTZ R48, R48, R7.reuse, -R25.reuse ;  /* 0x0000000730307223 */ /* 0x180fe20000010819 */
[--C-:B------:R-:W-:Y:S01]  /*3910*/  FFMA.FTZ R132, R56, R7, -R25.reuse ;  /* 0x0000000738847223 */ /* 0x100fe20000010819 */
[----:B------:R-:W0:Y:S01]  /*3920*/  MUFU.EX2 R144, R144 ;  /* 0x0000009000907308 */ /* 0x000e220000000800 */
[----:B------:R-:W-:Y:S01]  /*3930*/  FMNMX.FTZ R27, R102, R27, !PT ;  /* 0x0000001b661b7209 */ /* 0x000fe20007810000 */
[-CC-:B------:R-:W-:Y:S01]  /*3940*/  FFMA.FTZ R134, R60, R7.reuse, -R25.reuse ;  /* 0x000000073c867223 */ /* 0x180fe20000010819 */
[-CC-:B------:R-:W-:Y:S01]  /*3950*/  FFMA.FTZ R128, R64, R7.reuse, -R25.reuse ;  /* 0x0000000740807223 */ /* 0x180fe20000010819 */
[--C-:B------:R-:W-:Y:S01]  /*3960*/  FFMA.FTZ R130, R68, R7, -R25.reuse ;  /* 0x0000000744827223 */ /* 0x100fe20000010819 */
[----:B------:R-:W-:Y:S01]  /*3970*/  FMNMX.FTZ R27, R110, R27, !PT ;  /* 0x0000001b6e1b7209 */ /* 0x000fe20007810000 */
[-CC-:B------:R-:W-:Y:S01]  /*3980*/  FFMA.FTZ R72, R72, R7.reuse, -R25.reuse ;  /* 0x0000000748487223 */ /* 0x180fe20000010819 */
[----:B------:R-:W-:Y:S01]  /*3990*/  FFMA.FTZ R14, R80, R7, -R25 ;  /* 0x00000007500e7223 */ /* 0x000fe20000010819 */
[----:B------:R3:W4:Y:S01]  /*39a0*/  MUFU.EX2 R19, R126 ;  /* 0x0000007e00137308 */ /* 0x0007220000000800 */
[----:B------:R-:W-:-:S02]  /*39b0*/  FMNMX.FTZ R29, R50, R27, !PT ;  /* 0x0000001b321d7209 */ /* 0x000fc40007810000 */
[----:B------:R-:W-:Y:S02]  /*39c0*/  F2FP.F16.F32.PACK_AB R148, R11, R148 ;  /* 0x000000940b94723e */ /* 0x000fe400000000ff */
[----:B------:R-:W-:-:S03]  /*39d0*/  FMNMX.FTZ R29, R108, R29, !PT ;  /* 0x0000001d6c1d7209 */ /* 0x000fc60007810000 */
[----:B------:R-:W5:Y:S01]  /*39e0*/  MUFU.EX2 R146, R146 ;  /* 0x0000009200927308 */ /* 0x000f620000000800 */
[----:B------:R-:W-:Y:S01]  /*39f0*/  FMNMX.FTZ R29, R54, R29, !PT ;  /* 0x0000001d361d7209 */ /* 0x000fe20007810000 */
[----:B---3--:R-:W-:-:S03]  /*3a00*/  FFMA.FTZ R126, R76, R7, -R25 ;  /* 0x000000074c7e7223 */ /* 0x008fc60000010819 */
[----:B------:R-:W-:-:S03]  /*3a10*/  FMNMX.FTZ R29, R46, R29, !PT ;  /* 0x0000001d2e1d7209 */ /* 0x000fc60007810000 */
[----:B------:R-:W3:Y:S01]  /*3a20*/  MUFU.EX2 R21, R88 ;  /* 0x0000005800157308 */ /* 0x000ee20000000800 */
[----:B------:R-:W-:-:S04]  /*3a30*/  FMNMX.FTZ R31, R106, R29, !PT ;  /* 0x0000001d6a1f7209 */ /* 0x000fc80007810000 */
[----:B------:R-:W-:-:S03]  /*3a40*/  FMNMX.FTZ R31, R100, R31, !PT ;  /* 0x0000001f641f7209 */ /* 0x000fc60007810000 */
[----:B------:R1:W-:Y:S01]  /*3a50*/  MUFU.EX2 R29, R40 ;  /* 0x00000028001d7308 */ /* 0x0003e20000000800 */
[----:B------:R-:W-:-:S04]  /*3a60*/  FMNMX.FTZ R31, R104, R31, !PT ;  /* 0x0000001f681f7209 */ /* 0x000fc80007810000 */
[----:B------:R-:W-:-:S03]  /*3a70*/  FMNMX.FTZ R31, R58, R31, !PT ;  /* 0x0000001f3a1f7209 */ /* 0x000fc60007810000 */
[----:B------:R2:W-:Y:S01]  /*3a80*/  MUFU.EX2 R5, R35 ;  /* 0x0000002300057308 */ /* 0x0005e20000000800 */
[----:B------:R-:W-:Y:S02]  /*3a90*/  FMNMX.FTZ R33, R66, R31, !PT ;  /* 0x0000001f42217209 */ /* 0x000fe40007810000 */
[----:B-1----:R-:W-:Y:S02]  /*3aa0*/  FSEL R40, R83, -INF , !P4 ;  /* 0xff80000053287808 */ /* 0x002fe40006000000 */
[----:B------:R-:W-:-:S03]  /*3ab0*/  FMNMX.FTZ R33, R62, R33, !PT ;  /* 0x000000213e217209 */ /* 0x000fc60007810000 */
[----:B------:R1:W-:Y:S01]  /*3ac0*/  MUFU.EX2 R31, R44 ;  /* 0x0000002c001f7308 */ /* 0x0003e20000000800 */
[----:B------:R-:W-:Y:S01]  /*3ad0*/  FMNMX.FTZ R33, R70, R33, !PT ;  /* 0x0000002146217209 */ /* 0x000fe20007810000 */
[----:B--2---:R-:W-:-:S03]  /*3ae0*/  FFMA.FTZ R35, R32, R7, -R25 ;  /* 0x0000000720237223 */ /* 0x004fc60000010819 */
[----:B------:R-:W-:-:S03]  /*3af0*/  FMNMX.FTZ R33, R122, R33, !PT ;  /* 0x000000217a217209 */ /* 0x000fc60007810000 */
[----:B------:R-:W2:Y:S01]  /*3b00*/  MUFU.EX2 R140, R140 ;  /* 0x0000008c008c7308 */ /* 0x000ea20000000800 */
[----:B------:R-:W-:Y:S01]  /*3b10*/  FMNMX.FTZ R33, R74, R33, !PT ;  /* 0x000000214a217209 */ /* 0x000fe20007810000 */
[----:B-1----:R-:W-:Y:S01]  /*3b20*/  FADD.FTZ R44, R150, R47 ;  /* 0x0000002f962c7221 */ /* 0x002fe20000010000 */
[C---:B------:R-:W-:Y:S02]  /*3b30*/  F2FP.F16.F32.PACK_AB R150, R15.reuse, R150 ;  /* 0x000000960f96723e */ /* 0x040fe400000000ff */
[----:B------:R-:W-:Y:S01]  /*3b40*/  FMNMX.FTZ R33, R124, R33, !PT ;  /* 0x000000217c217209 */ /* 0x000fe20007810000 */
[----:B------:R-:W-:Y:S02]  /*3b50*/  FADD.FTZ R47, R15, R44 ;  /* 0x0000002c0f2f7221 */ /* 0x000fe40000010000 */
[----:B------:R-:W1:Y:S01]  /*3b60*/  MUFU.EX2 R27, R90 ;  /* 0x0000005a001b7308 */ /* 0x000e620000000800 */
[----:B------:R-:W-:Y:S01]  /*3b70*/  FMNMX.FTZ R33, R78, R33, !PT ;  /* 0x000000214e217209 */ /* 0x000fe20007810000 */
[----:B0-----:R-:W-:Y:S01]  /*3b80*/  FADD.FTZ R44, R144, R47 ;  /* 0x0000002f902c7221 */ /* 0x001fe20000010000 */
[----:B----4-:R-:W-:-:S02]  /*3b90*/  F2FP.F16.F32.PACK_AB R144, R19, R144 ;  /* 0x000000901390723e */ /* 0x010fc400000000ff */
[----:B------:R-:W-:Y:S01]  /*3ba0*/  FMNMX.FTZ R33, R18, R33, !PT ;  /* 0x0000002112217209 */ /* 0x000fe20007810000 */
[----:B------:R-:W-:Y:S02]  /*3bb0*/  FADD.FTZ R47, R19, R44 ;  /* 0x0000002c132f7221 */ /* 0x000fe40000010000 */
[----:B------:R-:W0:Y:S01]  /*3bc0*/  MUFU.EX2 R142, R142 ;  /* 0x0000008e008e7308 */ /* 0x000e220000000800 */
[----:B------:R-:W-:-:S04]  /*3bd0*/  FMNMX.FTZ R33, R82, R33, !PT ;  /* 0x0000002152217209 */ /* 0x000fc80007810000 */
[----:B------:R-:W-:-:S03]  /*3be0*/  FMNMX.FTZ R33, R40, R33, !PT ;  /* 0x0000002128217209 */ /* 0x000fc60007810000 */
[----:B------:R-:W-:Y:S01]  /*3bf0*/  MUFU.EX2 R136, R136 ;  /* 0x0000008800887308 */ /* 0x000fe20000000800 */
[----:B------:R-:W-:-:S04]  /*3c00*/  FMNMX.FTZ R33, R86, R33, !PT ;  /* 0x0000002156217209 */ /* 0x000fc80007810000 */
[----:B------:R-:W-:Y:S01]  /*3c10*/  FMNMX.FTZ R39, R36, R33, !PT ;  /* 0x0000002124277209 */ /* 0x000fe20007810000 */
[-CC-:B------:R-:W-:Y:S02]  /*3c20*/  FFMA.FTZ R33, R4, R7.reuse, -R25.reuse ;  /* 0x0000000704217223 */ /* 0x180fe40000010819 */
[----:B------:R-:W-:Y:S02]  /*3c30*/  MUFU.EX2 R9, R48 ;  /* 0x0000003000097308 */ /* 0x000fe40000000800 */
[----:B------:R-:W4:Y:S06]  /*3c40*/  SHFL.BFLY PT, R4, R39, 0x2, 0x1f ;  /* 0x0c401f0027047f89 */ /* 0x000f2c00000e0000 */
[----:B------:R-:W-:Y:S08]  /*3c50*/  MUFU.EX2 R138, R138 ;  /* 0x0000008a008a7308 */ /* 0x000ff00000000800 */
[----:B------:R-:W-:Y:S08]  /*3c60*/  MUFU.EX2 R132, R132 ;  /* 0x0000008400847308 */ /* 0x000ff00000000800 */
[----:B------:R-:W-:Y:S01]  /*3c70*/  MUFU.EX2 R134, R134 ;  /* 0x0000008600867308 */ /* 0x000fe20000000800 */
[----:B----4-:R-:W-:Y:S01]  /*3c80*/  FMNMX.FTZ R28, R39, R4, !PT ;  /* 0x00000004271c7209 */ /* 0x010fe20007810000 */
[-CC-:B------:R-:W-:Y:S01]  /*3c90*/  FFMA.FTZ R39, R20, R7.reuse, -R25.reuse ;  /* 0x0000000714277223 */ /* 0x180fe20000010819 */
[-CC-:B------:R-:W-:Y:S01]  /*3ca0*/  FFMA.FTZ R20, R84, R7.reuse, -R25.reuse ;  /* 0x0000000754147223 */ /* 0x180fe20000010819 */
[----:B------:R-:W-:-:S02]  /*3cb0*/  FFMA.FTZ R25, R24, R7, -R25 ;  /* 0x0000000718197223 */ /* 0x000fc40000010819 */
[----:B------:R-:W4:Y:S02]  /*3cc0*/  SHFL.BFLY PT, R45, R28, 0x1, 0x1f ;  /* 0x0c201f001c2d7f89 */ /* 0x000f2400000e0000 */
[----:B------:R-:W-:Y:S08]  /*3cd0*/  MUFU.EX2 R33, R33 ;  /* 0x0000002100217308 */ /* 0x000ff00000000800 */
[----:B------:R-:W-:Y:S08]  /*3ce0*/  MUFU.EX2 R128, R128 ;  /* 0x0000008000807308 */ /* 0x000ff00000000800 */
[----:B------:R-:W-:Y:S01]  /*3cf0*/  MUFU.EX2 R35, R35 ;  /* 0x0000002300237308 */ /* 0x000fe20000000800 */
[----:B----4-:R-:W-:-:S07]  /*3d00*/  FMNMX.FTZ R10, R28, R45, !PT ;  /* 0x0000002d1c0a7209 */ /* 0x010fce0007810000 */
[----:B------:R-:W-:Y:S01]  /*3d10*/  MUFU.EX2 R130, R130 ;  /* 0x0000008200827308 */ /* 0x000fe20000000800 */
[C---:B------:R-:W-:Y:S01]  /*3d20*/  FSETP.NEU.FTZ.AND P2, PT, R10.reuse, -INF , PT ;  /* 0xff8000000a00780b */ /* 0x040fe20003f5d000 */
[----:B------:R-:W-:-:S06]  /*3d30*/  FMUL.FTZ R45, R10, R7 ;  /* 0x000000070a2d7220 */ /* 0x000fcc0000410000 */
[----:B------:R-:W-:Y:S01]  /*3d40*/  MUFU.EX2 R37, R37 ;  /* 0x0000002500257308 */ /* 0x000fe20000000800 */
[----:B------:R-:W-:Y:S02]  /*3d50*/  FSEL R45, R45, RZ, P2 ;  /* 0x000000ff2d2d7208 */ /* 0x000fe40001000000 */
[----:B------:R-:W-:-:S03]  /*3d60*/  PLOP3.LUT P2, PT, PT, PT, UP1, 0x40, 0x0 ;  /* 0x000000000000781c */ /* 0x000fc60003f4e818 */
[-CC-:B------:R-:W-:Y:S01]  /*3d70*/  FFMA.FTZ R149, R26, R7.reuse, -R45.reuse ;  /* 0x000000071a957223 */ /* 0x180fe2000001082d */
[-CC-:B------:R-:W-:Y:S01]  /*3d80*/  FFMA.FTZ R24, R120, R7.reuse, -R45.reuse ;  /* 0x0000000778187223 */ /* 0x180fe2000001082d */
[-CC-:B------:R-:W-:Y:S01]  /*3d90*/  FFMA.FTZ R151, R30, R7.reuse, -R45.reuse ;  /* 0x000000071e977223 */ /* 0x180fe2000001082d */
[-CC-:B------:R-:W-:Y:S01]  /*3da0*/  FFMA.FTZ R26, R118, R7.reuse, -R45.reuse ;  /* 0x00000007761a7223 */ /* 0x180fe2000001082d */
[-CC-:B------:R-:W-:Y:S01]  /*3db0*/  FFMA.FTZ R141, R42, R7.reuse, -R45.reuse ;  /* 0x000000072a8d7223 */ /* 0x180fe2000001082d */
[-C--:B------:R-:W-:Y:S01]  /*3dc0*/  FFMA.FTZ R42, R46, R7.reuse, -R45 ;  /* 0x000000072e2a7223 */ /* 0x080fe2000001082d */
[----:B------:R-:W-:Y:S01]  /*3dd0*/  MUFU.EX2 R149, R149 ;  /* 0x0000009500957308 */ /* 0x000fe20000000800 */
[----:B-----5:R-:W-:Y:S01]  /*3de0*/  FADD.FTZ R46, R146, R47 ;  /* 0x0000002f922e7221 */ /* 0x020fe20000010000 */
[-CC-:B------:R-:W-:Y:S01]  /*3df0*/  FFMA.FTZ R145, R34, R7.reuse, -R45.reuse ;  /* 0x0000000722917223 */ /* 0x180fe2000001082d */
[-CC-:B------:R-:W-:Y:S01]  /*3e00*/  FFMA.FTZ R28, R116, R7.reuse, -R45.reuse ;  /* 0x00000007741c7223 */ /* 0x180fe2000001082d */
[-CC-:B------:R-:W-:Y:S01]  /*3e10*/  FFMA.FTZ R147, R38, R7.reuse, -R45.reuse ;  /* 0x0000000726937223 */ /* 0x180fe2000001082d */
[----:B---3--:R-:W-:Y:S01]  /*3e20*/  FADD.FTZ R47, R21, R46 ;  /* 0x0000002e152f7221 */ /* 0x008fe20000010000 */
[-CC-:B------:R-:W-:Y:S01]  /*3e30*/  FFMA.FTZ R30, R114, R7.reuse, -R45.reuse ;  /* 0x00000007721e7223 */ /* 0x180fe2000001082d */
[-C--:B------:R-:W-:Y:S01]  /*3e40*/  FFMA.FTZ R137, R50, R7.reuse, -R45 ;  /* 0x0000000732897223 */ /* 0x080fe2000001082d */
[----:B------:R-:W3:Y:S01]  /*3e50*/  MUFU.EX2 R24, R24 ;  /* 0x0000001800187308 */ /* 0x000ee20000000800 */
[----:B--2---:R-:W-:Y:S01]  /*3e60*/  FADD.FTZ R46, R140, R47 ;  /* 0x0000002f8c2e7221 */ /* 0x004fe20000010000 */
[-CC-:B------:R-:W-:Y:S01]  /*3e70*/  FFMA.FTZ R32, R112, R7.reuse, -R45.reuse ;  /* 0x0000000770207223 */ /* 0x180fe2000001082d */
[-CC-:B------:R-:W-:Y:S01]  /*3e80*/  FFMA.FTZ R143, R102, R7.reuse, -R45.reuse ;  /* 0x00000007668f7223 */ /* 0x180fe2000001082d */
[-CC-:B------:R-:W-:Y:S01]  /*3e90*/  FFMA.FTZ R34, R110, R7.reuse, -R45.reuse ;  /* 0x000000076e227223 */ /* 0x180fe2000001082d */
[----:B-1----:R-:W-:Y:S01]  /*3ea0*/  FADD.FTZ R47, R27, R46 ;  /* 0x0000002e1b2f7221 */ /* 0x002fe20000010000 */
[-CC-:B------:R-:W-:Y:S01]  /*3eb0*/  FFMA.FTZ R38, R108, R7.reuse, -R45.reuse ;  /* 0x000000076c267223 */ /* 0x180fe2000001082d */
[-C--:B------:R-:W-:Y:S01]  /*3ec0*/  FFMA.FTZ R139, R54, R7.reuse, -R45 ;  /* 0x00000007368b7223 */ /* 0x080fe2000001082d */
[----:B------:R-:W1:Y:S01]  /*3ed0*/  MUFU.EX2 R151, R151 ;  /* 0x0000009700977308 */ /* 0x000e620000000800 */
[----:B0-----:R-:W-:Y:S01]  /*3ee0*/  FADD.FTZ R50, R142, R47 ;  /* 0x0000002f8e327221 */ /* 0x001fe20000010000 */
[-CC-:B------:R-:W-:Y:S01]  /*3ef0*/  FFMA.FTZ R133, R106, R7.reuse, -R45.reuse ;  /* 0x000000076a857223 */ /* 0x180fe2000001082d */
[-CC-:B------:R-:W-:Y:S01]  /*3f00*/  FFMA.FTZ R44, R100, R7.reuse, -R45.reuse ;  /* 0x00000007642c7223 */ /* 0x180fe2000001082d */
[-CC-:B------:R-:W-:Y:S01]  /*3f10*/  FFMA.FTZ R135, R104, R7.reuse, -R45.reuse ;  /* 0x0000000768877223 */ /* 0x180fe2000001082d */
[----:B------:R-:W-:Y:S01]  /*3f20*/  FADD.FTZ R49, R29, R50 ;  /* 0x000000321d317221 */ /* 0x000fe20000010000 */
[-CC-:B------:R-:W-:Y:S01]  /*3f30*/  FFMA.FTZ R46, R58, R7.reuse, -R45.reuse ;  /* 0x000000073a2e7223 */ /* 0x180fe2000001082d */
[-C--:B------:R-:W-:Y:S01]  /*3f40*/  FFMA.FTZ R129, R66, R7.reuse, -R45 ;  /* 0x0000000742817223 */ /* 0x080fe2000001082d */
[----:B------:R-:W0:Y:S01]  /*3f50*/  MUFU.EX2 R26, R26 ;  /* 0x0000001a001a7308 */ /* 0x000e220000000800 */
[----:B---3--:R-:W-:Y:S01]  /*3f60*/  FADD.FTZ R48, R149, R24 ;  /* 0x0000001895307221 */ /* 0x008fe20000010000 */
[----:B------:R-:W-:Y:S01]  /*3f70*/  FADD.FTZ R50, R136, R49 ;  /* 0x0000003188327221 */ /* 0x000fe20000010000 */
[-CC-:B------:R-:W-:Y:S01]  /*3f80*/  FFMA.FTZ R70, R70, R7.reuse, -R45.reuse ;  /* 0x0000000746467223 */ /* 0x180fe2000001082d */
[-CC-:B------:R-:W-:Y:S01]  /*3f90*/  FFMA.FTZ R122, R122, R7.reuse, -R45.reuse ;  /* 0x000000077a7a7223 */ /* 0x180fe2000001082d */
[-CC-:B------:R-:W-:Y:S01]  /*3fa0*/  FFMA.FTZ R74, R74, R7.reuse, -R45.reuse ;  /* 0x000000074a4a7223 */ /* 0x180fe2000001082d */
[----:B------:R-:W-:Y:S01]  /*3fb0*/  FADD.FTZ R49, R31, R50 ;  /* 0x000000321f317221 */ /* 0x000fe20000010000 */
[-C--:B------:R-:W-:Y:S01]  /*3fc0*/  FFMA.FTZ R124, R124, R7.reuse, -R45 ;  /* 0x000000077c7c7223 */ /* 0x080fe2000001082d */
[----:B------:R-:W2:Y:S01]  /*3fd0*/  MUFU.EX2 R145, R145 ;  /* 0x0000009100917308 */ /* 0x000ea20000000800 */
[----:B-1----:R-:W-:Y:S01]  /*3fe0*/  FADD.FTZ R47, R151, R48 ;  /* 0x00000030972f7221 */ /* 0x002fe20000010000 */
[----:B------:R-:W-:Y:S01]  /*3ff0*/  FADD.FTZ R52, R138, R49 ;  /* 0x000000318a347221 */ /* 0x000fe20000010000 */
[-CC-:B------:R-:W-:Y:S01]  /*4000*/  FFMA.FTZ R78, R78, R7.reuse, -R45.reuse ;  /* 0x000000074e4e7223 */ /* 0x180fe2000001082d */
[-CC-:B------:R-:W-:Y:S01]  /*4010*/  FFMA.FTZ R18, R18, R7.reuse, -R45.reuse ;  /* 0x0000000712127223 */ /* 0x180fe2000001082d */
[-CC-:B------:R-:W-:Y:S01]  /*4020*/  FFMA.FTZ R82, R82, R7.reuse, -R45.reuse ;  /* 0x0000000752527223 */ /* 0x180fe2000001082d */
[-CC-:B------:R-:W-:Y:S01]  /*4030*/  FFMA.FTZ R40, R40, R7.reuse, -R45.reuse ;  /* 0x0000000728287223 */ /* 0x180fe2000001082d */
[-C--:B------:R-:W-:Y:S01]  /*4040*/  FFMA.FTZ R86, R86, R7.reuse, -R45 ;  /* 0x0000000756567223 */ /* 0x080fe2000001082d */
[----:B------:R-:W1:Y:S01]  /*4050*/  MUFU.EX2 R28, R28 ;  /* 0x0000001c001c7308 */ /* 0x000e620000000800 */
[----:B0-----:R-:W-:Y:S01]  /*4060*/  FADD.FTZ R48, R26, R47 ;  /* 0x0000002f1a307221 */ /* 0x001fe20000010000 */
[----:B------:R-:W-:Y:S01]  /*4070*/  FFMA.FTZ R36, R36, R7, -R45 ;  /* 0x0000000724247223 */ /* 0x000fe2000001082d */
[----:B------:R-:W-:-:S02]  /*4080*/  F2FP.F16.F32.PACK_AB R138, R9, R138 ;  /* 0x0000008a098a723e */ /* 0x000fc400000000ff */
[----:B------:R-:W-:Y:S02]  /*4090*/  F2FP.F16.F32.PACK_AB R146, R21, R146 ;  /* 0x000000921592723e */ /* 0x000fe400000000ff */
[----:B------:R-:W-:Y:S01]  /*40a0*/  F2FP.F16.F32.PACK_AB R140, R27, R140 ;  /* 0x0000008c1b8c723e */ /* 0x000fe200000000ff */
[----:B------:R-:W0:Y:S01]  /*40b0*/  MUFU.EX2 R147, R147 ;  /* 0x0000009300937308 */ /* 0x000e220000000800 */
[----:B--2---:R-:W-:Y:S01]  /*40c0*/  FADD.FTZ R47, R145, R48 ;  /* 0x00000030912f7221 */ /* 0x004fe20000010000 */
[----:B------:R-:W-:Y:S01]  /*40d0*/  FFMA.FTZ R48, R62, R7, -R45 ;  /* 0x000000073e307223 */ /* 0x000fe2000001082d */
[----:B------:R-:W-:Y:S02]  /*40e0*/  F2FP.F16.F32.PACK_AB R142, R29, R142 ;  /* 0x0000008e1d8e723e */ /* 0x000fe400000000ff */
[----:B------:R-:W-:Y:S02]  /*40f0*/  F2FP.F16.F32.PACK_AB R136, R31, R136 ;  /* 0x000000881f88723e */ /* 0x000fe400000000ff */
[----:B------:R-:W-:Y:S01]  /*4100*/  F2FP.F16.F32.PACK_AB R149, R24, R149 ;  /* 0x000000951895723e */ /* 0x000fe200000000ff */
[----:B------:R-:W2:Y:S01]  /*4110*/  MUFU.EX2 R30, R30 ;  /* 0x0000001e001e7308 */ /* 0x000ea20000000800 */
[----:B-1----:R-:W-:Y:S01]  /*4120*/  FADD.FTZ R50, R28, R47 ;  /* 0x0000002f1c327221 */ /* 0x002fe20000010000 */
[----:B------:R-:W-:Y:S01]  /*4130*/  FADD.FTZ R47, R9, R52 ;  /* 0x00000034092f7221 */ /* 0x000fe20000010000 */
[----:B------:R-:W-:-:S02]  /*4140*/  F2FP.F16.F32.PACK_AB R151, R26, R151 ;  /* 0x000000971a97723e */ /* 0x000fc400000000ff */
[----:B------:R-:W-:Y:S01]  /*4150*/  F2FP.F16.F32.PACK_AB R145, R28, R145 ;  /* 0x000000911c91723e */ /* 0x000fe200000000ff */
[----:B------:R-:W-:Y:S01]  /*4160*/  FADD.FTZ R52, R132, R47 ;  /* 0x0000002f84347221 */ /* 0x000fe20000010000 */
[----:B------:R-:W-:Y:S01]  /*4170*/  F2FP.F16.F32.PACK_AB R132, R5, R132 ;  /* 0x000000840584723e */ /* 0x000fe200000000ff */
[----:B------:R-:W1:Y:S01]  /*4180*/  MUFU.EX2 R141, R141 ;  /* 0x0000008d008d7308 */ /* 0x000e620000000800 */
[----:B0-----:R-:W-:Y:S01]  /*4190*/  FADD.FTZ R23, R147, R50 ;  /* 0x0000003293177221 */ /* 0x001fe20000010000 */
[----:B------:R-:W-:-:S04]  /*41a0*/  FADD.FTZ R47, R5, R52 ;  /* 0x00000034052f7221 */ /* 0x000fc80000010000 */
[----:B------:R-:W-:Y:S01]  /*41b0*/  FADD.FTZ R52, R134, R47 ;  /* 0x0000002f86347221 */ /* 0x000fe20000010000 */
[C---:B------:R-:W-:Y:S01]  /*41c0*/  F2FP.F16.F32.PACK_AB R134, R33.reuse, R134 ;  /* 0x000000862186723e */ /* 0x040fe200000000ff */
[----:B------:R-:W0:Y:S01]  /*41d0*/  MUFU.EX2 R32, R32 ;  /* 0x0000002000207308 */ /* 0x000e220000000800 */
[C---:B--2---:R-:W-:Y:S01]  /*41e0*/  FADD.FTZ R50, R30.reuse, R23 ;  /* 0x000000171e327221 */ /* 0x044fe20000010000 */
[----:B------:R-:W-:Y:S01]  /*41f0*/  FADD.FTZ R47, R33, R52 ;  /* 0x00000034212f7221 */ /* 0x000fe20000010000 */
[----:B------:R-:W-:-:S03]  /*4200*/  F2FP.F16.F32.PACK_AB R147, R30, R147 ;  /* 0x000000931e93723e */ /* 0x000fc600000000ff */
[----:B------:R-:W-:Y:S01]  /*4210*/  FADD.FTZ R52, R128, R47 ;  /* 0x0000002f80347221 */ /* 0x000fe20000010000 */
[----:B------:R-:W-:Y:S01]  /*4220*/  F2FP.F16.F32.PACK_AB R128, R35, R128 ;  /* 0x000000802380723e */ /* 0x000fe200000000ff */
[----:B------:R-:W2:Y:S01]  /*4230*/  MUFU.EX2 R143, R143 ;  /* 0x0000008f008f7308 */ /* 0x000ea20000000800 */
[----:B-1----:R-:W-:Y:S01]  /*4240*/  FADD.FTZ R23, R141, R50 ;  /* 0x000000328d177221 */ /* 0x002fe20000010000 */
[----:B------:R-:W-:-:S04]  /*4250*/  FADD.FTZ R45, R35, R52 ;  /* 0x00000034232d7221 */ /* 0x000fc80000010000 */
[----:B------:R-:W-:Y:S01]  /*4260*/  FADD.FTZ R52, R130, R45 ;  /* 0x0000002d82347221 */ /* 0x000fe20000010000 */
[C---:B------:R-:W-:Y:S01]  /*4270*/  F2FP.F16.F32.PACK_AB R130, R37.reuse, R130 ;  /* 0x000000822582723e */ /* 0x040fe200000000ff */
[----:B------:R-:W1:Y:S01]  /*4280*/  MUFU.EX2 R34, R34 ;  /* 0x0000002200227308 */ /* 0x000e620000000800 */
[C---:B0-----:R-:W-:Y:S01]  /*4290*/  FADD.FTZ R50, R32.reuse, R23 ;  /* 0x0000001720327221 */ /* 0x041fe20000010000 */
[----:B------:R-:W-:Y:S01]  /*42a0*/  FADD.FTZ R15, R37, R52 ;  /* 0x00000034250f7221 */ /* 0x000fe20000010000 */
[----:B------:R-:W-:-:S05]  /*42b0*/  F2FP.F16.F32.PACK_AB R141, R32, R141 ;  /* 0x0000008d208d723e */ /* 0x000fca00000000ff */
[----:B------:R-:W0:Y:S01]  /*42c0*/  MUFU.EX2 R137, R137 ;  /* 0x0000008900897308 */ /* 0x000e220000000800 */
[----:B--2---:R-:W-:-:S07]  /*42d0*/  FADD.FTZ R23, R143, R50 ;  /* 0x000000328f177221 */ /* 0x004fce0000010000 */
[----:B------:R-:W2:Y:S01]  /*42e0*/  MUFU.EX2 R38, R38 ;  /* 0x0000002600267308 */ /* 0x000ea20000000800 */
[C---:B-1----:R-:W-:Y:S01]  /*42f0*/  FADD.FTZ R50, R34.reuse, R23 ;  /* 0x0000001722327221 */ /* 0x042fe20000010000 */
[----:B------:R-:W-:-:S06]  /*4300*/  F2FP.F16.F32.PACK_AB R143, R34, R143 ;  /* 0x0000008f228f723e */ /* 0x000fcc00000000ff */
[----:B------:R-:W1:Y:S01]  /*4310*/  MUFU.EX2 R139, R139 ;  /* 0x0000008b008b7308 */ /* 0x000e620000000800 */
[----:B0-----:R-:W-:-:S07]  /*4320*/  FADD.FTZ R23, R137, R50 ;  /* 0x0000003289177221 */ /* 0x001fce0000010000 */
[----:B------:R-:W0:Y:S01]  /*4330*/  MUFU.EX2 R42, R42 ;  /* 0x0000002a002a7308 */ /* 0x000e220000000800 */
[C---:B--2---:R-:W-:Y:S01]  /*4340*/  FADD.FTZ R50, R38.reuse, R23 ;  /* 0x0000001726327221 */ /* 0x044fe20000010000 */
[----:B------:R-:W-:-:S06]  /*4350*/  F2FP.F16.F32.PACK_AB R137, R38, R137 ;  /* 0x000000892689723e */ /* 0x000fcc00000000ff */
[----:B------:R-:W2:Y:S01]  /*4360*/  MUFU.EX2 R133, R133 ;  /* 0x0000008500857308 */ /* 0x000ea20000000800 */
[----:B-1----:R-:W-:-:S07]  /*4370*/  FADD.FTZ R11, R139, R50 ;  /* 0x000000328b0b7221 */ /* 0x002fce0000010000 */
        /* <DEDUP_REMOVED lines=21> */
[----:B------:R-:W-:-:S06]  /*44d0*/  F2FP.F16.F32.PACK_AB R126, R41, R126 ;  /* 0x0000007e297e723e */ /* 0x000fcc00000000ff */
[----:B------:R-:W1:Y:S01]  /*44e0*/  MUFU.EX2 R48, R48 ;  /* 0x0000003000307308 */ /* 0x000e620000000800 */
[----:B0-----:R-:W-:-:S07]  /*44f0*/  FADD.FTZ R5, R129, R50 ;  /* 0x0000003281057221 */ /* 0x001fce0000010000 */
[----:B------:R-:W0:Y:S01]  /*4500*/  MUFU.EX2 R43, R43 ;  /* 0x0000002b002b7308 */ /* 0x000e220000000800 */
[----:B--2---:R-:W-:-:S07]  /*4510*/  FADD.FTZ R52, R14, R9 ;  /* 0x000000090e347221 */ /* 0x004fce0000010000 */
[----:B------:R-:W-:Y:S01]  /*4520*/  MUFU.EX2 R70, R70 ;  /* 0x0000004600467308 */ /* 0x000fe20000000800 */
[C---:B-1----:R-:W-:Y:S01]  /*4530*/  FADD.FTZ R5, R48.reuse, R5 ;  /* 0x0000000530057221 */ /* 0x042fe20000010000 */
[----:B------:R-:W-:-:S06]  /*4540*/  F2FP.F16.F32.PACK_AB R129, R48, R129 ;  /* 0x000000813081723e */ /* 0x000fcc00000000ff */
[----:B------:R-:W1:Y:S01]  /*4550*/  MUFU.EX2 R20, R20 ;  /* 0x0000001400147308 */ /* 0x000e620000000800 */
[C---:B0-----:R-:W-:Y:S01]  /*4560*/  FADD.FTZ R9, R43.reuse, R52 ;  /* 0x000000342b097221 */ /* 0x041fe20000010000 */
[----:B------:R-:W-:-:S06]  /*4570*/  F2FP.F16.F32.PACK_AB R120, R43, R14 ;  /* 0x0000000e2b78723e */ /* 0x000fcc00000000ff */
[----:B------:R-:W0:Y:S08]  /*4580*/  MUFU.EX2 R131, R122 ;  /* 0x0000007a00837308 */ /* 0x000e300000000800 */
[----:B------:R-:W2:Y:S01]  /*4590*/  MUFU.EX2 R74, R74 ;  /* 0x0000004a004a7308 */ /* 0x000ea20000000800 */
[----:B-1----:R-:W-:-:S07]  /*45a0*/  FADD.FTZ R50, R20, R9 ;  /* 0x0000000914327221 */ /* 0x002fce0000010000 */
[----:B------:R1:W3:Y:S08]  /*45b0*/  MUFU.EX2 R125, R124 ;  /* 0x0000007c007d7308 */ /* 0x0002f00000000800 */
[----:B------:R-:W4:Y:S01]  /*45c0*/  MUFU.EX2 R78, R78 ;  /* 0x0000004e004e7308 */ /* 0x000f220000000800 */
[----:B-1----:R-:W-:Y:S01]  /*45d0*/  F2FP.F16.F32.PACK_AB R124, R39, R4 ;  /* 0x00000004277c723e */ /* 0x002fe200000000ff */
[----:B------:R-:W-:-:S04]  /*45e0*/  FADD.FTZ R4, R70, R5 ;  /* 0x0000000546047221 */ /* 0x000fc80000010000 */
[C---:B0-----:R-:W-:Y:S01]  /*45f0*/  FADD.FTZ R9, R131.reuse, R4 ;  /* 0x0000000483097221 */ /* 0x041fe20000010000 */
[----:B------:R-:W-:Y:S01]  /*4600*/  F2FP.F16.F32.PACK_AB R131, R131, R70 ;  /* 0x000000468383723e */ /* 0x000fe200000000ff */
[----:B------:R-:W0:Y:S02]  /*4610*/  MUFU.EX2 R127, R18 ;  /* 0x00000012007f7308 */ /* 0x000e240000000800 */
[----:B--2---:R-:W-:-:S04]  /*4620*/  FADD.FTZ R4, R74, R9 ;  /* 0x000000094a047221 */ /* 0x004fc80000010000 */
[C---:B---3--:R-:W-:Y:S01]  /*4630*/  FADD.FTZ R9, R125.reuse, R4 ;  /* 0x000000047d097221 */ /* 0x048fe20000010000 */
[----:B------:R-:W-:Y:S01]  /*4640*/  F2FP.F16.F32.PACK_AB R125, R125, R74 ;  /* 0x0000004a7d7d723e */ /* 0x000fe200000000ff */
[----:B------:R-:W1:Y:S02]  /*4650*/  MUFU.EX2 R82, R82 ;  /* 0x0000005200527308 */ /* 0x000e640000000800 */
[----:B----4-:R-:W-:-:S06]  /*4660*/  FADD.FTZ R4, R78, R9 ;  /* 0x000000094e047221 */ /* 0x010fcc0000010000 */
[----:B------:R-:W2:Y:S01]  /*4670*/  MUFU.EX2 R121, R40 ;  /* 0x0000002800797308 */ /* 0x000ea20000000800 */
[C---:B0-----:R-:W-:Y:S01]  /*4680*/  FADD.FTZ R9, R127.reuse, R4 ;  /* 0x000000047f097221 */ /* 0x041fe20000010000 */
[----:B------:R-:W-:-:S06]  /*4690*/  F2FP.F16.F32.PACK_AB R127, R127, R78 ;  /* 0x0000004e7f7f723e */ /* 0x000fcc00000000ff */
[----:B------:R-:W0:Y:S01]  /*46a0*/  MUFU.EX2 R86, R86 ;  /* 0x0000005600567308 */ /* 0x000e220000000800 */
[----:B-1----:R-:W-:-:S07]  /*46b0*/  FADD.FTZ R4, R82, R9 ;  /* 0x0000000952047221 */ /* 0x002fce0000010000 */
[----:B------:R-:W1:Y:S01]  /*46c0*/  MUFU.EX2 R123, R36 ;  /* 0x00000024007b7308 */ /* 0x000e620000000800 */
[C---:B--2---:R-:W-:Y:S01]  /*46d0*/  FADD.FTZ R9, R121.reuse, R4 ;  /* 0x0000000479097221 */ /* 0x044fe20000010000 */
[----:B------:R-:W-:-:S06]  /*46e0*/  F2FP.F16.F32.PACK_AB R121, R121, R82 ;  /* 0x000000527979723e */ /* 0x000fcc00000000ff */
[----:B------:R-:W2:Y:S01]  /*46f0*/  MUFU.EX2 R25, R25 ;  /* 0x0000001900197308 */ /* 0x000ea20000000800 */
[----:B0-----:R-:W-:Y:S01]  /*4700*/  FADD.FTZ R4, R86, R9 ;  /* 0x0000000956047221 */ /* 0x001fe20000010000 */
[----:B------:R-:W-:-:S03]  /*4710*/  VIADD R9, R22, 0xfffffffe ;  /* 0xfffffffe16097836 */ /* 0x000fc60000000000 */
[C---:B-1----:R-:W-:Y:S01]  /*4720*/  FADD.FTZ R4, R123.reuse, R4 ;  /* 0x000000047b047221 */ /* 0x042fe20000010000 */
[----:B------:R-:W-:Y:S01]  /*4730*/  F2FP.F16.F32.PACK_AB R123, R123, R86 ;  /* 0x000000567b7b723e */ /* 0x000fe200000000ff */
[C---:B--2---:R-:W-:Y:S01]  /*4740*/  FADD.FTZ R5, R25.reuse, R50 ;  /* 0x0000003219057221 */ /* 0x044fe20000010000 */
[----:B------:R-:W-:Y:S01]  /*4750*/  F2FP.F16.F32.PACK_AB R122, R25, R20 ;  /* 0x00000014197a723e */ /* 0x000fe200000000ff */
[----:B------:R-:W-:Y:S06]  /*4760*/  @P2 BRA `(.L_x_838) ;  /* 0x0000000000442947 */ /* 0x000fec0003800000 */
        /* <DEDUP_REMOVED lines=10> */
.L_x_839:
[----:B------:R-:W-:-:S11]  /*4810*/  UISETP.NE.AND UP2, UPT, UR5, 0x1, UPT ;  /* 0x000000010500788c */ /* 0x000fd6000bf45270 */
[----:B------:R-:W-:Y:S02]  /*4820*/  @UP2 ULDC.64 UR14, c[0x0][0x9e8] ;  /* 0x00027a00000e2ab9 */ /* 0x000fe40000000a00 */
[----:B------:R-:W-:-:S04]  /*4830*/  UIMAD.WIDE.U32 UR6, UR10, UR14, URZ ;  /* 0x0000000e0a0672a5 */ /* 0x000fc8000f8e003f */
[----:B------:R-:W-:-:S12]  /*4840*/  @UP2 USHF.R.U32.HI UR10, URZ, UR15, UR7 ;  /* 0x0000000f3f0a2299 */ /* 0x000fd80008011607 */
.L_x_840:
[----:B------:R-:W-:-:S04]  /*4850*/  UIMAD UR5, UR10, UR5, UR5 ;  /* 0x000000050a0572a4 */ /* 0x000fc8000f8e0205 */
[----:B------:R-:W-:-:S04]  /*4860*/  UISETP.LT.AND UP2, UPT, UR4, UR5, UPT ;  /* 0x000000050400728c */ /* 0x000fc8000bf41270 */
[----:B------:R-:W-:-:S12]  /*4870*/  USEL UR4, UR4, UR5, UP2 ;  /* 0x0000000504047287 */ /* 0x000fd80009000000 */
.L_x_838:
[----:B------:R-:W-:Y:S01]  /*4880*/  USHF.R.S32.HI UR5, URZ, 0x1f, UR4 ;  /* 0x0000001f3f057899 */ /* 0x000fe20008011404 */
[----:B------:R-:W-:Y:S02]  /*4890*/  CS2R R118, SRZ ;  /* 0x0000000000767805 */ /* 0x000fe4000001ff00 */
[----:B------:R-:W-:Y:S02]  /*48a0*/  CS2R R116, SRZ ;  /* 0x0000000000747805 */ /* 0x000fe4000001ff00 */
[----:B------:R-:W-:Y:S01]  /*48b0*/  CS2R R114, SRZ ;  /* 0x0000000000727805 */ /* 0x000fe2000001ff00 */
[----:B------:R-:W-:Y:S01]  /*48c0*/  ULEA.HI UR5, UR5, UR4, URZ, 0x7 ;  /* 0x0000000405057291 */ /* 0x000fe2000f8f383f */
[----:B------:R-:W-:Y:S02]  /*48d0*/  CS2R R112, SRZ ;  /* 0x0000000000707805 */ /* 0x000fe4000001ff00 */
[----:B------:R-:W-:Y:S01]  /*48e0*/  CS2R R110, SRZ ;  /* 0x00000000006e7805 */ /* 0x000fe2000001ff00 */
[----:B------:R-:W-:Y:S01]  /*48f0*/  UMOV UR4, URZ ;  /* 0x0000003f00047c82 */ /* 0x000fe20008000000 */
[----:B------:R-:W-:Y:S01]  /*4900*/  USHF.R.S32.HI UR5, URZ, 0x7, UR5 ;  /* 0x000000073f057899 */ /* 0x000fe20008011405 */
[----:B------:R-:W-:-:S02]  /*4910*/  CS2R R108, SRZ ;  /* 0x00000000006c7805 */ /* 0x000fc4000001ff00 */
[----:B------:R-:W-:Y:S02]  /*4920*/  CS2R R106, SRZ ;  /* 0x00000000006a7805 */ /* 0x000fe4000001ff00 */
[----:B------:R-:W-:Y:S01]  /*4930*/  CS2R R104, SRZ ;  /* 0x0000000000687805 */ /* 0x000fe2000001ff00 */
[----:B------:R-:W-:Y:S01]  /*4940*/  UISETP.LT.AND UP2, UPT, UR37, UR5, UPT ;  /* 0x000000052500728c */ /* 0x000fe2000bf41270 */
[----:B------:R-:W-:Y:S02]  /*4950*/  CS2R R102, SRZ ;  /* 0x0000000000667805 */ /* 0x000fe4000001ff00 */
[----:B------:R-:W-:Y:S02]  /*4960*/  CS2R R100, SRZ ;  /* 0x0000000000647805 */ /* 0x000fe4000001ff00 */
[----:B------:R-:W-:Y:S01]  /*4970*/  CS2R R98, SRZ ;  /* 0x0000000000627805 */ /* 0x000fe2000001ff00 */
[----:B------:R-:W-:Y:S01]  /*4980*/  USEL UR26, UR37, UR5, !UP2 ;  /* 0x00000005251a7287 */ /* 0x000fe2000d000000 */
[----:B------:R-:W-:-:S02]  /*4990*/  CS2R R96, SRZ ;  /* 0x0000000000607805 */ /* 0x000fc4000001ff00 */
[----:B------:R-:W-:Y:S01]  /*49a0*/  CS2R R94, SRZ ;  /* 0x00000000005e7805 */ /* 0x000fe2000001ff00 */
[----:B------:R-:W-:Y:S01]  /*49b0*/  UMOV UR5, URZ ;  /* 0x0000003f00057c82 */ /* 0x000fe20008000000 */
[----:B------:R-:W-:Y:S02]  /*49c0*/  CS2R R92, SRZ ;  /* 0x00000000005c7805 */ /* 0x000fe4000001ff00 */
[----:B------:R-:W-:Y:S02]  /*49d0*/  CS2R R90, SRZ ;  /* 0x00000000005a7805 */ /* 0x000fe4000001ff00 */
[----:B------:R-:W-:Y:S02]  /*49e0*/  ISETP.GE.AND P2, PT, R9, UR26, PT ;  /* 0x0000001a09007c0c */ /* 0x000fe4000bf46270 */
[----:B------:R-:W-:-:S11]  /*49f0*/  CS2R R88, SRZ ;  /* 0x0000000000587805 */ /* 0x000fd6000001ff00 */
[----:B------:R-:W-:Y:S05]  /*4a00*/  @!P2 BRA `(.L_x_841) ;  /* 0x0000002c0078a947 */ /* 0x000fea0003800000 */
[----:B------:R-:W-:Y:S01]  /*4a10*/  IMAD.MOV.U32 R119, RZ, RZ, RZ ;  /* 0x000000ffff777224 */ /* 0x000fe200078e00ff */
[----:B------:R-:W-:Y:S01]  /*4a20*/  UMOV UR7, URZ ;  /* 0x0000003f00077c82 */ /* 0x000fe20008000000 */
[----:B------:R-:W-:Y:S01]  /*4a30*/  UMOV UR6, URZ ;  /* 0x0000003f00067c82 */ /* 0x000fe20008000000 */
[----:B------:R-:W-:Y:S01]  /*4a40*/  ULDC UR29, c[0x0][0x9e4] ;  /* 0x00027900001d7ab9 */ /* 0x000fe20000000800 */
[----:B------:R-:W-:Y:S01]  /*4a50*/  ULDC UR27, c[0x0][0x2f0] ;  /* 0x0000bc00001b7ab9 */ /* 0x000fe20000000800 */
[----:B------:R-:W-:-:S05]  /*4a60*/  ULDC UR28, c[0x0][0x9e0] ;  /* 0x00027800001c7ab9 */ /* 0x000fca0000000800 */
.L_x_858:
[----:B------:R-:W-:Y:S01]  /*4a70*/  UIADD3 UR4, UR6, 0x1, URZ ;  /* 0x0000000106047890 */ /* 0x000fe2000fffe03f */
[----:B------:R-:W-:-:S03]  /*4a80*/  ISETP.NE.AND P3, PT, RZ, UR39, PT ;  /* 0x00000027ff007c0c */ /* 0x000fc6000bf65270 */
[----:B------:R-:W-:-:S04]  /*4a90*/  UISETP.NE.AND UP2, UPT, UR4, 0x2, UPT ;  /* 0x000000020400788c */ /* 0x000fc8000bf45270 */
[----:B------:R-:W-:Y:S02]  /*4aa0*/  USEL UR5, URZ, 0x1, UP2 ;  /* 0x000000013f057887 */ /* 0x000fe40009000000 */
[----:B------:R-:W-:Y:S02]  /*4ab0*/  USEL UR4, UR4, URZ, UP2 ;  /* 0x0000003f04047287 */ /* 0x000fe40009000000 */
[----:B------:R-:W-:Y:S02]  /*4ac0*/  ULOP3.LUT UR5, UR7, UR5, URZ, 0x3c, !UPT ;  /* 0x0000000507057292 */ /* 0x000fe4000f8e3c3f */
[----:B------:R-:W-:Y:S10]  /*4ad0*/  @P3 BRA `(.L_x_842) ;  /* 0x00000000002c3947 */ /* 0x000ff40003800000 */
[----:B------:R-:W-:Y:S05]  /*4ae0*/  @!P0 BRA `(.L_x_843) ;  /* 0x0000000000048947 */ /* 0x000fea0003800000 */
[----:B------:R-:W-:Y:S01]  /*4af0*/  BPT.TRAP 0x1 ;  /* 0x000000040000795c */ /* 0x000fe20000300000 */
.L_x_843:
[----:B------:R-:W-:Y:S01]  /*4b00*/  ULEA UR10, UR4, UR38, 0x3 ;  /* 0x00000026040a7291 */ /* 0x000fe2000f8e183f */
[----:B------:R-:W-:-:S05]  /*4b10*/  IMAD.U32 R7, RZ, RZ, UR5 ;  /* 0x00000005ff077e24 */ /* 0x000fca000f8e00ff */
[----:B------:R-:W-:-:S04]  /*4b20*/  SHF.L.U32 R7, R7, 0x1f, RZ ;  /* 0x0000001f07077819 */ /* 0x000fc800000006ff */
[----:B------:R0:W1:Y:S01]  /*4b30*/  SYNCS.PHASECHK.TRANS64.TRYWAIT P2, [UR10+0x16830], R7 ;  /* 0x01683007ff0075a7 */ /* 0x000062000804014a */
[----:B------:R-:W-:Y:S05]  /*4b40*/  @!P0 BRA `(.L_x_844) ;  /* 0x0000000000048947 */ /* 0x000fea0003800000 */
[----:B------:R-:W-:Y:S01]  /*4b50*/  BPT.TRAP 0x1 ;  /* 0x000000040000795c */ /* 0x000fe20000300000 */
.L_x_844:
[----:B-1----:R-:W-:Y:S05]  /*4b60*/  @P2 BRA `(.L_x_842) ;  /* 0x0000000000082947 */ /* 0x002fea0003800000 */
[----:B------:R-:W1:Y:S02]  /*4b70*/  SYNCS.PHASECHK.TRANS64.TRYWAIT P2, [UR10+0x16830], R7 ;  /* 0x01683007ff0075a7 */ /* 0x000e64000804014a */
[----:B-1----:R-:W-:Y:S05]  /*4b80*/  @!P2 BRA `(.L_x_845) ;  /* 0x000000cc007ca947 */ /* 0x002fea0003800000 */
.L_x_842:
[----:B01----:R-:W-:Y:S01]  /*4b90*/  VIADD R7, R17, 0x8 ;  /* 0x0000000811077836 */ /* 0x003fe20000000000 */
[----:B------:R-:W-:Y:S01]  /*4ba0*/  R2UR UR20, R12 ;  /* 0x000000000c1472ca */ /* 0x000fe200000e0000 */
[----:B------:R-:W-:Y:S01]  /*4bb0*/  ULEA UR22, UR4, UR24, 0xa ;  /* 0x0000001804167291 */ /* 0x000fe2000f8e503f */
[----:B------:R-:W-:Y:S01]  /*4bc0*/  R2UR UR21, R13 ;  /* 0x000000000d1572ca */ /* 0x000fe200000e0000 */
[----:B------:R-:W-:Y:S01]  /*4bd0*/  UMOV UR23, 0x40000040 ;  /* 0x4000004000177882 */ /* 0x000fe20000000000 */
[----:B------:R0:W-:Y:S01]  /*4be0*/  BAR.SYNC.DEFER_BLOCKING R7, 0x100 ;  /* 0x000400070000751d */ /* 0x0001e20000010000 */
[----:B------:R-:W-:Y:S02]  /*4bf0*/  UIADD3 UR10, UR22, 0x2, URZ ;  /* 0x00000002160a7890 */ /* 0x000fe4000fffe03f */
[----:B------:R-:W-:Y:S02]  /*4c00*/  UIADD3 UR14, UR22, 0x4, URZ ;  /* 0x00000004160e7890 */ /* 0x000fe4000fffe03f */
[----:B------:R-:W-:Y:S01]  /*4c10*/  UIADD3 UR18, UR22, 0x6, URZ ;  /* 0x0000000616127890 */ /* 0x000fe2000fffe03f */
[----:B------:R-:W-:Y:S01]  /*4c20*/  UMOV UR11, 0x40000040 ;  /* 0x40000040000b7882 */ /* 0x000fe20000000000 */
[----:B------:R-:W-:Y:S01]  /*4c30*/  UMOV UR15, 0x40000040 ;  /* 0x40000040000f7882 */ /* 0x000fe20000000000 */
[----:B------:R-:W-:Y:S01]  /*4c40*/  UMOV UR19, 0x40000040 ;  /* 0x4000004000137882 */ /* 0x000fe20000000000 */
[----:B------:R-:W-:-:S06]  /*4c50*/  WARPGROUP.ARRIVE ;  /* 0x00000000000079c5 */ /* 0x000fcc0000000000 */
[----:B------:R-:W-:Y:S03]  /*4c60*/  HGMMA.64x128x16.F32 R24, gdesc[UR20], RZ, !UPT, gsb0 ;  /* 0x01e00000141879f0 */ /* 0x000fe6000c0008ff */
[----:B------:R-:W-:Y:S02]  /*4c70*/  WARPGROUP.DEPBAR.LE gsb0, 0x0 ;  /* 0x00008000000079c5 */ /* 0x000fe40000010000 */
[----:B------:R-:W-:-:S07]  /*4c80*/  WARPGROUP.ARRIVE ;  /* 0x00000000000079c5 */ /* 0x000fce0000000000 */
        /* <DEDUP_REMOVED lines=8> */
[----:B0-----:R-:W-:Y:S05]  /*4d10*/  @P3 BRA `(.L_x_846) ;  /* 0x00000000002c3947 */ /* 0x001fea0003800000 */
[----:B------:R-:W-:Y:S05]  /*4d20*/  @!P0 BRA `(.L_x_847) ;  /* 0x0000000000048947 */ /* 0x000fea0003800000 */
[----:B------:R-:W-:Y:S01]  /*4d30*/  BPT.TRAP 0x1 ;  /* 0x000000040000795c */ /* 0x000fe20000300000 */
.L_x_847:
[----:B------:R-:W-:Y:S01]  /*4d40*/  ULEA UR10, UR6, UR38, 0x3 ;  /* 0x00000026060a7291 */ /* 0x000fe2000f8e183f */
[----:B------:R-:W-:-:S05]  /*4d50*/  IMAD.U32 R7, RZ, RZ, UR7 ;  /* 0x00000007ff077e24 */ /* 0x000fca000f8e00ff */
[----:B------:R-:W-:-:S04]  /*4d60*/  SHF.L.U32 R7, R7, 0x1f, RZ ;  /* 0x0000001f07077819 */ /* 0x000fc800000006ff */
[----:B------:R0:W1:Y:S01]  /*4d70*/  SYNCS.PHASECHK.TRANS64.TRYWAIT P2, [UR10+0x16850], R7 ;  /* 0x01685007ff0075a7 */ /* 0x000062000804014a */
[----:B------:R-:W-:Y:S05]  /*4d80*/  @!P0 BRA `(.L_x_848) ;  /* 0x0000000000048947 */ /* 0x000fea0003800000 */
[----:B------:R-:W-:Y:S01]  /*4d90*/  BPT.TRAP 0x1 ;  /* 0x000000040000795c */ /* 0x000fe20000300000 */
.L_x_848:
[----:B-1----:R-:W-:Y:S05]  /*4da0*/  @P2 BRA `(.L_x_846) ;  /* 0x0000000000082947 */ /* 0x002fea0003800000 */
[----:B------:R-:W1:Y:S02]  /*4db0*/  SYNCS.PHASECHK.TRANS64.TRYWAIT P2, [UR10+0x16850], R7 ;  /* 0x01685007ff0075a7 */ /* 0x000e64000804014a */
[----:B-1----:R-:W-:Y:S05]  /*4dc0*/  @!P2 BRA `(.L_x_849) ;  /* 0x000000cc0004a947 */ /* 0x002fea0003800000 */
.L_x_846:
[----:B------:R-:W-:Y:S01]  /*4dd0*/  UIADD3 UR7, UR38, 0x400, URZ ;  /* 0x0000040026077890 */ /* 0x000fe2000fffe03f */
[----:B------:R-:W-:Y:S01]  /*4de0*/  WARPGROUP.ARRIVE ;  /* 0x00000000000079c5 */ /* 0x000fe20000000000 */
[----:B------:R-:W-:Y:S01]  /*4df0*/  UMOV UR11, 0x40000040 ;  /* 0x40000040000b7882 */ /* 0x000fe20000000000 */
[----:B------:R-:W-:Y:S01]  /*4e00*/  PLOP3.LUT P2, PT, PT, PT, UP0, 0x80, 0x0 ;  /* 0x000000000000781c */ /* 0x000fe20003f4f008 */
[----:B------:R-:W-:Y:S01]  /*4e10*/  USHF.R.U32.HI UR7, URZ, 0x4, UR7 ;  /* 0x000000043f077899 */ /* 0x000fe20008011607 */
[----:B------:R-:W-:Y:S01]  /*4e20*/  PLOP3.LUT P3, PT, PT, PT, UP0, 0x80, 0x0 ;  /* 0x000000000000781c */ /* 0x000fe20003f6f008 */
[----:B-1----:R-:W1:Y:S01]  /*4e30*/  LDC R8, c[0x0][0x288] ;  /* 0x0000a200ff087b82 */ /* 0x002e620000000800 */
[----:B------:R-:W-:Y:S01]  /*4e40*/  IMAD.MOV.U32 R18, RZ, RZ, R0 ;  /* 0x000000ffff127224 */ /* 0x000fe200078e0000 */
[----:B------:R-:W-:Y:S01]  /*4e50*/  ULOP3.LUT UR7, UR7, 0x3fff, URZ, 0xc0, !UPT ;  /* 0x00003fff07077892 */ /* 0x000fe2000f8ec03f */
[----:B------:R-:W-:Y:S02]  /*4e60*/  IMAD.U32 R15, RZ, RZ, UR4 ;  /* 0x00000004ff0f7e24 */ /* 0x000fe4000f8e00ff */
[----:B------:R-:W-:Y:S01]  /*4e70*/  VIADD R11, R17, 0x9 ;  /* 0x00000009110b7836 */ /* 0x000fe20000000000 */
[----:B------:R-:W-:-:S02]  /*4e80*/  ULEA UR7, UR6, UR7, 0xa ;  /* 0x0000000706077291 */ /* 0x000fc4000f8e503f */
[----:B------:R-:W-:-:S05]  /*4e90*/  @!P1 LEA R15, R15, UR38, 0x3 ;  /* 0x000000260f0f9c11 */ /* 0x000fca000f8e18ff */
[----:B------:R-:W-:Y:S01]  /*4ea0*/  UMOV UR10, UR7 ;  /* 0x00000007000a7c82 */ /* 0x000fe20008000000 */
[----:B------:R-:W-:Y:S01]  /*4eb0*/  @!P1 VIADD R15, R15, 0x16840 ;  /* 0x000168400f0f9836 */ /* 0x000fe20000000000 */
[----:B------:R-:W-:Y:S01]  /*4ec0*/  HGMMA.64x64x16.F32 R88, R148, gdesc[UR8].tnspB, R88, gsb0 ;  /* 0x40e0000894587df0 */ /* 0x000fe20008000858 */
[----:B------:R-:W-:Y:S01]  /*4ed0*/  UIADD3 UR10, UR7, 0x80, URZ ;  /* 0x00000080070a7890 */ /* 0x000fe2000fffe03f */
[----:B------:R-:W-:Y:S02]  /*4ee0*/  UMOV UR11, 0x40000040 ;  /* 0x40000040000b7882 */ /* 0x000fe40000000000 */
[----:B------:R-:W-:Y:S01]  /*4ef0*/  @!P1 PRMT R15, RZ, 0x654, R15 ;  /* 0x00000654ff0f9816 */ /* 0x000fe2000000000f */
[----:B------:R-:W-:Y:S02]  /*4f00*/  WARPGROUP.DEPBAR.LE gsb0, 0x0 ;  /* 0x00008000000079c5 */ /* 0x000fe40000010000 */
[----:B------:R-:W-:-:S06]  /*4f10*/  WARPGROUP.ARRIVE ;  /* 0x00000000000079c5 */ /* 0x000fcc0000000000 */
[----:B------:R-:W-:Y:S01]  /*4f20*/  HGMMA.64x64x16.F32 R88, R144, gdesc[UR8].tnspB, R88, gsb0 ;  /* 0x40e0000890587df0 */ /* 0x000fe20008000858 */
[----:B------:R-:W-:Y:S01]  /*4f30*/  UIADD3 UR10, UR7, 0x100, URZ ;  /* 0x00000100070a7890 */ /* 0x000fe2000fffe03f */
[----:B------:R-:W-:Y:S01]  /*4f40*/  UMOV UR11, 0x40000040 ;  /* 0x40000040000b7882 */ /* 0x000fe20000000000 */
        /* <DEDUP_REMOVED lines=24> */
[----:B------:R-:W-:Y:S02]  /*50d0*/  UMOV UR11, 0x40000040 ;  /* 0x40000040000b7882 */ /* 0x000fe40000000000 */
[----:B------:R-:W-:Y:S02]  /*50e0*/  @UP0 ULDC UR7, c[0x0][0x44c] ;  /* 0x0001130000070ab9 */ /* 0x000fe40000000800 */
[----:B0-----:R-:W-:Y:S01]  /*50f0*/  @P2 IMAD.HI.U32 R7, R0, UR7, RZ ;  /* 0x0000000700072c27 */ /* 0x001fe2000f8e00ff */
[----:B------:R-:W-:Y:S01]  /*5100*/  @UP0 ULDC UR7, c[0x0][0x450] ;  /* 0x0001140000070ab9 */ /* 0x000fe20000000800 */
[----:B------:R-:W-:-:S03]  /*5110*/  ISETP.GE.U32.AND P2, PT, R2, 0x180, PT ;  /* 0x000001800200780c */ /* 0x000fc60003f46070 */
[----:B------:R-:W-:Y:S01]  /*5120*/  @P3 SHF.R.U32.HI R18, RZ, UR7, R7 ;  /* 0x00000007ff123c19 */ /* 0x000fe20008011607 */
[----:B------:R-:W-:Y:S01]  /*5130*/  IMAD.SHL.U32 R7, R9, 0x80, RZ ;  /* 0x0000008009077824 */ /* 0x000fe200078e00ff */
[----:B------:R-:W-:Y:S02]  /*5140*/  SEL R14, R11, 0x9, !P2 ;  /* 0x000000090b0e7807 */ /* 0x000fe40005000000 */
[----:B------:R-:W-:Y:S01]  /*5150*/  PLOP3.LUT P2, PT, PT, PT, UP1, 0x40, 0x0 ;  /* 0x000000000000781c */ /* 0x000fe20003f4e818 */
[----:B------:R-:W0:Y:S01]  /*5160*/  SHFL.IDX PT, R22, R18, RZ, 0x1c1f ;  /* 0x001c1fff12167589 */ /* 0x000e2200000e0000 */
[----:B------:R-:W-:-:S05]  /*5170*/  IADD3 R20, -R7, 0x1, RZ ;  /* 0x0000000107147810 */ /* 0x000fca0007ffe1ff */
[----:B------:R-:W-:-:S04]  /*5180*/  IMAD R11, R3, -0x2, R20 ;  /* 0xfffffffe030b7824 */ /* 0x000fc800078e0214 */
[----:B------:R-:W-:Y:S01]  /*5190*/  IMAD R11, R16, UR27, R11 ;  /* 0x0000001b100b7c24 */ /* 0x000fe2000f8e020b */
[----:B------:R-:W-:Y:S02]  /*51a0*/  WARPGROUP.DEPBAR.LE gsb0, 0x0 ;  /* 0x00008000000079c5 */ /* 0x000fe40000010000 */
[----:B------:R-:W-:-:S06]  /*51b0*/  WARPGROUP.ARRIVE ;  /* 0x00000000000079c5 */ /* 0x000fcc0000000000 */
[----:B------:R-:W-:Y:S03]  /*51c0*/  HGMMA.64x64x16.F32 R88, R120, gdesc[UR8].tnspB, R88, gsb0 ;  /* 0x40e0000878587df0 */ /* 0x000fe60008000858 */
[----:B------:R-:W-:Y:S02]  /*51d0*/  WARPGROUP.DEPBAR.LE gsb0, 0x0 ;  /* 0x00008000000079c5 */ /* 0x000fe40000010000 */
[----:B------:R2:W-:Y:S06]  /*51e0*/  BAR.ARV R14, 0x100 ;  /* 0x0004000e0000751d */ /* 0x0005ec0000002000 */
[----:B------:R1:W-:Y:S02]  /*51f0*/  @!P1 SYNCS.ARRIVE.TRANS64.RED.A1T0 RZ, [R15+URZ], RZ ;  /* 0x000000ff0fff99a7 */ /* 0x0003e4000810043f */
[----:B-1----:R-:W-:-:S04]  /*5200*/  IMAD.IADD R15, R11, 0x1, -R8 ;  /* 0x000000010b0f7824 */ /* 0x002fc800078e0a08 */
[C---:B------:R-:W-:Y:S02]  /*5210*/  VIADD R11, R15.reuse, UR28 ;  /* 0x0000001c0f0b7c36 */ /* 0x040fe40008000000 */
[----:B------:R-:W-:Y:S02]  /*5220*/  VIADD R15, R15, UR25 ;  /* 0x000000190f0f7c36 */ /* 0x000fe40008000000 */
[--C-:B0-----:R-:W-:Y:S02]  /*5230*/  IMAD.IADD R19, R11, 0x1, R22.reuse ;  /* 0x000000010b137824 */ /* 0x101fe400078e0216 */
[----:B------:R-:W-:Y:S01]  /*5240*/  IMAD.IADD R21, R15, 0x1, R22 ;  /* 0x000000010f157824 */ /* 0x000fe200078e0216 */
[----:B--2---:R-:W-:Y:S06]  /*5250*/  @P2 BRA `(.L_x_850) ;  /* 0x00000000005c2947 */ /* 0x004fec0003800000 */
[----:B------:R-:W-:Y:S01]  /*5260*/  IMAD R23, R16, UR27, R22 ;  /* 0x0000001b10177c24 */ /* 0x000fe2000f8e0216 */
[----:B------:R-:W-:Y:S03]  /*5270*/  BSSY B0, `(.L_x_851) ;  /* 0x0000011000007945 */ /* 0x000fe60003800000 */
[----:B------:R-:W-:-:S05]  /*5280*/  IMAD.IADD R23, R23, 0x1, -R8 ;  /* 0x0000000117177824 */ /* 0x000fca00078e0a08 */
[----:B------:R-:W-:-:S13]  /*5290*/  ISETP.GT.AND P2, PT, R23, -0x1, PT ;  /* 0xffffffff1700780c */ /* 0x000fda0003f44270 */
[----:B------:R-:W-:Y:S05]  /*52a0*/  @P2 BRA `(.L_x_852) ;  /* 0x0000000000202947 */ /* 0x000fea0003800000 */
[----:B------:R-:W-:Y:S01]  /*52b0*/  IMAD.U32 R20, RZ, RZ, UR29 ;  /* 0x0000001dff147e24 */ /* 0x000fe2000f8e00ff */
[----:B------:R-:W-:-:S04]  /*52c0*/  LOP3.LUT R23, RZ, R23, RZ, 0x33, !PT ;  /* 0x00000017ff177212 */ /* 0x000fc800078e33ff */
[----:B------:R-:W-:-:S13]  /*52d0*/  ISETP.NE.AND P2, PT, R20, 0x1, PT ;  /* 0x000000011400780c */ /* 0x000fda0003f45270 */
[----:B------:R-:W0:Y:S02]  /*52e0*/  @P2 LDC.64 R120, c[0x0][0x9e8] ;  /* 0x00027a00ff782b82 */ /* 0x000e240000000a00 */
[----:B0-----:R-:W-:-:S05]  /*52f0*/  @P2 IMAD.HI.U32 R14, R23, R120, RZ ;  /* 0x00000078170e2227 */ /* 0x001fca00078e00ff */
[----:B------:R-:W-:-:S04]  /*5300*/  @P2 SHF.R.U32.HI R23, RZ, R121, R14 ;  /* 0x00000079ff172219 */ /* 0x000fc8000001160e */
[----:B------:R-:W-:Y:S01]  /*5310*/  LOP3.LUT R23, RZ, R23, RZ, 0x33, !PT ;  /* 0x00000017ff177212 */ /* 0x000fe200078e33ff */
[----:B------:R-:W-:Y:S06]  /*5320*/  BRA `(.L_x_853) ;  /* 0x0000000000147947 */ /* 0x000fec0003800000 */
.L_x_852:
[----:B------:R-:W-:-:S05]  /*5330*/  IMAD.U32 R20, RZ, RZ, UR29 ;  /* 0x0000001dff147e24 */ /* 0x000fca000f8e00ff */
[----:B------:R-:W-:-:S13]  /*5340*/  ISETP.NE.AND P2, PT, R20, 0x1, PT ;  /* 0x000000011400780c */ /* 0x000fda0003f45270 */
[----:B------:R-:W0:Y:S02]  /*5350*/  @P2 LDC.64 R120, c[0x0][0x9e8] ;  /* 0x00027a00ff782b82 */ /* 0x000e240000000a00 */
[----:B0-----:R-:W-:-:S05]  /*5360*/  @P2 IMAD.HI.U32 R14, R23, R120, RZ ;  /* 0x00000078170e2227 */ /* 0x001fca00078e00ff */
[----:B------:R-:W-:-:S07]  /*5370*/  @P2 SHF.R.U32.HI R23, RZ, R121, R14 ;  /* 0x00000079ff172219 */ /* 0x000fce000001160e */
.L_x_853:
[----:B------:R-:W-:Y:S05]  /*5380*/  BSYNC B0 ;  /* 0x0000000000007941 */ /* 0x000fea0003800000 */
.L_x_851:
[----:B------:R-:W-:-:S04]  /*5390*/  IMAD R14, R23, R20, -R7 ;  /* 0x00000014170e7224 */ /* 0x000fc800078e0a07 */
[----:B------:R-:W-:-:S05]  /*53a0*/  IMAD R14, R3, -0x2, R14 ;  /* 0xfffffffe030e7824 */ /* 0x000fca00078e020e */
[----:B------:R-:W-:Y:S02]  /*53b0*/  VIADDMNMX R19, R14, R20, R19, PT ;  /* 0x000000140e137246 */ /* 0x000fe40003800113 */
[----:B------:R-:W-:-:S07]  /*53c0*/  VIMNMX R21, R21, R14, !PT ;  /* 0x0000000e15157248 */ /* 0x000fce0007fe0100 */
.L_x_850:
[----:B------:R-:W-:Y:S01]  /*53d0*/  ISETP.GT.AND P2, PT, R9, -0x1, PT ;  /* 0xffffffff0900780c */ /* 0x000fe20003f44270 */
[----:B------:R-:W0:Y:S03]  /*53e0*/  SHFL.IDX PT, R14, R18, 0x1, 0x1c1f ;  /* 0x003c1f00120e7f89 */ /* 0x000e2600000e0000 */
[C---:B------:R-:W-:Y:S02]  /*53f0*/  ISETP.GT.AND P5, PT, R21.reuse, RZ, P2 ;  /* 0x000000ff1500720c */ /* 0x040fe400017a4270 */
[----:B------:R-:W-:Y:S02]  /*5400*/  ISETP.GT.AND P4, PT, R21, 0x1, P2 ;  /* 0x000000011500780c */ /* 0x000fe40001784270 */
[----:B------:R-:W-:Y:S02]  /*5410*/  ISETP.LT.OR P5, PT, R19, 0x1, P5 ;  /* 0x000000011300780c */ /* 0x000fe40002fa1670 */
[----:B------:R-:W-:-:S02]  /*5420*/  ISETP.GT.AND P6, PT, R21, 0x8, P2 ;  /* 0x000000081500780c */ /* 0x000fc400017c4270 */
[----:B------:R-:W-:Y:S02]  /*5430*/  FSEL R142, R24, -INF , !P5 ;  /* 0xff800000188e7808 */ /* 0x000fe40006800000 */
[C---:B------:R-:W-:Y:S02]  /*5440*/  ISETP.GT.AND P5, PT, R21.reuse, 0x10, P2 ;  /* 0x000000101500780c */ /* 0x040fe400017a4270 */
[----:B------:R-:W-:Y:S02]  /*5450*/  ISETP.GT.AND P3, PT, R21, 0x9, P2 ;  /* 0x000000091500780c */ /* 0x000fe40001764270 */
[C---:B------:R-:W-:Y:S02]  /*5460*/  ISETP.LT.OR P5, PT, R19.reuse, 0x11, P5 ;  /* 0x000000111300780c */ /* 0x040fe40002fa1670 */
[----:B------:R-:W-:Y:S02]  /*5470*/  ISETP.LT.OR P4, PT, R19, 0x2, P4 ;  /* 0x000000021300780c */ /* 0x000fe40002781670 */
[----:B------:R-:W-:-:S02]  /*5480*/  FSEL R32, R32, -INF , !P5 ;  /* 0xff80000020207808 */ /* 0x000fc40006800000 */
[----:B------:R-:W-:Y:S01]  /*5490*/  ISETP.GT.AND P5, PT, R21, 0x20, P2 ;  /* 0x000000201500780c */ /* 0x000fe200017a4270 */
[--C-:B0-----:R-:W-:Y:S01]  /*54a0*/  IMAD.IADD R11, R11, 0x1, R14.reuse ;  /* 0x000000010b0b7824 */ /* 0x101fe200078e020e */
[----:B------:R-:W-:Y:S01]  /*54b0*/  ISETP.LT.OR P6, PT, R19, 0x9, P6 ;  /* 0x000000091300780c */ /* 0x000fe200037c1670 */
[----:B------:R-:W-:Y:S01]  /*54c0*/  IMAD.IADD R15, R15, 0x1, R14 ;  /* 0x000000010f0f7824 */ /* 0x000fe200078e020e */
[C---:B------:R-:W-:Y:S02]  /*54d0*/  ISETP.LT.OR P3, PT, R19.reuse, 0xa, P3 ;  /* 0x0000000a1300780c */ /* 0x040fe40001f61670 */
[----:B------:R-:W-:Y:S02]  /*54e0*/  ISETP.LT.OR P5, PT, R19, 0x21, P5 ;  /* 0x000000211300780c */ /* 0x000fe40002fa1670 */
[----:B------:R-:W-:Y:S02]  /*54f0*/  FSEL R144, R25, -INF , !P4 ;  /* 0xff80000019907808 */ /* 0x000fe40006000000 */
[----:B------:R-:W-:-:S02]  /*5500*/  FSEL R146, R28, -INF , !P6 ;  /* 0xff8000001c927808 */ /* 0x000fc40007000000 */
[----:B------:R-:W-:Y:S02]  /*5510*/  FSEL R152, R29, -INF , !P3 ;  /* 0xff8000001d987808 */ /* 0x000fe40005800000 */
[C---:B------:R-:W-:Y:S02]  /*5520*/  ISETP.GT.AND P4, PT, R21.reuse, 0x11, P2 ;  /* 0x000000111500780c */ /* 0x040fe40001784270 */
[C---:B------:R-:W-:Y:S02]  /*5530*/  ISETP.GT.AND P6, PT, R21.reuse, 0x18, P2 ;  /* 0x000000181500780c */ /* 0x040fe400017c4270 */
[C---:B------:R-:W-:Y:S02]  /*5540*/  ISETP.GT.AND P3, PT, R21.reuse, 0x19, P2 ;  /* 0x000000191500780c */ /* 0x040fe40001764270 */
[----:B------:R-:W-:Y:S02]  /*5550*/  FSEL R40, R40, -INF , !P5 ;  /* 0xff80000028287808 */ /* 0x000fe40006800000 */
[----:B------:R-:W-:-:S02]  /*5560*/  ISETP.GT.AND P5, PT, R21, 0x30, P2 ;  /* 0x000000301500780c */ /* 0x000fc400017a4270 */
[C---:B------:R-:W-:Y:S02]  /*5570*/  ISETP.LT.OR P4, PT, R19.reuse, 0x12, P4 ;  /* 0x000000121300780c */ /* 0x040fe40002781670 */
[C---:B------:R-:W-:Y:S02]  /*5580*/  ISETP.LT.OR P6, PT, R19.reuse, 0x19, P6 ;  /* 0x000000191300780c */ /* 0x040fe400037c1670 */
        /* <DEDUP_REMOVED lines=55> */
[----:B------:R-:W-:Y:S02]  /*5900*/  ISETP.GT.AND P3, PT, R21, 0x69, P2 ;  /* 0x000000691500780c */ /* 0x000fe40001764270 */
[----:B------:R-:W-:Y:S02]  /*5910*/  FSEL R80, R80, -INF , !P5 ;  /* 0xff80000050507808 */ /* 0x000fe40006800000 */
[----:B------:R-:W-:-:S02]  /*5920*/  PLOP3.LUT P5, PT, PT, PT, UP1, 0x40, 0x0 ;  /* 0x000000000000781c */ /* 0x000fc40003fae818 */
[C---:B------:R-:W-:Y:S02]  /*5930*/  ISETP.LT.OR P4, PT, R19.reuse, 0x62, P4 ;  /* 0x000000621300780c */ /* 0x040fe40002781670 */
[C---:B------:R-:W-:Y:S02]  /*5940*/  ISETP.LT.OR P6, PT, R19.reuse, 0x69, P6 ;  /* 0x000000691300780c */ /* 0x040fe400037c1670 */
[----:B------:R-:W-:Y:S02]  /*5950*/  ISETP.LT.OR P3, PT, R19, 0x6a, P3 ;  /* 0x0000006a1300780c */ /* 0x000fe40001f61670 */
[----:B------:R-:W-:Y:S02]  /*5960*/  FSEL R130, R73, -INF , !P4 ;  /* 0xff80000049827808 */ /* 0x000fe40006000000 */
[----:B------:R-:W-:Y:S02]  /*5970*/  FSEL R76, R76, -INF , !P6 ;  /* 0xff8000004c4c7808 */ /* 0x000fe40007000000 */
[----:B------:R-:W-:-:S02]  /*5980*/  FSEL R132, R77, -INF , !P3 ;  /* 0xff8000004d847808 */ /* 0x000fc40005800000 */
[C---:B------:R-:W-:Y:S02]  /*5990*/  ISETP.GT.AND P4, PT, R21.reuse, 0x71, P2 ;  /* 0x000000711500780c */ /* 0x040fe40001784270 */
[C---:B------:R-:W-:Y:S02]  /*59a0*/  ISETP.GT.AND P6, PT, R21.reuse, 0x78, P2 ;  /* 0x000000781500780c */ /* 0x040fe400017c4270 */
[----:B------:R-:W-:Y:S02]  /*59b0*/  ISETP.GT.AND P3, PT, R21, 0x79, P2 ;  /* 0x000000791500780c */ /* 0x000fe40001764270 */
[C---:B------:R-:W-:Y:S02]  /*59c0*/  ISETP.LT.OR P4, PT, R19.reuse, 0x72, P4 ;  /* 0x000000721300780c */ /* 0x040fe40002781670 */
[C---:B------:R-:W-:Y:S02]  /*59d0*/  ISETP.LT.OR P6, PT, R19.reuse, 0x79, P6 ;  /* 0x000000791300780c */ /* 0x040fe400037c1670 */
[----:B------:R-:W-:-:S02]  /*59e0*/  ISETP.LT.OR P3, PT, R19, 0x7a, P3 ;  /* 0x0000007a1300780c */ /* 0x000fc40001f61670 */
[----:B------:R-:W-:Y:S02]  /*59f0*/  FSEL R134, R81, -INF , !P4 ;  /* 0xff80000051867808 */ /* 0x000fe40006000000 */
[----:B------:R-:W-:Y:S02]  /*5a00*/  FSEL R84, R84, -INF , !P6 ;  /* 0xff80000054547808 */ /* 0x000fe40007000000 */
[----:B------:R-:W-:Y:S01]  /*5a10*/  FSEL R136, R85, -INF , !P3 ;  /* 0xff80000055887808 */ /* 0x000fe20005800000 */
[----:B------:R-:W-:Y:S06]  /*5a20*/  @P5 BRA `(.L_x_854) ;  /* 0x00000000005c5947 */ /* 0x000fec0003800000 */
        /* <DEDUP_REMOVED lines=13> */
.L_x_856:
[----:B------:R-:W-:-:S05]  /*5b00*/  IMAD.U32 R140, RZ, RZ, UR29 ;  /* 0x0000001dff8c7e24 */ /* 0x000fca000f8e00ff */
[----:B------:R-:W-:-:S13]  /*5b10*/  ISETP.NE.AND P3, PT, R140, 0x1, PT ;  /* 0x000000018c00780c */ /* 0x000fda0003f65270 */
[----:B------:R-:W0:Y:S02]  /*5b20*/  @P3 LDC.64 R138, c[0x0][0x9e8] ;  /* 0x00027a00ff8a3b82 */ /* 0x000e240000000a00 */
[----:B0-----:R-:W-:-:S05]  /*5b30*/  @P3 IMAD.HI.U32 R138, R19, R138, RZ ;  /* 0x0000008a138a3227 */ /* 0x001fca00078e00ff */
[----:B------:R-:W-:-:S07]  /*5b40*/  @P3 SHF.R.U32.HI R19, RZ, R139, R138 ;  /* 0x0000008bff133219 */ /* 0x000fce000001168a */
.L_x_857:
[----:B------:R-:W-:Y:S05]  /*5b50*/  BSYNC B0 ;  /* 0x0000000000007941 */ /* 0x000fea0003800000 */
.L_x_855:
[----:B------:R-:W-:-:S04]  /*5b60*/  IMAD R14, R19, R140, -R7 ;  /* 0x0000008c130e7224 */ /* 0x000fc800078e0a07 */
[----:B------:R-:W-:-:S05]  /*5b70*/  IMAD R14, R3, -0x2, R14 ;  /* 0xfffffffe030e7824 */ /* 0x000fca00078e020e */
[----:B------:R-:W-:Y:S02]  /*5b80*/  VIADDMNMX R11, R14, R140, R11, PT ;  /* 0x0000008c0e0b7246 */ /* 0x000fe4000380010b */
[----:B------:R-:W-:-:S07]  /*5b90*/  VIMNMX R15, R15, R14, !PT ;  /* 0x0000000e0f0f7248 */ /* 0x000fce0007fe0100 */
.L_x_854:
[----:B------:R-:W-:Y:S01]  /*5ba0*/  FMNMX.FTZ R7, R142, R6, !PT ;  /* 0x000000068e077209 */ /* 0x000fe20007810000 */
[----:B------:R-:W-:Y:S01]  /*5bb0*/  IMAD.U32 R53, RZ, RZ, UR6 ;  /* 0x00000006ff357e24 */ /* 0x000fe2000f8e00ff */
[C---:B------:R-:W-:Y:S01]  /*5bc0*/  ISETP.GT.AND P6, PT, R15.reuse, 0x8, P2 ;  /* 0x000000080f00780c */ /* 0x040fe200017c4270 */
[----:B------:R-:W-:Y:S01]  /*5bd0*/  UMOV UR7, UR5 ;  /* 0x0000000500077c82 */ /* 0x000fe20008000000 */
[----:B------:R-:W-:Y:S01]  /*5be0*/  FMNMX.FTZ R7, R144, R7, !PT ;  /* 0x0000000790077209 */ /* 0x000fe20007810000 */
[----:B------:R-:W-:Y:S01]  /*5bf0*/  UMOV UR6, UR4 ;  /* 0x0000000400067c82 */ /* 0x000fe20008000000 */
[----:B------:R-:W-:Y:S02]  /*5c00*/  ISETP.GT.AND P4, PT, R15, 0x1, P2 ;  /* 0x000000010f00780c */ /* 0x000fe40001784270 */
[----:B------:R-:W-:Y:S02]  /*5c10*/  FMNMX.FTZ R7, R146, R7, !PT ;  /* 0x0000000792077209 */ /* 0x000fe40007810000 */
[----:B------:R-:W-:-:S02]  /*5c20*/  ISETP.LT.OR P6, PT, R11, 0x9, P6 ;  /* 0x000000090b00780c */ /* 0x000fc400037c1670 */
[----:B------:R-:W-:Y:S02]  /*5c30*/  FMNMX.FTZ R7, R152, R7, !PT ;  /* 0x0000000798077209 */ /* 0x000fe40007810000 */
[----:B------:R-:W-:Y:S02]  /*5c40*/  ISETP.LT.OR P4, PT, R11, 0x2, P4 ;  /* 0x000000020b00780c */ /* 0x000fe40002781670 */
[----:B------:R-:W-:Y:S02]  /*5c50*/  FMNMX.FTZ R7, R32, R7, !PT ;  /* 0x0000000720077209 */ /* 0x000fe40007810000 */
[----:B------:R-:W-:Y:S02]  /*5c60*/  FSEL R30, R30, -INF , !P6 ;  /* 0xff8000001e1e7808 */ /* 0x000fe40007000000 */
[----:B------:R-:W-:Y:S02]  /*5c70*/  FMNMX.FTZ R7, R20, R7, !PT ;  /* 0x0000000714077209 */ /* 0x000fe40007810000 */
[----:B------:R-:W-:-:S02]  /*5c80*/  FSEL R138, R27, -INF , !P4 ;  /* 0xff8000001b8a7808 */ /* 0x000fc40006000000 */
[----:B------:R-:W-:Y:S02]  /*5c90*/  FMNMX.FTZ R7, R36, R7, !PT ;  /* 0x0000000724077209 */ /* 0x000fe40007810000 */
[----:B------:R-:W-:Y:S02]  /*5ca0*/  ISETP.GT.AND P4, PT, R15, 0x11, P2 ;  /* 0x000000110f00780c */ /* 0x000fe40001784270 */
[----:B------:R-:W-:Y:S02]  /*5cb0*/  FMNMX.FTZ R7, R18, R7, !PT ;  /* 0x0000000712077209 */ /* 0x000fe40007810000 */
[----:B------:R-:W-:Y:S02]  /*5cc0*/  ISETP.LT.OR P4, PT, R11, 0x12, P4 ;  /* 0x000000120b00780c */ /* 0x000fe40002781670 */
[----:B------:R-:W-:Y:S02]  /*5cd0*/  FMNMX.FTZ R7, R40, R7, !PT ;  /* 0x0000000728077209 */ /* 0x000fe40007810000 */
[----:B------:R-:W-:-:S02]  /*5ce0*/  ISETP.GT.AND P3, PT, R15, 0x9, P2 ;  /* 0x000000090f00780c */ /* 0x000fc40001764270 */
[----:B------:R-:W-:Y:S02]  /*5cf0*/  FMNMX.FTZ R7, R22, R7, !PT ;  /* 0x0000000716077209 */ /* 0x000fe40007810000 */
[----:B------:R-:W-:Y:S02]  /*5d00*/  ISETP.GT.AND P5, PT, R15, 0x10, P2 ;  /* 0x000000100f00780c */ /* 0x000fe400017a4270 */
[----:B------:R-:W-:Y:S02]  /*5d10*/  FMNMX.FTZ R7, R44, R7, !PT ;  /* 0x000000072c077209 */ /* 0x000fe40007810000 */
[C---:B------:R-:W-:Y:S02]  /*5d20*/  ISETP.LT.OR P3, PT, R11.reuse, 0xa, P3 ;  /* 0x0000000a0b00780c */ /* 0x040fe40001f61670 */
[----:B------:R-:W-:Y:S02]  /*5d30*/  FMNMX.FTZ R7, R24, R7, !PT ;  /* 0x0000000718077209 */ /* 0x000fe40007810000 */
[----:B------:R-:W-:-:S02]  /*5d40*/  ISETP.LT.OR P5, PT, R11, 0x11, P5 ;  /* 0x000000110b00780c */ /* 0x000fc40002fa1670 */
[----:B------:R-:W-:Y:S02]  /*5d50*/  FMNMX.FTZ R7, R48, R7, !PT ;  /* 0x0000000730077209 */ /* 0x000fe40007810000 */
[----:B------:R-:W-:Y:S02]  /*5d60*/  FSEL R140, R31, -INF , !P3 ;  /* 0xff8000001f8c7808 */ /* 0x000fe40005800000 */
[----:B------:R-:W-:Y:S02]  /*5d70*/  FMNMX.FTZ R7, R28, R7, !PT ;  /* 0x000000071c077209 */ /* 0x000fe40007810000 */
[----:B------:R-:W-:Y:S02]  /*5d80*/  ISETP.GT.AND P3, PT, R15, 0x18, P2 ;  /* 0x000000180f00780c */ /* 0x000fe40001764270 */
[----:B------:R-:W-:Y:S02]  /*5d90*/  FMNMX.FTZ R7, R52, R7, !PT ;  /* 0x0000000734077209 */ /* 0x000fe40007810000 */
[----:B------:R-:W-:-:S02]  /*5da0*/  FSEL R34, R34, -INF , !P5 ;  /* 0xff80000022227808 */ /* 0x000fc40006800000 */
        /* <DEDUP_REMOVED lines=11> */
[----:B------:R-:W-:-:S02]  /*5e60*/  ISETP.LT.OR P3, PT, R11, 0x22, P3 ;  /* 0x000000220b00780c */ /* 0x000fc40001f61670 */
[----:B------:R-:W-:-:S04]  /*5e70*/  FMNMX.FTZ R7, R126, R7, !PT ;  /* 0x000000077e077209 */ /* 0x000fc80007810000 */
        /* <DEDUP_REMOVED lines=9> */
[----:B------:R-:W-:Y:S02]  /*5f10*/  FMNMX.FTZ R19, R136, R7, !PT ;  /* 0x0000000788137209 */ /* 0x000fe40007810000 */
[----:B------:R-:W0:Y:S03]  /*5f20*/  LDC R7, c[0x0][0x988] ;  /* 0x00026200ff077b82 */ /* 0x000e260000000800 */
[----:B------:R-:W1:Y:S02]  /*5f30*/  SHFL.BFLY PT, R14, R19, 0x2, 0x1f ;  /* 0x0c401f00130e7f89 */ /* 0x000e6400000e0000 */
[----:B-1----:R-:W-:-:S05]  /*5f40*/  FMNMX.FTZ R21, R19, R14, !PT ;  /* 0x0000000e13157209 */ /* 0x002fca0007810000 */
[----:B------:R-:W1:Y:S02]  /*5f50*/  SHFL.BFLY PT, R14, R21, 0x1, 0x1f ;  /* 0x0c201f00150e7f89 */ /* 0x000e6400000e0000 */
[----:B-1----:R-:W-:-:S04]  /*5f60*/  FMNMX.FTZ R14, R21, R14, !PT ;  /* 0x0000000e150e7209 */ /* 0x002fc80007810000 */
[C---:B------:R-:W-:Y:S01]  /*5f70*/  FSETP.NEU.FTZ.AND P6, PT, R14.reuse, -INF , PT ;  /* 0xff8000000e00780b */ /* 0x040fe20003fdd000 */
[----:B0-----:R-:W-:-:S03]  /*5f80*/  FMUL.FTZ R19, R14, R7 ;  /* 0x000000070e137220 */ /* 0x001fc60000410000 */
[----:B------:R-:W-:Y:S02]  /*5f90*/  FSEL R49, R14, RZ, P6 ;  /* 0x000000ff0e317208 */ /* 0x000fe40003000000 */
[----:B------:R-:W-:-:S03]  /*5fa0*/  FSEL R19, R19, RZ, P6 ;  /* 0x000000ff13137208 */ /* 0x000fc60003000000 */
[----:B------:R-:W-:Y:S02]  /*5fb0*/  FADD.FTZ R6, -R49, R6 ;  /* 0x0000000631067221 */ /* 0x000fe40000010100 */
[-CC-:B------:R-:W-:Y:S01]  /*5fc0*/  FFMA.FTZ R148, R142, R7.reuse, -R19.reuse ;  /* 0x000000078e947223 */ /* 0x180fe20000010813 */
[----:B------:R-:W-:Y:S01]  /*5fd0*/  FSEL R142, R35, -INF , !P4 ;  /* 0xff800000238e7808 */ /* 0x000fe20006000000 */
[-CC-:B------:R-:W-:Y:S01]  /*5fe0*/  FFMA.FTZ R29, R32, R7.reuse, -R19.reuse ;  /* 0x00000007201d7223 */ /* 0x180fe20000010813 */
[----:B------:R-:W-:Y:S01]  /*5ff0*/  ISETP.GT.AND P4, PT, R15, 0x20, P2 ;  /* 0x000000200f00780c */ /* 0x000fe20001784270 */
[-CC-:B------:R-:W-:Y:S01]  /*6000*/  FFMA.FTZ R21, R144, R7.reuse, -R19.reuse ;  /* 0x0000000790157223 */ /* 0x180fe20000010813 */
[----:B------:R-:W-:Y:S01]  /*6010*/  FSEL R144, R39, -INF , !P5 ;  /* 0xff80000027907808 */ /* 0x000fe20006800000 */
[-CC-:B------:R-:W-:Y:S01]  /*6020*/  FFMA.FTZ R150, R146, R7.reuse, -R19.reuse ;  /* 0x0000000792967223 */ /* 0x180fe20000010813 */
[----:B------:R-:W-:Y:S01]  /*6030*/  ISETP.LT.OR P4, PT, R11, 0x21, P4 ;  /* 0x000000210b00780c */ /* 0x000fe20002781670 */
[-CC-:B------:R-:W-:Y:S01]  /*6040*/  FFMA.FTZ R31, R36, R7.reuse, -R19.reuse ;  /* 0x00000007241f7223 */ /* 0x180fe20000010813 */
[C---:B------:R-:W-:Y:S01]  /*6050*/  ISETP.GT.AND P5, PT, R15.reuse, 0x28, P2 ;  /* 0x000000280f00780c */ /* 0x040fe200017a4270 */
[-CC-:B------:R-:W-:Y:S01]  /*6060*/  FFMA.FTZ R23, R152, R7.reuse, -R19.reuse ;  /* 0x0000000798177223 */ /* 0x180fe20000010813 */
[----:B------:R-:W-:Y:S01]  /*6070*/  FSEL R42, R42, -INF , !P4 ;  /* 0xff8000002a2a7808 */ /* 0x000fe20006000000 */
[-CC-:B------:R-:W-:Y:S01]  /*6080*/  FFMA.FTZ R33, R40, R7.reuse, -R19.reuse ;  /* 0x0000000728217223 */ /* 0x180fe20000010813 */
[----:B------:R-:W-:Y:S01]  /*6090*/  ISETP.GT.AND P4, PT, R15, RZ, P2 ;  /* 0x000000ff0f00720c */ /* 0x000fe20001784270 */
[-CC-:B------:R-:W-:Y:S01]  /*60a0*/  FFMA.FTZ R44, R44, R7.reuse, -R19.reuse ;  /* 0x000000072c2c7223 */ /* 0x180fe20000010813 */
[C---:B------:R-:W-:Y:S01]  /*60b0*/  ISETP.LT.OR P5, PT, R11.reuse, 0x29, P5 ;  /* 0x000000290b00780c */ /* 0x040fe20002fa1670 */
[-CC-:B------:R-:W-:Y:S01]  /*60c0*/  FFMA.FTZ R48, R48, R7.reuse, -R19.reuse ;  /* 0x0000000730307223 */ /* 0x180fe20000010813 */
[----:B------:R-:W-:Y:S01]  /*60d0*/  ISETP.LT.OR P4, PT, R11, 0x1, P4 ;  /* 0x000000010b00780c */ /* 0x000fe20002781670 */
[-CC-:B------:R-:W-:Y:S01]  /*60e0*/  FFMA.FTZ R52, R52, R7.reuse, -R19.reuse ;  /* 0x0000000734347223 */ /* 0x180fe20000010813 */
[----:B------:R-:W-:Y:S01]  /*60f0*/  FSEL R146, R43, -INF , !P3 ;  /* 0xff8000002b927808 */ /* 0x000fe20005800000 */
[-CC-:B------:R-:W-:Y:S01]  /*6100*/  FFMA.FTZ R56, R56, R7.reuse, -R19.reuse ;  /* 0x0000000738387223 */ /* 0x180fe20000010813 */
[----:B------:R-:W-:Y:S01]  /*6110*/  FSEL R26, R26, -INF , !P4 ;  /* 0xff8000001a1a7808 */ /* 0x000fe20006000000 */
[-CC-:B------:R-:W-:Y:S01]  /*6120*/  FFMA.FTZ R39, R68, R7.reuse, -R19.reuse ;  /* 0x0000000744277223 */ /* 0x180fe20000010813 */
[C---:B------:R-:W-:Y:S01]  /*6130*/  ISETP.GT.AND P3, PT, R15.reuse, 0x29, P2 ;  /* 0x000000290f00780c */ /* 0x040fe20001764270 */
[-CC-:B------:R-:W-:Y:S01]  /*6140*/  FFMA.FTZ R20, R20, R7.reuse, -R19.reuse ;  /* 0x0000000714147223 */ /* 0x180fe20000010813 */
[----:B------:R-:W-:Y:S01]  /*6150*/  FMNMX.FTZ R25, R26, R10, !PT ;  /* 0x0000000a1a197209 */ /* 0x000fe20007810000 */
[-CC-:B------:R-:W-:Y:S01]  /*6160*/  FFMA.FTZ R18, R18, R7.reuse, -R19.reuse ;  /* 0x0000000712127223 */ /* 0x180fe20000010813 */
[----:B------:R-:W-:Y:S01]  /*6170*/  FSEL R46, R46, -INF , !P5 ;  /* 0xff8000002e2e7808 */ /* 0x000fe20006800000 */
[--C-:B------:R-:W-:Y:S01]  /*6180*/  FFMA.FTZ R22, R22, R7, -R19.reuse ;  /* 0x0000000716167223 */ /* 0x100fe20000010813 */
[----:B------:R-:W-:Y:S01]  /*6190*/  FMNMX.FTZ R27, R138, R25, !PT ;  /* 0x000000198a1b7209 */ /* 0x000fe20007810000 */
[-CC-:B------:R-:W-:Y:S01]  /*61a0*/  FFMA.FTZ R24, R24, R7.reuse, -R19.reuse ;  /* 0x0000000718187223 */ /* 0x180fe20000010813 */
[----:B------:R0:W-:Y:S01]  /*61b0*/  MUFU.EX2 R25, R29 ;  /* 0x0000001d00197308 */ /* 0x0001e20000000800 */
[----:B------:R-:W-:Y:S01]  /*61c0*/  ISETP.GT.AND P5, PT, R15, 0x30, P2 ;  /* 0x000000300f00780c */ /* 0x000fe200017a4270 */
[--C-:B------:R-:W-:Y:S01]  /*61d0*/  FFMA.FTZ R28, R28, R7, -R19.reuse ;  /* 0x000000071c1c7223 */ /* 0x100fe20000010813 */
[----:B------:R-:W-:Y:S01]  /*61e0*/  FMNMX.FTZ R27, R30, R27, !PT ;  /* 0x0000001b1e1b7209 */ /* 0x000fe20007810000 */
[-CC-:B------:R-:W-:Y:S01]  /*61f0*/  FFMA.FTZ R43, R132, R7.reuse, -R19.reuse ;  /* 0x00000007842b7223 */ /* 0x180fe20000010813 */
[----:B------:R-:W-:Y:S01]  /*6200*/  ISETP.LT.OR P4, PT, R11, 0x2a, P3 ;  /* 0x0000002a0b00780c */ /* 0x000fe20001f81670 */
[--C-:B------:R-:W-:Y:S01]  /*6210*/  FFMA.FTZ R45, R80, R7, -R19.reuse ;  /* 0x00000007502d7223 */ /* 0x100fe20000010813 */
[----:B------:R-:W-:Y:S01]  /*6220*/  FMNMX.FTZ R27, R140, R27, !PT ;  /* 0x0000001b8c1b7209 */ /* 0x000fe20007810000 */
[----:B------:R-:W-:Y:S01]  /*6230*/  FFMA.FTZ R68, R134, R7, -R19 ;  /* 0x0000000786447223 */ /* 0x000fe20000010813 */
[----:B------:R-:W-:Y:S01]  /*6240*/  ISETP.GT.AND P3, PT, R15, 0x31, P2 ;  /* 0x000000310f00780c */ /* 0x000fe20001764270 */
[----:B------:R-:W-:Y:S01]  /*6250*/  MUFU.EX2 R148, R148 ;  /* 0x0000009400947308 */ /* 0x000fe20000000800 */
[----:B------:R-:W-:-:S02]  /*6260*/  FMNMX.FTZ R27, R34, R27, !PT ;  /* 0x0000001b221b7209 */ /* 0x000fc40007810000 */
[----:B------:R-:W-:Y:S02]  /*6270*/  FSEL R152, R47, -INF , !P4 ;  /* 0xff8000002f987808 */ /* 0x000fe40006000000 */
[----:B0-----:R-:W-:Y:S02]  /*6280*/  FMNMX.FTZ R29, R142, R27, !PT ;  /* 0x0000001b8e1d7209 */ /* 0x001fe40007810000 */
[----:B------:R-:W-:Y:S01]  /*6290*/  ISETP.LT.OR P5, PT, R11, 0x31, P5 ;  /* 0x000000310b00780c */ /* 0x000fe20002fa1670 */
[----:B------:R0:W-:Y:S01]  /*62a0*/  MUFU.EX2 R27, R31 ;  /* 0x0000001f001b7308 */ /* 0x0001e20000000800 */
[----:B------:R-:W-:Y:S02]  /*62b0*/  FMNMX.FTZ R29, R38, R29, !PT ;  /* 0x0000001d261d7209 */ /* 0x000fe40007810000 */
[----:B------:R-:W-:Y:S02]  /*62c0*/  ISETP.GT.AND P4, PT, R15, 0x38, P2 ;  /* 0x000000380f00780c */ /* 0x000fe40001784270 */
[----:B------:R-:W-:-:S02]  /*62d0*/  FMNMX.FTZ R29, R144, R29, !PT ;  /* 0x0000001d901d7209 */ /* 0x000fc40007810000 */
[----:B------:R-:W-:Y:S01]  /*62e0*/  ISETP.LT.OR P3, PT, R11, 0x32, P3 ;  /* 0x000000320b00780c */ /* 0x000fe20001f61670 */
[----:B------:R-:W-:Y:S01]  /*62f0*/  MUFU.EX2 R21, R21 ;  /* 0x0000001500157308 */ /* 0x000fe20000000800 */
[----:B------:R-:W-:Y:S02]  /*6300*/  FMNMX.FTZ R29, R42, R29, !PT ;  /* 0x0000001d2a1d7209 */ /* 0x000fe40007810000 */
[----:B------:R-:W-:Y:S02]  /*6310*/  FSEL R50, R50, -INF , !P5 ;  /* 0xff80000032327808 */ /* 0x000fe40006800000 */
[----:B0-----:R-:W-:Y:S02]  /*6320*/  FMNMX.FTZ R31, R146, R29, !PT ;  /* 0x0000001d921f7209 */ /* 0x001fe40007810000 */
[----:B------:R-:W-:Y:S01]  /*6330*/  ISETP.GT.AND P5, PT, R15, 0x39, P2 ;  /* 0x000000390f00780c */ /* 0x000fe200017a4270 */
[----:B------:R0:W-:Y:S01]  /*6340*/  MUFU.EX2 R29, R33 ;  /* 0x00000021001d7308 */ /* 0x0001e20000000800 */
[----:B------:R-:W-:-:S02]  /*6350*/  FMNMX.FTZ R31, R46, R31, !PT ;  /* 0x0000001f2e1f7209 */ /* 0x000fc40007810000 */
[----:B------:R-:W-:Y:S02]  /*6360*/  FSEL R32, R51, -INF , !P3 ;  /* 0xff80000033207808 */ /* 0x000fe40005800000 */
[----:B------:R-:W-:Y:S02]  /*6370*/  FMNMX.FTZ R31, R152, R31, !PT ;  /* 0x0000001f981f7209 */ /* 0x000fe40007810000 */
[----:B------:R-:W-:Y:S01]  /*6380*/  ISETP.LT.OR P4, PT, R11, 0x39, P4 ;  /* 0x000000390b00780c */ /* 0x000fe20002781670 */
[----:B------:R-:W-:Y:S01]  /*6390*/  MUFU.EX2 R150, R150 ;  /* 0x0000009600967308 */ /* 0x000fe20000000800 */
[----:B------:R-:W-:Y:S02]  /*63a0*/  FMNMX.FTZ R31, R50, R31, !PT ;  /* 0x0000001f321f7209 */ /* 0x000fe40007810000 */
[----:B------:R-:W-:Y:S02]  /*63b0*/  ISETP.GT.AND P3, PT, R15, 0x40, P2 ;  /* 0x000000400f00780c */ /* 0x000fe40001764270 */
[----:B------:R-:W-:-:S02]  /*63c0*/  ISETP.LT.OR P5, PT, R11, 0x3a, P5 ;  /* 0x0000003a0b00780c */ /* 0x000fc40002fa1670 */
[----:B------:R-:W-:Y:S01]  /*63d0*/  FSEL R54, R54, -INF , !P4 ;  /* 0xff80000036367808 */ /* 0x000fe20006000000 */
[----:B------:R-:W-:Y:S01]  /*63e0*/  MUFU.EX2 R23, R23 ;  /* 0x0000001700177308 */ /* 0x000fe20000000800 */
[----:B0-----:R-:W-:Y:S02]  /*63f0*/  FMNMX.FTZ R33, R32, R31, !PT ;  /* 0x0000001f20217209 */ /* 0x001fe40007810000 */
[----:B------:R-:W-:Y:S02]  /*6400*/  ISETP.GT.AND P4, PT, R15, 0x41, P2 ;  /* 0x000000410f00780c */ /* 0x000fe40001784270 */
[----:B------:R-:W-:Y:S02]  /*6410*/  FSEL R36, R55, -INF , !P5 ;  /* 0xff80000037247808 */ /* 0x000fe40006800000 */
[----:B------:R-:W-:Y:S01]  /*6420*/  ISETP.LT.OR P3, PT, R11, 0x41, P3 ;  /* 0x000000410b00780c */ /* 0x000fe20001f61670 */
[----:B------:R-:W-:Y:S01]  /*6430*/  MUFU.EX2 R31, R44 ;  /* 0x0000002c001f7308 */ /* 0x000fe20000000800 */
[----:B------:R-:W-:-:S02]  /*6440*/  FMNMX.FTZ R33, R54, R33, !PT ;  /* 0x0000002136217209 */ /* 0x000fc40007810000 */
[----:B------:R-:W-:Y:S02]  /*6450*/  ISETP.GT.AND P5, PT, R15, 0x48, P2 ;  /* 0x000000480f00780c */ /* 0x000fe400017a4270 */
[----:B------:R-:W-:Y:S02]  /*6460*/  ISETP.LT.OR P4, PT, R11, 0x42, P4 ;  /* 0x000000420b00780c */ /* 0x000fe40002781670 */
[----:B------:R-:W-:Y:S01]  /*6470*/  FSEL R58, R58, -INF , !P3 ;  /* 0xff8000003a3a7808 */ /* 0x000fe20005800000 */
[----:B------:R-:W-:Y:S01]  /*6480*/  MUFU.EX2 R20, R20 ;  /* 0x0000001400147308 */ /* 0x000fe20000000800 */
[----:B------:R-:W-:Y:S02]  /*6490*/  FMNMX.FTZ R33, R36, R33, !PT ;  /* 0x0000002124217209 */ /* 0x000fe40007810000 */
[----:B------:R-:W-:Y:S02]  /*64a0*/  ISETP.GT.AND P3, PT, R15, 0x49, P2 ;  /* 0x000000490f00780c */ /* 0x000fe40001764270 */
[----:B------:R-:W-:-:S02]  /*64b0*/  FSEL R40, R59, -INF , !P4 ;  /* 0xff8000003b287808 */ /* 0x000fc40006000000 */
[----:B------:R-:W-:Y:S01]  /*64c0*/  ISETP.LT.OR P5, PT, R11, 0x49, P5 ;  /* 0x000000490b00780c */ /* 0x000fe20002fa1670 */
[----:B------:R-:W-:Y:S01]  /*64d0*/  MUFU.EX2 R18, R18 ;  /* 0x0000001200127308 */ /* 0x000fe20000000800 */
[----:B------:R-:W-:Y:S02]  /*64e0*/  FMNMX.FTZ R33, R58, R33, !PT ;  /* 0x000000213a217209 */ /* 0x000fe40007810000 */
[----:B------:R-:W-:Y:S02]  /*64f0*/  ISETP.GT.AND P4, PT, R15, 0x50, P2 ;  /* 0x000000500f00780c */ /* 0x000fe40001784270 */
[----:B------:R-:W-:Y:S02]  /*6500*/  ISETP.LT.OR P3, PT, R11, 0x4a, P3 ;  /* 0x0000004a0b00780c */ /* 0x000fe40001f61670 */
[----:B------:R-:W-:Y:S01]  /*6510*/  FSEL R62, R62, -INF , !P5 ;  /* 0xff8000003e3e7808 */ /* 0x000fe20006800000 */
[----:B------:R-:W-:Y:S01]  /*6520*/  MUFU.EX2 R22, R22 ;  /* 0x0000001600167308 */ /* 0x000fe20000000800 */
[----:B------:R-:W-:-:S02]  /*6530*/  FMNMX.FTZ R35, R40, R33, !PT ;  /* 0x0000002128237209 */ /* 0x000fc40007810000 */
[----:B------:R-:W-:Y:S02]  /*6540*/  ISETP.GT.AND P5, PT, R15, 0x51, P2 ;  /* 0x000000510f00780c */ /* 0x000fe400017a4270 */
[----:B------:R-:W-:Y:S02]  /*6550*/  FSEL R154, R63, -INF , !P3 ;  /* 0xff8000003f9a7808 */ /* 0x000fe40005800000 */
[----:B------:R-:W-:Y:S01]  /*6560*/  ISETP.LT.OR P4, PT, R11, 0x51, P4 ;  /* 0x000000510b00780c */ /* 0x000fe20002781670 */
[----:B------:R0:W-:Y:S01]  /*6570*/  MUFU.EX2 R33, R48 ;  /* 0x0000003000217308 */ /* 0x0001e20000000800 */
[----:B------:R-:W-:Y:S02]  /*6580*/  FMNMX.FTZ R35, R62, R35, !PT ;  /* 0x000000233e237209 */ /* 0x000fe40007810000 */
[----:B------:R-:W-:Y:S02]  /*6590*/  ISETP.GT.AND P3, PT, R15, 0x58, P2 ;  /* 0x000000580f00780c */ /* 0x000fe40001764270 */
[----:B------:R-:W-:-:S02]  /*65a0*/  ISETP.LT.OR P5, PT, R11, 0x52, P5 ;  /* 0x000000520b00780c */ /* 0x000fc40002fa1670 */
[----:B------:R-:W-:Y:S01]  /*65b0*/  FSEL R66, R66, -INF , !P4 ;  /* 0xff80000042427808 */ /* 0x000fe20006000000 */
[----:B------:R-:W-:Y:S01]  /*65c0*/  MUFU.EX2 R24, R24 ;  /* 0x0000001800187308 */ /* 0x000fe20000000800 */
[----:B------:R-:W-:Y:S01]  /*65d0*/  FMNMX.FTZ R35, R154, R35, !PT ;  /* 0x000000239a237209 */ /* 0x000fe20007810000 */
[----:B0-----:R-:W-:Y:S01]  /*65e0*/  FFMA.FTZ R48, R120, R7, -R19 ;  /* 0x0000000778307223 */ /* 0x001fe20000010813 */
        /* <DEDUP_REMOVED lines=13> */
[----:B------:R0:W-:Y:S01]  /*66c0*/  MUFU.EX2 R35, R52 ;  /* 0x0000003400237308 */ /* 0x0001e20000000800 */
[----:B------:R-:W-:Y:S02]  /*66d0*/  FMNMX.FTZ R44, R70, R37, !PT ;  /* 0x00000025462c7209 */ /* 0x000fe40007810000 */
[----:B------:R-:W-:Y:S02]  /*66e0*/  ISETP.GT.AND P4, PT, R15, 0x68, P2 ;  /* 0x000000680f00780c */ /* 0x000fe40001784270 */
[----:B------:R-:W-:Y:S02]  /*66f0*/  ISETP.LT.OR P3, PT, R11, 0x62, P3 ;  /* 0x000000620b00780c */ /* 0x000fe40001f61670 */
[----:B------:R-:W-:Y:S01]  /*6700*/  FSEL R74, R74, -INF , !P5 ;  /* 0xff8000004a4a7808 */ /* 0x000fe20006800000 */
[----:B------:R-:W-:Y:S01]  /*6710*/  MUFU.EX2 R39, R39 ;  /* 0x0000002700277308 */ /* 0x000fe20000000800 */
[----:B------:R-:W-:Y:S01]  /*6720*/  FMNMX.FTZ R37, R71, R44, !PT ;  /* 0x0000002c47257209 */ /* 0x000fe20007810000 */
[-CC-:B0-----:R-:W-:Y:S01]  /*6730*/  FFMA.FTZ R52, R122, R7.reuse, -R19.reuse ;  /* 0x000000077a347223 */ /* 0x181fe20000010813 */
[----:B------:R-:W-:Y:S01]  /*6740*/  ISETP.GT.AND P5, PT, R15, 0x69, P2 ;  /* 0x000000690f00780c */ /* 0x000fe200017a4270 */
[----:B------:R-:W-:Y:S01]  /*6750*/  FFMA.FTZ R122, R84, R7, -R19 ;  /* 0x00000007547a7223 */ /* 0x000fe20000010813 */
        /* <DEDUP_REMOVED lines=12> */
[----:B------:R-:W-:Y:S01]  /*6820*/  MUFU.EX2 R45, R45 ;  /* 0x0000002d002d7308 */ /* 0x000fe20000000800 */
[----:B------:R-:W-:Y:S02]  /*6830*/  FMNMX.FTZ R37, R78, R37, !PT ;  /* 0x000000254e257209 */ /* 0x000fe40007810000 */
[----:B------:R-:W-:Y:S02]  /*6840*/  ISETP.GT.AND P5, PT, R15, 0x78, P2 ;  /* 0x000000780f00780c */ /* 0x000fe400017a4270 */
[----:B------:R-:W-:-:S02]  /*6850*/  ISETP.LT.OR P4, PT, R11, 0x72, P4 ;  /* 0x000000720b00780c */ /* 0x000fc40002781670 */
[----:B------:R-:W-:Y:S01]  /*6860*/  FSEL R82, R82, -INF , !P3 ;  /* 0xff80000052527808 */ /* 0x000fe20005800000 */
[----:B------:R-:W-:Y:S01]  /*6870*/  MUFU.EX2 R68, R68 ;  /* 0x0000004400447308 */ /* 0x000fe20000000800 */
[----:B------:R-:W-:Y:S02]  /*6880*/  FMNMX.FTZ R37, R120, R37, !PT ;  /* 0x0000002578257209 */ /* 0x000fe40007810000 */
[----:B------:R-:W-:Y:S02]  /*6890*/  ISETP.GT.AND P2, PT, R15, 0x79, P2 ;  /* 0x000000790f00780c */ /* 0x000fe40001744270 */
[----:B------:R-:W-:Y:S02]  /*68a0*/  ISETP.LT.OR P5, PT, R11, 0x79, P5 ;  /* 0x000000790b00780c */ /* 0x000fe40002fa1670 */
[----:B------:R-:W-:Y:S01]  /*68b0*/  FSEL R83, R83, -INF , !P4 ;  /* 0xff80000053537808 */ /* 0x000fe20006000000 */
[----:B------:R0:W1:Y:S01]  /*68c0*/  MUFU.EX2 R15, R56 ;  /* 0x00000038000f7308 */ /* 0x0000620000000800 */
[----:B------:R-:W-:-:S02]  /*68d0*/  FMNMX.FTZ R44, R82, R37, !PT ;  /* 0x00000025522c7209 */ /* 0x000fc40007810000 */
[----:B------:R-:W-:Y:S01]  /*68e0*/  ISETP.LT.OR P2, PT, R11, 0x7a, P2 ;  /* 0x0000007a0b00780c */ /* 0x000fe20001741670 */
[-CC-:B------:R-:W-:Y:S01]  /*68f0*/  FFMA.FTZ R11, R60, R7.reuse, -R19.reuse ;  /* 0x000000073c0b7223 */ /* 0x180fe20000010813 */
[----:B------:R-:W-:Y:S01]  /*6900*/  FSEL R86, R86, -INF , !P5 ;  /* 0xff80000056567808 */ /* 0x000fe20006800000 */
[-CC-:B------:R-:W-:Y:S01]  /*6910*/  FFMA.FTZ R60, R126, R7.reuse, -R19.reuse ;  /* 0x000000077e3c7223 */ /* 0x180fe20000010813 */
[----:B------:R-:W-:Y:S01]  /*6920*/  FMNMX.FTZ R37, R83, R44, !PT ;  /* 0x0000002c53257209 */ /* 0x000fe20007810000 */
[-CC-:B------:R-:W-:Y:S01]  /*6930*/  FFMA.FTZ R126, R76, R7.reuse, -R19.reuse ;  /* 0x000000074c7e7223 */ /* 0x180fe20000010813 */
[----:B------:R-:W-:Y:S01]  /*6940*/  FSEL R87, R87, -INF , !P2 ;  /* 0xff80000057577808 */ /* 0x000fe20005000000 */
[--C-:B0-----:R-:W-:Y:S01]  /*6950*/  FFMA.FTZ R56, R124, R7, -R19.reuse ;  /* 0x000000077c387223 */ /* 0x101fe20000010813 */
[----:B------:R-:W-:Y:S01]  /*6960*/  FMNMX.FTZ R44, R86, R37, !PT ;  /* 0x00000025562c7209 */ /* 0x000fe20007810000 */
[-CC-:B------:R-:W-:Y:S01]  /*6970*/  FFMA.FTZ R37, R64, R7.reuse, -R19.reuse ;  /* 0x0000000740257223 */ /* 0x180fe20000010813 */
[-CC-:B------:R-:W-:Y:S01]  /*6980*/  FFMA.FTZ R64, R128, R7.reuse, -R19.reuse ;  /* 0x0000000780407223 */ /* 0x180fe20000010813 */
[----:B------:R-:W-:Y:S01]  /*6990*/  FFMA.FTZ R124, R72, R7, -R19 ;  /* 0x00000007487c7223 */ /* 0x000fe20000010813 */
[----:B------:R-:W-:Y:S01]  /*69a0*/  FMNMX.FTZ R44, R87, R44, !PT ;  /* 0x0000002c572c7209 */ /* 0x000fe20007810000 */
[----:B------:R-:W-:Y:S01]  /*69b0*/  MUFU.EX2 R11, R11 ;  /* 0x0000000b000b7308 */ /* 0x000fe20000000800 */
[----:B-1----:R-:W-:-:S03]  /*69c0*/  F2FP.F16.F32.PACK_AB R132, R52, R15 ;  /* 0x0000000f3484723e */ /* 0x002fc600000000ff */
[----:B------:R-:W0:Y:S04]  /*69d0*/  SHFL.BFLY PT, R41, R44, 0x2, 0x1f ;  /* 0x0c401f002c297f89 */ /* 0x000e2800000e0000 */
[----:B------:R-:W1:Y:S08]  /*69e0*/  MUFU.EX2 R56, R56 ;  /* 0x0000003800387308 */ /* 0x000e700000000800 */
[----:B------:R-:W-:Y:S08]  /*69f0*/  MUFU.EX2 R37, R37 ;  /* 0x0000002500257308 */ /* 0x000ff00000000800 */
[----:B------:R-:W2:Y:S01]  /*6a00*/  MUFU.EX2 R60, R60 ;  /* 0x0000003c003c7308 */ /* 0x000ea20000000800 */
[----:B-1----:R-:W-:-:S02]  /*6a10*/  F2FP.F16.F32.PACK_AB R134, R56, R11 ;  /* 0x0000000b3886723e */ /* 0x002fc400000000ff */
[----:B0-----:R-:W-:Y:S01]  /*6a20*/  FMNMX.FTZ R47, R44, R41, !PT ;  /* 0x000000292c2f7209 */ /* 0x001fe20007810000 */
[----:B------:R-:W-:-:S04]  /*6a30*/  FFMA.FTZ R41, R130, R7, -R19 ;  /* 0x0000000782297223 */ /* 0x000fc80000010813 */
[----:B------:R-:W0:Y:S01]  /*6a40*/  MUFU.EX2 R64, R64 ;  /* 0x0000004000407308 */ /* 0x000e220000000800 */
[----:B------:R-:W1:Y:S07]  /*6a50*/  SHFL.BFLY PT, R44, R47, 0x1, 0x1f ;  /* 0x0c201f002f2c7f89 */ /* 0x000e6e00000e0000 */
[----:B------:R-:W-:Y:S01]  /*6a60*/  MUFU.EX2 R124, R124 ;  /* 0x0000007c007c7308 */ /* 0x000fe20000000800 */
[----:B--2---:R-:W-:-:S07]  /*6a70*/  F2FP.F16.F32.PACK_AB R128, R60, R37 ;  /* 0x000000253c80723e */ /* 0x004fce00000000ff */
[----:B------:R-:W-:Y:S01]  /*6a80*/  MUFU.EX2 R41, R41 ;  /* 0x0000002900297308 */ /* 0x000fe20000000800 */
[----:B0-----:R-:W-:-:S07]  /*6a90*/  F2FP.F16.F32.PACK_AB R130, R64, R39 ;  /* 0x000000274082723e */ /* 0x001fce00000000ff */
[----:B------:R-:W-:Y:S01]  /*6aa0*/  MUFU.EX2 R126, R126 ;  /* 0x0000007e007e7308 */ /* 0x000fe20000000800 */
[----:B-1----:R-:W-:Y:S01]  /*6ab0*/  FMNMX.FTZ R44, R47, R44, !PT ;  /* 0x0000002c2f2c7209 */ /* 0x002fe20007810000 */
[-C--:B------:R-:W-:Y:S01]  /*6ac0*/  FFMA.FTZ R47, R136, R7.reuse, -R19 ;  /* 0x00000007882f7223 */ /* 0x080fe20000010813 */
[----:B------:R-:W-:Y:S01]  /*6ad0*/  FMUL.FTZ R19, R6, R7 ;  /* 0x0000000706137220 */ /* 0x000fe20000410000 */
[----:B------:R-:W-:Y:S02]  /*6ae0*/  F2FP.F16.F32.PACK_AB R136, R28, R33 ;  /* 0x000000211c88723e */ /* 0x000fe400000000ff */
[C---:B------:R-:W-:Y:S01]  /*6af0*/  FMUL.FTZ R51, R44.reuse, R7 ;  /* 0x000000072c337220 */ /* 0x040fe20000410000 */
[----:B------:R-:W-:Y:S01]  /*6b00*/  FSETP.NEU.FTZ.AND P2, PT, R44, -INF , PT ;  /* 0xff8000002c00780b */ /* 0x000fe20003f5d000 */
[----:B------:R-:W-:Y:S03]  /*6b10*/  MUFU.EX2 R122, R122 ;  /* 0x0000007a007a7308 */ /* 0x000fe60000000800 */
[----:B------:R-:W-:-:S05]  /*6b20*/  FSEL R51, R51, RZ, P2 ;  /* 0x000000ff33337208 */ /* 0x000fca0001000000 */
        /* <DEDUP_REMOVED lines=16> */
[--C-:B------:R-:W-:Y:S01]  /*6c30*/  FFMA.FTZ R32, R32, R7, -R51.reuse ;  /* 0x0000000720207223 */ /* 0x100fe20000010833 */
[----:B0-----:R-:W-:Y:S01]  /*6c40*/  FFMA.FTZ R46, R19, R5, R148 ;  /* 0x00000005132e7223 */ /* 0x001fe20000010094 */
[----:B------:R-:W-:Y:S01]  /*6c50*/  MUFU.EX2 R149, R149 ;  /* 0x0000009500957308 */ /* 0x000fe20000000800 */
[-CC-:B------:R-:W-:Y:S01]  /*6c60*/  FFMA.FTZ R133, R58, R7.reuse, -R51.reuse ;  /* 0x000000073a857223 */ /* 0x180fe20000010833 */
[C---:B------:R-:W-:Y:S01]  /*6c70*/  F2FP.F16.F32.PACK_AB R148, R21.reuse, R148 ;  /* 0x000000941594723e */ /* 0x040fe200000000ff */
[----:B------:R-:W-:Y:S01]  /*6c80*/  FADD.FTZ R5, R21, R46 ;  /* 0x0000002e15057221 */ /* 0x000fe20000010000 */
[-CC-:B------:R-:W-:Y:S01]  /*6c90*/  FFMA.FTZ R40, R40, R7.reuse, -R51.reuse ;  /* 0x0000000728287223 */ /* 0x180fe20000010833 */
[----:B------:R-:W-:Y:S01]  /*6ca0*/  FFMA.FTZ R135, R62, R7, -R51 ;  /* 0x000000073e877223 */ /* 0x000fe20000010833 */
[----:B------:R-:W-:Y:S01]  /*6cb0*/  F2FP.F16.F32.PACK_AB R146, R18, R27 ;  /* 0x0000001b1292723e */ /* 0x000fe200000000ff */
[----:B------:R-:W-:Y:S01]  /*6cc0*/  FADD.FTZ R46, R150, R5 ;  /* 0x00000005962e7221 */ /* 0x000fe20000010000 */
[----:B------:R-:W-:Y:S01]  /*6cd0*/  FSEL R5, R44, RZ, P2 ;  /* 0x000000ff2c057208 */ /* 0x000fe20001000000 */
[----:B------:R-:W-:Y:S01]  /*6ce0*/  MUFU.EX2 R151, R151 ;  /* 0x0000009700977308 */ /* 0x000fe20000000800 */
[----:B------:R-:W-:Y:S01]  /*6cf0*/  F2FP.F16.F32.PACK_AB R140, R22, R29 ;  /* 0x0000001d168c723e */ /* 0x000fe200000000ff */
[----:B------:R-:W-:Y:S01]  /*6d00*/  FADD.FTZ R50, R23, R46 ;  /* 0x0000002e17327221 */ /* 0x000fe20000010000 */
[-CC-:B------:R-:W-:Y:S01]  /*6d10*/  FFMA.FTZ R46, R36, R7.reuse, -R51.reuse ;  /* 0x00000007242e7223 */ /* 0x180fe20000010833 */
[----:B------:R-:W-:Y:S01]  /*6d20*/  FADD.FTZ R36, -R5, R10 ;  /* 0x0000000a05247221 */ /* 0x000fe20000010100 */
[-CC-:B------:R-:W-:Y:S01]  /*6d30*/  FFMA.FTZ R129, R66, R7.reuse, -R51.reuse ;  /* 0x0000000742817223 */ /* 0x180fe20000010833 */
[----:B------:R-:W-:Y:S01]  /*6d40*/  FADD.FTZ R49, R25, R50 ;  /* 0x0000003219317221 */ /* 0x000fe20000010000 */
[-C--:B------:R-:W-:Y:S01]  /*6d50*/  FFMA.FTZ R131, R70, R7.reuse, -R51 ;  /* 0x0000000746837223 */ /* 0x080fe20000010833 */
[-C--:B------:R-:W-:Y:S01]  /*6d60*/  FMUL.FTZ R36, R36, R7.reuse ;  /* 0x0000000724247220 */ /* 0x080fe20000410000 */
[----:B------:R0:W-:Y:S01]  /*6d70*/  MUFU.EX2 R10, R46 ;  /* 0x0000002e000a7308 */ /* 0x0001e20000000800 */
[----:B------:R-:W-:Y:S01]  /*6d80*/  FADD.FTZ R50, R20, R49 ;  /* 0x0000003114327221 */ /* 0x000fe20000010000 */
[-CC-:B------:R-:W-:Y:S01]  /*6d90*/  FFMA.FTZ R71, R71, R7.reuse, -R51.reuse ;  /* 0x0000000747477223 */ /* 0x180fe20000010833 */
[--C-:B------:R-:W-:Y:S01]  /*6da0*/  FFMA.FTZ R125, R74, R7, -R51.reuse ;  /* 0x000000074a7d7223 */ /* 0x100fe20000010833 */
[----:B------:R-:W-:Y:S01]  /*6db0*/  F2FP.F16.F32.PACK_AB R144, R20, R25 ;  /* 0x000000191490723e */ /* 0x000fe200000000ff */
[----:B------:R-:W-:Y:S01]  /*6dc0*/  FADD.FTZ R5, R27, R50 ;  /* 0x000000321b057221 */ /* 0x000fe20000010000 */
[-CC-:B------:R-:W-:Y:S01]  /*6dd0*/  FFMA.FTZ R75, R75, R7.reuse, -R51.reuse ;  /* 0x000000074b4b7223 */ /* 0x180fe20000010833 */
[-C--:B------:R-:W-:Y:S01]  /*6de0*/  FFMA.FTZ R78, R78, R7.reuse, -R51 ;  /* 0x000000074e4e7223 */ /* 0x080fe20000010833 */
[----:B------:R-:W1:Y:S01]  /*6df0*/  MUFU.EX2 R49, R36 ;  /* 0x0000002400317308 */ /* 0x000e620000000800 */
[----:B------:R-:W-:Y:S01]  /*6e00*/  FADD.FTZ R50, R18, R5 ;  /* 0x0000000512327221 */ /* 0x000fe20000010000 */
[-CC-:B------:R-:W-:Y:S01]  /*6e10*/  FFMA.FTZ R82, R82, R7.reuse, -R51.reuse ;  /* 0x0000000752527223 */ /* 0x180fe20000010833 */
[-CC-:B------:R-:W-:Y:S01]  /*6e20*/  FFMA.FTZ R83, R83, R7.reuse, -R51.reuse ;  /* 0x0000000753537223 */ /* 0x180fe20000010833 */
[----:B------:R-:W-:Y:S01]  /*6e30*/  FFMA.FTZ R86, R86, R7, -R51 ;  /* 0x0000000756567223 */ /* 0x000fe20000010833 */
[----:B------:R-:W-:Y:S01]  /*6e40*/  FADD.FTZ R5, R29, R50 ;  /* 0x000000321d057221 */ /* 0x000fe20000010000 */
[----:B------:R-:W-:Y:S01]  /*6e50*/  @!P1 LEA R50, R53, UR38, 0x3 ;  /* 0x0000002635329c11 */ /* 0x000fe2000f8e18ff */
[----:B------:R-:W-:Y:S01]  /*6e60*/  FMUL.FTZ R88, R88, R19 ;  /* 0x0000001358587220 */ /* 0x000fe20000410000 */
[----:B------:R-:W2:Y:S01]  /*6e70*/  MUFU.EX2 R26, R26 ;  /* 0x0000001a001a7308 */ /* 0x000ea20000000800 */
[----:B0-----:R-:W-:Y:S01]  /*6e80*/  FADD.FTZ R46, R22, R5 ;  /* 0x00000005162e7221 */ /* 0x001fe20000010000 */
[----:B------:R-:W-:Y:S01]  /*6e90*/  ISETP.GT.AND P2, PT, R9, UR26, PT ;  /* 0x0000001a09007c0c */ /* 0x000fe2000bf44270 */
[----:B------:R-:W-:Y:S01]  /*6ea0*/  @!P1 VIADD R50, R50, 0x16860 ;  /* 0x0001686032329836 */ /* 0x000fe20000000000 */
[----:B------:R-:W-:Y:S01]  /*6eb0*/  F2FP.F16.F32.PACK_AB R150, R23, R150 ;  /* 0x000000961796723e */ /* 0x000fe200000000ff */
[----:B------:R-:W-:Y:S01]  /*6ec0*/  FADD.FTZ R5, R31, R46 ;  /* 0x0000002e1f057221 */ /* 0x000fe20000010000 */
[C---:B------:R-:W-:Y:S01]  /*6ed0*/  F2FP.F16.F32.PACK_AB R142, R24.reuse, R31 ;  /* 0x0000001f188e723e */ /* 0x040fe200000000ff */
[----:B------:R-:W-:Y:S01]  /*6ee0*/  FMUL.FTZ R89, R89, R19 ;  /* 0x0000001359597220 */ /* 0x000fe20000410000 */
[----:B------:R-:W-:Y:S01]  /*6ef0*/  @!P1 PRMT R46, RZ, 0x654, R50 ;  /* 0x00000654ff2e9816 */ /* 0x000fe20000000032 */
[----:B------:R-:W0:Y:S01]  /*6f00*/  MUFU.EX2 R145, R145 ;  /* 0x0000009100917308 */ /* 0x000e220000000800 */
[----:B------:R-:W-:Y:S01]  /*6f10*/  FADD.FTZ R50, R24, R5 ;  /* 0x0000000518327221 */ /* 0x000fe20000010000 */
[----:B------:R-:W-:Y:S01]  /*6f20*/  F2FP.F16.F32.PACK_AB R138, R48, R35 ;  /* 0x00000023308a723e */ /* 0x000fe200000000ff */
[----:B------:R1:W-:Y:S01]  /*6f30*/  @!P1 SYNCS.ARRIVE.TRANS64.RED.A1T0 RZ, [R46+URZ], RZ ;  /* 0x000000ff2eff99a7 */ /* 0x0003e2000810043f */
[-C--:B------:R-:W-:Y:S01]  /*6f40*/  FMUL.FTZ R92, R92, R19.reuse ;  /* 0x000000135c5c7220 */ /* 0x080fe20000410000 */
[----:B------:R-:W-:Y:S01]  /*6f50*/  FADD.FTZ R5, R33, R50 ;  /* 0x0000003221057221 */ /* 0x000fe20000010000 */
[-C--:B------:R-:W-:Y:S01]  /*6f60*/  FMUL.FTZ R93, R93, R19.reuse ;  /* 0x000000135d5d7220 */ /* 0x080fe20000410000 */
[-C--:B------:R-:W-:Y:S01]  /*6f70*/  FMUL.FTZ R96, R96, R19.reuse ;  /* 0x0000001360607220 */ /* 0x080fe20000410000 */
[----:B------:R-:W3:Y:S01]  /*6f80*/  MUFU.EX2 R30, R30 ;  /* 0x0000001e001e7308 */ /* 0x000ee20000000800 */
[----:B------:R-:W-:Y:S01]  /*6f90*/  FADD.FTZ R50, R28, R5 ;  /* 0x000000051c327221 */ /* 0x000fe20000010000 */
[----:B------:R-:W-:Y:S01]  /*6fa0*/  FMUL.FTZ R97, R97, R19 ;  /* 0x0000001361617220 */ /* 0x000fe20000410000 */
[----:B-1----:R-:W-:Y:S01]  /*6fb0*/  FFMA.FTZ R46, R49, R4, R6 ;  /* 0x00000004312e7223 */ /* 0x002fe20000010006 */
[----:B------:R-:W-:Y:S01]  /*6fc0*/  FFMA.FTZ R4, R154, R7, -R51 ;  /* 0x000000079a047223 */ /* 0x000fe20000010833 */
[----:B------:R-:W-:Y:S01]  /*6fd0*/  FADD.FTZ R53, R35, R50 ;  /* 0x0000003223357221 */ /* 0x000fe20000010000 */
[-C--:B------:R-:W-:Y:S01]  /*6fe0*/  FMUL.FTZ R100, R100, R19.reuse ;  /* 0x0000001364647220 */ /* 0x080fe20000410000 */
[C---:B------:R-:W-:Y:S01]  /*6ff0*/  FADD.FTZ R46, R149.reuse, R46 ;  /* 0x0000002e952e7221 */ /* 0x040fe20000010000 */
[----:B------:R-:W1:Y:S01]  /*7000*/  MUFU.EX2 R147, R147 ;  /* 0x0000009300937308 */ /* 0x000e620000000800 */
[----:B------:R-:W-:Y:S01]  /*7010*/  FADD.FTZ R50, R48, R53 ;  /* 0x0000003530327221 */ /* 0x000fe20000010000 */
[----:B------:R-:W-:Y:S01]  /*7020*/  F2FP.F16.F32.PACK_AB R149, R149, R6 ;  /* 0x000000069595723e */ /* 0x000fe200000000ff */
[----:B------:R-:W-:Y:S01]  /*7030*/  FADD.FTZ R5, R151, R46 ;  /* 0x0000002e97057221 */ /* 0x000fe20000010000 */
[-C--:B------:R-:W-:Y:S01]  /*7040*/  FMUL.FTZ R101, R101, R19.reuse ;  /* 0x0000001365657220 */ /* 0x080fe20000410000 */
[----:B------:R-:W-:Y:S01]  /*7050*/  FADD.FTZ R53, R15, R50 ;  /* 0x000000320f357221 */ /* 0x000fe20000010000 */
[-C--:B------:R-:W-:Y:S01]  /*7060*/  FMUL.FTZ R104, R104, R19.reuse ;  /* 0x0000001368687220 */ /* 0x080fe20000410000 */
[----:B--2---:R-:W-:Y:S01]  /*7070*/  FADD.FTZ R46, R26, R5 ;  /* 0x000000051a2e7221 */ /* 0x004fe20000010000 */
[----:B------:R-:W2:Y:S01]  /*7080*/  MUFU.EX2 R34, R34 ;  /* 0x0000002200227308 */ /* 0x000ea20000000800 */
[----:B------:R-:W-:Y:S01]  /*7090*/  FADD.FTZ R54, R52, R53 ;  /* 0x0000003534367221 */ /* 0x000fe20000010000 */
[----:B------:R-:W-:Y:S01]  /*70a0*/  FMUL.FTZ R105, R105, R19 ;  /* 0x0000001369697220 */ /* 0x000fe20000410000 */
[----:B0-----:R-:W-:Y:S01]  /*70b0*/  FADD.FTZ R5, R145, R46 ;  /* 0x0000002e91057221 */ /* 0x001fe20000010000 */
[----:B------:R-:W-:Y:S01]  /*70c0*/  FFMA.FTZ R46, R120, R7, -R51 ;  /* 0x00000007782e7223 */ /* 0x000fe20000010833 */
[----:B------:R-:W-:Y:S01]  /*70d0*/  FADD.FTZ R53, R11, R54 ;  /* 0x000000360b357221 */ /* 0x000fe20000010000 */
[----:B------:R-:W-:Y:S01]  /*70e0*/  F2FP.F16.F32.PACK_AB R120, R68, R45 ;  /* 0x0000002d4478723e */ /* 0x000fe200000000ff */
[----:B---3--:R-:W-:Y:S01]  /*70f0*/  FADD.FTZ R50, R30, R5 ;  /* 0x000000051e327221 */ /* 0x008fe20000010000 */
[----:B------:R-:W0:Y:S01]  /*7100*/  MUFU.EX2 R141, R141 ;  /* 0x0000008d008d7308 */ /* 0x000e220000000800 */
[----:B------:R-:W-:Y:S01]  /*7110*/  FADD.FTZ R54, R56, R53 ;  /* 0x0000003538367221 */ /* 0x000fe20000010000 */
[-C--:B------:R-:W-:Y:S01]  /*7120*/  FMUL.FTZ R108, R108, R19.reuse ;  /* 0x000000136c6c7220 */ /* 0x080fe20000410000 */
[----:B-1----:R-:W-:Y:S01]  /*7130*/  FADD.FTZ R5, R147, R50 ;  /* 0x0000003293057221 */ /* 0x002fe20000010000 */
[-C--:B------:R-:W-:Y:S01]  /*7140*/  FMUL.FTZ R109, R109, R19.reuse ;  /* 0x000000136d6d7220 */ /* 0x080fe20000410000 */
[----:B------:R-:W-:Y:S01]  /*7150*/  FADD.FTZ R53, R37, R54 ;  /* 0x0000003625357221 */ /* 0x000fe20000010000 */
[-C--:B------:R-:W-:Y:S01]  /*7160*/  FMUL.FTZ R112, R112, R19.reuse ;  /* 0x0000001370707220 */ /* 0x080fe20000410000 */
[-C--:B------:R-:W-:Y:S01]  /*7170*/  FMUL.FTZ R113, R113, R19.reuse ;  /* 0x0000001371717220 */ /* 0x080fe20000410000 */
[----:B------:R-:W1:Y:S01]  /*7180*/  MUFU.EX2 R38, R38 ;  /* 0x0000002600267308 */ /* 0x000e620000000800 */
[----:B--2---:R-:W-:Y:S01]  /*7190*/  FADD.FTZ R50, R34, R5 ;  /* 0x0000000522327221 */ /* 0x004fe20000010000 */
[----:B------:R-:W-:Y:S01]  /*71a0*/  FADD.FTZ R54, R60, R53 ;  /* 0x000000353c367221 */ /* 0x000fe20000010000 */
[-C--:B------:R-:W-:Y:S01]  /*71b0*/  FMUL.FTZ R116, R116, R19.reuse ;  /* 0x0000001374747220 */ /* 0x080fe20000410000 */
[----:B------:R-:W-:Y:S01]  /*71c0*/  FMUL.FTZ R117, R117, R19 ;  /* 0x0000001375757220 */ /* 0x000fe20000410000 */
[----:B------:R-:W-:Y:S01]  /*71d0*/  F2FP.F16.F32.PACK_AB R151, R26, R151 ;  /* 0x000000971a97723e */ /* 0x000fe200000000ff */
[----:B------:R-:W-:Y:S01]  /*71e0*/  FADD.FTZ R21, R39, R54 ;  /* 0x0000003627157221 */ /* 0x000fe20000010000 */
[----:B------:R-:W-:Y:S01]  /*71f0*/  F2FP.F16.F32.PACK_AB R145, R30, R145 ;  /* 0x000000911e91723e */ /* 0x000fe200000000ff */
[----:B------:R-:W2:Y:S01]  /*7200*/  MUFU.EX2 R143, R143 ;  /* 0x0000008f008f7308 */ /* 0x000ea20000000800 */
[----:B0-----:R-:W-:Y:S01]  /*7210*/  FADD.FTZ R5, R141, R50 ;  /* 0x000000328d057221 */ /* 0x001fe20000010000 */
[----:B------:R-:W-:Y:S01]  /*7220*/  FADD.FTZ R21, R64, R21 ;  /* 0x0000001540157221 */ /* 0x000fe20000010000 */
[----:B------:R-:W-:Y:S01]  /*7230*/  F2FP.F16.F32.PACK_AB R147, R34, R147 ;  /* 0x000000932293723e */ /* 0x000fe200000000ff */
[----:B------:R-:W-:-:S02]  /*7240*/  VIADD R9, R9, 0xffffffff ;  /* 0xffffffff09097836 */ /* 0x000fc40000000000 */
[----:B------:R-:W-:Y:S01]  /*7250*/  FMUL.FTZ R90, R90, R49 ;  /* 0x000000315a5a7220 */ /* 0x000fe20000410000 */
[----:B------:R-:W-:Y:S01]  /*7260*/  FADD.FTZ R22, R124, R21 ;  /* 0x000000157c167221 */ /* 0x000fe20000010000 */
[C---:B------:R-:W-:Y:S01]  /*7270*/  F2FP.F16.F32.PACK_AB R124, R41.reuse, R124 ;  /* 0x0000007c297c723e */ /* 0x040fe200000000ff */
[----:B------:R-:W0:Y:S01]  /*7280*/  MUFU.EX2 R42, R42 ;  /* 0x0000002a002a7308 */ /* 0x000e220000000800 */
[C---:B-1----:R-:W-:Y:S01]  /*7290*/  FADD.FTZ R50, R38.reuse, R5 ;  /* 0x0000000526327221 */ /* 0x042fe20000010000 */
[----:B------:R-:W-:Y:S01]  /*72a0*/  FADD.FTZ R21, R41, R22 ;  /* 0x0000001629157221 */ /* 0x000fe20000010000 */
[----:B------:R-:W-:Y:S01]  /*72b0*/  F2FP.F16.F32.PACK_AB R141, R38, R141 ;  /* 0x0000008d268d723e */ /* 0x000fe200000000ff */
[-C--:B------:R-:W-:Y:S01]  /*72c0*/  FMUL.FTZ R91, R91, R49.reuse ;  /* 0x000000315b5b7220 */ /* 0x080fe20000410000 */
[-C--:B------:R-:W-:Y:S01]  /*72d0*/  FMUL.FTZ R94, R94, R49.reuse ;  /* 0x000000315e5e7220 */ /* 0x080fe20000410000 */
[----:B------:R-:W-:Y:S01]  /*72e0*/  FADD.FTZ R22, R126, R21 ;  /* 0x000000157e167221 */ /* 0x000fe20000010000 */
[----:B------:R-:W-:Y:S01]  /*72f0*/  F2FP.F16.F32.PACK_AB R126, R43, R126 ;  /* 0x0000007e2b7e723e */ /* 0x000fe200000000ff */
[----:B------:R-:W1:Y:S01]  /*7300*/  MUFU.EX2 R137, R137 ;  /* 0x0000008900897308 */ /* 0x000e620000000800 */
[----:B--2---:R-:W-:Y:S01]  /*7310*/  FADD.FTZ R5, R143, R50 ;  /* 0x000000328f057221 */ /* 0x004fe20000010000 */
[----:B------:R-:W-:Y:S01]  /*7320*/  FADD.FTZ R22, R43, R22 ;  /* 0x000000162b167221 */ /* 0x000fe20000010000 */
[-C--:B------:R-:W-:Y:S01]  /*7330*/  FMUL.FTZ R95, R95, R49.reuse ;  /* 0x000000315f5f7220 */ /* 0x080fe20000410000 */
[-C--:B------:R-:W-:Y:S01]  /*7340*/  FMUL.FTZ R98, R98, R49.reuse ;  /* 0x0000003162627220 */ /* 0x080fe20000410000 */
[-C--:B------:R-:W-:Y:S01]  /*7350*/  FMUL.FTZ R99, R99, R49.reuse ;  /* 0x0000003163637220 */ /* 0x080fe20000410000 */
[----:B------:R-:W-:Y:S01]  /*7360*/  FADD.FTZ R11, R45, R22 ;  /* 0x000000162d0b7221 */ /* 0x000fe20000010000 */
[----:B------:R-:W-:Y:S01]  /*7370*/  FMUL.FTZ R102, R102, R49 ;  /* 0x0000003166667220 */ /* 0x000fe20000410000 */
[----:B------:R-:W2:Y:S01]  /*7380*/  MUFU.EX2 R32, R32 ;  /* 0x0000002000207308 */ /* 0x000ea20000000800 */
[----:B0-----:R-:W-:Y:S01]  /*7390*/  FADD.FTZ R50, R42, R5 ;  /* 0x000000052a327221 */ /* 0x001fe20000010000 */
[----:B------:R-:W-:Y:S01]  /*73a0*/  FADD.FTZ R11, R68, R11 ;  /* 0x0000000b440b7221 */ /* 0x000fe20000010000 */
[----:B------:R-:W-:Y:S01]  /*73b0*/  F2FP.F16.F32.PACK_AB R143, R42, R143 ;  /* 0x0000008f2a8f723e */ /* 0x000fe200000000ff */
[-C--:B------:R-:W-:Y:S01]  /*73c0*/  FMUL.FTZ R103, R103, R49.reuse ;  /* 0x0000003167677220 */ /* 0x080fe20000410000 */
[-C--:B------:R-:W-:Y:S01]  /*73d0*/  FMUL.FTZ R106, R106, R49.reuse ;  /* 0x000000316a6a7220 */ /* 0x080fe20000410000 */
[----:B------:R-:W-:Y:S01]  /*73e0*/  FADD.FTZ R22, R122, R11 ;  /* 0x0000000b7a167221 */ /* 0x000fe20000010000 */
[-C--:B------:R-:W-:Y:S01]  /*73f0*/  FMUL.FTZ R107, R107, R49.reuse ;  /* 0x000000316b6b7220 */ /* 0x080fe20000410000 */
[----:B------:R-:W0:Y:S01]  /*7400*/  MUFU.EX2 R139, R139 ;  /* 0x0000008b008b7308 */ /* 0x000e220000000800 */
[----:B-1----:R-:W-:Y:S01]  /*7410*/  FADD.FTZ R5, R137, R50 ;  /* 0x0000003289057221 */ /* 0x002fe20000010000 */
[-C--:B------:R-:W-:Y:S01]  /*7420*/  FMUL.FTZ R110, R110, R49.reuse ;  /* 0x000000316e6e7220 */ /* 0x080fe20000410000 */
[-C--:B------:R-:W-:Y:S01]  /*7430*/  FMUL.FTZ R111, R111, R49.reuse ;  /* 0x000000316f6f7220 */ /* 0x080fe20000410000 */
[-C--:B------:R-:W-:Y:S01]  /*7440*/  FMUL.FTZ R114, R114, R49.reuse ;  /* 0x0000003172727220 */ /* 0x080fe20000410000 */
[-C--:B------:R-:W-:Y:S01]  /*7450*/  FMUL.FTZ R115, R115, R49.reuse ;  /* 0x0000003173737220 */ /* 0x080fe20000410000 */
[-C--:B------:R-:W-:Y:S01]  /*7460*/  FMUL.FTZ R118, R118, R49.reuse ;  /* 0x0000003176767220 */ /* 0x080fe20000410000 */
[----:B------:R-:W-:Y:S01]  /*7470*/  FMUL.FTZ R119, R119, R49 ;  /* 0x0000003177777220 */ /* 0x000fe20000410000 */
[----:B------:R-:W1:Y:S01]  /*7480*/  MUFU.EX2 R133, R133 ;  /* 0x0000008500857308 */ /* 0x000e620000000800 */
[C---:B--2---:R-:W-:Y:S01]  /*7490*/  FADD.FTZ R18, R32.reuse, R5 ;  /* 0x0000000520127221 */ /* 0x044fe20000010000 */
[----:B------:R-:W-:Y:S01]  /*74a0*/  F2FP.F16.F32.PACK_AB R137, R32, R137 ;  /* 0x000000892089723e */ /* 0x000fe200000000ff */
[----:B------:R-:W-:-:S05]  /*74b0*/  IMAD.MOV.U32 R6, RZ, RZ, R14 ;  /* 0x000000ffff067224 */ /* 0x000fca00078e000e */
[----:B------:R2:W3:Y:S01]  /*74c0*/  MUFU.EX2 R36, R40 ;  /* 0x0000002800247308 */ /* 0x0004e20000000800 */
[----:B0-----:R-:W-:Y:S01]  /*74d0*/  FADD.FTZ R5, R139, R18 ;  /* 0x000000128b057221 */ /* 0x001fe20000010000 */
[----:B------:R-:W-:-:S03]  /*74e0*/  F2FP.F16.F32.PACK_AB R139, R10, R139 ;  /* 0x0000008b0a8b723e */ /* 0x000fc600000000ff */
[----:B------:R-:W-:Y:S01]  /*74f0*/  FADD.FTZ R18, R10, R5 ;  /* 0x000000050a127221 */ /* 0x000fe20000010000 */
[----:B------:R-:W-:Y:S02]  /*7500*/  IMAD.MOV.U32 R10, RZ, RZ, R44 ;  /* 0x000000ffff0a7224 */ /* 0x000fe400078e002c */
[----:B------:R-:W0:Y:S01]  /*7510*/  MUFU.EX2 R135, R135 ;  /* 0x0000008700877308 */ /* 0x000e220000000800 */
[-CC-:B--2---:R-:W-:Y:S01]  /*7520*/  FFMA.FTZ R40, R156, R7.reuse, -R51.reuse ;  /* 0x000000079c287223 */ /* 0x184fe20000010833 */
[----:B-1----:R-:W-:Y:S01]  /*7530*/  FADD.FTZ R5, R133, R18 ;  /* 0x0000001285057221 */ /* 0x002fe20000010000 */
[----:B------:R-:W-:-:S05]  /*7540*/  FFMA.FTZ R51, R87, R7, -R51 ;  /* 0x0000000757337223 */ /* 0x000fca0000010833 */
[----:B------:R-:W1:Y:S01]  /*7550*/  MUFU.EX2 R4, R4 ;  /* 0x0000000400047308 */ /* 0x000e620000000800 */
[C---:B---3--:R-:W-:Y:S01]  /*7560*/  FADD.FTZ R18, R36.reuse, R5 ;  /* 0x0000000524127221 */ /* 0x048fe20000010000 */
[----:B------:R-:W-:-:S06]  /*7570*/  F2FP.F16.F32.PACK_AB R133, R36, R133 ;  /* 0x000000852485723e */ /* 0x000fcc00000000ff */
[----:B------:R-:W2:Y:S01]  /*7580*/  MUFU.EX2 R129, R129 ;  /* 0x0000008100817308 */ /* 0x000ea20000000800 */
[----:B0-----:R-:W-:-:S07]  /*7590*/  FADD.FTZ R5, R135, R18 ;  /* 0x0000001287057221 */ /* 0x001fce0000010000 */
        /* <DEDUP_REMOVED lines=30> */
[C---:B-1----:R-:W-:Y:S01]  /*7780*/  FADD.FTZ R5, R47.reuse, R22 ;  /* 0x000000162f057221 */ /* 0x042fe20000010000 */
[----:B------:R-:W-:Y:S02]  /*7790*/  F2FP.F16.F32.PACK_AB R122, R47, R122 ;  /* 0x0000007a2f7a723e */ /* 0x000fe400000000ff */
[C---:B--2---:R-:W-:Y:S01]  /*77a0*/  FADD.FTZ R4, R51.reuse, R18 ;  /* 0x0000001233047221 */ /* 0x044fe20000010000 */
[----:B------:R-:W-:Y:S01]  /*77b0*/  F2FP.F16.F32.PACK_AB R123, R51, R123 ;  /* 0x0000007b337b723e */ /* 0x000fe200000000ff */
[----:B------:R-:W-:Y:S06]  /*77c0*/  @P2 BRA `(.L_x_858) ;  /* 0xffffffd000a82947 */ /* 0x000fec000383ffff */
[----:B------:R-:W-:Y:S02]  /*77d0*/  IMAD.MOV.U32 R10, RZ, RZ, R44 ;  /* 0x000000ffff0a7224 */ /* 0x000fe400078e002c */
[----:B------:R-:W-:-:S07]  /*77e0*/  IMAD.MOV.U32 R6, RZ, RZ, R14 ;  /* 0x000000ffff067224 */ /* 0x000fce00078e000e */
.L_x_841:
[----:B------:R-:W0:Y:S01]  /*77f0*/  S2UR UR6, SR_CTAID.X ;  /* 0x00000000000679c3 */ /* 0x000e220000002500 */
[----:B------:R-:W-:Y:S01]  /*7800*/  ULDC UR7, c[0x0][0x448] ;  /* 0x0001120000077ab9 */ /* 0x000fe20000000800 */
[----:B------:R-:W-:Y:S01]  /*7810*/  IADD3 R11, -R8, 0x1, RZ ;  /* 0x00000001080b7810 */ /* 0x000fe20007ffe1ff */
[----:B------:R-:W-:Y:S01]  /*7820*/  UISETP.NE.AND UP0, UPT, UR7, 0x1, UPT ;  /* 0x000000010700788c */ /* 0x000fe2000bf05270 */
[----:B------:R-:W-:Y:S01]  /*7830*/  ULDC UR14, c[0x0][0x9e4] ;  /* 0x00027900000e7ab9 */ /* 0x000fe20000000800 */
[----:B------:R-:W-:Y:S02]  /*7840*/  UMOV UR10, 0xc0 ;  /* 0x000000c0000a7882 */ /* 0x000fe40000000000 */
[----:B------:R-:W-:Y:S01]  /*7850*/  IMAD R11, R16, UR27, R11 ;  /* 0x0000001b100b7c24 */ /* 0x000fe2000f8e020b */
[----:B------:R-:W-:-:S04]  /*7860*/  UISETP.GE.AND UP1, UPT, UR14, 0x1, UPT ;  /* 0x000000010e00788c */ /* 0x000fc8000bf26270 */
[----:B------:R-:W-:Y:S02]  /*7870*/  R2UR UR11, R11 ;  /* 0x000000000b0b72ca */ /* 0x000fe400000e0000 */
[----:B------:R-:W-:Y:S01]  /*7880*/  PLOP3.LUT P6, PT, PT, PT, UP1, 0x80, 0x0 ;  /* 0x000000000000781c */ /* 0x000fe20003fcf018 */
[----:B------:R-:W-:Y:S01]  /*7890*/  @UP0 ULDC UR15, c[0x0][0x450] ;  /* 0x00011400000f0ab9 */ /* 0x000fe20000000800 */
[----:B0-----:R-:W-:-:S03]  /*78a0*/  UIMAD UR10, UR6, UR10, 0xbf ;  /* 0x000000bf060a74a4 */ /* 0x001fc6000f8e020a */
[----:B------:R-:W-:Y:S02]  /*78b0*/  @UP0 ULDC UR6, c[0x0][0x44c] ;  /* 0x0001130000060ab9 */ /* 0x000fe40000000800 */
[----:B------:R-:W-:-:S04]  /*78c0*/  UIMAD.WIDE.U32 UR6, UR10, UR6, URZ ;  /* 0x000000060a0672a5 */ /* 0x000fc8000f8e003f */
[----:B------:R-:W-:-:S04]  /*78d0*/  @UP0 USHF.R.U32.HI UR10, URZ, UR15, UR7 ;  /* 0x0000000f3f0a0299 */ /* 0x000fc80008011607 */
[----:B------:R-:W-:-:S03]  /*78e0*/  UIADD3 UR10, UR11, UR10, URZ ;  /* 0x0000000a0b0a7290 */ /* 0x000fc6000fffe03f */
[----:B------:R-:W-:Y:S02]  /*78f0*/  ULDC UR11, c[0x0][0x9dc] ;  /* 0x00027700000b7ab9 */ /* 0x000fe40000000800 */
[----:B------:R-:W-:Y:S01]  /*7900*/  UIADD3 UR11, UR10, -UR11, URZ ;  /* 0x8000000b0a0b7290 */ /* 0x000fe2000fffe03f */
[----:B------:R-:W-:Y:S11]  /*7910*/  @!P6 BRA `(.L_x_859) ;  /* 0x000000000044e947 */ /* 0x000ff60003800000 */
        /* <DEDUP_REMOVED lines=10> */
.L_x_860:
[----:B------:R-:W-:-:S11]  /*79c0*/  UISETP.NE.AND UP1, UPT, UR14, 0x1, UPT ;  /* 0x000000010e00788c */ /* 0x000fd6000bf25270 */
[----:B------:R-:W-:Y:S02]  /*79d0*/  @UP1 ULDC.64 UR18, c[0x0][0x9e8] ;  /* 0x00027a0000121ab9 */ /* 0x000fe40000000a00 */
[----:B------:R-:W-:-:S04]  /*79e0*/  UIMAD.WIDE.U32 UR6, UR10, UR18, URZ ;  /* 0x000000120a0672a5 */ /* 0x000fc8000f8e003f */
[----:B------:R-:W-:-:S12]  /*79f0*/  @UP1 USHF.R.U32.HI UR10, URZ, UR19, UR7 ;  /* 0x000000133f0a1299 */ /* 0x000fd80008011607 */
.L_x_861:
[----:B------:R-:W-:-:S04]  /*7a00*/  UIMAD UR10, UR10, UR14, URZ ;  /* 0x0000000e0a0a72a4 */ /* 0x000fc8000f8e023f */
[----:B------:R-:W-:-:S04]  /*7a10*/  UISETP.LT.AND UP1, UPT, UR11, UR10, UPT ;  /* 0x0000000a0b00728c */ /* 0x000fc8000bf21270 */
[----:B------:R-:W-:-:S12]  /*7a20*/  USEL UR11, UR11, UR10, !UP1 ;  /* 0x0000000a0b0b7287 */ /* 0x000fd8000c800000 */
.L_x_859:
[----:B------:R-:W-:-:S04]  /*7a30*/  UIADD3 UR11, UR11, 0x7f, URZ ;  /* 0x0000007f0b0b7890 */ /* 0x000fc8000fffe03f */
[----:B------:R-:W-:-:S04]  /*7a40*/  USHF.R.S32.HI UR6, URZ, 0x1f, UR11 ;  /* 0x0000001f3f067899 */ /* 0x000fc8000801140b */
[----:B------:R-:W-:-:S04]  /*7a50*/  ULEA.HI UR6, UR6, UR11, URZ, 0x7 ;  /* 0x0000000b06067291 */ /* 0x000fc8000f8f383f */
[----:B------:R-:W-:-:S04]  /*7a60*/  USHF.R.S32.HI UR6, URZ, 0x7, UR6 ;  /* 0x000000073f067899 */ /* 0x000fc80008011406 */
[----:B------:R-:W-:-:S04]  /*7a70*/  UISETP.LT.AND UP1, UPT, UR37, UR6, UPT ;  /* 0x000000062500728c */ /* 0x000fc8000bf21270 */
[----:B------:R-:W-:-:S06]  /*7a80*/  USEL UR6, UR37, UR6, !UP1 ;  /* 0x0000000625067287 */ /* 0x000fcc000c800000 */
[----:B------:R-:W-:-:S13]  /*7a90*/  ISETP.GE.AND P2, PT, R9, UR6, PT ;  /* 0x0000000609007c0c */ /* 0x000fda000bf46270 */
[----:B------:R-:W-:Y:S05]  /*7aa0*/  @!P2 BRA `(.L_x_862) ;  /* 0x0000001c002ca947 */ /* 0x000fea0003800000 */
[----:B------:R-:W-:Y:S01]  /*7ab0*/  IMAD.MOV.U32 R11, RZ, RZ, R10 ;  /* 0x000000ffff0b7224 */ /* 0x000fe200078e000a */
[----:B------:R-:W-:Y:S01]  /*7ac0*/  UMOV UR26, UR5 ;  /* 0x00000005001a7c82 */ /* 0x000fe20008000000 */
[----:B------:R-:W-:Y:S01]  /*7ad0*/  IMAD.MOV.U32 R15, RZ, RZ, R6 ;  /* 0x000000ffff0f7224 */ /* 0x000fe200078e0006 */
[----:B------:R-:W-:-:S06]  /*7ae0*/  UMOV UR7, UR4 ;  /* 0x0000000400077c82 */ /* 0x000fcc0008000000 */
.L_x_871:
        /* <DEDUP_REMOVED lines=9> */
.L_x_864:
[----:B------:R-:W-:Y:S01]  /*7b80*/  ULEA UR10, UR4, UR38, 0x3 ;  /* 0x00000026040a7291 */ /* 0x000fe2000f8e183f */
[----:B------:R-:W-:-:S05]  /*7b90*/  IMAD.U32 R6, RZ, RZ, UR5 ;  /* 0x00000005ff067e24 */ /* 0x000fca000f8e00ff */
[----:B------:R-:W-:-:S04]  /*7ba0*/  SHF.L.U32 R6, R6, 0x1f, RZ ;  /* 0x0000001f06067819 */ /* 0x000fc800000006ff */
[----:B------:R0:W1:Y:S01]  /*7bb0*/  SYNCS.PHASECHK.TRANS64.TRYWAIT P2, [UR10+0x16830], R6 ;  /* 0x01683006ff0075a7 */ /* 0x000062000804014a */
[----:B------:R-:W-:Y:S05]  /*7bc0*/  @!P0 BRA `(.L_x_865) ;  /* 0x0000000000048947 */ /* 0x000fea0003800000 */
[----:B------:R-:W-:Y:S01]  /*7bd0*/  BPT.TRAP 0x1 ;  /* 0x000000040000795c */ /* 0x000fe20000300000 */
.L_x_865:
[----:B-1----:R-:W-:Y:S05]  /*7be0*/  @P2 BRA `(.L_x_863) ;  /* 0x0000000000082947 */ /* 0x002fea0003800000 */
[----:B------:R-:W1:Y:S02]  /*7bf0*/  SYNCS.PHASECHK.TRANS64.TRYWAIT P2, [UR10+0x16830], R6 ;  /* 0x01683006ff0075a7 */ /* 0x000e64000804014a */
[----:B-1----:R-:W-:Y:S05]  /*7c00*/  @!P2 BRA `(.L_x_866) ;  /* 0x0000009c008ca947 */ /* 0x002fea0003800000 */
.L_x_863:
        /* <DEDUP_REMOVED lines=27> */
.L_x_868:
[----:B------:R-:W-:Y:S01]  /*7dc0*/  ULEA UR10, UR7, UR38, 0x3 ;  /* 0x00000026070a7291 */ /* 0x000fe2000f8e183f */
[----:B------:R-:W-:-:S05]  /*7dd0*/  IMAD.U32 R6, RZ, RZ, UR26 ;  /* 0x0000001aff067e24 */ /* 0x000fca000f8e00ff */
[----:B------:R-:W-:-:S04]  /*7de0*/  SHF.L.U32 R6, R6, 0x1f, RZ ;  /* 0x0000001f06067819 */ /* 0x000fc800000006ff */
[----:B------:R0:W1:Y:S01]  /*7df0*/  SYNCS.PHASECHK.TRANS64.TRYWAIT P2, [UR10+0x16850], R6 ;  /* 0x01685006ff0075a7 */ /* 0x000062000804014a */
[----:B------:R-:W-:Y:S05]  /*7e00*/  @!P0 BRA `(.L_x_869) ;  /* 0x0000000000048947 */ /* 0x000fea0003800000 */
[----:B------:R-:W-:Y:S01]  /*7e10*/  BPT.TRAP 0x1 ;  /* 0x000000040000795c */ /* 0x000fe20000300000 */
.L_x_869:
[----:B-1----:R-:W-:Y:S05]  /*7e20*/  @P2 BRA `(.L_x_867) ;  /* 0x0000000000082947 */ /* 0x002fea0003800000 */
[----:B------:R-:W1:Y:S02]  /*7e30*/  SYNCS.PHASECHK.TRANS64.TRYWAIT P2, [UR10+0x16850], R6 ;  /* 0x01685006ff0075a7 */ /* 0x000e64000804014a */
[----:B-1----:R-:W-:Y:S05]  /*7e40*/  @!P2 BRA `(.L_x_870) ;  /* 0x0000009c0014a947 */ /* 0x002fea0003800000 */
.L_x_867:
[----:B------:R-:W-:Y:S01]  /*7e50*/  UIADD3 UR10, UR38, 0x400, URZ ;  /* 0x00000400260a7890 */ /* 0x000fe2000fffe03f */
[----:B------:R-:W-:Y:S01]  /*7e60*/  WARPGROUP.ARRIVE ;  /* 0x00000000000079c5 */ /* 0x000fe20000000000 */
[----:B------:R-:W-:Y:S01]  /*7e70*/  UMOV UR11, 0x40000040 ;  /* 0x40000040000b7882 */ /* 0x000fe20000000000 */
[----:B------:R-:W-:Y:S01]  /*7e80*/  UMOV UR15, 0x40000040 ;  /* 0x40000040000f7882 */ /* 0x000fe20000000000 */
[----:B------:R-:W-:Y:S01]  /*7e90*/  USHF.R.U32.HI UR10, URZ, 0x4, UR10 ;  /* 0x000000043f0a7899 */ /* 0x000fe2000801160a */
[----:B01----:R-:W-:Y:S01]  /*7ea0*/  FMNMX.FTZ R6, R24, R15, !PT ;  /* 0x0000000f18067209 */ /* 0x003fe20007810000 */
[----:B------:R-:W-:Y:S01]  /*7eb0*/  UMOV UR26, UR5 ;  /* 0x00000005001a7c82 */ /* 0x000fe20008000000 */
[----:B------:R-:W-:Y:S01]  /*7ec0*/  ISETP.GE.U32.AND P2, PT, R2, 0x180, PT ;  /* 0x000001800200780c */ /* 0x000fe20003f46070 */
[----:B------:R-:W-:Y:S01]  /*7ed0*/  ULOP3.LUT UR10, UR10, 0x3fff, URZ, 0xc0, !UPT ;  /* 0x00003fff0a0a7892 */ /* 0x000fe2000f8ec03f */
[----:B------:R-:W-:-:S03]  /*7ee0*/  FMNMX.FTZ R7, R25, R6, !PT ;  /* 0x0000000619077209 */ /* 0x000fc60007810000 */
[----:B------:R-:W-:Y:S01]  /*7ef0*/  ULEA UR10, UR7, UR10, 0xa ;  /* 0x0000000a070a7291 */ /* 0x000fe2000f8e503f */
[----:B------:R-:W-:-:S03]  /*7f00*/  FMNMX.FTZ R6, R28, R7, !PT ;  /* 0x000000071c067209 */ /* 0x000fc60007810000 */
[----:B------:R-:W-:Y:S01]  /*7f10*/  UIADD3 UR14, UR10, 0x80, URZ ;  /* 0x000000800a0e7890 */ /* 0x000fe2000fffe03f */
[----:B------:R-:W-:-:S04]  /*7f20*/  FMNMX.FTZ R7, R29, R6, !PT ;  /* 0x000000061d077209 */ /* 0x000fc80007810000 */
[----:B------:R-:W-:Y:S01]  /*7f30*/  HGMMA.64x64x16.F32 R88, R148, gdesc[UR8].tnspB, R88, gsb0 ;  /* 0x40e0000894587df0 */ /* 0x000fe20008000858 */
[----:B------:R-:W-:Y:S01]  /*7f40*/  FMNMX.FTZ R6, R32, R7, !PT ;  /* 0x0000000720067209 */ /* 0x000fe20007810000 */
[----:B------:R-:W-:-:S03]  /*7f50*/  UMOV UR11, 0x40000040 ;  /* 0x40000040000b7882 */ /* 0x000fc60000000000 */
        /* <DEDUP_REMOVED lines=18> */
[----:B------:R-:W-:Y:S01]  /*8080*/  FMNMX.FTZ R7, R69, R6, !PT ;  /* 0x0000000645077209 */ /* 0x000fe20007810000 */
[----:B------:R-:W-:Y:S02]  /*8090*/  WARPGROUP.DEPBAR.LE gsb0, 0x0 ;  /* 0x00008000000079c5 */ /* 0x000fe40000010000 */
[----:B------:R-:W-:Y:S01]  /*80a0*/  WARPGROUP.ARRIVE ;  /* 0x00000000000079c5 */ /* 0x000fe20000000000 */
[----:B------:R-:W-:-:S04]  /*80b0*/  FMNMX.FTZ R6, R72, R7, !PT ;  /* 0x0000000748067209 */ /* 0x000fc80007810000 */
[----:B------:R-:W-:Y:S01]  /*80c0*/  FMNMX.FTZ R7, R73, R6, !PT ;  /* 0x0000000649077209 */ /* 0x000fe20007810000 */
[----:B------:R-:W-:Y:S01]  /*80d0*/  HGMMA.64x64x16.F32 R88, R144, gdesc[UR12].tnspB, R88, gsb0 ;  /* 0x40e0000c90587df0 */ /* 0x000fe20008000858 */
[----:B------:R-:W-:Y:S01]  /*80e0*/  UIADD3 UR14, UR10, 0x100, URZ ;  /* 0x000001000a0e7890 */ /* 0x000fe2000fffe03f */
[----:B------:R-:W-:Y:S01]  /*80f0*/  UMOV UR15, 0x40000040 ;  /* 0x40000040000f7882 */ /* 0x000fe20000000000 */
[----:B------:R-:W-:-:S04]  /*8100*/  FMNMX.FTZ R6, R76, R7, !PT ;  /* 0x000000074c067209 */ /* 0x000fc80007810000 */
[----:B------:R-:W-:-:S04]  /*8110*/  FMNMX.FTZ R7, R77, R6, !PT ;  /* 0x000000064d077209 */ /* 0x000fc80007810000 */
[----:B------:R-:W-:-:S04]  /*8120*/  FMNMX.FTZ R6, R80, R7, !PT ;  /* 0x0000000750067209 */ /* 0x000fc80007810000 */
[----:B------:R-:W-:-:S04]  /*8130*/  FMNMX.FTZ R7, R81, R6, !PT ;  /* 0x0000000651077209 */ /* 0x000fc80007810000 */
[----:B------:R-:W-:-:S04]  /*8140*/  FMNMX.FTZ R6, R84, R7, !PT ;  /* 0x0000000754067209 */ /* 0x000fc80007810000 */
[----:B------:R-:W-:-:S05]  /*8150*/  FMNMX.FTZ R8, R85, R6, !PT ;  /* 0x0000000655087209 */ /* 0x000fca0007810000 */
[----:B------:R-:W0:Y:S02]  /*8160*/  SHFL.BFLY PT, R7, R8, 0x2, 0x1f ;  /* 0x0c401f0008077f89 */ /* 0x000e2400000e0000 */
[----:B0-----:R-:W-:Y:S02]  /*8170*/  FMNMX.FTZ R10, R8, R7, !PT ;  /* 0x00000007080a7209 */ /* 0x001fe40007810000 */
[----:B------:R-:W0:Y:S03]  /*8180*/  LDC R7, c[0x0][0x988] ;  /* 0x00026200ff077b82 */ /* 0x000e260000000800 */
[----:B------:R-:W1:Y:S01]  /*8190*/  SHFL.BFLY PT, R19, R10, 0x1, 0x1f ;  /* 0x0c201f000a137f89 */ /* 0x000e6200000e0000 */
[----:B------:R-:W-:Y:S02]  /*81a0*/  WARPGROUP.DEPBAR.LE gsb0, 0x0 ;  /* 0x00008000000079c5 */ /* 0x000fe40000010000 */
[----:B------:R-:W-:Y:S01]  /*81b0*/  WARPGROUP.ARRIVE ;  /* 0x00000000000079c5 */ /* 0x000fe20000000000 */
[----:B-1----:R-:W-:-:S02]  /*81c0*/  FMNMX.FTZ R6, R10, R19, !PT ;  /* 0x000000130a067209 */ /* 0x002fc40007810000 */
[----:B------:R-:W-:-:S03]  /*81d0*/  FMNMX.FTZ R10, R26, R11, !PT ;  /* 0x0000000b1a0a7209 */ /* 0x000fc60007810000 */
[----:B------:R-:W-:Y:S01]  /*81e0*/  HGMMA.64x64x16.F32 R88, R140, gdesc[UR12].tnspB, R88, gsb0 ;  /* 0x40e0000c8c587df0 */ /* 0x000fe20008000858 */
[----:B------:R-:W-:Y:S01]  /*81f0*/  UIADD3 UR14, UR10, 0x180, URZ ;  /* 0x000001800a0e7890 */ /* 0x000fe2000fffe03f */
[----:B------:R-:W-:Y:S01]  /*8200*/  FMNMX.FTZ R21, R27, R10, !PT ;  /* 0x0000000a1b157209 */ /* 0x000fe20007810000 */
[----:B------:R-:W-:Y:S01]  /*8210*/  UMOV UR15, 0x40000040 ;  /* 0x40000040000f7882 */ /* 0x000fe20000000000 */
[----:B------:R-:W-:Y:S02]  /*8220*/  FADD.FTZ R14, -R6, R15 ;  /* 0x0000000f060e7221 */ /* 0x000fe40000010100 */
[----:B------:R-:W-:Y:S02]  /*8230*/  FMNMX.FTZ R10, R30, R21, !PT ;  /* 0x000000151e0a7209 */ /* 0x000fe40007810000 */
[-C--:B0-----:R-:W-:Y:S01]  /*8240*/  FMUL.FTZ R18, R14, R7.reuse ;  /* 0x000000070e127220 */ /* 0x081fe20000410000 */
[----:B------:R-:W-:Y:S01]  /*8250*/  FMUL.FTZ R14, R6, R7 ;  /* 0x00000007060e7220 */ /* 0x000fe20000410000 */
[----:B------:R-:W-:-:S02]  /*8260*/  FMNMX.FTZ R23, R31, R10, !PT ;  /* 0x0000000a1f177209 */ /* 0x000fc40007810000 */
[----:B------:R0:W-:Y:S01]  /*8270*/  MUFU.EX2 R8, R18 ;  /* 0x0000001200087308 */ /* 0x0001e20000000800 */
[--C-:B------:R-:W-:Y:S01]  /*8280*/  FFMA.FTZ R33, R33, R7, -R14.reuse ;  /* 0x0000000721217223 */ /* 0x100fe2000001080e */
[----:B------:R-:W-:Y:S01]  /*8290*/  FMNMX.FTZ R10, R34, R23, !PT ;  /* 0x00000017220a7209 */ /* 0x000fe20007810000 */
[-CC-:B------:R-:W-:Y:S01]  /*82a0*/  FFMA.FTZ R148, R25, R7.reuse, -R14.reuse ;  /* 0x0000000719947223 */ /* 0x180fe2000001080e */
[-CC-:B------:R-:W-:Y:S01]  /*82b0*/  FFMA.FTZ R25, R37, R7.reuse, -R14.reuse ;  /* 0x0000000725197223 */ /* 0x180fe2000001080e */
[-CC-:B------:R-:W-:Y:S01]  /*82c0*/  FFMA.FTZ R45, R45, R7.reuse, -R14.reuse ;  /* 0x000000072d2d7223 */ /* 0x180fe2000001080e */
[----:B------:R-:W-:Y:S01]  /*82d0*/  FMNMX.FTZ R23, R35, R10, !PT ;  /* 0x0000000a23177209 */ /* 0x000fe20007810000 */
[-CC-:B------:R-:W-:Y:S01]  /*82e0*/  FFMA.FTZ R57, R57, R7.reuse, -R14.reuse ;  /* 0x0000000739397223 */ /* 0x180fe2000001080e */
        /* <DEDUP_REMOVED lines=15> */
[-CC-:B0-----:R-:W-:Y:S01]  /*83e0*/  FFMA.FTZ R18, R64, R7.reuse, -R14.reuse ;  /* 0x0000000740127223 */ /* 0x181fe2000001080e */
[-CC-:B------:R-:W-:Y:S01]  /*83f0*/  FFMA.FTZ R20, R68, R7.reuse, -R14.reuse ;  /* 0x0000000744147223 */ /* 0x180fe2000001080e */
[--C-:B------:R-:W-:Y:S01]  /*8400*/  FFMA.FTZ R22, R72, R7, -R14.reuse ;  /* 0x0000000748167223 */ /* 0x100fe2000001080e */
[----:B------:R-:W-:Y:S01]  /*8410*/  FMNMX.FTZ R10, R46, R23, !PT ;  /* 0x000000172e0a7209 */ /* 0x000fe20007810000 */
[-CC-:B------:R-:W-:Y:S01]  /*8420*/  FFMA.FTZ R24, R76, R7.reuse, -R14.reuse ;  /* 0x000000074c187223 */ /* 0x180fe2000001080e */
[-CC-:B------:R-:W-:Y:S01]  /*8430*/  FFMA.FTZ R28, R80, R7.reuse, -R14.reuse ;  /* 0x00000007501c7223 */ /* 0x180fe2000001080e */
[-CC-:B------:R-:W-:Y:S01]  /*8440*/  FFMA.FTZ R84, R84, R7.reuse, -R14.reuse ;  /* 0x0000000754547223 */ /* 0x180fe2000001080e */
[----:B------:R-:W-:Y:S01]  /*8450*/  FMNMX.FTZ R23, R47, R10, !PT ;  /* 0x0000000a2f177209 */ /* 0x000fe20007810000 */
[----:B------:R-:W-:Y:S01]  /*8460*/  FFMA.FTZ R85, R85, R7, -R14 ;  /* 0x0000000755557223 */ /* 0x000fe2000001080e */
[----:B------:R-:W0:Y:S02]  /*8470*/  MUFU.EX2 R15, R15 ;  /* 0x0000000f000f7308 */ /* 0x000e240000000800 */
[----:B------:R-:W-:-:S04]  /*8480*/  FMNMX.FTZ R10, R50, R23, !PT ;  /* 0x00000017320a7209 */ /* 0x000fc80007810000 */
[----:B------:R-:W-:Y:S02]  /*8490*/  FMNMX.FTZ R23, R51, R10, !PT ;  /* 0x0000000a33177209 */ /* 0x000fe40007810000 */
[----:B------:R-:W2:Y:S02]  /*84a0*/  MUFU.EX2 R148, R148 ;  /* 0x0000009400947308 */ /* 0x000ea40000000800 */
[----:B------:R-:W-:-:S04]  /*84b0*/  FMNMX.FTZ R10, R54, R23, !PT ;  /* 0x00000017360a7209 */ /* 0x000fc80007810000 */
[----:B-1----:R-:W-:Y:S02]  /*84c0*/  FMNMX.FTZ R33, R55, R10, !PT ;  /* 0x0000000a37217209 */ /* 0x002fe40007810000 */
[----:B------:R-:W-:Y:S01]  /*84d0*/  MUFU.EX2 R23, R45 ;  /* 0x0000002d00177308 */ /* 0x000fe20000000800 */
[----:B0-----:R-:W-:Y:S01]  /*84e0*/  FFMA.FTZ R5, R8, R5, R15 ;  /* 0x0000000508057223 */ /* 0x001fe2000001000f */
[----:B------:R-:W-:-:S04]  /*84f0*/  FMNMX.FTZ R10, R58, R33, !PT ;  /* 0x000000213a0a7209 */ /* 0x000fc80007810000 */
[----:B------:R-:W-:Y:S02]  /*8500*/  FMNMX.FTZ R33, R59, R10, !PT ;  /* 0x0000000a3b217209 */ /* 0x000fe40007810000 */
[----:B------:R-:W0:Y:S01]  /*8510*/  MUFU.EX2 R150, R150 ;  /* 0x0000009600967308 */ /* 0x000e220000000800 */
[----:B--2---:R-:W-:Y:S01]  /*8520*/  FADD.FTZ R5, R148, R5 ;  /* 0x0000000594057221 */ /* 0x004fe20000010000 */
[----:B------:R-:W-:Y:S02]  /*8530*/  FMNMX.FTZ R10, R62, R33, !PT ;  /* 0x000000213e0a7209 */ /* 0x000fe40007810000 */
[----:B------:R-:W-:Y:S02]  /*8540*/  F2FP.F16.F32.PACK_AB R148, R148, R15 ;  /* 0x0000000f9494723e */ /* 0x000fe400000000ff */
[----:B------:R-:W-:Y:S02]  /*8550*/  FMNMX.FTZ R37, R63, R10, !PT ;  /* 0x0000000a3f257209 */ /* 0x000fe40007810000 */
[----:B------:R1:W-:Y:S01]  /*8560*/  MUFU.EX2 R33, R49 ;  /* 0x0000003100217308 */ /* 0x0003e20000000800 */
[----:B------:R-:W-:-:S02]  /*8570*/  WARPGROUP.DEPBAR.LE gsb0, 0x0 ;  /* 0x00008000000079c5 */ /* 0x000fc40000010000 */
[----:B------:R-:W-:Y:S01]  /*8580*/  WARPGROUP.ARRIVE ;  /* 0x00000000000079c5 */ /* 0x000fe20000000000 */
[----:B------:R-:W-:Y:S01]  /*8590*/  FMNMX.FTZ R10, R66, R37, !PT ;  /* 0x00000025420a7209 */ /* 0x000fe20007810000 */
[-CC-:B------:R-:W-:Y:S01]  /*85a0*/  FFMA.FTZ R140, R40, R7.reuse, -R14.reuse ;  /* 0x00000007288c7223 */ /* 0x180fe2000001080e */
[-CC-:B------:R-:W-:Y:S02]  /*85b0*/  FFMA.FTZ R142, R44, R7.reuse, -R14.reuse ;  /* 0x000000072c8e7223 */ /* 0x180fe4000001080e */
[----:B------:R-:W2:Y:S01]  /*85c0*/  MUFU.EX2 R19, R19 ;  /* 0x0000001300137308 */ /* 0x000ea20000000800 */
[----:B------:R-:W-:Y:S01]  /*85d0*/  FMNMX.FTZ R37, R67, R10, !PT ;  /* 0x0000000a43257209 */ /* 0x000fe20007810000 */
[----:B------:R-:W-:Y:S01]  /*85e0*/  HGMMA.64x64x16.F32 R88, R136, gdesc[UR12].tnspB, R88, gsb0 ;  /* 0x40e0000c88587df0 */ /* 0x000fe20008000858 */
[----:B------:R-:W-:Y:S01]  /*85f0*/  UIADD3 UR14, UR10, 0x200, URZ ;  /* 0x000002000a0e7890 */ /* 0x000fe2000fffe03f */
[--C-:B-1----:R-:W-:Y:S01]  /*8600*/  FFMA.FTZ R49, R65, R7, -R14.reuse ;  /* 0x0000000741317223 */ /* 0x102fe2000001080e */
[----:B------:R-:W-:Y:S01]  /*8610*/  UMOV UR15, 0x40000040 ;  /* 0x40000040000f7882 */ /* 0x000fe20000000000 */
        /* <DEDUP_REMOVED lines=8> */
[----:B------:R1:W-:Y:S02]  /*86a0*/  MUFU.EX2 R37, R57 ;  /* 0x0000003900257308 */ /* 0x0003e40000000800 */
[----:B------:R-:W-:-:S04]  /*86b0*/  FMNMX.FTZ R45, R79, R10, !PT ;  /* 0x0000000a4f2d7209 */ /* 0x000fc80007810000 */
[----:B------:R-:W-:Y:S02]  /*86c0*/  FMNMX.FTZ R10, R82, R45, !PT ;  /* 0x0000002d520a7209 */ /* 0x000fe40007810000 */
[----:B------:R-:W-:Y:S02]  /*86d0*/  MUFU.EX2 R25, R25 ;  /* 0x0000001900197308 */ /* 0x000fe40000000800 */
[----:B------:R-:W-:-:S04]  /*86e0*/  FMNMX.FTZ R45, R83, R10, !PT ;  /* 0x0000000a532d7209 */ /* 0x000fc80007810000 */
[----:B------:R-:W-:Y:S02]  /*86f0*/  FMNMX.FTZ R10, R86, R45, !PT ;  /* 0x0000002d560a7209 */ /* 0x000fe40007810000 */
[----:B------:R3:W-:Y:S02]  /*8700*/  MUFU.EX2 R45, R61 ;  /* 0x0000003d002d7308 */ /* 0x0007e40000000800 */
[----:B------:R-:W-:-:S05]  /*8710*/  FMNMX.FTZ R10, R87, R10, !PT ;  /* 0x0000000a570a7209 */ /* 0x000fca0007810000 */
[----:B-1----:R-:W1:Y:S01]  /*8720*/  SHFL.BFLY PT, R57, R10, 0x2, 0x1f ;  /* 0x0c401f000a397f89 */ /* 0x002e6200000e0000 */
[----:B------:R-:W-:Y:S01]  /*8730*/  MUFU.EX2 R140, R140 ;  /* 0x0000008c008c7308 */ /* 0x000fe20000000800 */
[----:B---3--:R-:W-:-:S07]  /*8740*/  FFMA.FTZ R61, R77, R7, -R14 ;  /* 0x000000074d3d7223 */ /* 0x008fce000001080e */
[----:B------:R-:W-:Y:S08]  /*8750*/  MUFU.EX2 R29, R29 ;  /* 0x0000001d001d7308 */ /* 0x000ff00000000800 */
[----:B------:R-:W-:Y:S01]  /*8760*/  MUFU.EX2 R142, R142 ;  /* 0x0000008e008e7308 */ /* 0x000fe20000000800 */
[----:B-1----:R-:W-:Y:S01]  /*8770*/  FMNMX.FTZ R32, R10, R57, !PT ;  /* 0x000000390a207209 */ /* 0x002fe20007810000 */
[----:B------:R-:W-:-:S06]  /*8780*/  FFMA.FTZ R57, R73, R7, -R14 ;  /* 0x0000000749397223 */ /* 0x000fcc000001080e */
[----:B------:R-:W-:Y:S01]  /*8790*/  MUFU.EX2 R41, R41 ;  /* 0x0000002900297308 */ /* 0x000fe20000000800 */
[----:B------:R-:W1:Y:S01]  /*87a0*/  SHFL.BFLY PT, R69, R32, 0x1, 0x1f ;  /* 0x0c201f0020457f89 */ /* 0x000e6200000e0000 */
[----:B------:R-:W-:Y:S02]  /*87b0*/  WARPGROUP.DEPBAR.LE gsb0, 0x0 ;  /* 0x00008000000079c5 */ /* 0x000fe40000010000 */
[----:B------:R-:W-:Y:S01]  /*87c0*/  WARPGROUP.ARRIVE ;  /* 0x00000000000079c5 */ /* 0x000fe20000000000 */
[-CC-:B------:R-:W-:Y:S01]  /*87d0*/  FFMA.FTZ R136, R48, R7.reuse, -R14.reuse ;  /* 0x0000000730887223 */ /* 0x180fe2000001080e */
[----:B------:R-:W-:Y:S02]  /*87e0*/  FFMA.FTZ R138, R52, R7, -R14 ;  /* 0x00000007348a7223 */ /* 0x000fe4000001080e */
[----:B------:R-:W-:Y:S02]  /*87f0*/  MUFU.EX2 R18, R18 ;  /* 0x0000001200127308 */ /* 0x000fe40000000800 */
[----:B------:R-:W-:Y:S01]  /*8800*/  HGMMA.64x64x16.F32 R88, R132, gdesc[UR12].tnspB, R88, gsb0 ;  /* 0x40e0000c84587df0 */ /* 0x000fe20008000858 */
[----:B------:R-:W-:Y:S01]  /*8810*/  UIADD3 UR14, UR10, 0x280, URZ ;  /* 0x000002800a0e7890 */ /* 0x000fe2000fffe03f */
[----:B------:R-:W-:-:S04]  /*8820*/  UMOV UR15, 0x40000040 ;  /* 0x40000040000f7882 */ /* 0x000fc80000000000 */
[----:B------:R-:W-:Y:S01]  /*8830*/  MUFU.EX2 R136, R136 ;  /* 0x0000008800887308 */ /* 0x000fe20000000800 */
[----:B-1----:R-:W-:-:S07]  /*8840*/  FMNMX.FTZ R10, R32, R69, !PT ;  /* 0x00000045200a7209 */ /* 0x002fce0007810000 */
[----:B------:R-:W-:Y:S01]  /*8850*/  MUFU.EX2 R138, R138 ;  /* 0x0000008a008a7308 */ /* 0x000fe20000000800 */
[----:B------:R-:W-:-:S04]  /*8860*/  FMUL.FTZ R36, R10, R7 ;  /* 0x000000070a247220 */ /* 0x000fc80000410000 */
[-CC-:B------:R-:W-:Y:S01]  /*8870*/  FFMA.FTZ R149, R27, R7.reuse, -R36.reuse ;  /* 0x000000071b957223 */ /* 0x180fe20000010824 */
[----:B------:R-:W-:Y:S02]  /*8880*/  VIADD R27, R17, 0x9 ;  /* 0x00000009111b7836 */ /* 0x000fe40000000000 */
[-CC-:B------:R-:W-:Y:S01]  /*8890*/  FFMA.FTZ R151, R30, R7.reuse, -R36.reuse ;  /* 0x000000071e977223 */ /* 0x180fe20000010824 */
[-CC-:B------:R-:W-:Y:S01]  /*88a0*/  FFMA.FTZ R145, R34, R7.reuse, -R36.reuse ;  /* 0x0000000722917223 */ /* 0x180fe20000010824 */
[-CC-:B------:R-:W-:Y:S01]  /*88b0*/  FFMA.FTZ R30, R35, R7.reuse, -R36.reuse ;  /* 0x00000007231e7223 */ /* 0x180fe20000010824 */
[-CC-:B------:R-:W-:Y:S01]  /*88c0*/  FFMA.FTZ R147, R38, R7.reuse, -R36.reuse ;  /* 0x0000000726937223 */ /* 0x180fe20000010824 */
[----:B------:R-:W-:Y:S01]  /*88d0*/  MUFU.EX2 R149, R149 ;  /* 0x0000009500957308 */ /* 0x000fe20000000800 */
[----:B------:R-:W-:Y:S01]  /*88e0*/  SEL R27, R27, 0x9, !P2 ;  /* 0x000000091b1b7807 */ /* 0x000fe20005000000 */
[-CC-:B------:R-:W-:Y:S01]  /*88f0*/  FFMA.FTZ R34, R39, R7.reuse, -R36.reuse ;  /* 0x0000000727227223 */ /* 0x180fe20000010824 */
[-CC-:B------:R-:W-:Y:S01]  /*8900*/  FFMA.FTZ R137, R50, R7.reuse, -R36.reuse ;  /* 0x0000000732897223 */ /* 0x180fe20000010824 */
[----:B0-----:R-:W-:Y:S01]  /*8910*/  FADD.FTZ R50, R150, R5 ;  /* 0x0000000596327221 */ /* 0x001fe20000010000 */
        /* <DEDUP_REMOVED lines=15> */
[----:B------:R-:W-:Y:S01]  /*8a10*/  FFMA.FTZ R86, R86, R7, -R36 ;  /* 0x0000000756567223 */ /* 0x000fe20000010824 */
[C---:B------:R-:W-:Y:S01]  /*8a20*/  ISETP.GT.AND P2, PT, R9.reuse, UR6, PT ;  /* 0x0000000609007c0c */ /* 0x040fe2000bf44270 */
[----:B------:R-:W-:Y:S01]  /*8a30*/  VIADD R9, R9, 0xffffffff ;  /* 0xffffffff09097836 */ /* 0x000fe20000000000 */
[----:B--2---:R-:W-:Y:S01]  /*8a40*/  F2FP.F16.F32.PACK_AB R150, R19, R150 ;  /* 0x000000961396723e */ /* 0x004fe200000000ff */
[----:B------:R-:W-:Y:S08]  /*8a50*/  MUFU.EX2 R30, R30 ;  /* 0x0000001e001e7308 */ /* 0x000ff00000000800 */
[----:B------:R-:W-:Y:S08]  /*8a60*/  MUFU.EX2 R147, R147 ;  /* 0x0000009300937308 */ /* 0x000ff00000000800 */
[----:B------:R-:W-:Y:S08]  /*8a70*/  MUFU.EX2 R34, R34 ;  /* 0x0000002200227308 */ /* 0x000ff00000000800 */
[----:B------:R-:W-:Y:S01]  /*8a80*/  MUFU.EX2 R141, R141 ;  /* 0x0000008d008d7308 */ /* 0x000fe20000000800 */
[----:B------:R-:W-:-:S02]  /*8a90*/  WARPGROUP.DEPBAR.LE gsb0, 0x0 ;  /* 0x00008000000079c5 */ /* 0x000fc40000010000 */
[----:B------:R-:W-:Y:S01]  /*8aa0*/  WARPGROUP.ARRIVE ;  /* 0x00000000000079c5 */ /* 0x000fe20000000000 */
[-CC-:B------:R-:W-:Y:S01]  /*8ab0*/  FFMA.FTZ R132, R56, R7.reuse, -R14.reuse ;  /* 0x0000000738847223 */ /* 0x180fe2000001080e */
[-C--:B------:R-:W-:Y:S01]  /*8ac0*/  FFMA.FTZ R134, R60, R7.reuse, -R14 ;  /* 0x000000073c867223 */ /* 0x080fe2000001080e */
[----:B------:R-:W-:Y:S02]  /*8ad0*/  FADD.FTZ R14, -R10, R11 ;  /* 0x0000000b0a0e7221 */ /* 0x000fe40000010100 */
[----:B------:R-:W-:Y:S01]  /*8ae0*/  MUFU.EX2 R38, R38 ;  /* 0x0000002600267308 */ /* 0x000fe20000000800 */
[-CC-:B------:R-:W-:Y:S01]  /*8af0*/  FFMA.FTZ R133, R58, R7.reuse, -R36.reuse ;  /* 0x000000073a857223 */ /* 0x180fe20000010824 */
[----:B------:R-:W-:Y:S01]  /*8b00*/  HGMMA.64x64x16.F32 R88, R128, gdesc[UR12].tnspB, R88, gsb0 ;  /* 0x40e0000c80587df0 */ /* 0x000fe20008000858 */
[----:B------:R-:W-:Y:S01]  /*8b10*/  UIADD3 UR14, UR10, 0x300, URZ ;  /* 0x000003000a0e7890 */ /* 0x000fe2000fffe03f */
[-C--:B------:R-:W-:Y:S01]  /*8b20*/  FMUL.FTZ R69, R14, R7.reuse ;  /* 0x000000070e457220 */ /* 0x080fe20000410000 */
[----:B------:R-:W-:Y:S01]  /*8b30*/  UMOV UR15, 0x40000040 ;  /* 0x40000040000f7882 */ /* 0x000fe20000000000 */
[----:B------:R-:W-:Y:S01]  /*8b40*/  UIADD3 UR10, UR10, 0x380, URZ ;  /* 0x000003800a0a7890 */ /* 0x000fe2000fffe03f */
[-CC-:B------:R-:W-:Y:S01]  /*8b50*/  FFMA.FTZ R14, R26, R7.reuse, -R36.reuse ;  /* 0x000000071a0e7223 */ /* 0x180fe20000010824 */
[-CC-:B------:R-:W-:Y:S01]  /*8b60*/  FFMA.FTZ R26, R31, R7.reuse, -R36.reuse ;  /* 0x000000071f1a7223 */ /* 0x180fe20000010824 */
[----:B------:R-:W-:Y:S01]  /*8b70*/  IMAD.U32 R31, RZ, RZ, UR4 ;  /* 0x00000004ff1f7e24 */ /* 0x000fe2000f8e00ff */
[----:B------:R-:W-:Y:S01]  /*8b80*/  MUFU.EX2 R69, R69 ;  /* 0x0000004500457308 */ /* 0x000fe20000000800 */
[----:B------:R-:W-:-:S03]  /*8b90*/  FFMA.FTZ R135, R62, R7, -R36 ;  /* 0x000000073e877223 */ /* 0x000fc60000010824 */
[----:B------:R-:W-:-:S04]  /*8ba0*/  @!P1 LEA R31, R31, UR38, 0x3 ;  /* 0x000000261f1f9c11 */ /* 0x000fc8000f8e18ff */
[----:B------:R-:W0:Y:S01]  /*8bb0*/  MUFU.EX2 R14, R14 ;  /* 0x0000000e000e7308 */ /* 0x000e220000000800 */
[----:B------:R-:W-:-:S05]  /*8bc0*/  @!P1 VIADD R31, R31, 0x16840 ;  /* 0x000168401f1f9836 */ /* 0x000fca0000000000 */
[----:B------:R-:W-:Y:S02]  /*8bd0*/  @!P1 PRMT R31, RZ, 0x654, R31 ;  /* 0x00000654ff1f9816 */ /* 0x000fe4000000001f */
[----:B------:R-:W1:Y:S08]  /*8be0*/  MUFU.EX2 R26, R26 ;  /* 0x0000001a001a7308 */ /* 0x000e700000000800 */
[----:B------:R-:W2:Y:S01]  /*8bf0*/  MUFU.EX2 R143, R143 ;  /* 0x0000008f008f7308 */ /* 0x000ea20000000800 */
[----:B0-----:R-:W-:-:S04]  /*8c00*/  FFMA.FTZ R4, R69, R4, R14 ;  /* 0x0000000445047223 */ /* 0x001fc8000001000e */
[----:B------:R-:W-:Y:S01]  /*8c10*/  FADD.FTZ R48, R149, R4 ;  /* 0x0000000495307221 */ /* 0x000fe20000010000 */
[----:B------:R-:W-:Y:S01]  /*8c20*/  FFMA.FTZ R4, R63, R7, -R36 ;  /* 0x000000073f047223 */ /* 0x000fe20000010824 */
[----:B------:R-:W-:Y:S01]  /*8c30*/  F2FP.F16.F32.PACK_AB R149, R149, R14 ;  /* 0x0000000e9595723e */ /* 0x000fe200000000ff */
[----:B------:R-:W0:Y:S01]  /*8c40*/  MUFU.EX2 R40, R40 ;  /* 0x0000002800287308 */ /* 0x000e220000000800 */
[----:B------:R-:W-:Y:S01]  /*8c50*/  FADD.FTZ R5, R151, R48 ;  /* 0x0000003097057221 */ /* 0x000fe20000010000 */
[----:B-1----:R-:W-:-:S03]  /*8c60*/  F2FP.F16.F32.PACK_AB R151, R26, R151 ;  /* 0x000000971a97723e */ /* 0x002fc600000000ff */
[----:B------:R-:W-:-:S03]  /*8c70*/  FADD.FTZ R48, R26, R5 ;  /* 0x000000051a307221 */ /* 0x000fc60000010000 */
[----:B------:R-:W1:Y:S01]  /*8c80*/  MUFU.EX2 R137, R137 ;  /* 0x0000008900897308 */ /* 0x000e620000000800 */
[----:B------:R-:W-:Y:S01]  /*8c90*/  FADD.FTZ R5, R145, R48 ;  /* 0x0000003091057221 */ /* 0x000fe20000010000 */
[----:B------:R-:W-:Y:S01]  /*8ca0*/  FFMA.FTZ R48, R67, R7, -R36 ;  /* 0x0000000743307223 */ /* 0x000fe20000010824 */
[C---:B------:R-:W-:Y:S02]  /*8cb0*/  F2FP.F16.F32.PACK_AB R145, R30.reuse, R145 ;  /* 0x000000911e91723e */ /* 0x040fe400000000ff */
[----:B------:R-:W-:-:S03]  /*8cc0*/  FADD.FTZ R52, R30, R5 ;  /* 0x000000051e347221 */ /* 0x000fc60000010000 */
[----:B------:R-:W3:Y:S01]  /*8cd0*/  MUFU.EX2 R42, R42 ;  /* 0x0000002a002a7308 */ /* 0x000ee20000000800 */
[----:B------:R-:W-:Y:S01]  /*8ce0*/  FADD.FTZ R5, R147, R52 ;  /* 0x0000003493057221 */ /* 0x000fe20000010000 */
[----:B------:R-:W-:-:S03]  /*8cf0*/  F2FP.F16.F32.PACK_AB R147, R34, R147 ;  /* 0x000000932293723e */ /* 0x000fc600000000ff */
[----:B------:R-:W-:-:S03]  /*8d00*/  FADD.FTZ R52, R34, R5 ;  /* 0x0000000522347221 */ /* 0x000fc60000010000 */
[----:B------:R-:W4:Y:S01]  /*8d10*/  MUFU.EX2 R139, R139 ;  /* 0x0000008b008b7308 */ /* 0x000f220000000800 */
[----:B------:R-:W-:Y:S01]  /*8d20*/  FADD.FTZ R5, R141, R52 ;  /* 0x000000348d057221 */ /* 0x000fe20000010000 */
[----:B------:R-:W-:-:S03]  /*8d30*/  F2FP.F16.F32.PACK_AB R141, R38, R141 ;  /* 0x0000008d268d723e */ /* 0x000fc600000000ff */
[----:B------:R-:W-:-:S03]  /*8d40*/  FADD.FTZ R52, R38, R5 ;  /* 0x0000000526347221 */ /* 0x000fc60000010000 */
[----:B------:R-:W5:Y:S01]  /*8d50*/  MUFU.EX2 R44, R44 ;  /* 0x0000002c002c7308 */ /* 0x000f620000000800 */
[----:B--2---:R-:W-:Y:S01]  /*8d60*/  FADD.FTZ R5, R143, R52 ;  /* 0x000000348f057221 */ /* 0x004fe20000010000 */
[----:B0-----:R-:W-:-:S03]  /*8d70*/  F2FP.F16.F32.PACK_AB R143, R40, R143 ;  /* 0x0000008f288f723e */ /* 0x001fc600000000ff */
[----:B------:R-:W-:Y:S01]  /*8d80*/  FADD.FTZ R52, R40, R5 ;  /* 0x0000000528347221 */ /* 0x000fe20000010000 */
[----:B------:R-:W-:Y:S02]  /*8d90*/  WARPGROUP.DEPBAR.LE gsb0, 0x0 ;  /* 0x00008000000079c5 */ /* 0x000fe40000010000 */
[----:B------:R-:W-:Y:S01]  /*8da0*/  WARPGROUP.ARRIVE ;  /* 0x00000000000079c5 */ /* 0x000fe20000000000 */
[----:B------:R-:W-:Y:S01]  /*8db0*/  MUFU.EX2 R132, R132 ;  /* 0x0000008400847308 */ /* 0x000fe20000000800 */
[----:B-1----:R-:W-:Y:S01]  /*8dc0*/  FADD.FTZ R5, R137, R52 ;  /* 0x0000003489057221 */ /* 0x002fe20000010000 */
[-CC-:B------:R-:W-:Y:S01]  /*8dd0*/  FFMA.FTZ R129, R66, R7.reuse, -R36.reuse ;  /* 0x0000000742817223 */ /* 0x180fe20000010824 */
[----:B------:R-:W-:Y:S01]  /*8de0*/  FFMA.FTZ R131, R70, R7, -R36 ;  /* 0x0000000746837223 */ /* 0x000fe20000010824 */
[C---:B---3--:R-:W-:Y:S01]  /*8df0*/  F2FP.F16.F32.PACK_AB R137, R42.reuse, R137 ;  /* 0x000000892a89723e */ /* 0x048fe200000000ff */
[----:B------:R-:W-:Y:S01]  /*8e00*/  HGMMA.64x64x16.F32 R88, R124, gdesc[UR12].tnspB, R88, gsb0 ;  /* 0x40e0000c7c587df0 */ /* 0x000fe20008000858 */
[----:B------:R-:W-:-:S02]  /*8e10*/  FADD.FTZ R52, R42, R5 ;  /* 0x000000052a347221 */ /* 0x000fc40000010000 */
[----:B------:R-:W0:Y:S02]  /*8e20*/  MUFU.EX2 R133, R133 ;  /* 0x0000008500857308 */ /* 0x000e240000000800 */
[----:B----4-:R-:W-:Y:S01]  /*8e30*/  FADD.FTZ R5, R139, R52 ;  /* 0x000000348b057221 */ /* 0x010fe20000010000 */
[----:B-----5:R-:W-:-:S03]  /*8e40*/  F2FP.F16.F32.PACK_AB R139, R44, R139 ;  /* 0x0000008b2c8b723e */ /* 0x020fc600000000ff */
[----:B------:R-:W-:Y:S02]  /*8e50*/  FADD.FTZ R26, R44, R5 ;  /* 0x000000052c1a7221 */ /* 0x000fe40000010000 */
[----:B------:R-:W1:Y:S08]  /*8e60*/  MUFU.EX2 R46, R46 ;  /* 0x0000002e002e7308 */ /* 0x000e700000000800 */
[----:B------:R-:W-:Y:S01]  /*8e70*/  MUFU.EX2 R134, R134 ;  /* 0x0000008600867308 */ /* 0x000fe20000000800 */
[----:B0-----:R-:W-:-:S07]  /*8e80*/  FADD.FTZ R5, R133, R26 ;  /* 0x0000001a85057221 */ /* 0x001fce0000010000 */
[----:B------:R-:W0:Y:S01]  /*8e90*/  MUFU.EX2 R135, R135 ;  /* 0x0000008700877308 */ /* 0x000e220000000800 */
[C---:B-1----:R-:W-:Y:S01]  /*8ea0*/  FADD.FTZ R26, R46.reuse, R5 ;  /* 0x000000052e1a7221 */ /* 0x042fe20000010000 */
[----:B------:R-:W-:-:S06]  /*8eb0*/  F2FP.F16.F32.PACK_AB R133, R46, R133 ;  /* 0x000000852e85723e */ /* 0x000fcc00000000ff */
[----:B------:R-:W1:Y:S08]  /*8ec0*/  MUFU.EX2 R4, R4 ;  /* 0x0000000400047308 */ /* 0x000e700000000800 */
[----:B------:R-:W2:Y:S01]  /*8ed0*/  MUFU.EX2 R129, R129 ;  /* 0x0000008100817308 */ /* 0x000ea20000000800 */
[----:B0-----:R-:W-:-:S07]  /*8ee0*/  FADD.FTZ R5, R135, R26 ;  /* 0x0000001a87057221 */ /* 0x001fce0000010000 */
[----:B------:R-:W0:Y:S01]  /*8ef0*/  MUFU.EX2 R49, R49 ;  /* 0x0000003100317308 */ /* 0x000e220000000800 */
[C---:B-1----:R-:W-:Y:S01]  /*8f00*/  FADD.FTZ R26, R4.reuse, R5 ;  /* 0x00000005041a7221 */ /* 0x042fe20000010000 */
[----:B------:R-:W-:-:S06]  /*8f10*/  F2FP.F16.F32.PACK_AB R135, R4, R135 ;  /* 0x000000870487723e */ /* 0x000fcc00000000ff */
[----:B------:R-:W1:Y:S01]  /*8f20*/  MUFU.EX2 R48, R48 ;  /* 0x0000003000307308 */ /* 0x000e620000000800 */
[----:B--2---:R-:W-:-:S07]  /*8f30*/  FADD.FTZ R5, R129, R26 ;  /* 0x0000001a81057221 */ /* 0x004fce0000010000 */
[----:B------:R-:W-:Y:S01]  /*8f40*/  MUFU.EX2 R20, R20 ;  /* 0x0000001400147308 */ /* 0x000fe20000000800 */
[----:B0-----:R-:W-:-:S07]  /*8f50*/  F2FP.F16.F32.PACK_AB R128, R49, R18 ;  /* 0x000000123180723e */ /* 0x001fce00000000ff */
[----:B------:R-:W0:Y:S01]  /*8f60*/  MUFU.EX2 R131, R131 ;  /* 0x0000008300837308 */ /* 0x000e220000000800 */
[C---:B-1----:R-:W-:Y:S01]  /*8f70*/  FADD.FTZ R26, R48.reuse, R5 ;  /* 0x00000005301a7221 */ /* 0x042fe20000010000 */
[----:B------:R-:W-:Y:S01]  /*8f80*/  F2FP.F16.F32.PACK_AB R129, R48, R129 ;  /* 0x000000813081723e */ /* 0x000fe200000000ff */
[----:B------:R-:W-:Y:S02]  /*8f90*/  WARPGROUP.DEPBAR.LE gsb0, 0x0 ;  /* 0x00008000000079c5 */ /* 0x000fe40000010000 */
[----:B------:R-:W-:Y:S01]  /*8fa0*/  WARPGROUP.ARRIVE ;  /* 0x00000000000079c5 */ /* 0x000fe20000000000 */
[----:B------:R-:W-:Y:S02]  /*8fb0*/  FFMA.FTZ R125, R74, R7, -R36 ;  /* 0x000000074a7d7223 */ /* 0x000fe40000010824 */
[----:B------:R-:W1:Y:S03]  /*8fc0*/  MUFU.EX2 R53, R53 ;  /* 0x0000003500357308 */ /* 0x000e660000000800 */
[----:B------:R-:W-:Y:S05]  /*8fd0*/  HGMMA.64x64x16.F32 R88, R120, gdesc[UR8].tnspB, R88, gsb0 ;  /* 0x40e0000878587df0 */ /* 0x000fea0008000858 */
[----:B------:R-:W-:Y:S01]  /*8fe0*/  MUFU.EX2 R22, R22 ;  /* 0x0000001600167308 */ /* 0x000fe20000000800 */
[----:B0-----:R-:W-:-:S07]  /*8ff0*/  FADD.FTZ R5, R131, R26 ;  /* 0x0000001a83057221 */ /* 0x001fce0000010000 */
[----:B------:R-:W-:Y:S01]  /*9000*/  MUFU.EX2 R125, R125 ;  /* 0x0000007d007d7308 */ /* 0x000fe20000000800 */
[----:B-1----:R-:W-:-:S07]  /*9010*/  F2FP.F16.F32.PACK_AB R130, R53, R20 ;  /* 0x000000143582723e */ /* 0x002fce00000000ff */
[----:B------:R-:W0:Y:S08]  /*9020*/  MUFU.EX2 R57, R57 ;  /* 0x0000003900397308 */ /* 0x000e300000000800 */
[----:B------:R-:W-:Y:S08]  /*9030*/  MUFU.EX2 R14, R75 ;  /* 0x0000004b000e7308 */ /* 0x000ff00000000800 */
[----:B------:R-:W-:Y:S01]  /*9040*/  MUFU.EX2 R24, R24 ;  /* 0x0000001800187308 */ /* 0x000fe20000000800 */
[----:B0-----:R-:W-:-:S07]  /*9050*/  F2FP.F16.F32.PACK_AB R124, R57, R22 ;  /* 0x00000016397c723e */ /* 0x001fce00000000ff */
[----:B------:R-:W-:Y:S08]  /*9060*/  MUFU.EX2 R78, R78 ;  /* 0x0000004e004e7308 */ /* 0x000ff00000000800 */
[----:B------:R-:W0:Y:S08]  /*9070*/  MUFU.EX2 R61, R61 ;  /* 0x0000003d003d7308 */ /* 0x000e300000000800 */
[----:B------:R-:W1:Y:S08]  /*9080*/  MUFU.EX2 R79, R79 ;  /* 0x0000004f004f7308 */ /* 0x000e700000000800 */
[----:B------:R-:W-:Y:S01]  /*9090*/  MUFU.EX2 R28, R28 ;  /* 0x0000001c001c7308 */ /* 0x000fe20000000800 */
[----:B0-----:R-:W-:-:S07]  /*90a0*/  F2FP.F16.F32.PACK_AB R126, R61, R24 ;  /* 0x000000183d7e723e */ /* 0x001fce00000000ff */
[----:B------:R-:W-:Y:S01]  /*90b0*/  MUFU.EX2 R82, R82 ;  /* 0x0000005200527308 */ /* 0x000fe20000000800 */
[----:B------:R-:W-:Y:S02]  /*90c0*/  WARPGROUP.DEPBAR.LE gsb0, 0x0 ;  /* 0x00008000000079c5 */ /* 0x000fe40000010000 */
[----:B------:R0:W-:Y:S06]  /*90d0*/  BAR.ARV R27, 0x100 ;  /* 0x0004001b0000751d */ /* 0x0001ec0000002000 */
[----:B------:R2:W-:Y:S01]  /*90e0*/  @!P1 SYNCS.ARRIVE.TRANS64.RED.A1T0 RZ, [R31+URZ], RZ ;  /* 0x000000ff1fff99a7 */ /* 0x0005e2000810043f */
[----:B------:R-:W3:Y:S01]  /*90f0*/  MUFU.EX2 R65, R65 ;  /* 0x0000004100417308 */ /* 0x000ee20000000800 */
[----:B-1----:R-:W-:Y:S01]  /*9100*/  F2FP.F16.F32.PACK_AB R127, R79, R78 ;  /* 0x0000004e4f7f723e */ /* 0x002fe200000000ff */
[-C--:B------:R-:W-:Y:S01]  /*9110*/  FMUL.FTZ R88, R88, R8.reuse ;  /* 0x0000000858587220 */ /* 0x080fe20000410000 */
[-C--:B------:R-:W-:Y:S01]  /*9120*/  FMUL.FTZ R89, R89, R8.reuse ;  /* 0x0000000859597220 */ /* 0x080fe20000410000 */
[-C--:B------:R-:W-:Y:S01]  /*9130*/  FMUL.FTZ R92, R92, R8.reuse ;  /* 0x000000085c5c7220 */ /* 0x080fe20000410000 */
[-C--:B------:R-:W-:Y:S01]  /*9140*/  FMUL.FTZ R93, R93, R8.reuse ;  /* 0x000000085d5d7220 */ /* 0x080fe20000410000 */
[-C--:B------:R-:W-:Y:S01]  /*9150*/  FMUL.FTZ R96, R96, R8.reuse ;  /* 0x0000000860607220 */ /* 0x080fe20000410000 */
[----:B--2---:R-:W-:Y:S01]  /*9160*/  IMAD.U32 R31, RZ, RZ, UR7 ;  /* 0x00000007ff1f7e24 */ /* 0x004fe2000f8e00ff */
[----:B------:R-:W1:Y:S01]  /*9170*/  MUFU.EX2 R83, R83 ;  /* 0x0000005300537308 */ /* 0x000e620000000800 */
[----:B------:R-:W-:Y:S01]  /*9180*/  UMOV UR7, UR4 ;  /* 0x0000000400077c82 */ /* 0x000fe20008000000 */
[-C--:B------:R-:W-:Y:S01]  /*9190*/  FMUL.FTZ R97, R97, R8.reuse ;  /* 0x0000000861617220 */ /* 0x080fe20000410000 */
[-C--:B------:R-:W-:Y:S01]  /*91a0*/  FMUL.FTZ R100, R100, R8.reuse ;  /* 0x0000000864647220 */ /* 0x080fe20000410000 */
[----:B------:R-:W-:Y:S01]  /*91b0*/  @!P1 LEA R31, R31, UR38, 0x3 ;  /* 0x000000261f1f9c11 */ /* 0x000fe2000f8e18ff */
[-C--:B------:R-:W-:Y:S01]  /*91c0*/  FMUL.FTZ R101, R101, R8.reuse ;  /* 0x0000000865657220 */ /* 0x080fe20000410000 */
[-C--:B------:R-:W-:Y:S01]  /*91d0*/  FMUL.FTZ R104, R104, R8.reuse ;  /* 0x0000000868687220 */ /* 0x080fe20000410000 */
[----:B------:R-:W-:Y:S01]  /*91e0*/  FMUL.FTZ R105, R105, R8 ;  /* 0x0000000869697220 */ /* 0x000fe20000410000 */
[----:B------:R-:W-:Y:S01]  /*91f0*/  MUFU.EX2 R32, R84 ;  /* 0x0000005400207308 */ /* 0x000fe20000000800 */
[----:B0-----:R-:W-:Y:S01]  /*9200*/  @!P1 VIADD R27, R31, 0x16860 ;  /* 0x000168601f1b9836 */ /* 0x001fe20000000000 */
[----:B---3--:R-:W-:Y:S01]  /*9210*/  F2FP.F16.F32.PACK_AB R120, R65, R28 ;  /* 0x0000001c4178723e */ /* 0x008fe200000000ff */
[-C--:B------:R-:W-:Y:S01]  /*9220*/  FMUL.FTZ R108, R108, R8.reuse ;  /* 0x000000086c6c7220 */ /* 0x080fe20000410000 */
[-C--:B------:R-:W-:Y:S01]  /*9230*/  FMUL.FTZ R109, R109, R8.reuse ;  /* 0x000000086d6d7220 */ /* 0x080fe20000410000 */
[----:B------:R-:W-:Y:S01]  /*9240*/  FMUL.FTZ R112, R112, R8 ;  /* 0x0000000870707220 */ /* 0x000fe20000410000 */
[----:B------:R-:W-:Y:S01]  /*9250*/  @!P1 PRMT R31, RZ, 0x654, R27 ;  /* 0x00000654ff1f9816 */ /* 0x000fe2000000001b */
[----:B------:R-:W-:Y:S01]  /*9260*/  FADD.FTZ R27, R19, R50 ;  /* 0x00000032131b7221 */ /* 0x000fe20000010000 */
[----:B------:R-:W-:Y:S01]  /*9270*/  MUFU.EX2 R86, R86 ;  /* 0x0000005600567308 */ /* 0x000fe20000000800 */
[----:B-1----:R-:W-:Y:S01]  /*9280*/  F2FP.F16.F32.PACK_AB R121, R83, R82 ;  /* 0x000000525379723e */ /* 0x002fe200000000ff */
[----:B------:R0:W-:Y:S01]  /*9290*/  @!P1 SYNCS.ARRIVE.TRANS64.RED.A1T0 RZ, [R31+URZ], RZ ;  /* 0x000000ff1fff99a7 */ /* 0x0001e2000810043f */
[----:B------:R-:W-:Y:S01]  /*92a0*/  FADD.FTZ R50, R144, R27 ;  /* 0x0000001b90327221 */ /* 0x000fe20000010000 */
[----:B------:R-:W-:Y:S01]  /*92b0*/  F2FP.F16.F32.PACK_AB R144, R21, R144 ;  /* 0x000000901590723e */ /* 0x000fe200000000ff */
[-C--:B------:R-:W-:Y:S01]  /*92c0*/  FMUL.FTZ R113, R113, R8.reuse ;  /* 0x0000000871717220 */ /* 0x080fe20000410000 */
[----:B------:R-:W-:Y:S01]  /*92d0*/  FMUL.FTZ R116, R116, R8 ;  /* 0x0000000874747220 */ /* 0x000fe20000410000 */
[----:B------:R-:W-:Y:S01]  /*92e0*/  FADD.FTZ R27, R21, R50 ;  /* 0x00000032151b7221 */ /* 0x000fe20000010000 */
[-CC-:B------:R-:W-:Y:S01]  /*92f0*/  FFMA.FTZ R50, R71, R7.reuse, -R36.reuse ;  /* 0x0000000747327223 */ /* 0x180fe20000010824 */
[----:B------:R-:W-:Y:S01]  /*9300*/  FFMA.FTZ R36, R87, R7, -R36 ;  /* 0x0000000757247223 */ /* 0x000fe20000010824 */
[----:B------:R-:W1:Y:S01]  /*9310*/  MUFU.EX2 R11, R85 ;  /* 0x00000055000b7308 */ /* 0x000e620000000800 */
[----:B------:R-:W-:Y:S01]  /*9320*/  FADD.FTZ R54, R146, R27 ;  /* 0x0000001b92367221 */ /* 0x000fe20000010000 */
[----:B------:R-:W-:Y:S01]  /*9330*/  F2FP.F16.F32.PACK_AB R146, R25, R146 ;  /* 0x000000921992723e */ /* 0x000fe200000000ff */
[----:B------:R-:W-:Y:S01]  /*9340*/  FMUL.FTZ R117, R117, R8 ;  /* 0x0000000875757220 */ /* 0x000fe20000410000 */
[-C--:B------:R-:W-:Y:S01]  /*9350*/  FMUL.FTZ R90, R90, R69.reuse ;  /* 0x000000455a5a7220 */ /* 0x080fe20000410000 */
[----:B------:R-:W-:Y:S01]  /*9360*/  FADD.FTZ R27, R25, R54 ;  /* 0x00000036191b7221 */ /* 0x000fe20000010000 */
[-C--:B------:R-:W-:Y:S01]  /*9370*/  FMUL.FTZ R91, R91, R69.reuse ;  /* 0x000000455b5b7220 */ /* 0x080fe20000410000 */
[-C--:B------:R-:W-:Y:S01]  /*9380*/  FMUL.FTZ R94, R94, R69.reuse ;  /* 0x000000455e5e7220 */ /* 0x080fe20000410000 */
[----:B------:R-:W2:Y:S01]  /*9390*/  MUFU.EX2 R50, R50 ;  /* 0x0000003200327308 */ /* 0x000ea20000000800 */
[----:B------:R-:W-:Y:S01]  /*93a0*/  FADD.FTZ R54, R140, R27 ;  /* 0x0000001b8c367221 */ /* 0x000fe20000010000 */
[----:B------:R-:W-:Y:S01]  /*93b0*/  F2FP.F16.F32.PACK_AB R140, R29, R140 ;  /* 0x0000008c1d8c723e */ /* 0x000fe200000000ff */
[-C--:B------:R-:W-:Y:S01]  /*93c0*/  FMUL.FTZ R95, R95, R69.reuse ;  /* 0x000000455f5f7220 */ /* 0x080fe20000410000 */
[-C--:B------:R-:W-:Y:S01]  /*93d0*/  FMUL.FTZ R98, R98, R69.reuse ;  /* 0x0000004562627220 */ /* 0x080fe20000410000 */
[----:B------:R-:W-:Y:S01]  /*93e0*/  FADD.FTZ R27, R29, R54 ;  /* 0x000000361d1b7221 */ /* 0x000fe20000010000 */
[-C--:B------:R-:W-:Y:S01]  /*93f0*/  FMUL.FTZ R99, R99, R69.reuse ;  /* 0x0000004563637220 */ /* 0x080fe20000410000 */
[-C--:B------:R-:W-:Y:S01]  /*9400*/  FMUL.FTZ R102, R102, R69.reuse ;  /* 0x0000004566667220 */ /* 0x080fe20000410000 */
[----:B------:R-:W3:Y:S01]  /*9410*/  MUFU.EX2 R123, R36 ;  /* 0x00000024007b7308 */ /* 0x000ee20000000800 */
[----:B------:R-:W-:Y:S01]  /*9420*/  FADD.FTZ R54, R142, R27 ;  /* 0x0000001b8e367221 */ /* 0x000fe20000010000 */
[----:B-1----:R-:W-:Y:S01]  /*9430*/  F2FP.F16.F32.PACK_AB R122, R11, R32 ;  /* 0x000000200b7a723e */ /* 0x002fe200000000ff */
[-C--:B------:R-:W-:Y:S01]  /*9440*/  FMUL.FTZ R103, R103, R69.reuse ;  /* 0x0000004567677220 */ /* 0x080fe20000410000 */
[C---:B------:R-:W-:Y:S01]  /*9450*/  F2FP.F16.F32.PACK_AB R142, R23.reuse, R142 ;  /* 0x0000008e178e723e */ /* 0x040fe200000000ff */
[----:B------:R-:W-:Y:S01]  /*9460*/  FADD.FTZ R27, R23, R54 ;  /* 0x00000036171b7221 */ /* 0x000fe20000010000 */
[-C--:B------:R-:W-:Y:S01]  /*9470*/  FMUL.FTZ R106, R106, R69.reuse ;  /* 0x000000456a6a7220 */ /* 0x080fe20000410000 */
[-C--:B------:R-:W-:Y:S01]  /*9480*/  FMUL.FTZ R107, R107, R69.reuse ;  /* 0x000000456b6b7220 */ /* 0x080fe20000410000 */
[-C--:B------:R-:W-:Y:S01]  /*9490*/  FMUL.FTZ R110, R110, R69.reuse ;  /* 0x000000456e6e7220 */ /* 0x080fe20000410000 */
[----:B------:R-:W-:Y:S01]  /*94a0*/  FADD.FTZ R54, R136, R27 ;  /* 0x0000001b88367221 */ /* 0x000fe20000010000 */
[----:B--2---:R-:W-:Y:S01]  /*94b0*/  FADD.FTZ R26, R50, R5 ;  /* 0x00000005321a7221 */ /* 0x004fe20000010000 */
[----:B------:R-:W-:Y:S01]  /*94c0*/  F2FP.F16.F32.PACK_AB R136, R33, R136 ;  /* 0x000000882188723e */ /* 0x000fe200000000ff */
[----:B------:R-:W-:Y:S01]  /*94d0*/  FMUL.FTZ R111, R111, R69 ;  /* 0x000000456f6f7220 */ /* 0x000fe20000410000 */
[----:B------:R-:W-:Y:S01]  /*94e0*/  FADD.FTZ R15, R33, R54 ;  /* 0x00000036210f7221 */ /* 0x000fe20000010000 */
[----:B------:R-:W-:Y:S01]  /*94f0*/  FADD.FTZ R5, R125, R26 ;  /* 0x0000001a7d057221 */ /* 0x000fe20000010000 */
[----:B------:R-:W-:Y:S01]  /*9500*/  F2FP.F16.F32.PACK_AB R125, R14, R125 ;  /* 0x0000007d0e7d723e */ /* 0x000fe200000000ff */
[-C--:B------:R-:W-:Y:S01]  /*9510*/  FMUL.FTZ R114, R114, R69.reuse ;  /* 0x0000004572727220 */ /* 0x080fe20000410000 */
[----:B------:R-:W-:Y:S01]  /*9520*/  FADD.FTZ R54, R138, R15 ;  /* 0x0000000f8a367221 */ /* 0x000fe20000010000 */
[----:B------:R-:W-:Y:S01]  /*9530*/  FADD.FTZ R5, R14, R5 ;  /* 0x000000050e057221 */ /* 0x000fe20000010000 */
        /* <DEDUP_REMOVED lines=11> */
[----:B------:R-:W-:-:S03]  /*95f0*/  FADD.FTZ R5, R82, R5 ;  /* 0x0000000552057221 */ /* 0x000fc60000010000 */
[----:B------:R-:W-:Y:S01]  /*9600*/  FADD.FTZ R30, R134, R15 ;  /* 0x0000000f861e7221 */ /* 0x000fe20000010000 */
[----:B------:R-:W-:Y:S01]  /*9610*/  FADD.FTZ R5, R83, R5 ;  /* 0x0000000553057221 */ /* 0x000fe20000010000 */
[C---:B------:R-:W-:Y:S02]  /*9620*/  F2FP.F16.F32.PACK_AB R134, R45.reuse, R134 ;  /* 0x000000862d86723e */ /* 0x040fe400000000ff */
[----:B------:R-:W-:Y:S01]  /*9630*/  FADD.FTZ R15, R45, R30 ;  /* 0x0000001e2d0f7221 */ /* 0x000fe20000010000 */
[----:B------:R-:W-:-:S03]  /*9640*/  FADD.FTZ R14, R86, R5 ;  /* 0x00000005560e7221 */ /* 0x000fc60000010000 */
[----:B------:R-:W-:-:S04]  /*9650*/  FADD.FTZ R30, R18, R15 ;  /* 0x0000000f121e7221 */ /* 0x000fc80000010000 */
        /* <DEDUP_REMOVED lines=9> */
[----:B------:R-:W-:Y:S01]  /*96f0*/  FADD.FTZ R4, R32, R15 ;  /* 0x0000000f20047221 */ /* 0x000fe20000010000 */
[----:B------:R-:W-:-:S03]  /*9700*/  IMAD.MOV.U32 R15, RZ, RZ, R6 ;  /* 0x000000ffff0f7224 */ /* 0x000fc600078e0006 */
[----:B------:R-:W-:Y:S01]  /*9710*/  FADD.FTZ R5, R11, R4 ;  /* 0x000000040b057221 */ /* 0x000fe20000010000 */
[C---:B---3--:R-:W-:Y:S01]  /*9720*/  FADD.FTZ R4, R123.reuse, R14 ;  /* 0x0000000e7b047221 */ /* 0x048fe20000010000 */
[----:B------:R-:W-:Y:S01]  /*9730*/  F2FP.F16.F32.PACK_AB R123, R123, R86 ;  /* 0x000000567b7b723e */ /* 0x000fe200000000ff */
[----:B------:R-:W-:Y:S01]  /*9740*/  IMAD.MOV.U32 R11, RZ, RZ, R10 ;  /* 0x000000ffff0b7224 */ /* 0x000fe200078e000a */
[----:B0-----:R-:W-:Y:S06]  /*9750*/  @P2 BRA `(.L_x_871) ;  /* 0xffffffe000e42947 */ /* 0x001fec000383ffff */
.L_x_862:
[----:B------:R-:W-:-:S13]  /*9760*/  ISETP.GE.AND P2, PT, R9, UR37, PT ;  /* 0x0000002509007c0c */ /* 0x000fda000bf46270 */
[----:B------:R-:W-:Y:S05]  /*9770*/  @!P2 BRA `(.L_x_872) ;  /* 0x0000002c0064a947 */ /* 0x000fea0003800000 */
[C---:B------:R-:W-:Y:S01]  /*9780*/  VIADD R14, R17.reuse, 0x9 ;  /* 0x00000009110e7836 */ /* 0x040fe20000000000 */
[----:B------:R-:W-:Y:S01]  /*9790*/  ISETP.GE.U32.AND P2, PT, R2, 0x180, PT ;  /* 0x000001800200780c */ /* 0x000fe20003f46070 */
[----:B------:R-:W-:Y:S01]  /*97a0*/  IMAD.MOV.U32 R11, RZ, RZ, R10 ;  /* 0x000000ffff0b7224 */ /* 0x000fe200078e000a */
[----:B------:R-:W-:Y:S01]  /*97b0*/  UMOV UR7, UR5 ;  /* 0x0000000500077c82 */ /* 0x000fe20008000000 */
[----:B------:R-:W-:Y:S01]  /*97c0*/  IMAD.MOV.U32 R8, RZ, RZ, R6 ;  /* 0x000000ffff087224 */ /* 0x000fe200078e0006 */
[----:B------:R-:W-:Y:S01]  /*97d0*/  SEL R14, R14, 0x9, !P2 ;  /* 0x000000090e0e7807 */ /* 0x000fe20005000000 */
[----:B------:R-:W-:Y:S01]  /*97e0*/  VIADD R17, R17, 0x8 ;  /* 0x0000000811117836 */ /* 0x000fe20000000000 */
[----:B------:R-:W-:Y:S01]  /*97f0*/  UMOV UR6, UR4 ;  /* 0x0000000400067c82 */ /* 0x000fe20008000000 */
[----:B------:R-:W-:Y:S01]  /*9800*/  ULDC UR26, c[0x0][0x9e4] ;  /* 0x00027900001a7ab9 */ /* 0x000fe20000000800 */
[----:B------:R-:W-:Y:S01]  /*9810*/  ULDC UR27, c[0x0][0x288] ;  /* 0x0000a200001b7ab9 */ /* 0x000fe20000000800 */
[----:B------:R-:W-:Y:S01]  /*9820*/  ULDC UR28, c[0x0][0x2f0] ;  /* 0x0000bc00001c7ab9 */ /* 0x000fe20000000800 */
[----:B------:R-:W-:-:S05]  /*9830*/  ULDC UR29, c[0x0][0x9e0] ;  /* 0x00027800001d7ab9 */ /* 0x000fca0000000800 */
.L_x_889:
        /* <DEDUP_REMOVED lines=9> */
.L_x_874:
[----:B------:R-:W-:Y:S01]  /*98d0*/  ULEA UR10, UR4, UR38, 0x3 ;  /* 0x00000026040a7291 */ /* 0x000fe2000f8e183f */
[----:B------:R-:W-:-:S05]  /*98e0*/  IMAD.U32 R6, RZ, RZ, UR5 ;  /* 0x00000005ff067e24 */ /* 0x000fca000f8e00ff */
[----:B------:R-:W-:-:S04]  /*98f0*/  SHF.L.U32 R6, R6, 0x1f, RZ ;  /* 0x0000001f06067819 */ /* 0x000fc800000006ff */
[----:B------:R0:W1:Y:S01]  /*9900*/  SYNCS.PHASECHK.TRANS64.TRYWAIT P2, [UR10+0x16830], R6 ;  /* 0x01683006ff0075a7 */ /* 0x000062000804014a */
[----:B------:R-:W-:Y:S05]  /*9910*/  @!P0 BRA `(.L_x_875) ;  /* 0x0000000000048947 */ /* 0x000fea0003800000 */
[----:B------:R-:W-:Y:S01]  /*9920*/  BPT.TRAP 0x1 ;  /* 0x000000040000795c */ /* 0x000fe20000300000 */
.L_x_875:
[----:B-1----:R-:W-:Y:S05]  /*9930*/  @P2 BRA `(.L_x_873) ;  /* 0x0000000000082947 */ /* 0x002fea0003800000 */
[----:B------:R-:W1:Y:S02]  /*9940*/  SYNCS.PHASECHK.TRANS64.TRYWAIT P2, [UR10+0x16830], R6 ;  /* 0x01683006ff0075a7 */ /* 0x000e64000804014a */
[----:B-1----:R-:W-:Y:S05]  /*9950*/  @!P2 BRA `(.L_x_876) ;  /* 0x000000800068a947 */ /* 0x002fea0003800000 */
.L_x_873:
[----:B------:R2:W-:Y:S01]  /*9960*/  BAR.SYNC.DEFER_BLOCKING R17, 0x100 ;  /* 0x000400110000751d */ /* 0x0005e20000010000 */
[----:B------:R-:W-:Y:S01]  /*9970*/  R2UR UR20, R12 ;  /* 0x000000000c1472ca */ /* 0x000fe200000e0000 */
[----:B------:R-:W-:Y:S01]  /*9980*/  ULEA UR22, UR4, UR24, 0xa ;  /* 0x0000001804167291 */ /* 0x000fe2000f8e503f */
[----:B------:R-:W-:-:S03]  /*9990*/  R2UR UR21, R13 ;  /* 0x000000000d1572ca */ /* 0x000fc600000e0000 */
[----:B------:R-:W-:Y:S01]  /*99a0*/  UMOV UR23, 0x40000040 ;  /* 0x4000004000177882 */ /* 0x000fe20000000000 */
[----:B------:R-:W-:Y:S01]  /*99b0*/  UIADD3 UR10, UR22, 0x2, URZ ;  /* 0x00000002160a7890 */ /* 0x000fe2000fffe03f */
[----:B------:R-:W-:Y:S01]  /*99c0*/  UMOV UR11, 0x40000040 ;  /* 0x40000040000b7882 */ /* 0x000fe20000000000 */
[----:B------:R-:W-:Y:S01]  /*99d0*/  UIADD3 UR14, UR22, 0x4, URZ ;  /* 0x00000004160e7890 */ /* 0x000fe2000fffe03f */
[----:B------:R-:W-:Y:S01]  /*99e0*/  UMOV UR15, 0x40000040 ;  /* 0x40000040000f7882 */ /* 0x000fe20000000000 */
[----:B------:R-:W-:Y:S01]  /*99f0*/  UIADD3 UR18, UR22, 0x6, URZ ;  /* 0x0000000616127890 */ /* 0x000fe2000fffe03f */
        /* <DEDUP_REMOVED lines=13> */
[----:B--2---:R-:W-:Y:S05]  /*9ad0*/  @P3 BRA `(.L_x_877) ;  /* 0x00000000002c3947 */ /* 0x004fea0003800000 */
[----:B------:R-:W-:Y:S05]  /*9ae0*/  @!P0 BRA `(.L_x_878) ;  /* 0x0000000000048947 */ /* 0x000fea0003800000 */
[----:B------:R-:W-:Y:S01]  /*9af0*/  BPT.TRAP 0x1 ;  /* 0x000000040000795c */ /* 0x000fe20000300000 */
.L_x_878:
[----:B------:R-:W-:Y:S01]  /*9b00*/  ULEA UR10, UR6, UR38, 0x3 ;  /* 0x00000026060a7291 */ /* 0x000fe2000f8e183f */
[----:B01----:R-:W-:-:S05]  /*9b10*/  IMAD.U32 R6, RZ, RZ, UR7 ;  /* 0x00000007ff067e24 */ /* 0x003fca000f8e00ff */
[----:B------:R-:W-:-:S04]  /*9b20*/  SHF.L.U32 R6, R6, 0x1f, RZ ;  /* 0x0000001f06067819 */ /* 0x000fc800000006ff */
[----:B------:R0:W1:Y:S01]  /*9b30*/  SYNCS.PHASECHK.TRANS64.TRYWAIT P2, [UR10+0x16850], R6 ;  /* 0x01685006ff0075a7 */ /* 0x000062000804014a */
[----:B------:R-:W-:Y:S05]  /*9b40*/  @!P0 BRA `(.L_x_879) ;  /* 0x0000000000048947 */ /* 0x000fea0003800000 */
[----:B------:R-:W-:Y:S01]  /*9b50*/  BPT.TRAP 0x1 ;  /* 0x000000040000795c */ /* 0x000fe20000300000 */
.L_x_879:
[----:B-1----:R-:W-:Y:S05]  /*9b60*/  @P2 BRA `(.L_x_877) ;  /* 0x0000000000082947 */ /* 0x002fea0003800000 */
[----:B------:R-:W1:Y:S02]  /*9b70*/  SYNCS.PHASECHK.TRANS64.TRYWAIT P2, [UR10+0x16850], R6 ;  /* 0x01685006ff0075a7 */ /* 0x000e64000804014a */
[----:B-1----:R-:W-:Y:S05]  /*9b80*/  @!P2 BRA `(.L_x_880) ;  /* 0x0000007c00f4a947 */ /* 0x002fea0003800000 */
.L_x_877:
[----:B------:R-:W-:Y:S01]  /*9b90*/  UIADD3 UR7, UR38, 0x400, URZ ;  /* 0x0000040026077890 */ /* 0x000fe2000fffe03f */
[----:B------:R-:W-:Y:S01]  /*9ba0*/  WARPGROUP.ARRIVE ;  /* 0x00000000000079c5 */ /* 0x000fe20000000000 */
[----:B------:R-:W-:Y:S01]  /*9bb0*/  UMOV UR11, 0x40000040 ;  /* 0x40000040000b7882 */ /* 0x000fe20000000000 */
[----:B------:R-:W-:Y:S01]  /*9bc0*/  UMOV UR15, 0x40000040 ;  /* 0x40000040000f7882 */ /* 0x000fe20000000000 */
[----:B------:R-:W-:Y:S01]  /*9bd0*/  USHF.R.U32.HI UR7, URZ, 0x4, UR7 ;  /* 0x000000043f077899 */ /* 0x000fe20008011607 */
[----:B------:R-:W-:Y:S01]  /*9be0*/  PLOP3.LUT P2, PT, PT, PT, UP0, 0x80, 0x0 ;  /* 0x000000000000781c */ /* 0x000fe20003f4f008 */
[----:B-1----:R-:W-:Y:S02]  /*9bf0*/  IMAD.U32 R7, RZ, RZ, UR4 ;  /* 0x00000004ff077e24 */ /* 0x002fe4000f8e00ff */
[----:B------:R-:W-:Y:S01]  /*9c00*/  ULOP3.LUT UR7, UR7, 0x3fff, URZ, 0xc0, !UPT ;  /* 0x00003fff07077892 */ /* 0x000fe2000f8ec03f */
[----:B------:R-:W-:Y:S02]  /*9c10*/  IMAD.SHL.U32 R21, R9, 0x80, RZ ;  /* 0x0000008009157824 */ /* 0x000fe400078e00ff */
[----:B------:R-:W-:Y:S01]  /*9c20*/  @!P1 LEA R7, R7, UR38, 0x3 ;  /* 0x0000002607079c11 */ /* 0x000fe2000f8e18ff */
[----:B------:R-:W-:Y:S01]  /*9c30*/  ULEA UR10, UR6, UR7, 0xa ;  /* 0x00000007060a7291 */ /* 0x000fe2000f8e503f */
[----:B0-----:R-:W-:Y:S01]  /*9c40*/  IMAD.MOV.U32 R6, RZ, RZ, R0 ;  /* 0x000000ffff067224 */ /* 0x001fe200078e0000 */
[----:B------:R-:W-:Y:S01]  /*9c50*/  IADD3 R10, -R21, 0x1, RZ ;  /* 0x00000001150a7810 */ /* 0x000fe20007ffe1ff */
[----:B------:R-:W-:Y:S01]  /*9c60*/  @UP0 ULDC UR7, c[0x0][0x44c] ;  /* 0x0001130000070ab9 */ /* 0x000fe20000000800 */
[----:B------:R-:W-:-:S02]  /*9c70*/  UIADD3 UR14, UR10, 0x80, URZ ;  /* 0x000000800a0e7890 */ /* 0x000fc4000fffe03f */
[----:B------:R-:W-:Y:S01]  /*9c80*/  @P2 IMAD.HI.U32 R15, R0, UR7, RZ ;  /* 0x00000007000f2c27 */ /* 0x000fe2000f8e00ff */
[----:B------:R-:W-:Y:S02]  /*9c90*/  @UP0 ULDC UR7, c[0x0][0x450] ;  /* 0x0001140000070ab9 */ /* 0x000fe40000000800 */
[----:B------:R-:W-:Y:S01]  /*9ca0*/  HGMMA.64x64x16.F32 R88, R148, gdesc[UR8].tnspB, R88, gsb0 ;  /* 0x40e0000894587df0 */ /* 0x000fe20008000858 */
[----:B------:R-:W-:Y:S01]  /*9cb0*/  UMOV UR11, 0x40000040 ;  /* 0x40000040000b7882 */ /* 0x000fe20000000000 */
[----:B------:R-:W-:Y:S01]  /*9cc0*/  @P2 SHF.R.U32.HI R6, RZ, UR7, R15 ;  /* 0x00000007ff062c19 */ /* 0x000fe2000801160f */
[----:B------:R-:W-:Y:S02]  /*9cd0*/  @!P1 VIADD R15, R7, 0x16840 ;  /* 0x00016840070f9836 */ /* 0x000fe40000000000 */
[----:B------:R-:W-:Y:S02]  /*9ce0*/  IMAD R7, R3, -0x2, R10 ;  /* 0xfffffffe03077824 */ /* 0x000fe400078e020a */
[----:B------:R-:W0:Y:S01]  /*9cf0*/  SHFL.IDX PT, R10, R6, RZ, 0x1c1f ;  /* 0x001c1fff060a7589 */ /* 0x000e2200000e0000 */
[----:B------:R-:W-:Y:S01]  /*9d00*/  @!P1 PRMT R15, RZ, 0x654, R15 ;  /* 0x00000654ff0f9816 */ /* 0x000fe2000000000f */
[----:B------:R-:W-:-:S04]  /*9d10*/  IMAD R7, R16, UR28, R7 ;  /* 0x0000001c10077c24 */ /* 0x000fc8000f8e0207 */
[----:B------:R-:W-:-:S04]  /*9d20*/  VIADD R7, R7, -UR27 ;  /* 0x8000001b07077c36 */ /* 0x000fc80008000000 */
[----:B------:R-:W-:-:S04]  /*9d30*/  VIADD R19, R7, UR25 ;  /* 0x0000001907137c36 */ /* 0x000fc80008000000 */
[----:B0-----:R-:W-:Y:S01]  /*9d40*/  IMAD.IADD R23, R19, 0x1, R10 ;  /* 0x0000000113177824 */ /* 0x001fe200078e020a */
        /* <DEDUP_REMOVED lines=25> */
[----:B------:R-:W-:Y:S01]  /*9ee0*/  UIADD3 UR10, UR10, 0x380, URZ ;  /* 0x000003800a0a7890 */ /* 0x000fe2000fffe03f */
[----:B------:R-:W-:Y:S02]  /*9ef0*/  WARPGROUP.DEPBAR.LE gsb0, 0x0 ;  /* 0x00008000000079c5 */ /* 0x000fe40000010000 */
[----:B------:R-:W-:-:S06]  /*9f00*/  WARPGROUP.ARRIVE ;  /* 0x00000000000079c5 */ /* 0x000fcc0000000000 */
[----:B------:R-:W-:Y:S03]  /*9f10*/  HGMMA.64x64x16.F32 R88, R124, gdesc[UR12].tnspB, R88, gsb0 ;  /* 0x40e0000c7c587df0 */ /* 0x000fe60008000858 */
[----:B------:R-:W-:Y:S02]  /*9f20*/  WARPGROUP.DEPBAR.LE gsb0, 0x0 ;  /* 0x00008000000079c5 */ /* 0x000fe40000010000 */
[----:B------:R-:W-:-:S06]  /*9f30*/  WARPGROUP.ARRIVE ;  /* 0x00000000000079c5 */ /* 0x000fcc0000000000 */
[----:B------:R-:W-:Y:S03]  /*9f40*/  HGMMA.64x64x16.F32 R88, R120, gdesc[UR8].tnspB, R88, gsb0 ;  /* 0x40e0000878587df0 */ /* 0x000fe60008000858 */
[----:B------:R-:W-:Y:S02]  /*9f50*/  WARPGROUP.DEPBAR.LE gsb0, 0x0 ;  /* 0x00008000000079c5 */ /* 0x000fe40000010000 */
[----:B------:R0:W-:Y:S06]  /*9f60*/  BAR.ARV R14, 0x100 ;  /* 0x0004000e0000751d */ /* 0x0001ec0000002000 */
[----:B------:R1:W-:Y:S02]  /*9f70*/  @!P1 SYNCS.ARRIVE.TRANS64.RED.A1T0 RZ, [R15+URZ], RZ ;  /* 0x000000ff0fff99a7 */ /* 0x0003e4000810043f */
[----:B-1----:R-:W-:-:S04]  /*9f80*/  VIADD R15, R7, UR29 ;  /* 0x0000001d070f7c36 */ /* 0x002fc80008000000 */
[----:B------:R-:W-:Y:S01]  /*9f90*/  IMAD.IADD R7, R15, 0x1, R10 ;  /* 0x000000010f077824 */ /* 0x000fe200078e020a */
[----:B0-----:R-:W-:Y:S06]  /*9fa0*/  @!P6 BRA `(.L_x_881) ;  /* 0x00000000005ce947 */ /* 0x001fec0003800000 */
[----:B------:R-:W-:Y:S01]  /*9fb0*/  IMAD R10, R16, UR28, R10 ;  /* 0x0000001c100a7c24 */ /* 0x000fe2000f8e020a */
[----:B------:R-:W-:Y:S03]  /*9fc0*/  BSSY B0, `(.L_x_882) ;  /* 0x0000011000007945 */ /* 0x000fe60003800000 */
[----:B------:R-:W-:-:S05]  /*9fd0*/  VIADD R10, R10, -UR27 ;  /* 0x8000001b0a0a7c36 */ /* 0x000fca0008000000 */
        /* <DEDUP_REMOVED lines=10> */
.L_x_883:
[----:B------:R-:W-:-:S05]  /*a080*/  IMAD.U32 R20, RZ, RZ, UR26 ;  /* 0x0000001aff147e24 */ /* 0x000fca000f8e00ff */
[----:B------:R-:W-:-:S13]  /*a090*/  ISETP.NE.AND P2, PT, R20, 0x1, PT ;  /* 0x000000011400780c */ /* 0x000fda0003f45270 */
[----:B------:R-:W0:Y:S02]  /*a0a0*/  @P2 LDC.64 R120, c[0x0][0x9e8] ;  /* 0x00027a00ff782b82 */ /* 0x000e240000000a00 */
[----:B0-----:R-:W-:-:S05]  /*a0b0*/  @P2 IMAD.HI.U32 R18, R10, R120, RZ ;  /* 0x000000780a122227 */ /* 0x001fca00078e00ff */
[----:B------:R-:W-:-:S07]  /*a0c0*/  @P2 SHF.R.U32.HI R10, RZ, R121, R18 ;  /* 0x00000079ff0a2219 */ /* 0x000fce0000011612 */
.L_x_884:
[----:B------:R-:W-:Y:S05]  /*a0d0*/  BSYNC B0 ;  /* 0x0000000000007941 */ /* 0x000fea0003800000 */
.L_x_882:
[----:B------:R-:W-:-:S04]  /*a0e0*/  IMAD R10, R10, R20, -R21 ;  /* 0x000000140a0a7224 */ /* 0x000fc800078e0a15 */
[----:B------:R-:W-:-:S05]  /*a0f0*/  IMAD R10, R3, -0x2, R10 ;  /* 0xfffffffe030a7824 */ /* 0x000fca00078e020a */
[----:B------:R-:W-:Y:S02]  /*a100*/  VIADDMNMX R7, R10, R20, R7, PT ;  /* 0x000000140a077246 */ /* 0x000fe40003800107 */
[----:B------:R-:W-:-:S07]  /*a110*/  VIMNMX R23, R23, R10, !PT ;  /* 0x0000000a17177248 */ /* 0x000fce0007fe0100 */
.L_x_881:
[----:B------:R-:W-:Y:S01]  /*a120*/  ISETP.GT.AND P2, PT, R9, -0x1, PT ;  /* 0xffffffff0900780c */ /* 0x000fe20003f44270 */
[----:B------:R-:W0:Y:S03]  /*a130*/  SHFL.IDX PT, R6, R6, 0x1, 0x1c1f ;  /* 0x003c1f0006067f89 */ /* 0x000e2600000e0000 */
[C---:B------:R-:W-:Y:S02]  /*a140*/  ISETP.GT.AND P4, PT, R23.reuse, RZ, P2 ;  /* 0x000000ff1700720c */ /* 0x040fe40001784270 */
[----:B------:R-:W-:Y:S02]  /*a150*/  ISETP.GT.AND P5, PT, R23, 0x1, P2 ;  /* 0x000000011700780c */ /* 0x000fe400017a4270 */
[C---:B------:R-:W-:Y:S02]  /*a160*/  ISETP.LT.OR P4, PT, R7.reuse, 0x1, P4 ;  /* 0x000000010700780c */ /* 0x040fe40002781670 */
[----:B------:R-:W-:-:S02]  /*a170*/  ISETP.LT.OR P5, PT, R7, 0x2, P5 ;  /* 0x000000020700780c */ /* 0x000fc40002fa1670 */
[----:B------:R-:W-:Y:S02]  /*a180*/  FSEL R144, R24, -INF , !P4 ;  /* 0xff80000018907808 */ /* 0x000fe40006000000 */
[----:B------:R-:W-:Y:S02]  /*a190*/  FSEL R146, R25, -INF , !P5 ;  /* 0xff80000019927808 */ /* 0x000fe40006800000 */
[C---:B------:R-:W-:Y:S02]  /*a1a0*/  ISETP.GT.AND P3, PT, R23.reuse, 0x8, P2 ;  /* 0x000000081700780c */ /* 0x040fe40001764270 */
[C---:B------:R-:W-:Y:S02]  /*a1b0*/  ISETP.GT.AND P4, PT, R23.reuse, 0x9, P2 ;  /* 0x000000091700780c */ /* 0x040fe40001784270 */
[----:B------:R-:W-:Y:S02]  /*a1c0*/  ISETP.GT.AND P5, PT, R23, 0x10, P2 ;  /* 0x000000101700780c */ /* 0x000fe400017a4270 */
[----:B------:R-:W-:-:S02]  /*a1d0*/  ISETP.LT.OR P3, PT, R7, 0x9, P3 ;  /* 0x000000090700780c */ /* 0x000fc40001f61670 */
[----:B------:R-:W-:Y:S01]  /*a1e0*/  ISETP.LT.OR P4, PT, R7, 0xa, P4 ;  /* 0x0000000a0700780c */ /* 0x000fe20002781670 */
[--C-:B0-----:R-:W-:Y:S01]  /*a1f0*/  IMAD.IADD R15, R15, 0x1, R6.reuse ;  /* 0x000000010f0f7824 */ /* 0x101fe200078e0206 */
[----:B------:R-:W-:Y:S01]  /*a200*/  ISETP.LT.OR P5, PT, R7, 0x11, P5 ;  /* 0x000000110700780c */ /* 0x000fe20002fa1670 */
[----:B------:R-:W-:Y:S01]  /*a210*/  IMAD.IADD R19, R19, 0x1, R6 ;  /* 0x0000000113137824 */ /* 0x000fe200078e0206 */
[----:B------:R-:W-:Y:S02]  /*a220*/  FSEL R150, R28, -INF , !P3 ;  /* 0xff8000001c967808 */ /* 0x000fe40005800000 */
[----:B------:R-:W-:Y:S02]  /*a230*/  FSEL R24, R29, -INF , !P4 ;  /* 0xff8000001d187808 */ /* 0x000fe40006000000 */
[----:B------:R-:W-:Y:S02]  /*a240*/  FSEL R32, R32, -INF , !P5 ;  /* 0xff80000020207808 */ /* 0x000fe40006800000 */
[----:B------:R-:W-:-:S02]  /*a250*/  ISETP.GT.AND P3, PT, R23, 0x11, P2 ;  /* 0x000000111700780c */ /* 0x000fc40001764270 */
[C---:B------:R-:W-:Y:S02]  /*a260*/  ISETP.GT.AND P4, PT, R23.reuse, 0x18, P2 ;  /* 0x000000181700780c */ /* 0x040fe40001784270 */
[----:B------:R-:W-:Y:S02]  /*a270*/  ISETP.GT.AND P5, PT, R23, 0x19, P2 ;  /* 0x000000191700780c */ /* 0x000fe400017a4270 */
[C---:B------:R-:W-:Y:S02]  /*a280*/  ISETP.LT.OR P3, PT, R7.reuse, 0x12, P3 ;  /* 0x000000120700780c */ /* 0x040fe40001f61670 */
[C---:B------:R-:W-:Y:S02]  /*a290*/  ISETP.LT.OR P4, PT, R7.reuse, 0x19, P4 ;  /* 0x000000190700780c */ /* 0x040fe40002781670 */
[----:B------:R-:W-:Y:S02]  /*a2a0*/  ISETP.LT.OR P5, PT, R7, 0x1a, P5 ;  /* 0x0000001a0700780c */ /* 0x000fe40002fa1670 */
[----:B------:R-:W-:-:S02]  /*a2b0*/  FSEL R20, R33, -INF , !P3 ;  /* 0xff80000021147808 */ /* 0x000fc40005800000 */
[----:B------:R-:W-:Y:S02]  /*a2c0*/  FSEL R36, R36, -INF , !P4 ;  /* 0xff80000024247808 */ /* 0x000fe40006000000 */
[----:B------:R-:W-:Y:S02]  /*a2d0*/  FSEL R10, R37, -INF , !P5 ;  /* 0xff800000250a7808 */ /* 0x000fe40006800000 */
[C---:B------:R-:W-:Y:S02]  /*a2e0*/  ISETP.GT.AND P3, PT, R23.reuse, 0x20, P2 ;  /* 0x000000201700780c */ /* 0x040fe40001764270 */
[C---:B------:R-:W-:Y:S02]  /*a2f0*/  ISETP.GT.AND P4, PT, R23.reuse, 0x21, P2 ;  /* 0x000000211700780c */ /* 0x040fe40001784270 */
[----:B------:R-:W-:Y:S02]  /*a300*/  ISETP.GT.AND P5, PT, R23, 0x28, P2 ;  /* 0x000000281700780c */ /* 0x000fe400017a4270 */
[----:B------:R-:W-:-:S02]  /*a310*/  ISETP.LT.OR P3, PT, R7, 0x21, P3 ;  /* 0x000000210700780c */ /* 0x000fc40001f61670 */
[C---:B------:R-:W-:Y:S02]  /*a320*/  ISETP.LT.OR P4, PT, R7.reuse, 0x22, P4 ;  /* 0x000000220700780c */ /* 0x040fe40002781670 */
[----:B------:R-:W-:Y:S02]  /*a330*/  ISETP.LT.OR P5, PT, R7, 0x29, P5 ;  /* 0x000000290700780c */ /* 0x000fe40002fa1670 */
        /* <DEDUP_REMOVED lines=65> */
[----:B------:R-:W-:Y:S01]  /*a750*/  FSEL R136, R85, -INF , !P5 ;  /* 0xff80000055887808 */ /* 0x000fe20006800000 */
[----:B------:R-:W-:Y:S06]  /*a760*/  @!P6 BRA `(.L_x_885) ;  /* 0x00000000005ce947 */ /* 0x000fec0003800000 */
        /* <DEDUP_REMOVED lines=13> */
.L_x_887:
[----:B------:R-:W-:-:S05]  /*a840*/  IMAD.U32 R138, RZ, RZ, UR26 ;  /* 0x0000001aff8a7e24 */ /* 0x000fca000f8e00ff */
[----:B------:R-:W-:-:S13]  /*a850*/  ISETP.NE.AND P3, PT, R138, 0x1, PT ;  /* 0x000000018a00780c */ /* 0x000fda0003f65270 */
[----:B------:R-:W0:Y:S02]  /*a860*/  @P3 LDC.64 R6, c[0x0][0x9e8] ;  /* 0x00027a00ff063b82 */ /* 0x000e240000000a00 */
[----:B0-----:R-:W-:-:S05]  /*a870*/  @P3 IMAD.HI.U32 R6, R23, R6, RZ ;  /* 0x0000000617063227 */ /* 0x001fca00078e00ff */
[----:B------:R-:W-:-:S07]  /*a880*/  @P3 SHF.R.U32.HI R23, RZ, R7, R6 ;  /* 0x00000007ff173219 */ /* 0x000fce0000011606 */
.L_x_888:
[----:B------:R-:W-:Y:S05]  /*a890*/  BSYNC B0 ;  /* 0x0000000000007941 */ /* 0x000fea0003800000 */
.L_x_886:
[----:B------:R-:W-:-:S04]  /*a8a0*/  IMAD R6, R23, R138, -R21 ;  /* 0x0000008a17067224 */ /* 0x000fc800078e0a15 */
[----:B------:R-:W-:-:S05]  /*a8b0*/  IMAD R6, R3, -0x2, R6 ;  /* 0xfffffffe03067824 */ /* 0x000fca00078e0206 */
[----:B------:R-:W-:Y:S02]  /*a8c0*/  VIADDMNMX R15, R6, R138, R15, PT ;  /* 0x0000008a060f7246 */ /* 0x000fe4000380010f */
[----:B------:R-:W-:-:S07]  /*a8d0*/  VIMNMX R19, R19, R6, !PT ;  /* 0x0000000613137248 */ /* 0x000fce0007fe0100 */
.L_x_885:
[----:B------:R-:W-:Y:S01]  /*a8e0*/  FMNMX.FTZ R7, R144, R8, !PT ;  /* 0x0000000890077209 */ /* 0x000fe20007810000 */
[----:B------:R-:W-:Y:S01]  /*a8f0*/  UMOV UR7, UR5 ;  /* 0x0000000500077c82 */ /* 0x000fe20008000000 */
[C---:B------:R-:W-:Y:S02]  /*a900*/  ISETP.GT.AND P5, PT, R19.reuse, 0x1, P2 ;  /* 0x000000011300780c */ /* 0x040fe400017a4270 */
[----:B------:R-:W-:Y:S02]  /*a910*/  FMNMX.FTZ R7, R146, R7, !PT ;  /* 0x0000000792077209 */ /* 0x000fe40007810000 */
        /* <DEDUP_REMOVED lines=8> */
[----:B------:R-:W-:-:S02]  /*a9a0*/  ISETP.GT.AND P5, PT, R19, 0x10, P2 ;  /* 0x000000101300780c */ /* 0x000fc400017a4270 */
[----:B------:R-:W-:Y:S02]  /*a9b0*/  FMNMX.FTZ R7, R36, R7, !PT ;  /* 0x0000000724077209 */ /* 0x000fe40007810000 */
[----:B------:R-:W-:Y:S02]  /*a9c0*/  FSEL R30, R30, -INF , !P4 ;  /* 0xff8000001e1e7808 */ /* 0x000fe40006000000 */
        /* <DEDUP_REMOVED lines=17> */
[----:B------:R-:W-:Y:S02]  /*aae0*/  ISETP.LT.OR P3, PT, R15, 0xa, P3 ;  /* 0x0000000a0f00780c */ /* 0x000fe40001f61670 */
[----:B------:R-:W-:Y:S02]  /*aaf0*/  FMNMX.FTZ R7, R56, R7, !PT ;  /* 0x0000000738077209 */ /* 0x000fe40007810000 */
[----:B------:R-:W-:Y:S02]  /*ab00*/  FSEL R140, R31, -INF , !P3 ;  /* 0xff8000001f8c7808 */ /* 0x000fe40005800000 */
        /* <DEDUP_REMOVED lines=32> */
[----:B0-----:R-:W-:-:S05]  /*ad10*/  FMUL.FTZ R21, R6, R7 ;  /* 0x0000000706157220 */ /* 0x001fca0000410000 */
[----:B------:R-:W-:-:S05]  /*ad20*/  FSEL R21, R21, RZ, P5 ;  /* 0x000000ff15157208 */ /* 0x000fca0002800000 */
[-CC-:B------:R-:W-:Y:S01]  /*ad30*/  FFMA.FTZ R148, R144, R7.reuse, -R21.reuse ;  /* 0x0000000790947223 */ /* 0x180fe20000010815 */
[----:B------:R-:W-:Y:S01]  /*ad40*/  FSEL R144, R39, -INF , !P4 ;  /* 0xff80000027907808 */ /* 0x000fe20006000000 */
[-CC-:B------:R-:W-:Y:S01]  /*ad50*/  FFMA.FTZ R23, R146, R7.reuse, -R21.reuse ;  /* 0x0000000792177223 */ /* 0x180fe20000010815 */
[----:B------:R-:W-:Y:S01]  /*ad60*/  ISETP.GT.AND P4, PT, R19, 0x21, P2 ;  /* 0x000000211300780c */ /* 0x000fe20001784270 */
[-CC-:B------:R-:W-:Y:S01]  /*ad70*/  FFMA.FTZ R31, R32, R7.reuse, -R21.reuse ;  /* 0x00000007201f7223 */ /* 0x180fe20000010815 */
[-CC-:B------:R-:W-:Y:S01]  /*ad80*/  FFMA.FTZ R25, R24, R7.reuse, -R21.reuse ;  /* 0x0000000718197223 */ /* 0x180fe20000010815 */
[----:B------:R-:W-:Y:S01]  /*ad90*/  FSEL R24, R47, -INF , !P3 ;  /* 0xff8000002f187808 */ /* 0x000fe20005800000 */
[-CC-:B------:R-:W-:Y:S01]  /*ada0*/  FFMA.FTZ R33, R36, R7.reuse, -R21.reuse ;  /* 0x0000000724217223 */ /* 0x180fe20000010815 */
[----:B------:R-:W-:Y:S01]  /*adb0*/  ISETP.LT.OR P4, PT, R15, 0x22, P4 ;  /* 0x000000220f00780c */ /* 0x000fe20002781670 */
[-CC-:B------:R-:W-:Y:S01]  /*adc0*/  FFMA.FTZ R36, R10, R7.reuse, -R21.reuse ;  /* 0x000000070a247223 */ /* 0x180fe20000010815 */
[----:B------:R-:W-:Y:S01]  /*add0*/  ISETP.GT.AND P3, PT, R19, 0x31, P2 ;  /* 0x000000311300780c */ /* 0x000fe20001764270 */
        /* <DEDUP_REMOVED lines=13> */
[----:B------:R-:W-:Y:S01]  /*aeb0*/  ISETP.GT.AND P4, PT, R19, 0x30, P2 ;  /* 0x000000301300780c */ /* 0x000fe20001784270 */
[--C-:B------:R-:W-:Y:S01]  /*aec0*/  FFMA.FTZ R28, R28, R7, -R21.reuse ;  /* 0x000000071c1c7223 */ /* 0x100fe20000010815 */
[----:B------:R-:W-:Y:S01]  /*aed0*/  FMNMX.FTZ R27, R26, R11, !PT ;  /* 0x0000000b1a1b7209 */ /* 0x000fe20007810000 */
[-CC-:B------:R-:W-:Y:S01]  /*aee0*/  FFMA.FTZ R45, R132, R7.reuse, -R21.reuse ;  /* 0x00000007842d7223 */ /* 0x180fe20000010815 */
[----:B------:R-:W-:Y:S01]  /*aef0*/  ISETP.LT.OR P4, PT, R15, 0x31, P4 ;  /* 0x000000310f00780c */ /* 0x000fe20002781670 */
[----:B------:R-:W-:Y:S01]  /*af00*/  FFMA.FTZ R47, R80, R7, -R21 ;  /* 0x00000007502f7223 */ /* 0x000fe20000010815 */
[----:B------:R-:W-:Y:S01]  /*af10*/  FMNMX.FTZ R29, R138, R27, !PT ;  /* 0x0000001b8a1d7209 */ /* 0x000fe20007810000 */
[----:B------:R-:W-:Y:S01]  /*af20*/  MUFU.EX2 R148, R148 ;  /* 0x0000009400947308 */ /* 0x000fe20000000800 */
[----:B------:R-:W-:-:S02]  /*af30*/  FSEL R50, R50, -INF , !P4 ;  /* 0xff80000032327808 */ /* 0x000fc40006000000 */
[----:B------:R-:W-:Y:S02]  /*af40*/  FMNMX.FTZ R29, R30, R29, !PT ;  /* 0x0000001d1e1d7209 */ /* 0x000fe40007810000 */
[----:B------:R-:W-:Y:S02]  /*af50*/  ISETP.GT.AND P4, PT, R19, 0x38, P2 ;  /* 0x000000381300780c */ /* 0x000fe40001784270 */
[----:B------:R-:W-:Y:S01]  /*af60*/  FMNMX.FTZ R29, R140, R29, !PT ;  /* 0x0000001d8c1d7209 */ /* 0x000fe20007810000 */
[----:B------:R0:W-:Y:S01]  /*af70*/  MUFU.EX2 R27, R31 ;  /* 0x0000001f001b7308 */ /* 0x0001e20000000800 */
[----:B------:R-:W-:Y:S02]  /*af80*/  ISETP.LT.OR P4, PT, R15, 0x39, P4 ;  /* 0x000000390f00780c */ /* 0x000fe40002781670 */
[----:B------:R-:W-:Y:S02]  /*af90*/  FMNMX.FTZ R29, R34, R29, !PT ;  /* 0x0000001d221d7209 */ /* 0x000fe40007810000 */
[----:B------:R-:W-:-:S02]  /*afa0*/  ISETP.GT.AND P3, PT, R19, 0x39, P2 ;  /* 0x000000391300780c */ /* 0x000fc40001764270 */
[----:B------:R-:W-:Y:S01]  /*afb0*/  FSEL R54, R54, -INF , !P4 ;  /* 0xff80000036367808 */ /* 0x000fe20006000000 */
[----:B------:R-:W-:Y:S01]  /*afc0*/  MUFU.EX2 R23, R23 ;  /* 0x0000001700177308 */ /* 0x000fe20000000800 */
[----:B0-----:R-:W-:Y:S02]  /*afd0*/  FMNMX.FTZ R31, R142, R29, !PT ;  /* 0x0000001d8e1f7209 */ /* 0x001fe40007810000 */
[----:B------:R-:W-:Y:S02]  /*afe0*/  ISETP.GT.AND P4, PT, R19, 0x40, P2 ;  /* 0x000000401300780c */ /* 0x000fe40001784270 */
[----:B------:R-:W-:Y:S02]  /*aff0*/  FMNMX.FTZ R31, R38, R31, !PT ;  /* 0x0000001f261f7209 */ /* 0x000fe40007810000 */
[----:B------:R-:W-:Y:S01]  /*b000*/  ISETP.LT.OR P3, PT, R15, 0x3a, P3 ;  /* 0x0000003a0f00780c */ /* 0x000fe20001f61670 */
[----:B------:R0:W-:Y:S01]  /*b010*/  MUFU.EX2 R29, R33 ;  /* 0x00000021001d7308 */ /* 0x0001e20000000800 */
[----:B------:R-:W-:-:S02]  /*b020*/  FMNMX.FTZ R31, R144, R31, !PT ;  /* 0x0000001f901f7209 */ /* 0x000fc40007810000 */
[----:B------:R-:W-:Y:S02]  /*b030*/  ISETP.LT.OR P4, PT, R15, 0x41, P4 ;  /* 0x000000410f00780c */ /* 0x000fe40002781670 */
[----:B------:R-:W-:Y:S02]  /*b040*/  FMNMX.FTZ R31, R42, R31, !PT ;  /* 0x0000001f2a1f7209 */ /* 0x000fe40007810000 */
[----:B------:R-:W-:Y:S01]  /*b050*/  FSEL R152, R55, -INF , !P3 ;  /* 0xff80000037987808 */ /* 0x000fe20005800000 */
[----:B------:R-:W-:Y:S01]  /*b060*/  MUFU.EX2 R150, R150 ;  /* 0x0000009600967308 */ /* 0x000fe20000000800 */
[----:B0-----:R-:W-:Y:S02]  /*b070*/  FMNMX.FTZ R33, R146, R31, !PT ;  /* 0x0000001f92217209 */ /* 0x001fe40007810000 */
[----:B------:R-:W-:Y:S02]  /*b080*/  ISETP.GT.AND P3, PT, R19, 0x41, P2 ;  /* 0x000000411300780c */ /* 0x000fe40001764270 */
[----:B------:R-:W-:-:S02]  /*b090*/  FMNMX.FTZ R33, R46, R33, !PT ;  /* 0x000000212e217209 */ /* 0x000fc40007810000 */
[----:B------:R-:W-:Y:S01]  /*b0a0*/  FSEL R58, R58, -INF , !P4 ;  /* 0xff8000003a3a7808 */ /* 0x000fe20006000000 */
[----:B------:R0:W-:Y:S01]  /*b0b0*/  MUFU.EX2 R31, R10 ;  /* 0x0000000a001f7308 */ /* 0x0001e20000000800 */
[----:B------:R-:W-:Y:S02]  /*b0c0*/  FMNMX.FTZ R33, R24, R33, !PT ;  /* 0x0000002118217209 */ /* 0x000fe40007810000 */
[----:B------:R-:W-:Y:S02]  /*b0d0*/  ISETP.GT.AND P4, PT, R19, 0x48, P2 ;  /* 0x000000481300780c */ /* 0x000fe40001784270 */
[----:B------:R-:W-:Y:S02]  /*b0e0*/  FMNMX.FTZ R33, R50, R33, !PT ;  /* 0x0000002132217209 */ /* 0x000fe40007810000 */
[C---:B------:R-:W-:Y:S01]  /*b0f0*/  ISETP.LT.OR P3, PT, R15.reuse, 0x42, P3 ;  /* 0x000000420f00780c */ /* 0x040fe20001f61670 */
[----:B------:R-:W-:Y:S01]  /*b100*/  MUFU.EX2 R25, R25 ;  /* 0x0000001900197308 */ /* 0x000fe20000000800 */
[----:B------:R-:W-:Y:S01]  /*b110*/  FMNMX.FTZ R35, R32, R33, !PT ;  /* 0x0000002120237209 */ /* 0x000fe20007810000 */
[----:B0-----:R-:W-:Y:S01]  /*b120*/  FFMA.FTZ R10, R44, R7, -R21 ;  /* 0x000000072c0a7223 */ /* 0x001fe20000010815 */
[----:B------:R-:W-:-:S02]  /*b130*/  ISETP.LT.OR P4, PT, R15, 0x49, P4 ;  /* 0x000000490f00780c */ /* 0x000fc40002781670 */
[----:B------:R-:W-:Y:S02]  /*b140*/  FMNMX.FTZ R35, R54, R35, !PT ;  /* 0x0000002336237209 */ /* 0x000fe40007810000 */
[----:B------:R-:W-:Y:S01]  /*b150*/  FSEL R40, R59, -INF , !P3 ;  /* 0xff8000003b287808 */ /* 0x000fe20005800000 */
[----:B------:R-:W-:Y:S01]  /*b160*/  MUFU.EX2 R33, R10 ;  /* 0x0000000a00217308 */ /* 0x000fe20000000800 */
[C---:B------:R-:W-:Y:S02]  /*b170*/  ISETP.GT.AND P3, PT, R19.reuse, 0x49, P2 ;  /* 0x000000491300780c */ /* 0x040fe40001764270 */
[----:B------:R-:W-:Y:S02]  /*b180*/  FMNMX.FTZ R35, R152, R35, !PT ;  /* 0x0000002398237209 */ /* 0x000fe40007810000 */
[----:B------:R-:W-:Y:S02]  /*b190*/  FSEL R62, R62, -INF , !P4 ;  /* 0xff8000003e3e7808 */ /* 0x000fe40006000000 */
[----:B------:R-:W-:Y:S01]  /*b1a0*/  ISETP.GT.AND P4, PT, R19, 0x50, P2 ;  /* 0x000000501300780c */ /* 0x000fe20001784270 */
[----:B------:R-:W-:Y:S01]  /*b1b0*/  MUFU.EX2 R20, R20 ;  /* 0x0000001400147308 */ /* 0x000fe20000000800 */
[----:B------:R-:W-:-:S02]  /*b1c0*/  ISETP.LT.OR P3, PT, R15, 0x4a, P3 ;  /* 0x0000004a0f00780c */ /* 0x000fc40001f61670 */
[----:B------:R-:W-:Y:S02]  /*b1d0*/  FMNMX.FTZ R35, R58, R35, !PT ;  /* 0x000000233a237209 */ /* 0x000fe40007810000 */
[----:B------:R-:W-:Y:S02]  /*b1e0*/  ISETP.LT.OR P4, PT, R15, 0x51, P4 ;  /* 0x000000510f00780c */ /* 0x000fe40002781670 */
[----:B------:R-:W-:Y:S01]  /*b1f0*/  FSEL R154, R63, -INF , !P3 ;  /* 0xff8000003f9a7808 */ /* 0x000fe20005800000 */
[----:B------:R-:W-:Y:S01]  /*b200*/  MUFU.EX2 R36, R36 ;  /* 0x0000002400247308 */ /* 0x000fe20000000800 */
[----:B------:R-:W-:Y:S02]  /*b210*/  ISETP.GT.AND P3, PT, R19, 0x51, P2 ;  /* 0x000000511300780c */ /* 0x000fe40001764270 */
[----:B------:R-:W-:Y:S02]  /*b220*/  FMNMX.FTZ R37, R40, R35, !PT ;  /* 0x0000002328257209 */ /* 0x000fe40007810000 */
[----:B------:R-:W-:-:S02]  /*b230*/  FSEL R66, R66, -INF , !P4 ;  /* 0xff80000042427808 */ /* 0x000fc40006000000 */
[----:B------:R-:W-:Y:S01]  /*b240*/  ISETP.GT.AND P4, PT, R19, 0x58, P2 ;  /* 0x000000581300780c */ /* 0x000fe20001784270 */
[----:B------:R0:W-:Y:S01]  /*b250*/  MUFU.EX2 R35, R48 ;  /* 0x0000003000237308 */ /* 0x0001e20000000800 */
[C---:B------:R-:W-:Y:S02]  /*b260*/  ISETP.LT.OR P3, PT, R15.reuse, 0x52, P3 ;  /* 0x000000520f00780c */ /* 0x040fe40001f61670 */
[----:B------:R-:W-:Y:S02]  /*b270*/  FMNMX.FTZ R37, R62, R37, !PT ;  /* 0x000000253e257209 */ /* 0x000fe40007810000 */
[----:B------:R-:W-:Y:S02]  /*b280*/  ISETP.LT.OR P4, PT, R15, 0x59, P4 ;  /* 0x000000590f00780c */ /* 0x000fe40002781670 */
[----:B------:R-:W-:Y:S01]  /*b290*/  FSEL R44, R67, -INF , !P3 ;  /* 0xff800000432c7808 */ /* 0x000fe20005800000 */
[----:B------:R-:W-:Y:S01]  /*b2a0*/  MUFU.EX2 R18, R18 ;  /* 0x0000001200127308 */ /* 0x000fe20000000800 */
[----:B------:R-:W-:Y:S01]  /*b2b0*/  FMNMX.FTZ R37, R154, R37, !PT ;  /* 0x000000259a257209 */ /* 0x000fe20007810000 */
[----:B0-----:R-:W-:Y:S01]  /*b2c0*/  FFMA.FTZ R48, R120, R7, -R21 ;  /* 0x0000000778307223 */ /* 0x001fe20000010815 */
[----:B------:R-:W-:-:S02]  /*b2d0*/  ISETP.GT.AND P3, PT, R19, 0x59, P2 ;  /* 0x000000591300780c */ /* 0x000fc40001764270 */
[----:B------:R-:W-:Y:S02]  /*b2e0*/  FSEL R70, R70, -INF , !P4 ;  /* 0xff80000046467808 */ /* 0x000fe40006000000 */
[----:B------:R-:W-:Y:S01]  /*b2f0*/  FMNMX.FTZ R37, R66, R37, !PT ;  /* 0x0000002542257209 */ /* 0x000fe20007810000 */
[----:B------:R-:W-:Y:S01]  /*b300*/  MUFU.EX2 R22, R22 ;  /* 0x0000001600167308 */ /* 0x000fe20000000800 */
[----:B------:R-:W-:Y:S02]  /*b310*/  ISETP.GT.AND P4, PT, R19, 0x60, P2 ;  /* 0x000000601300780c */ /* 0x000fe40001784270 */
[C---:B------:R-:W-:Y:S02]  /*b320*/  ISETP.LT.OR P3, PT, R15.reuse, 0x5a, P3 ;  /* 0x0000005a0f00780c */ /* 0x040fe40001f61670 */
[----:B------:R-:W-:Y:S02]  /*b330*/  FMNMX.FTZ R39, R44, R37, !PT ;  /* 0x000000252c277209 */ /* 0x000fe40007810000 */
[----:B------:R-:W-:Y:S01]  /*b340*/  ISETP.LT.OR P4, PT, R15, 0x61, P4 ;  /* 0x000000610f00780c */ /* 0x000fe20002781670 */
[----:B------:R0:W-:Y:S01]  /*b350*/  MUFU.EX2 R37, R52 ;  /* 0x0000003400257308 */ /* 0x0001e20000000800 */
[----:B------:R-:W-:-:S02]  /*b360*/  FSEL R156, R71, -INF , !P3 ;  /* 0xff800000479c7808 */ /* 0x000fc40005800000 */
[C---:B------:R-:W-:Y:S02]  /*b370*/  ISETP.GT.AND P3, PT, R19.reuse, 0x61, P2 ;  /* 0x000000611300780c */ /* 0x040fe40001764270 */
[----:B------:R-:W-:Y:S02]  /*b380*/  FMNMX.FTZ R39, R70, R39, !PT ;  /* 0x0000002746277209 */ /* 0x000fe40007810000 */
[----:B------:R-:W-:Y:S01]  /*b390*/  FSEL R74, R74, -INF , !P4 ;  /* 0xff8000004a4a7808 */ /* 0x000fe20006000000 */
[----:B------:R-:W-:Y:S01]  /*b3a0*/  MUFU.EX2 R28, R28 ;  /* 0x0000001c001c7308 */ /* 0x000fe20000000800 */
[----:B------:R-:W-:Y:S01]  /*b3b0*/  ISETP.GT.AND P4, PT, R19, 0x68, P2 ;  /* 0x000000681300780c */ /* 0x000fe20001784270 */
[-CC-:B0-----:R-:W-:Y:S01]  /*b3c0*/  FFMA.FTZ R52, R122, R7.reuse, -R21.reuse ;  /* 0x000000077a347223 */ /* 0x181fe20000010815 */
[----:B------:R-:W-:Y:S01]  /*b3d0*/  ISETP.LT.OR P3, PT, R15, 0x62, P3 ;  /* 0x000000620f00780c */ /* 0x000fe20001f61670 */
[----:B------:R-:W-:Y:S01]  /*b3e0*/  FFMA.FTZ R122, R84, R7, -R21 ;  /* 0x00000007547a7223 */ /* 0x000fe20000010815 */
[----:B------:R-:W-:-:S02]  /*b3f0*/  FMNMX.FTZ R39, R156, R39, !PT ;  /* 0x000000279c277209 */ /* 0x000fc40007810000 */
[----:B------:R-:W-:Y:S01]  /*b400*/  ISETP.LT.OR P4, PT, R15, 0x69, P4 ;  /* 0x000000690f00780c */ /* 0x000fe20002781670 */
[----:B------:R-:W-:Y:S01]  /*b410*/  MUFU.EX2 R48, R48 ;  /* 0x0000003000307308 */ /* 0x000fe20000000800 */
[----:B------:R-:W-:Y:S02]  /*b420*/  FSEL R75, R75, -INF , !P3 ;  /* 0xff8000004b4b7808 */ /* 0x000fe40005800000 */
[C---:B------:R-:W-:Y:S02]  /*b430*/  ISETP.GT.AND P3, PT, R19.reuse, 0x69, P2 ;  /* 0x000000691300780c */ /* 0x040fe40001764270 */
[----:B------:R-:W-:Y:S01]  /*b440*/  FMNMX.FTZ R10, R74, R39, !PT ;  /* 0x000000274a0a7209 */ /* 0x000fe20007810000 */
[-CC-:B------:R-:W-:Y:S01]  /*b450*/  FFMA.FTZ R39, R56, R7.reuse, -R21.reuse ;  /* 0x0000000738277223 */ /* 0x180fe20000010815 */
[----:B------:R-:W-:Y:S01]  /*b460*/  FSEL R78, R78, -INF , !P4 ;  /* 0xff8000004e4e7808 */ /* 0x000fe20006000000 */
[-CC-:B------:R-:W-:Y:S01]  /*b470*/  FFMA.FTZ R56, R124, R7.reuse, -R21.reuse ;  /* 0x000000077c387223 */ /* 0x180fe20000010815 */
[----:B------:R-:W-:Y:S01]  /*b480*/  ISETP.GT.AND P4, PT, R19, 0x70, P2 ;  /* 0x000000701300780c */ /* 0x000fe20001784270 */
[----:B------:R-:W-:Y:S01]  /*b490*/  FFMA.FTZ R124, R72, R7, -R21 ;  /* 0x00000007487c7223 */ /* 0x000fe20000010815 */
[----:B------:R-:W-:Y:S01]  /*b4a0*/  ISETP.LT.OR P3, PT, R15, 0x6a, P3 ;  /* 0x0000006a0f00780c */ /* 0x000fe20001f61670 */
[----:B------:R-:W-:Y:S01]  /*b4b0*/  MUFU.EX2 R39, R39 ;  /* 0x0000002700277308 */ /* 0x000fe20000000800 */
[----:B------:R-:W-:-:S02]  /*b4c0*/  FMNMX.FTZ R41, R75, R10, !PT ;  /* 0x0000000a4b297209 */ /* 0x000fc40007810000 */
[----:B------:R-:W-:Y:S02]  /*b4d0*/  ISETP.LT.OR P4, PT, R15, 0x71, P4 ;  /* 0x000000710f00780c */ /* 0x000fe40002781670 */
[----:B------:R-:W-:Y:S02]  /*b4e0*/  FSEL R120, R79, -INF , !P3 ;  /* 0xff8000004f787808 */ /* 0x000fe40005800000 */
[C---:B------:R-:W-:Y:S01]  /*b4f0*/  ISETP.GT.AND P3, PT, R19.reuse, 0x71, P2 ;  /* 0x000000711300780c */ /* 0x040fe20001764270 */
[----:B------:R-:W0:Y:S01]  /*b500*/  MUFU.EX2 R52, R52 ;  /* 0x0000003400347308 */ /* 0x000e220000000800 */
[----:B------:R-:W-:Y:S02]  /*b510*/  FMNMX.FTZ R41, R78, R41, !PT ;  /* 0x000000294e297209 */ /* 0x000fe40007810000 */
[----:B------:R-:W-:Y:S02]  /*b520*/  FSEL R82, R82, -INF , !P4 ;  /* 0xff80000052527808 */ /* 0x000fe40006000000 */
[----:B------:R-:W-:-:S02]  /*b530*/  ISETP.GT.AND P4, PT, R19, 0x78, P2 ;  /* 0x000000781300780c */ /* 0x000fc40001784270 */
[----:B------:R-:W-:Y:S01]  /*b540*/  ISETP.LT.OR P3, PT, R15, 0x72, P3 ;  /* 0x000000720f00780c */ /* 0x000fe20001f61670 */
[----:B------:R-:W-:Y:S01]  /*b550*/  MUFU.EX2 R56, R56 ;  /* 0x0000003800387308 */ /* 0x000fe20000000800 */
[----:B------:R-:W-:Y:S02]  /*b560*/  FMNMX.FTZ R41, R120, R41, !PT ;  /* 0x0000002978297209 */ /* 0x000fe40007810000 */
[----:B------:R-:W-:Y:S02]  /*b570*/  ISETP.GT.AND P2, PT, R19, 0x79, P2 ;  /* 0x000000791300780c */ /* 0x000fe40001744270 */
[----:B------:R-:W-:Y:S02]  /*b580*/  ISETP.LT.OR P4, PT, R15, 0x79, P4 ;  /* 0x000000790f00780c */ /* 0x000fe40002781670 */
[----:B------:R-:W-:Y:S01]  /*b590*/  FSEL R83, R83, -INF , !P3 ;  /* 0xff80000053537808 */ /* 0x000fe20005800000 */
[----:B------:R-:W-:Y:S01]  /*b5a0*/  MUFU.EX2 R124, R124 ;  /* 0x0000007c007c7308 */ /* 0x000fe20000000800 */
[----:B------:R-:W-:Y:S01]  /*b5b0*/  FMNMX.FTZ R10, R82, R41, !PT ;  /* 0x00000029520a7209 */ /* 0x000fe20007810000 */
[-CC-:B------:R-:W-:Y:S01]  /*b5c0*/  FFMA.FTZ R41, R68, R7.reuse, -R21.reuse ;  /* 0x0000000744297223 */ /* 0x180fe20000010815 */
[----:B------:R-:W-:Y:S01]  /*b5d0*/  ISETP.LT.OR P2, PT, R15, 0x7a, P2 ;  /* 0x0000007a0f00780c */ /* 0x000fe20001741670 */
[-CC-:B------:R-:W-:Y:S01]  /*b5e0*/  FFMA.FTZ R15, R60, R7.reuse, -R21.reuse ;  /* 0x000000073c0f7223 */ /* 0x180fe20000010815 */
[----:B------:R-:W-:Y:S01]  /*b5f0*/  FSEL R86, R86, -INF , !P4 ;  /* 0xff80000056567808 */ /* 0x000fe20006000000 */
[-CC-:B------:R-:W-:Y:S01]  /*b600*/  FFMA.FTZ R60, R126, R7.reuse, -R21.reuse ;  /* 0x000000077e3c7223 */ /* 0x180fe20000010815 */
[----:B------:R-:W-:Y:S01]  /*b610*/  FMNMX.FTZ R19, R83, R10, !PT ;  /* 0x0000000a53137209 */ /* 0x000fe20007810000 */
[-CC-:B------:R-:W-:Y:S01]  /*b620*/  FFMA.FTZ R126, R76, R7.reuse, -R21.reuse ;  /* 0x000000074c7e7223 */ /* 0x180fe20000010815 */
[----:B------:R-:W-:Y:S01]  /*b630*/  FSEL R87, R87, -INF , !P2 ;  /* 0xff80000057577808 */ /* 0x000fe20005000000 */
[--C-:B------:R-:W-:Y:S01]  /*b640*/  FFMA.FTZ R68, R134, R7, -R21.reuse ;  /* 0x0000000786447223 */ /* 0x100fe20000010815 */
[----:B------:R-:W-:Y:S01]  /*b650*/  FMNMX.FTZ R10, R86, R19, !PT ;  /* 0x00000013560a7209 */ /* 0x000fe20007810000 */
[-CC-:B------:R-:W-:Y:S01]  /*b660*/  FFMA.FTZ R19, R64, R7.reuse, -R21.reuse ;  /* 0x0000000740137223 */ /* 0x180fe20000010815 */
[----:B------:R-:W-:Y:S01]  /*b670*/  FSEL R51, R6, RZ, P5 ;  /* 0x000000ff06337208 */ /* 0x000fe20002800000 */
[----:B------:R-:W-:Y:S01]  /*b680*/  FFMA.FTZ R64, R128, R7, -R21 ;  /* 0x0000000780407223 */ /* 0x000fe20000010815 */
[----:B------:R-:W-:Y:S01]  /*b690*/  FMNMX.FTZ R10, R87, R10, !PT ;  /* 0x0000000a570a7209 */ /* 0x000fe20007810000 */
[----:B------:R-:W1:Y:S01]  /*b6a0*/  MUFU.EX2 R15, R15 ;  /* 0x0000000f000f7308 */ /* 0x000e620000000800 */
[----:B0-----:R-:W-:Y:S01]  /*b6b0*/  F2FP.F16.F32.PACK_AB R132, R52, R39 ;  /* 0x000000273484723e */ /* 0x001fe200000000ff */
[----:B------:R-:W-:-:S02]  /*b6c0*/  FADD.FTZ R8, -R51, R8 ;  /* 0x0000000833087221 */ /* 0x000fc40000010100 */
[----:B------:R-:W0:Y:S04]  /*b6d0*/  SHFL.BFLY PT, R43, R10, 0x2, 0x1f ;  /* 0x0c401f000a2b7f89 */ /* 0x000e2800000e0000 */
[----:B------:R-:W-:Y:S08]  /*b6e0*/  MUFU.EX2 R19, R19 ;  /* 0x0000001300137308 */ /* 0x000ff00000000800 */
[----:B------:R-:W2:Y:S01]  /*b6f0*/  MUFU.EX2 R60, R60 ;  /* 0x0000003c003c7308 */ /* 0x000ea20000000800 */
[----:B-1----:R-:W-:-:S07]  /*b700*/  F2FP.F16.F32.PACK_AB R134, R56, R15 ;  /* 0x0000000f3886723e */ /* 0x002fce00000000ff */
[----:B------:R-:W-:Y:S01]  /*b710*/  MUFU.EX2 R41, R41 ;  /* 0x0000002900297308 */ /* 0x000fe20000000800 */
[----:B0-----:R-:W-:Y:S01]  /*b720*/  FMNMX.FTZ R49, R10, R43, !PT ;  /* 0x0000002b0a317209 */ /* 0x001fe20007810000 */
[----:B------:R-:W-:-:S06]  /*b730*/  FFMA.FTZ R43, R130, R7, -R21 ;  /* 0x00000007822b7223 */ /* 0x000fcc0000010815 */
[----:B------:R-:W0:Y:S01]  /*b740*/  MUFU.EX2 R64, R64 ;  /* 0x0000004000407308 */ /* 0x000e220000000800 */
[----:B------:R-:W1:Y:S01]  /*b750*/  SHFL.BFLY PT, R10, R49, 0x1, 0x1f ;  /* 0x0c201f00310a7f89 */ /* 0x000e6200000e0000 */
[----:B--2---:R-:W-:-:S06]  /*b760*/  F2FP.F16.F32.PACK_AB R128, R60, R19 ;  /* 0x000000133c80723e */ /* 0x004fcc00000000ff */
[----:B------:R-:W-:Y:S08]  /*b770*/  MUFU.EX2 R43, R43 ;  /* 0x0000002b002b7308 */ /* 0x000ff00000000800 */
        /* <DEDUP_REMOVED lines=31> */
[-CC-:B------:R-:W-:Y:S01]  /*b970*/  FFMA.FTZ R133, R58, R7.reuse, -R51.reuse ;  /* 0x000000073a857223 */ /* 0x180fe20000010833 */
[C---:B------:R-:W-:Y:S01]  /*b980*/  FADD.FTZ R5, R23.reuse, R42 ;  /* 0x0000002a17057221 */ /* 0x040fe20000010000 */
[-CC-:B------:R-:W-:Y:S01]  /*b990*/  FFMA.FTZ R40, R40, R7.reuse, -R51.reuse ;  /* 0x0000000728287223 */ /* 0x180fe20000010833 */
[----:B------:R-:W-:Y:S01]  /*b9a0*/  F2FP.F16.F32.PACK_AB R148, R23, R148 ;  /* 0x000000941794723e */ /* 0x000fe200000000ff */
[----:B------:R-:W-:Y:S01]  /*b9b0*/  FFMA.FTZ R135, R62, R7, -R51 ;  /* 0x000000073e877223 */ /* 0x000fe20000010833 */
[----:B------:R-:W-:Y:S01]  /*b9c0*/  FADD.FTZ R42, R150, R5 ;  /* 0x00000005962a7221 */ /* 0x000fe20000010000 */
[----:B------:R-:W-:Y:S01]  /*b9d0*/  MUFU.EX2 R151, R151 ;  /* 0x0000009700977308 */ /* 0x000fe20000000800 */
[----:B------:R-:W-:Y:S01]  /*b9e0*/  F2FP.F16.F32.PACK_AB R140, R18, R31 ;  /* 0x0000001f128c723e */ /* 0x000fe200000000ff */
[-CC-:B------:R-:W-:Y:S01]  /*b9f0*/  FFMA.FTZ R129, R66, R7.reuse, -R51.reuse ;  /* 0x0000000742817223 */ /* 0x180fe20000010833 */
[----:B------:R-:W-:Y:S01]  /*ba00*/  FADD.FTZ R46, R25, R42 ;  /* 0x0000002a192e7221 */ /* 0x000fe20000010000 */
[----:B------:R-:W-:Y:S01]  /*ba10*/  FSEL R42, R10, RZ, P2 ;  /* 0x000000ff0a2a7208 */ /* 0x000fe20001000000 */
[----:B------:R-:W-:Y:S01]  /*ba20*/  FFMA.FTZ R44, R44, R7, -R51 ;  /* 0x000000072c2c7223 */ /* 0x000fe20000010833 */
[----:B------:R-:W-:Y:S01]  /*ba30*/  F2FP.F16.F32.PACK_AB R146, R36, R29 ;  /* 0x0000001d2492723e */ /* 0x000fe200000000ff */
[----:B------:R-:W-:Y:S01]  /*ba40*/  FADD.FTZ R5, R27, R46 ;  /* 0x0000002e1b057221 */ /* 0x000fe20000010000 */
[----:B------:R-:W-:Y:S01]  /*ba50*/  MUFU.EX2 R26, R26 ;  /* 0x0000001a001a7308 */ /* 0x000fe20000000800 */
[----:B------:R-:W-:Y:S01]  /*ba60*/  FADD.FTZ R46, -R42, R11 ;  /* 0x0000000b2a2e7221 */ /* 0x000fe20000010100 */
[----:B------:R-:W-:Y:S01]  /*ba70*/  F2FP.F16.F32.PACK_AB R142, R22, R33 ;  /* 0x00000021168e723e */ /* 0x000fe200000000ff */
[----:B------:R-:W-:Y:S01]  /*ba80*/  FADD.FTZ R50, R20, R5 ;  /* 0x0000000514327221 */ /* 0x000fe20000010000 */
[-CC-:B------:R-:W-:Y:S01]  /*ba90*/  FFMA.FTZ R131, R70, R7.reuse, -R51.reuse ;  /* 0x0000000746837223 */ /* 0x180fe20000010833 */
[-C--:B------:R-:W-:Y:S01]  /*baa0*/  FMUL.FTZ R11, R46, R7.reuse ;  /* 0x000000072e0b7220 */ /* 0x080fe20000410000 */
[-CC-:B------:R-:W-:Y:S01]  /*bab0*/  FFMA.FTZ R156, R156, R7.reuse, -R51.reuse ;  /* 0x000000079c9c7223 */ /* 0x180fe20000010833 */
[----:B------:R-:W-:Y:S01]  /*bac0*/  FADD.FTZ R5, R29, R50 ;  /* 0x000000321d057221 */ /* 0x000fe20000010000 */
[----:B------:R-:W-:Y:S01]  /*bad0*/  IMAD.U32 R50, RZ, RZ, UR6 ;  /* 0x00000006ff327e24 */ /* 0x000fe2000f8e00ff */
[----:B------:R-:W-:Y:S01]  /*bae0*/  MUFU.EX2 R145, R145 ;  /* 0x0000009100917308 */ /* 0x000fe20000000800 */
[----:B------:R-:W-:Y:S01]  /*baf0*/  FFMA.FTZ R125, R74, R7, -R51 ;  /* 0x000000074a7d7223 */ /* 0x000fe20000010833 */
[----:B------:R-:W-:Y:S01]  /*bb00*/  FADD.FTZ R46, R36, R5 ;  /* 0x00000005242e7221 */ /* 0x000fe20000010000 */
[----:B------:R-:W-:Y:S01]  /*bb10*/  F2FP.F16.F32.PACK_AB R144, R20, R27 ;  /* 0x0000001b1490723e */ /* 0x000fe200000000ff */
[-CC-:B------:R-:W-:Y:S01]  /*bb20*/  FFMA.FTZ R75, R75, R7.reuse, -R51.reuse ;  /* 0x000000074b4b7223 */ /* 0x180fe20000010833 */
[----:B------:R-:W-:Y:S01]  /*bb30*/  @!P1 LEA R50, R50, UR38, 0x3 ;  /* 0x0000002632329c11 */ /* 0x000fe2000f8e18ff */
[----:B------:R-:W-:Y:S01]  /*bb40*/  FADD.FTZ R5, R31, R46 ;  /* 0x0000002e1f057221 */ /* 0x000fe20000010000 */
[-CC-:B------:R-:W-:Y:S01]  /*bb50*/  FFMA.FTZ R78, R78, R7.reuse, -R51.reuse ;  /* 0x000000074e4e7223 */ /* 0x180fe20000010833 */
[----:B------:R-:W0:Y:S01]  /*bb60*/  MUFU.EX2 R11, R11 ;  /* 0x0000000b000b7308 */ /* 0x000e220000000800 */
[----:B------:R-:W-:Y:S01]  /*bb70*/  FFMA.FTZ R82, R82, R7, -R51 ;  /* 0x0000000752527223 */ /* 0x000fe20000010833 */
[----:B------:R-:W-:Y:S01]  /*bb80*/  FADD.FTZ R46, R18, R5 ;  /* 0x00000005122e7221 */ /* 0x000fe20000010000 */
[----:B------:R-:W-:-:S02]  /*bb90*/  @!P1 VIADD R50, R50, 0x16860 ;  /* 0x0001686032329836 */ /* 0x000fc40000000000 */
[-CC-:B------:R-:W-:Y:S01]  /*bba0*/  FFMA.FTZ R83, R83, R7.reuse, -R51.reuse ;  /* 0x0000000753537223 */ /* 0x180fe20000010833 */
[----:B------:R-:W-:Y:S01]  /*bbb0*/  FFMA.FTZ R86, R86, R7, -R51 ;  /* 0x0000000756567223 */ /* 0x000fe20000010833 */
[----:B------:R-:W-:Y:S01]  /*bbc0*/  FADD.FTZ R5, R33, R46 ;  /* 0x0000002e21057221 */ /* 0x000fe20000010000 */
[----:B------:R-:W-:Y:S01]  /*bbd0*/  ISETP.GT.AND P2, PT, R9, UR37, PT ;  /* 0x0000002509007c0c */ /* 0x000fe2000bf44270 */
[----:B------:R-:W1:Y:S01]  /*bbe0*/  MUFU.EX2 R30, R30 ;  /* 0x0000001e001e7308 */ /* 0x000e620000000800 */
[----:B------:R-:W-:Y:S01]  /*bbf0*/  @!P1 PRMT R46, RZ, 0x654, R50 ;  /* 0x00000654ff2e9816 */ /* 0x000fe20000000032 */
[----:B------:R-:W-:Y:S01]  /*bc00*/  FADD.FTZ R50, R22, R5 ;  /* 0x0000000516327221 */ /* 0x000fe20000010000 */
[----:B------:R-:W-:Y:S01]  /*bc10*/  UMOV UR6, UR4 ;  /* 0x0000000400067c82 */ /* 0x000fe20008000000 */
[----:B------:R-:W-:Y:S01]  /*bc20*/  F2FP.F16.F32.PACK_AB R150, R25, R150 ;  /* 0x000000961996723e */ /* 0x000fe200000000ff */
[----:B------:R2:W-:Y:S01]  /*bc30*/  @!P1 SYNCS.ARRIVE.TRANS64.RED.A1T0 RZ, [R46+URZ], RZ ;  /* 0x000000ff2eff99a7 */ /* 0x0005e2000810043f */
[----:B------:R-:W-:Y:S01]  /*bc40*/  FADD.FTZ R5, R35, R50 ;  /* 0x0000003223057221 */ /* 0x000fe20000010000 */
[----:B------:R-:W-:Y:S01]  /*bc50*/  F2FP.F16.F32.PACK_AB R138, R48, R37 ;  /* 0x00000025308a723e */ /* 0x000fe200000000ff */
[----:B------:R-:W3:Y:S01]  /*bc60*/  MUFU.EX2 R147, R147 ;  /* 0x0000009300937308 */ /* 0x000ee20000000800 */
[-C--:B0-----:R-:W-:Y:S01]  /*bc70*/  FMUL.FTZ R90, R90, R11.reuse ;  /* 0x0000000b5a5a7220 */ /* 0x081fe20000410000 */
[----:B------:R-:W-:Y:S01]  /*bc80*/  FADD.FTZ R50, R28, R5 ;  /* 0x000000051c327221 */ /* 0x000fe20000010000 */
[-C--:B------:R-:W-:Y:S01]  /*bc90*/  FMUL.FTZ R91, R91, R11.reuse ;  /* 0x0000000b5b5b7220 */ /* 0x080fe20000410000 */
[----:B------:R-:W-:Y:S01]  /*bca0*/  FMUL.FTZ R94, R94, R11 ;  /* 0x0000000b5e5e7220 */ /* 0x000fe20000410000 */
[----:B--2---:R-:W-:Y:S01]  /*bcb0*/  FFMA.FTZ R46, R11, R4, R8 ;  /* 0x000000040b2e7223 */ /* 0x004fe20000010008 */
[----:B------:R-:W-:Y:S01]  /*bcc0*/  FADD.FTZ R53, R37, R50 ;  /* 0x0000003225357221 */ /* 0x000fe20000010000 */
[----:B------:R-:W-:Y:S01]  /*bcd0*/  FFMA.FTZ R4, R154, R7, -R51 ;  /* 0x000000079a047223 */ /* 0x000fe20000010833 */
[----:B------:R-:W0:Y:S01]  /*bce0*/  MUFU.EX2 R34, R34 ;  /* 0x0000002200227308 */ /* 0x000e220000000800 */
[C---:B------:R-:W-:Y:S01]  /*bcf0*/  FADD.FTZ R46, R149.reuse, R46 ;  /* 0x0000002e952e7221 */ /* 0x040fe20000010000 */
[----:B------:R-:W-:Y:S01]  /*bd00*/  FADD.FTZ R50, R48, R53 ;  /* 0x0000003530327221 */ /* 0x000fe20000010000 */
[----:B------:R-:W-:Y:S01]  /*bd10*/  F2FP.F16.F32.PACK_AB R149, R149, R8 ;  /* 0x000000089595723e */ /* 0x000fe200000000ff */
[-C--:B------:R-:W-:Y:S01]  /*bd20*/  FMUL.FTZ R95, R95, R11.reuse ;  /* 0x0000000b5f5f7220 */ /* 0x080fe20000410000 */
[----:B------:R-:W-:Y:S01]  /*bd30*/  FADD.FTZ R5, R151, R46 ;  /* 0x0000002e97057221 */ /* 0x000fe20000010000 */
[----:B------:R-:W-:Y:S01]  /*bd40*/  FADD.FTZ R53, R39, R50 ;  /* 0x0000003227357221 */ /* 0x000fe20000010000 */
[-C--:B------:R-:W-:Y:S01]  /*bd50*/  FMUL.FTZ R98, R98, R11.reuse ;  /* 0x0000000b62627220 */ /* 0x080fe20000410000 */
[----:B------:R-:W2:Y:S01]  /*bd60*/  MUFU.EX2 R141, R141 ;  /* 0x0000008d008d7308 */ /* 0x000ea20000000800 */
[----:B------:R-:W-:Y:S01]  /*bd70*/  FADD.FTZ R46, R26, R5 ;  /* 0x000000051a2e7221 */ /* 0x000fe20000010000 */
[----:B------:R-:W-:Y:S01]  /*bd80*/  FADD.FTZ R54, R52, R53 ;  /* 0x0000003534367221 */ /* 0x000fe20000010000 */
[-C--:B------:R-:W-:Y:S01]  /*bd90*/  FMUL.FTZ R99, R99, R11.reuse ;  /* 0x0000000b63637220 */ /* 0x080fe20000410000 */
[----:B------:R-:W-:Y:S01]  /*bda0*/  FMUL.FTZ R102, R102, R11 ;  /* 0x0000000b66667220 */ /* 0x000fe20000410000 */
[----:B------:R-:W-:Y:S01]  /*bdb0*/  FADD.FTZ R5, R145, R46 ;  /* 0x0000002e91057221 */ /* 0x000fe20000010000 */
[----:B------:R-:W-:Y:S01]  /*bdc0*/  FADD.FTZ R53, R15, R54 ;  /* 0x000000360f357221 */ /* 0x000fe20000010000 */
[-C--:B------:R-:W-:Y:S01]  /*bdd0*/  FFMA.FTZ R46, R120, R7.reuse, -R51 ;  /* 0x00000007782e7223 */ /* 0x080fe20000010833 */
[----:B------:R-:W4:Y:S01]  /*bde0*/  MUFU.EX2 R38, R38 ;  /* 0x0000002600267308 */ /* 0x000f220000000800 */
[----:B-1----:R-:W-:Y:S01]  /*bdf0*/  FADD.FTZ R50, R30, R5 ;  /* 0x000000051e327221 */ /* 0x002fe20000010000 */
[----:B------:R-:W-:Y:S01]  /*be00*/  FADD.FTZ R54, R56, R53 ;  /* 0x0000003538367221 */ /* 0x000fe20000010000 */
[----:B------:R-:W-:Y:S01]  /*be10*/  FFMA.FTZ R51, R87, R7, -R51 ;  /* 0x0000000757337223 */ /* 0x000fe20000010833 */
[-C--:B------:R-:W-:Y:S01]  /*be20*/  FMUL.FTZ R103, R103, R11.reuse ;  /* 0x0000000b67677220 */ /* 0x080fe20000410000 */
[----:B---3--:R-:W-:Y:S01]  /*be30*/  FADD.FTZ R5, R147, R50 ;  /* 0x0000003293057221 */ /* 0x008fe20000010000 */
[----:B------:R-:W-:Y:S01]  /*be40*/  FADD.FTZ R53, R19, R54 ;  /* 0x0000003613357221 */ /* 0x000fe20000010000 */
[-C--:B------:R-:W-:Y:S01]  /*be50*/  FMUL.FTZ R106, R106, R11.reuse ;  /* 0x0000000b6a6a7220 */ /* 0x080fe20000410000 */
[----:B------:R-:W1:Y:S01]  /*be60*/  MUFU.EX2 R143, R143 ;  /* 0x0000008f008f7308 */ /* 0x000e620000000800 */
[----:B0-----:R-:W-:Y:S01]  /*be70*/  FADD.FTZ R50, R34, R5 ;  /* 0x0000000522327221 */ /* 0x001fe20000010000 */
[----:B------:R-:W-:Y:S01]  /*be80*/  FADD.FTZ R54, R60, R53 ;  /* 0x000000353c367221 */ /* 0x000fe20000010000 */
[-C--:B------:R-:W-:Y:S01]  /*be90*/  FMUL.FTZ R107, R107, R11.reuse ;  /* 0x0000000b6b6b7220 */ /* 0x080fe20000410000 */
[-C--:B------:R-:W-:Y:S01]  /*bea0*/  FMUL.FTZ R110, R110, R11.reuse ;  /* 0x0000000b6e6e7220 */ /* 0x080fe20000410000 */
[----:B--2---:R-:W-:Y:S01]  /*beb0*/  FADD.FTZ R5, R141, R50 ;  /* 0x000000328d057221 */ /* 0x004fe20000010000 */
[----:B------:R-:W-:Y:S01]  /*bec0*/  FADD.FTZ R23, R41, R54 ;  /* 0x0000003629177221 */ /* 0x000fe20000010000 */
[-C--:B------:R-:W-:Y:S01]  /*bed0*/  FMUL.FTZ R111, R111, R11.reuse ;  /* 0x0000000b6f6f7220 */ /* 0x080fe20000410000 */
[----:B------:R-:W0:Y:S01]  /*bee0*/  MUFU.EX2 R24, R24 ;  /* 0x0000001800187308 */ /* 0x000e220000000800 */
[----:B----4-:R-:W-:Y:S01]  /*bef0*/  FADD.FTZ R50, R38, R5 ;  /* 0x0000000526327221 */ /* 0x010fe20000010000 */
[----:B------:R-:W-:Y:S01]  /*bf00*/  FADD.FTZ R23, R64, R23 ;  /* 0x0000001740177221 */ /* 0x000fe20000010000 */
[-C--:B------:R-:W-:Y:S01]  /*bf10*/  FMUL.FTZ R114, R114, R11.reuse ;  /* 0x0000000b72727220 */ /* 0x080fe20000410000 */
[-C--:B------:R-:W-:Y:S01]  /*bf20*/  FMUL.FTZ R115, R115, R11.reuse ;  /* 0x0000000b73737220 */ /* 0x080fe20000410000 */
[-C--:B------:R-:W-:Y:S01]  /*bf30*/  FMUL.FTZ R118, R118, R11.reuse ;  /* 0x0000000b76767220 */ /* 0x080fe20000410000 */
[----:B------:R-:W-:Y:S01]  /*bf40*/  FADD.FTZ R36, R124, R23 ;  /* 0x000000177c247221 */ /* 0x000fe20000010000 */
[----:B------:R-:W-:Y:S01]  /*bf50*/  FMUL.FTZ R119, R119, R11 ;  /* 0x0000000b77777220 */ /* 0x000fe20000410000 */
[----:B------:R-:W2:Y:S01]  /*bf60*/  MUFU.EX2 R137, R137 ;  /* 0x0000008900897308 */ /* 0x000ea20000000800 */
[----:B-1----:R-:W-:Y:S01]  /*bf70*/  FADD.FTZ R5, R143, R50 ;  /* 0x000000328f057221 */ /* 0x002fe20000010000 */
[C---:B------:R-:W-:Y:S01]  /*bf80*/  FADD.FTZ R23, R43.reuse, R36 ;  /* 0x000000242b177221 */ /* 0x040fe20000010000 */
[----:B------:R-:W-:Y:S01]  /*bf90*/  F2FP.F16.F32.PACK_AB R124, R43, R124 ;  /* 0x0000007c2b7c723e */ /* 0x000fe200000000ff */
[-C--:B------:R-:W-:Y:S01]  /*bfa0*/  FMUL.FTZ R88, R88, R21.reuse ;  /* 0x0000001558587220 */ /* 0x080fe20000410000 */
[-C--:B------:R-:W-:Y:S01]  /*bfb0*/  FMUL.FTZ R89, R89, R21.reuse ;  /* 0x0000001559597220 */ /* 0x080fe20000410000 */
[----:B------:R-:W-:Y:S01]  /*bfc0*/  FADD.FTZ R22, R126, R23 ;  /* 0x000000177e167221 */ /* 0x000fe20000010000 */
[C---:B------:R-:W-:Y:S01]  /*bfd0*/  F2FP.F16.F32.PACK_AB R126, R45.reuse, R126 ;  /* 0x0000007e2d7e723e */ /* 0x040fe200000000ff */
[----:B------:R-:W1:Y:S01]  /*bfe0*/  MUFU.EX2 R32, R32 ;  /* 0x0000002000207308 */ /* 0x000e620000000800 */
[----:B0-----:R-:W-:Y:S01]  /*bff0*/  FADD.FTZ R50, R24, R5 ;  /* 0x0000000518327221 */ /* 0x001fe20000010000 */
[----:B------:R-:W-:Y:S01]  /*c000*/  FADD.FTZ R22, R45, R22 ;  /* 0x000000162d167221 */ /* 0x000fe20000010000 */
[-C--:B------:R-:W-:Y:S01]  /*c010*/  FMUL.FTZ R92, R92, R21.reuse ;  /* 0x000000155c5c7220 */ /* 0x080fe20000410000 */
[-C--:B------:R-:W-:Y:S01]  /*c020*/  FMUL.FTZ R93, R93, R21.reuse ;  /* 0x000000155d5d7220 */ /* 0x080fe20000410000 */
[-C--:B------:R-:W-:Y:S01]  /*c030*/  FMUL.FTZ R96, R96, R21.reuse ;  /* 0x0000001560607220 */ /* 0x080fe20000410000 */
[----:B------:R-:W-:Y:S01]  /*c040*/  FADD.FTZ R15, R47, R22 ;  /* 0x000000162f0f7221 */ /* 0x000fe20000010000 */
[-C--:B------:R-:W-:Y:S01]  /*c050*/  FMUL.FTZ R97, R97, R21.reuse ;  /* 0x0000001561617220 */ /* 0x080fe20000410000 */
[----:B------:R-:W0:Y:S01]  /*c060*/  MUFU.EX2 R139, R139 ;  /* 0x0000008b008b7308 */ /* 0x000e220000000800 */
[----:B--2---:R-:W-:Y:S01]  /*c070*/  FADD.FTZ R5, R137, R50 ;  /* 0x0000003289057221 */ /* 0x004fe20000010000 */
[-C--:B------:R-:W-:Y:S01]  /*c080*/  FMUL.FTZ R100, R100, R21.reuse ;  /* 0x0000001564647220 */ /* 0x080fe20000410000 */
[-C--:B------:R-:W-:Y:S01]  /*c090*/  FMUL.FTZ R101, R101, R21.reuse ;  /* 0x0000001565657220 */ /* 0x080fe20000410000 */
[-C--:B------:R-:W-:Y:S01]  /*c0a0*/  FMUL.FTZ R104, R104, R21.reuse ;  /* 0x0000001568687220 */ /* 0x080fe20000410000 */
[-C--:B------:R-:W-:Y:S01]  /*c0b0*/  FMUL.FTZ R105, R105, R21.reuse ;  /* 0x0000001569697220 */ /* 0x080fe20000410000 */
[-C--:B------:R-:W-:Y:S01]  /*c0c0*/  FMUL.FTZ R108, R108, R21.reuse ;  /* 0x000000156c6c7220 */ /* 0x080fe20000410000 */
[-C--:B------:R-:W-:Y:S01]  /*c0d0*/  FMUL.FTZ R109, R109, R21.reuse ;  /* 0x000000156d6d7220 */ /* 0x080fe20000410000 */
[----:B------:R-:W2:Y:S01]  /*c0e0*/  MUFU.EX2 R42, R152 ;  /* 0x00000098002a7308 */ /* 0x000ea20000000800 */
[----:B-1----:R-:W-:Y:S01]  /*c0f0*/  FADD.FTZ R18, R32, R5 ;  /* 0x0000000520127221 */ /* 0x002fe20000010000 */
[-C--:B------:R-:W-:Y:S01]  /*c100*/  FMUL.FTZ R112, R112, R21.reuse ;  /* 0x0000001570707220 */ /* 0x080fe20000410000 */
[-C--:B------:R-:W-:Y:S01]  /*c110*/  FMUL.FTZ R113, R113, R21.reuse ;  /* 0x0000001571717220 */ /* 0x080fe20000410000 */
[-C--:B------:R-:W-:Y:S01]  /*c120*/  FMUL.FTZ R116, R116, R21.reuse ;  /* 0x0000001574747220 */ /* 0x080fe20000410000 */
[----:B------:R-:W-:Y:S01]  /*c130*/  FMUL.FTZ R117, R117, R21 ;  /* 0x0000001575757220 */ /* 0x000fe20000410000 */
[----:B------:R-:W-:Y:S01]  /*c140*/  F2FP.F16.F32.PACK_AB R151, R26, R151 ;  /* 0x000000971a97723e */ /* 0x000fe200000000ff */
[----:B------:R-:W-:Y:S01]  /*c150*/  VIADD R9, R9, 0xffffffff ;  /* 0xffffffff09097836 */ /* 0x000fe20000000000 */
[----:B------:R-:W1:Y:S01]  /*c160*/  MUFU.EX2 R133, R133 ;  /* 0x0000008500857308 */ /* 0x000e620000000800 */
[----:B0-----:R-:W-:Y:S01]  /*c170*/  FADD.FTZ R5, R139, R18 ;  /* 0x000000128b057221 */ /* 0x001fe20000010000 */
[----:B------:R-:W-:Y:S01]  /*c180*/  F2FP.F16.F32.PACK_AB R145, R30, R145 ;  /* 0x000000911e91723e */ /* 0x000fe200000000ff */
[----:B------:R-:W-:Y:S01]  /*c190*/  IMAD.MOV.U32 R8, RZ, RZ, R6 ;  /* 0x000000ffff087224 */ /* 0x000fe200078e0006 */
[----:B------:R-:W-:Y:S01]  /*c1a0*/  F2FP.F16.F32.PACK_AB R147, R34, R147 ;  /* 0x000000932293723e */ /* 0x000fe200000000ff */
[----:B------:R-:W-:Y:S01]  /*c1b0*/  IMAD.MOV.U32 R11, RZ, RZ, R10 ;  /* 0x000000ffff0b7224 */ /* 0x000fe200078e000a */
[----:B------:R-:W-:-:S02]  /*c1c0*/  F2FP.F16.F32.PACK_AB R141, R38, R141 ;  /* 0x0000008d268d723e */ /* 0x000fc400000000ff */
[----:B------:R-:W0:Y:S01]  /*c1d0*/  MUFU.EX2 R40, R40 ;  /* 0x0000002800287308 */ /* 0x000e220000000800 */
[----:B--2---:R-:W-:Y:S01]  /*c1e0*/  FADD.FTZ R18, R42, R5 ;  /* 0x000000052a127221 */ /* 0x004fe20000010000 */
[----:B------:R-:W-:Y:S02]  /*c1f0*/  F2FP.F16.F32.PACK_AB R143, R24, R143 ;  /* 0x0000008f188f723e */ /* 0x000fe400000000ff */
[----:B------:R-:W-:Y:S02]  /*c200*/  F2FP.F16.F32.PACK_AB R137, R32, R137 ;  /* 0x000000892089723e */ /* 0x000fe400000000ff */
[----:B------:R-:W-:Y:S02]  /*c210*/  F2FP.F16.F32.PACK_AB R139, R42, R139 ;  /* 0x0000008b2a8b723e */ /* 0x000fe400000000ff */
        /* <DEDUP_REMOVED lines=41> */
[----:B0-----:R-:W-:Y:S01]  /*c4b0*/  FADD.FTZ R18, R123, R18 ;  /* 0x000000127b127221 */ /* 0x001fe20000010000 */
[C---:B--2---:R-:W-:Y:S01]  /*c4c0*/  FADD.FTZ R5, R49.reuse, R22 ;  /* 0x0000001631057221 */ /* 0x044fe20000010000 */
[----:B------:R-:W-:Y:S02]  /*c4d0*/  F2FP.F16.F32.PACK_AB R122, R49, R122 ;  /* 0x0000007a317a723e */ /* 0x000fe400000000ff */
[C---:B-1----:R-:W-:Y:S01]  /*c4e0*/  FADD.FTZ R4, R51.reuse, R18 ;  /* 0x0000001233047221 */ /* 0x042fe20000010000 */
[----:B------:R-:W-:Y:S01]  /*c4f0*/  F2FP.F16.F32.PACK_AB R123, R51, R123 ;  /* 0x0000007b337b723e */ /* 0x000fe200000000ff */
[----:B------:R-:W-:Y:S06]  /*c500*/  @P2 BRA `(.L_x_889) ;  /* 0xffffffd000cc2947 */ /* 0x000fec000383ffff */
.L_x_872:
[----:B------:R-:W-:Y:S06]  /*c510*/  BAR.ARV 0x8, 0x200 ;  /* 0x0208000000007b1d */ /* 0x000fec0000002000 */
[----:B------:R-:W-:Y:S05]  /*c520*/  @!P0 BRA `(.L_x_890) ;  /* 0x0000000000048947 */ /* 0x000fea0003800000 */
[----:B------:R-:W-:Y:S01]  /*c530*/  BPT.TRAP 0x1 ;  /* 0x000000040000795c */ /* 0x000fe20000300000 */
.L_x_890:
[----:B------:R-:W-:Y:S01]  /*c540*/  ULEA UR7, UR4, UR38, 0x3 ;  /* 0x0000002604077291 */ /* 0x000fe2000f8e183f */
[----:B------:R-:W-:-:S05]  /*c550*/  IMAD.U32 R0, RZ, RZ, UR5 ;  /* 0x00000005ff007e24 */ /* 0x000fca000f8e00ff */
[----:B------:R-:W-:-:S04]  /*c560*/  SHF.L.U32 R0, R0, 0x1f, RZ ;  /* 0x0000001f00007819 */ /* 0x000fc800000006ff */
[----:B------:R0:W1:Y:S01]  /*c570*/  SYNCS.PHASECHK.TRANS64.TRYWAIT P2, [UR7+0x16850], R0 ;  /* 0x01685000ff0075a7 */ /* 0x0000620008040147 */
[----:B------:R-:W-:Y:S05]  /*c580*/  @!P0 BRA `(.L_x_891) ;  /* 0x0000000000048947 */ /* 0x000fea0003800000 */
[----:B------:R-:W-:Y:S01]  /*c590*/  BPT.TRAP 0x1 ;  /* 0x000000040000795c */ /* 0x000fe20000300000 */
.L_x_891:
[----:B-1----:R-:W-:Y:S05]  /*c5a0*/  @P2 BRA `(.L_x_892) ;  /* 0x0000000000082947 */ /* 0x002fea0003800000 */
[----:B------:R-:W1:Y:S02]  /*c5b0*/  SYNCS.PHASECHK.TRANS64.TRYWAIT P0, [UR7+0x16850], R0 ;  /* 0x01685000ff0075a7 */ /* 0x000e640008000147 */
[----:B-1----:R-:W-:Y:S05]  /*c5c0*/  @!P0 BRA `(.L_x_893) ;  /* 0x00000054007c8947 */ /* 0x002fea0003800000 */
.L_x_892:
[----:B------:R-:W-:Y:S01]  /*c5d0*/  UIADD3 UR38, UR38, 0x400, URZ ;  /* 0x0000040026267890 */ /* 0x000fe2000fffe03f */
[----:B------:R-:W-:Y:S01]  /*c5e0*/  WARPGROUP.ARRIVE ;  /* 0x00000000000079c5 */ /* 0x000fe20000000000 */
[----:B------:R-:W-:Y:S01]  /*c5f0*/  UMOV UR11, 0x40000040 ;  /* 0x40000040000b7882 */ /* 0x000fe20000000000 */
[----:B01----:R-:W0:Y:S01]  /*c600*/  SHFL.BFLY PT, R0, R5, 0x2, 0x1f ;  /* 0x0c401f0005007f89 */ /* 0x003e2200000e0000 */
[----:B------:R-:W-:Y:S01]  /*c610*/  USHF.R.U32.HI UR38, URZ, 0x4, UR38 ;  /* 0x000000043f267899 */ /* 0x000fe20008011626 */
[----:B------:R-:W-:Y:S02]  /*c620*/  IMAD.U32 R13, RZ, RZ, UR7 ;  /* 0x00000007ff0d7e24 */ /* 0x000fe4000f8e00ff */
[----:B------:R-:W1:Y:S01]  /*c630*/  SHFL.BFLY PT, R3, R4, 0x2, 0x1f ;  /* 0x0c401f0004037f89 */ /* 0x000e6200000e0000 */
[----:B------:R-:W-:Y:S01]  /*c640*/  ULOP3.LUT UR38, UR38, 0x3fff, URZ, 0xc0, !UPT ;  /* 0x00003fff26267892 */ /* 0x000fe2000f8ec03f */
[----:B------:R-:W-:Y:S02]  /*c650*/  @!P1 VIADD R13, R13, 0x16860 ;  /* 0x000168600d0d9836 */ /* 0x000fe40000000000 */
[----:B------:R-:W-:Y:S01]  /*c660*/  IMAD.MOV.U32 R11, RZ, RZ, RZ ;  /* 0x000000ffff0b7224 */ /* 0x000fe200078e00ff */
[----:B------:R-:W-:-:S02]  /*c670*/  ULEA UR4, UR4, UR38, 0xa ;  /* 0x0000002604047291 */ /* 0x000fc4000f8e503f */
[----:B------:R-:W-:Y:S02]  /*c680*/  @!P1 PRMT R13, RZ, 0x654, R13 ;  /* 0x00000654ff0d9816 */ /* 0x000fe4000000000d */
[----:B------:R-:W-:-:S03]  /*c690*/  UIADD3 UR6, UR4, 0x80, URZ ;  /* 0x0000008004067890 */ /* 0x000fc6000fffe03f */
[----:B------:R-:W-:Y:S02]  /*c6a0*/  UMOV UR10, UR4 ;  /* 0x00000004000a7c82 */ /* 0x000fe40008000000 */
[----:B------:R-:W-:Y:S01]  /*c6b0*/  HGMMA.64x64x16.F32 R88, R148, gdesc[UR8].tnspB, R88, gsb0 ;  /* 0x40e0000894587df0 */ /* 0x000fe20008000858 */
[----:B------:R-:W-:Y:S01]  /*c6c0*/  UMOV UR11, 0x40000040 ;  /* 0x40000040000b7882 */ /* 0x000fe20000000000 */
[----:B------:R-:W-:Y:S01]  /*c6d0*/  UMOV UR10, UR6 ;  /* 0x00000006000a7c82 */ /* 0x000fe20008000000 */
[----:B------:R-:W-:Y:S01]  /*c6e0*/  UIADD3 UR6, UR4, 0x100, URZ ;  /* 0x0000010004067890 */ /* 0x000fe2000fffe03f */
[----:B0-----:R-:W-:Y:S01]  /*c6f0*/  FADD.FTZ R0, R0, R5 ;  /* 0x0000000500007221 */ /* 0x001fe20000010000 */
[----:B-1----:R-:W-:Y:S01]  /*c700*/  FADD.FTZ R8, R3, R4 ;  /* 0x0000000403087221 */ /* 0x002fe20000010000 */
[----:B------:R-:W-:-:S03]  /*c710*/  IMAD.MOV.U32 R4, RZ, RZ, RZ ;  /* 0x000000ffff047224 */ /* 0x000fc600078e00ff */
[----:B------:R-:W0:Y:S04]  /*c720*/  SHFL.BFLY PT, R3, R0, 0x1, 0x1f ;  /* 0x0c201f0000037f89 */ /* 0x000e2800000e0000 */
[----:B------:R-:W1:Y:S01]  /*c730*/  SHFL.BFLY PT, R9, R8, 0x1, 0x1f ;  /* 0x0c201f0008097f89 */ /* 0x000e6200000e0000 */
[----:B0-----:R-:W-:Y:S01]  /*c740*/  FADD.FTZ R14, R0, R3 ;  /* 0x00000003000e7221 */ /* 0x001fe20000010000 */
[----:B------:R-:W-:Y:S02]  /*c750*/  IMAD.MOV.U32 R3, RZ, RZ, -0x800000 ;  /* 0xff800000ff037424 */ /* 0x000fe400078e00ff */
[----:B------:R-:W-:Y:S02]  /*c760*/  IMAD.MOV.U32 R0, RZ, RZ, -0x800000 ;  /* 0xff800000ff007424 */ /* 0x000fe400078e00ff */
[----:B-1----:R-:W-:Y:S01]  /*c770*/  FADD.FTZ R15, R8, R9 ;  /* 0x00000009080f7221 */ /* 0x002fe20000010000 */
[----:B------:R-:W-:-:S04]  /*c780*/  FSETP.NE.FTZ.AND P0, PT, R14, RZ, PT ;  /* 0x000000ff0e00720b */ /* 0x000fc80003f15000 */
[----:B------:R-:W-:-:S09]  /*c790*/  FSETP.NE.FTZ.AND P2, PT, R15, RZ, PT ;  /* 0x000000ff0f00720b */ /* 0x000fd20003f55000 */
[----:B------:R-:W0:Y:S01]  /*c7a0*/  @P0 MUFU.LG2 R9, R14 ;  /* 0x0000000e00090308 */ /* 0x000e220000000c00 */
[----:B------:R-:W-:-:S03]  /*c7b0*/  @P0 FMUL.FTZ R5, R7, 0.69314718246459960938 ;  /* 0x3f31721807050820 */ /* 0x000fc60000410000 */
[----:B------:R-:W-:-:S04]  /*c7c0*/  @P2 FMUL.FTZ R16, R7, 0.69314718246459960938 ;  /* 0x3f31721807102820 */ /* 0x000fc80000410000 */
[----:B------:R-:W1:Y:S08]  /*c7d0*/  @P2 MUFU.LG2 R12, R15 ;  /* 0x0000000f000c2308 */ /* 0x000e700000000c00 */
[----:B------:R-:W2:Y:S01]  /*c7e0*/  @P0 MUFU.RCP R4, R14 ;  /* 0x0000000e00040308 */ /* 0x000ea20000001000 */
[----:B0-----:R-:W-:-:S04]  /*c7f0*/  @P0 FMUL.FTZ R8, R9, 0.69314718246459960938 ;  /* 0x3f31721809080820 */ /* 0x001fc80000410000 */
[----:B------:R-:W-:Y:S01]  /*c800*/  @P0 FFMA.FTZ R3, R5, R6, R8 ;  /* 0x0000000605030223 */ /* 0x000fe20000010008 */
[----:B------:R-:W-:Y:S01]  /*c810*/  PLOP3.LUT P0, PT, PT, PT, PT, 0x8, 0x0 ;  /* 0x000000000000781c */ /* 0x000fe20003f0e170 */
[----:B------:R-:W-:Y:S02]  /*c820*/  WARPGROUP.DEPBAR.LE gsb0, 0x0 ;  /* 0x00008000000079c5 */ /* 0x000fe40000010000 */
[----:B------:R-:W-:Y:S01]  /*c830*/  WARPGROUP.ARRIVE ;  /* 0x00000000000079c5 */ /* 0x000fe20000000000 */
[----:B------:R-:W0:Y:S01]  /*c840*/  @P2 MUFU.RCP R11, R15 ;  /* 0x0000000f000b2308 */ /* 0x000e220000001000 */
[----:B-1----:R-:W-:-:S04]  /*c850*/  @P2 FMUL.FTZ R7, R12, 0.69314718246459960938 ;  /* 0x3f3172180c072820 */ /* 0x002fc80000410000 */
[----:B------:R-:W-:Y:S01]  /*c860*/  HGMMA.64x64x16.F32 R88, R144, gdesc[UR8].tnspB, R88, gsb0 ;  /* 0x40e0000890587df0 */ /* 0x000fe20008000858 */
[----:B------:R-:W-:Y:S01]  /*c870*/  UMOV UR10, UR6 ;  /* 0x00000006000a7c82 */ /* 0x000fe20008000000 */
[----:B------:R-:W-:Y:S01]  /*c880*/  UMOV UR11, 0x40000040 ;  /* 0x40000040000b7882 */ /* 0x000fe20000000000 */
[----:B------:R-:W-:Y:S01]  /*c890*/  UIADD3 UR6, UR4, 0x180, URZ ;  /* 0x0000018004067890 */ /* 0x000fe2000fffe03f */
[----:B------:R-:W-:Y:S01]  /*c8a0*/  @P2 FFMA.FTZ R0, R16, R10, R7 ;  /* 0x0000000a10002223 */ /* 0x000fe20000010007 */
[----:B------:R-:W-:Y:S02]  /*c8b0*/  WARPGROUP.DEPBAR.LE gsb0, 0x0 ;  /* 0x00008000000079c5 */ /* 0x000fe40000010000 */
[----:B------:R-:W-:-:S06]  /*c8c0*/  WARPGROUP.ARRIVE ;  /* 0x00000000000079c5 */ /* 0x000fcc0000000000 */
[----:B------:R-:W-:Y:S01]  /*c8d0*/  HGMMA.64x64x16.F32 R88, R140, gdesc[UR8].tnspB, R88, gsb0 ;  /* 0x40e000088c587df0 */ /* 0x000fe20008000858 */
[----:B------:R-:W-:Y:S01]  /*c8e0*/  UMOV UR10, UR6 ;  /* 0x00000006000a7c82 */ /* 0x000fe20008000000 */
[----:B------:R-:W-:Y:S01]  /*c8f0*/  UMOV UR11, 0x40000040 ;  /* 0x40000040000b7882 */ /* 0x000fe20000000000 */
[----:B------:R-:W-:Y:S01]  /*c900*/  UIADD3 UR6, UR4, 0x200, URZ ;  /* 0x0000020004067890 */ /* 0x000fe2000fffe03f */
        /* <DEDUP_REMOVED lines=11> */
[----:B------:R-:W-:Y:S02]  /*c9c0*/  UIADD3 UR6, UR4, 0x300, URZ ;  /* 0x0000030004067890 */ /* 0x000fe4000fffe03f */
[----:B------:R-:W-:Y:S01]  /*c9d0*/  UIADD3 UR4, UR4, 0x380, URZ ;  /* 0x0000038004047890 */ /* 0x000fe2000fffe03f */
[----:B------:R-:W-:Y:S02]  /*c9e0*/  WARPGROUP.DEPBAR.LE gsb0, 0x0 ;  /* 0x00008000000079c5 */ /* 0x000fe40000010000 */
[----:B------:R-:W-:-:S06]  /*c9f0*/  WARPGROUP.ARRIVE ;  /* 0x00000000000079c5 */ /* 0x000fcc0000000000 */
[----:B------:R-:W-:Y:S01]  /*ca00*/  HGMMA.64x64x16.F32 R88, R128, gdesc[UR8].tnspB, R88, gsb0 ;  /* 0x40e0000880587df0 */ /* 0x000fe20008000858 */
[----:B------:R-:W-:Y:S01]  /*ca10*/  UMOV UR10, UR6 ;  /* 0x00000006000a7c82 */ /* 0x000fe20008000000 */
[----:B------:R-:W-:Y:S01]  /*ca20*/  UMOV UR11, 0x40000040 ;  /* 0x40000040000b7882 */ /* 0x000fe20000000000 */
[----:B------:R-:W-:Y:S02]  /*ca30*/  WARPGROUP.DEPBAR.LE gsb0, 0x0 ;  /* 0x00008000000079c5 */ /* 0x000fe40000010000 */
[----:B------:R-:W-:-:S06]  /*ca40*/  WARPGROUP.ARRIVE ;  /* 0x00000000000079c5 */ /* 0x000fcc0000000000 */
[----:B------:R-:W-:Y:S01]  /*ca50*/  HGMMA.64x64x16.F32 R88, R124, gdesc[UR8].tnspB, R88, gsb0 ;  /* 0x40e000087c587df0 */ /* 0x000fe20008000858 */
[----:B------:R-:W-:Y:S01]  /*ca60*/  UMOV UR10, UR4 ;  /* 0x00000004000a7c82 */ /* 0x000fe20008000000 */
[----:B------:R-:W-:Y:S01]  /*ca70*/  UMOV UR11, 0x40000040 ;  /* 0x40000040000b7882 */ /* 0x000fe20000000000 */
[----:B------:R-:W-:Y:S02]  /*ca80*/  WARPGROUP.DEPBAR.LE gsb0, 0x0 ;  /* 0x00008000000079c5 */ /* 0x000fe40000010000 */
[----:B------:R-:W-:-:S06]  /*ca90*/  WARPGROUP.ARRIVE ;  /* 0x00000000000079c5 */ /* 0x000fcc0000000000 */
[----:B------:R-:W-:Y:S03]  /*caa0*/  HGMMA.64x64x16.F32 R88, R120, gdesc[UR8].tnspB, R88, gsb0 ;  /* 0x40e0000878587df0 */ /* 0x000fe60008000858 */
[----:B------:R-:W-:Y:S02]  /*cab0*/  WARPGROUP.DEPBAR.LE gsb0, 0x0 ;  /* 0x00008000000079c5 */ /* 0x000fe40000010000 */
[----:B------:R1:W-:Y:S01]  /*cac0*/  @!P1 SYNCS.ARRIVE.TRANS64.RED.A1T0 RZ, [R13+URZ], RZ ;  /* 0x000000ff0dff99a7 */ /* 0x0003e2000810043f */
[-C--:B--2---:R-:W-:Y:S01]  /*cad0*/  FMUL.FTZ R88, R88, R4.reuse ;  /* 0x0000000458587220 */ /* 0x084fe20000410000 */
        /* <DEDUP_REMOVED lines=31> */
.L_x_823:
[----:B------:R-:W-:Y:S05]  /*ccd0*/  @P0 BRA `(.L_x_894) ;  /* 0x0000000c00c80947 */ /* 0x000fea0003800000 */
[----:B------:R-:W-:Y:S01]  /*cce0*/  VIADD R2, R2, 0xffffff80 ;  /* 0xffffff8002027836 */ /* 0x000fe20000000000 */
[----:B------:R-:W0:Y:S01]  /*ccf0*/  LDC R17, c[0x0][0xbe8] ;  /* 0x0002fa00ff117b82 */ /* 0x000e220000000800 */
[----:B------:R-:W1:Y:S01]  /*cd00*/  S2R R19, SR_CTAID.X ;  /* 0x0000000000137919 */ /* 0x000e620000002500 */
[----:B------:R-:W-:Y:S02]  /*cd10*/  USHF.R.S32.HI UR7, URZ, 0x1f, UR36 ;  /* 0x0000001f3f077899 */ /* 0x000fe40008011424 */
[----:B------:R-:W-:Y:S01]  /*cd20*/  IMAD R16, RZ, RZ, -UR36 ;  /* 0x80000024ff107e24 */ /* 0x000fe2000f8e02ff */
[----:B------:R-:W-:Y:S01]  /*cd30*/  SHF.R.S32.HI R5, RZ, 0x1f, R2 ;  /* 0x0000001fff057819 */ /* 0x000fe20000011402 */
[----:B------:R-:W-:Y:S01]  /*cd40*/  ULDC.64 UR8, c[0x0][0xbd0] ;  /* 0x0002f40000087ab9 */ /* 0x000fe20000000a00 */
[----:B------:R-:W-:Y:S01]  /*cd50*/  BSSY B0, `(.L_x_895) ;  /* 0x00000b6000007945 */ /* 0x000fe20003800000 */
[----:B------:R-:W-:Y:S01]  /*cd60*/  UIMAD UR6, UR7, UR8, URZ ;  /* 0x00000008070672a4 */ /* 0x000fe2000f8e023f */
[CC--:B------:R-:W-:Y:S01]  /*cd70*/  LEA.HI R4, R5.reuse, R2.reuse, RZ, 0x7 ;  /* 0x0000000205047211 */ /* 0x0c0fe200078f38ff */
[----:B------:R-:W2:Y:S01]  /*cd80*/  S2UR UR12, SR_CTAID.Z ;  /* 0x00000000000c79c3 */ /* 0x000ea20000002700 */
[----:B------:R-:W-:Y:S01]  /*cd90*/  LEA.HI R8, R5, R2, RZ, 0x2 ;  /* 0x0000000205087211 */ /* 0x000fe200078f10ff */
[----:B------:R-:W-:Y:S01]  /*cda0*/  UIMAD.WIDE.U32 UR4, UR36, UR8, URZ ;  /* 0x00000008240472a5 */ /* 0x000fe2000f8e003f */
[----:B------:R-:W-:Y:S01]  /*cdb0*/  LOP3.LUT R7, R4, 0xffffff80, RZ, 0xc0, !PT ;  /* 0xffffff8004077812 */ /* 0x000fe200078ec0ff */
[----:B------:R-:W-:Y:S01]  /*cdc0*/  UIMAD UR6, UR36, UR9, UR6 ;  /* 0x00000009240672a4 */ /* 0x000fe2000f8e0206 */
[----:B------:R-:W-:-:S02]  /*cdd0*/  SHF.R.S32.HI R4, RZ, 0x7, R4 ;  /* 0x00000007ff047819 */ /* 0x000fc40000011404 */
[----:B------:R-:W-:Y:S01]  /*cde0*/  LOP3.LUT R13, R8, 0xfffffffc, RZ, 0xc0, !PT ;  /* 0xfffffffc080d7812 */ /* 0x000fe200078ec0ff */
[----:B------:R-:W-:Y:S01]  /*cdf0*/  IMAD.IADD R22, R2, 0x1, -R7 ;  /* 0x0000000102167824 */ /* 0x000fe200078e0a07 */
[----:B------:R-:W3:Y:S01]  /*ce00*/  S2UR UR11, SR_CTAID.Y ;  /* 0x00000000000b79c3 */ /* 0x000ee20000002600 */
[----:B------:R-:W-:Y:S01]  /*ce10*/  IMAD.HI R5, R4, 0x55555556, RZ ;  /* 0x5555555604057827 */ /* 0x000fe200078e02ff */
[----:B------:R-:W-:Y:S02]  /*ce20*/  UIADD3 UR6, UR5, UR6, URZ ;  /* 0x0000000605067290 */ /* 0x000fe4000fffe03f */
[----:B------:R-:W-:Y:S01]  /*ce30*/  SHF.R.S32.HI R9, RZ, 0x1f, R22 ;  /* 0x0000001fff097819 */ /* 0x000fe20000011416 */
[----:B------:R-:W-:-:S03]  /*ce40*/  IMAD.IADD R13, R2, 0x1, -R13 ;  /* 0x00000001020d7824 */ /* 0x000fc600078e0a0d */
[----:B------:R-:W-:Y:S01]  /*ce50*/  BAR.SYNC.DEFER_BLOCKING 0x1, 0x180 ;  /* 0x0046000000007b1d */ /* 0x000fe20000010000 */
[----:B0-----:R-:W-:Y:S02]  /*ce60*/  ISETP.NE.AND P0, PT, R17, 0x1, PT ;  /* 0x000000011100780c */ /* 0x001fe40003f05270 */
[----:B------:R-:W-:Y:S02]  /*ce70*/  LEA.HI R23, R9, R22, RZ, 0x2 ;  /* 0x0000001609177211 */ /* 0x000fe400078f10ff */
[----:B------:R-:W-:-:S03]  /*ce80*/  LEA.HI R5, R5, R5, RZ, 0x1 ;  /* 0x0000000505057211 */ /* 0x000fc600078f08ff */
[----:B------:R-:W3:Y:S01]  /*ce90*/  LDC R21, c[0x0][0xc50] ;  /* 0x00031400ff157b82 */ /* 0x000ee20000000800 */
[--C-:B------:R-:W-:Y:S01]  /*cea0*/  SHF.R.S32.HI R6, RZ, 0x2, R23.reuse ;  /* 0x00000002ff067819 */ /* 0x100fe20000011417 */
[----:B------:R-:W-:Y:S01]  /*ceb0*/  ULDC.64 UR8, c[0x0][0xb38] ;  /* 0x0002ce0000087ab9 */ /* 0x000fe20000000a00 */
[----:B------:R-:W-:Y:S01]  /*cec0*/  SHF.R.S32.HI R7, RZ, 0x1f, R23 ;  /* 0x0000001fff077819 */ /* 0x000fe20000011417 */
[----:B--2---:R-:W-:Y:S01]  /*ced0*/  USHF.R.S32.HI UR10, URZ, 0x1f, UR12 ;  /* 0x0000001f3f0a7899 */ /* 0x004fe2000801140c */
[----:B------:R-:W-:Y:S01]  /*cee0*/  LEA.HI R9, R9, R22, RZ, 0x5 ;  /* 0x0000001609097211 */ /* 0x000fe200078f28ff */
[----:B------:R-:W-:Y:S01]  /*cef0*/  UIMAD UR7, UR7, UR8, URZ ;  /* 0x00000008070772a4 */ /* 0x000fe2000f8e023f */
[----:B------:R-:W-:Y:S01]  /*cf00*/  LEA.HI R7, R7, R6, RZ, 0x3 ;  /* 0x0000000607077211 */ /* 0x000fe200078f18ff */
[----:B------:R-:W0:Y:S01]  /*cf10*/  LDC.64 R14, c[0x0][0xb40] ;  /* 0x0002d000ff0e7b82 */ /* 0x000e220000000a00 */
[----:B------:R-:W-:Y:S02]  /*cf20*/  SHF.R.S32.HI R9, RZ, 0x5, R9 ;  /* 0x00000005ff097819 */ /* 0x000fe40000011409 */
[----:B------:R-:W-:Y:S01]  /*cf30*/  LOP3.LUT R11, R7, 0xfffffff8, RZ, 0xc0, !PT ;  /* 0xfffffff8070b7812 */ /* 0x000fe200078ec0ff */
[----:B------:R-:W-:Y:S01]  /*cf40*/  IMAD R7, R5, -0x3, R4 ;  /* 0xfffffffd05077824 */ /* 0x000fe200078e0204 */
[----:B------:R-:W-:Y:S01]  /*cf50*/  LEA.HI R4, R13, R13, RZ, 0x1 ;  /* 0x0000000d0d047211 */ /* 0x000fe200078f08ff */
[----:B------:R-:W-:Y:S01]  /*cf60*/  IMAD.U32 R5, RZ, RZ, UR5 ;  /* 0x00000005ff057e24 */ /* 0x000fe2000f8e00ff */
[----:B------:R-:W-:Y:S01]  /*cf70*/  LOP3.LUT R23, R23, 0x7ffffffc, RZ, 0xc0, !PT ;  /* 0x7ffffffc17177812 */ /* 0x000fe200078ec0ff */
[----:B------:R-:W-:Y:S01]  /*cf80*/  IMAD.IADD R2, R6, 0x1, -R11 ;  /* 0x0000000106027824 */ /* 0x000fe200078e0a0b */
[----:B------:R-:W-:Y:S01]  /*cf90*/  LOP3.LUT R4, R4, 0x1ffffffe, RZ, 0xc0, !PT ;  /* 0x1ffffffe04047812 */ /* 0x000fe200078ec0ff */
[----:B------:R-:W2:Y:S01]  /*cfa0*/  LDC.64 R10, c[0x0][0xbd8] ;  /* 0x0002f600ff0a7b82 */ /* 0x000ea20000000a00 */
[----:B------:R-:W-:Y:S01]  /*cfb0*/  IMAD.U32 R5, RZ, RZ, UR6 ;  /* 0x00000006ff057e24 */ /* 0x000fe2000f8e00ff */
[----:B------:R-:W-:Y:S01]  /*cfc0*/  UIMAD UR6, UR36, UR9, UR7 ;  /* 0x00000009240672a4 */ /* 0x000fe2000f8e0207 */
[----:B------:R-:W-:-:S02]  /*cfd0*/  IMAD R2, R9, 0x10, R2 ;  /* 0x0000001009027824 */ /* 0x000fc400078e0202 */
[----:B------:R-:W-:Y:S02]  /*cfe0*/  IMAD.IADD R25, R13, 0x1, -R4 ;  /* 0x000000010d197824 */ /* 0x000fe400078e0a04 */
[----:B------:R-:W-:Y:S01]  /*cff0*/  IMAD R2, R7, 0x40, R2 ;  /* 0x0000004007027824 */ /* 0x000fe200078e0202 */
[----:B------:R-:W4:Y:S01]  /*d000*/  @P0 LDC R9, c[0x0][0xbec] ;  /* 0x0002fb00ff090b82 */ /* 0x000f220000000800 */
[----:B------:R-:W-:Y:S01]  /*d010*/  IMAD.U32 R4, RZ, RZ, UR4 ;  /* 0x00000004ff047e24 */ /* 0x000fe2000f8e00ff */
[----:B------:R-:W-:Y:S01]  /*d020*/  UIMAD.WIDE.U32 UR4, UR36, UR8, URZ ;  /* 0x00000008240472a5 */ /* 0x000fe2000f8e003f */
[--C-:B------:R-:W-:Y:S02]  /*d030*/  IMAD R6, R25, 0x8, R2.reuse ;  /* 0x0000000819067824 */ /* 0x100fe400078e0202 */
[----:B---3--:R-:W-:Y:S01]  /*d040*/  IMAD R21, R21, R16, UR11 ;  /* 0x0000000b15157e24 */ /* 0x008fe2000f8e0210 */
[----:B------:R-:W-:Y:S01]  /*d050*/  UIADD3 UR6, UR5, UR6, URZ ;  /* 0x0000000605067290 */ /* 0x000fe2000fffe03f */
[----:B0-----:R-:W-:Y:S01]  /*d060*/  IMAD R12, R14, UR10, RZ ;  /* 0x0000000a0e0c7c24 */ /* 0x001fe2000f8e02ff */
[----:B------:R-:W0:Y:S01]  /*d070*/  @P0 LDC R13, c[0x0][0xbf0] ;  /* 0x0002fc00ff0d0b82 */ /* 0x000e220000000800 */
[----:B------:R-:W-:Y:S01]  /*d080*/  IMAD.U32 R7, RZ, RZ, UR5 ;  /* 0x00000005ff077e24 */ /* 0x000fe2000f8e00ff */
[----:B------:R-:W-:Y:S01]  /*d090*/  ULDC.64 UR8, c[0x0][0xb28] ;  /* 0x0002ca0000087ab9 */ /* 0x000fe20000000a00 */
[----:B-1----:R-:W-:-:S02]  /*d0a0*/  IMAD R2, R19, 0xc0, R2 ;  /* 0x000000c013027824 */ /* 0x002fc400078e0202 */
[----:B------:R-:W-:Y:S01]  /*d0b0*/  IMAD.U32 R7, RZ, RZ, UR6 ;  /* 0x00000006ff077e24 */ /* 0x000fe2000f8e00ff */
[----:B------:R-:W-:Y:S01]  /*d0c0*/  ULDC.64 UR6, c[0x0][0xb48] ;  /* 0x0002d20000067ab9 */ /* 0x000fe20000000a00 */
[----:B------:R-:W-:Y:S01]  /*d0d0*/  VIADD R16, R2, 0x8 ;  /* 0x0000000802107836 */ /* 0x000fe20000000000 */
[----:B------:R-:W1:Y:S01]  /*d0e0*/  @P0 LDC R27, c[0x0][0xbec] ;  /* 0x0002fb00ff1b0b82 */ /* 0x000e620000000800 */
[C---:B--2---:R-:W-:Y:S02]  /*d0f0*/  IMAD R8, R10.reuse, UR10, RZ ;  /* 0x0000000a0a087c24 */ /* 0x044fe4000f8e02ff */
[----:B------:R-:W-:-:S04]  /*d100*/  IMAD.WIDE.U32 R4, R10, UR12, R4 ;  /* 0x0000000c0a047c25 */ /* 0x000fc8000f8e0004 */
[----:B------:R-:W-:Y:S01]  /*d110*/  IMAD R11, R11, UR12, R8 ;  /* 0x0000000c0b0b7c24 */ /* 0x000fe2000f8e0208 */
[----:B------:R-:W2:Y:S01]  /*d120*/  @P0 LDC R18, c[0x0][0xbf0] ;  /* 0x0002fc00ff120b82 */ /* 0x000ea20000000800 */
[----:B------:R-:W-:Y:S02]  /*d130*/  IMAD R8, R19, 0xc0, R6 ;  /* 0x000000c013087824 */ /* 0x000fe400078e0206 */
[----:B------:R-:W-:Y:S01]  /*d140*/  IMAD.U32 R6, RZ, RZ, UR4 ;  /* 0x00000004ff067e24 */ /* 0x000fe2000f8e00ff */
[----:B------:R-:W-:Y:S01]  /*d150*/  ULDC.64 UR4, c[0x0][0xbe0] ;  /* 0x0002f80000047ab9 */ /* 0x000fe20000000a00 */
[----:B----4-:R-:W-:-:S04]  /*d160*/  @P0 IMAD.HI.U32 R10, R8, R9, RZ ;  /* 0x00000009080a0227 */ /* 0x010fc800078e00ff */
[----:B------:R-:W-:Y:S01]  /*d170*/  IMAD.MOV.U32 R9, RZ, RZ, R8 ;  /* 0x000000ffff097224 */ /* 0x000fe200078e0008 */
[----:B0-----:R-:W-:Y:S01]  /*d180*/  @P0 SHF.R.U32.HI R9, RZ, R13, R10 ;  /* 0x0000000dff090219 */ /* 0x001fe2000001160a */
[----:B------:R-:W-:Y:S01]  /*d190*/  IMAD R13, R15, UR12, R12 ;  /* 0x0000000c0f0d7c24 */ /* 0x000fe2000f8e020c */
[----:B------:R-:W-:Y:S01]  /*d1a0*/  SHF.R.S32.HI R12, RZ, 0x1f, R21 ;  /* 0x0000001fff0c7819 */ /* 0x000fe20000011415 */
[----:B------:R-:W-:-:S04]  /*d1b0*/  IMAD.WIDE.U32 R6, R14, UR12, R6 ;  /* 0x0000000c0e067c25 */ /* 0x000fc8000f8e0006 */
[----:B------:R-:W-:Y:S02]  /*d1c0*/  IMAD.IADD R5, R5, 0x1, R11 ;  /* 0x0000000105057824 */ /* 0x000fe400078e020b */
[----:B-1----:R-:W-:-:S04]  /*d1d0*/  @P0 IMAD.HI.U32 R27, R8, R27, RZ ;  /* 0x0000001b081b0227 */ /* 0x002fc800078e00ff */
[----:B------:R-:W-:Y:S02]  /*d1e0*/  IMAD.IADD R7, R7, 0x1, R13 ;  /* 0x0000000107077824 */ /* 0x000fe400078e020d */
[----:B------:R-:W-:Y:S02]  /*d1f0*/  IMAD R13, R12, UR6, RZ ;  /* 0x000000060c0d7c24 */ /* 0x000fe4000f8e02ff */
[----:B------:R-:W-:-:S04]  /*d200*/  IMAD.WIDE.U32 R4, R21, UR4, R4 ;  /* 0x0000000415047c25 */ /* 0x000fc8000f8e0004 */
[----:B------:R-:W-:Y:S01]  /*d210*/  IMAD.MOV.U32 R11, RZ, RZ, R8 ;  /* 0x000000ffff0b7224 */ /* 0x000fe200078e0008 */
[----:B--2---:R-:W-:Y:S01]  /*d220*/  @P0 SHF.R.U32.HI R11, RZ, R18, R27 ;  /* 0x00000012ff0b0219 */ /* 0x004fe2000001161b */
        /* <DEDUP_REMOVED lines=20> */
[----:B------:R-:W0:Y:S01]  /*d370*/  S2UR UR5, SR_CgaCtaId ;  /* 0x00000000000579c3 */ /* 0x000e220000008800 */
[----:B------:R-:W-:-:S02]  /*d380*/  UMOV UR4, 0x400 ;  /* 0x0000040000047882 */ /* 0x000fc40000000000 */
[----:B------:R-:W-:Y:S02]  /*d390*/  IMAD R8, R8, UR6, RZ ;  /* 0x0000000608087c24 */ /* 0x000fe4000f8e02ff */
        /* <DEDUP_REMOVED lines=9> */
[----:B------:R-:W-:Y:S02]  /*d430*/  ULDC UR6, c[0x0][0xa88] ;  /* 0x0002a20000067ab9 */ /* 0x000fe40000000800 */
[----:B------:R-:W-:Y:S01]  /*d440*/  IMAD.IADD R9, R5, 0x1, R11 ;  /* 0x0000000105097824 */ /* 0x000fe200078e020b */
[----:B------:R-:W-:Y:S01]  /*d450*/  LEA R18, P1, R6, UR8, 0x2 ;  /* 0x0000000806127c11 */ /* 0x000fe2000f8210ff */
[----:B------:R-:W-:Y:S01]  /*d460*/  IMAD.IADD R5, R7, 0x1, R15 ;  /* 0x0000000107057824 */ /* 0x000fe200078e020f */
[----:B0-----:R-:W-:Y:S01]  /*d470*/  ULEA UR4, UR5, UR4, 0x18 ;  /* 0x0000000405047291 */ /* 0x001fe2000f8ec03f */
[----:B------:R-:W-:Y:S01]  /*d480*/  IMAD R17, R17, UR6, RZ ;  /* 0x0000000611117c24 */ /* 0x000fe2000f8e02ff */
[----:B------:R-:W-:Y:S01]  /*d490*/  LEA.HI.X R9, R4, UR7, R9, 0x2, P0 ;  /* 0x0000000704097c11 */ /* 0x000fe200080f1409 */
[----:B------:R-:W-:Y:S01]  /*d4a0*/  IMAD.IADD R19, R22, 0x1, -R23 ;  /* 0x0000000116137824 */ /* 0x000fe200078e0a17 */
[----:B------:R-:W-:Y:S01]  /*d4b0*/  LEA.HI.X R20, R6, UR9, R5, 0x2, P1 ;  /* 0x0000000906147c11 */ /* 0x000fe200088f1405 */
[----:B------:R-:W-:Y:S01]  /*d4c0*/  SHFL.IDX PT, R4, R8, RZ, 0x1c1f ;  /* 0x001c1fff08047589 */ /* 0x000fe200000e0000 */
[----:B------:R-:W-:Y:S01]  /*d4d0*/  LOP3.LUT P0, RZ, R22, 0x3, RZ, 0xc0, !PT ;  /* 0x0000000316ff7812 */ /* 0x000fe2000780c0ff */
[----:B------:R-:W-:Y:S01]  /*d4e0*/  UIADD3 UR4, UR4, 0x16820, URZ ;  /* 0x0001682004047890 */ /* 0x000fe2000fffe03f */
[CC--:B------:R-:W-:Y:S01]  /*d4f0*/  ISETP.GE.AND P2, PT, R2.reuse, R17.reuse, PT ;  /* 0x000000110200720c */ /* 0x0c0fe20003f46270 */
[----:B------:R-:W0:Y:S01]  /*d500*/  SHFL.IDX PT, R5, R9, RZ, 0x1c1f ;  /* 0x001c1fff09057589 */ /* 0x000e2200000e0000 */
[-C--:B------:R-:W-:Y:S01]  /*d510*/  ISETP.GE.OR P1, PT, R2, R17.reuse, P0 ;  /* 0x000000110200720c */ /* 0x080fe20000726670 */
[----:B------:R-:W-:Y:S01]  /*d520*/  UPRMT UR4, URZ, 0x654, UR4 ;  /* 0x000006543f047896 */ /* 0x000fe20008000004 */
[----:B------:R-:W-:Y:S01]  /*d530*/  ISETP.GE.OR P0, PT, R16, R17, P0 ;  /* 0x000000111000720c */ /* 0x000fe20000706670 */
[----:B------:R-:W-:Y:S01]  /*d540*/  SHFL.IDX PT, R6, R8, 0x1, 0x1c1f ;  /* 0x003c1f0008067f89 */ /* 0x000fe200000e0000 */
[----:B------:R-:W-:-:S03]  /*d550*/  IMAD.SHL.U32 R19, R19, 0x2, RZ ;  /* 0x0000000213137824 */ /* 0x000fc600078e00ff */
[----:B------:R-:W1:Y:S03]  /*d560*/  SHFL.IDX PT, R7, R9, 0x1, 0x1c1f ;  /* 0x003c1f0009077f89 */ /* 0x000e6600000e0000 */
[----:B------:R-:W-:Y:S01]  /*d570*/  SYNCS.ARRIVE.TRANS64.RED.A1T0 RZ, [UR4], RZ ;  /* 0x000000ffffff79a7 */ /* 0x000fe20008100404 */
[----:B------:R2:W3:Y:S04]  /*d580*/  SHFL.IDX PT, R14, R18, RZ, 0x1c1f ;  /* 0x001c1fff120e7589 */ /* 0x0004e800000e0000 */
[----:B------:R2:W4:Y:S04]  /*d590*/  SHFL.IDX PT, R15, R20, RZ, 0x1c1f ;  /* 0x001c1fff140f7589 */ /* 0x00052800000e0000 */
[----:B0-----:R2:W-:Y:S04]  /*d5a0*/  @!P1 ST.E desc[UR48][R4.64], R3 ;  /* 0x0000000304009985 */ /* 0x0015e8000c101930 */
[----:B-1----:R2:W-:Y:S01]  /*d5b0*/  @!P0 ST.E desc[UR48][R6.64], R0 ;  /* 0x0000000006008985 */ /* 0x0025e2000c101930 */
[----:B------:R-:W-:Y:S05]  /*d5c0*/  @P2 BRA `(.L_x_896) ;  /* 0x0000000000b82947 */ /* 0x000fea0003800000 */
[----:B------:R-:W-:Y:S01]  /*d5d0*/  ULDC UR4, c[0x0][0xac8] ;  /* 0x0002b20000047ab9 */ /* 0x000fe20000000800 */
[C---:B--2---:R-:W-:Y:S01]  /*d5e0*/  VIADD R0, R19.reuse, 0x8 ;  /* 0x0000000813007836 */ /* 0x044fe20000000000 */
        /* <DEDUP_REMOVED lines=11> */
[----:B---34-:R-:W-:Y:S01]  /*d6a0*/  @!P0 IMAD.WIDE R2, R19, 0x4, R14 ;  /* 0x0000000413028825 */ /* 0x018fe200078e020e */
[----:B------:R-:W-:-:S02]  /*d6b0*/  ISETP.GE.AND P5, PT, R9, UR4, PT ;  /* 0x0000000409007c0c */ /* 0x000fc4000bfa6270 */
[----:B------:R-:W-:Y:S02]  /*d6c0*/  ISETP.GE.AND P6, PT, R11, UR4, PT ;  /* 0x000000040b007c0c */ /* 0x000fe4000bfc6270 */
[----:B------:R0:W-:Y:S01]  /*d6d0*/  @!P0 ST.E.64 desc[UR48][R2.64], R88 ;  /* 0x0000005802008985 */ /* 0x0001e2000c101b30 */
[----:B------:R-:W-:Y:S02]  /*d6e0*/  ISETP.GE.AND P0, PT, R0, UR4, PT ;  /* 0x0000000400007c0c */ /* 0x000fe4000bf06270 */
[----:B------:R-:W-:Y:S02]  /*d6f0*/  @!P1 LEA.HI R4, R4, R4, RZ, 0x1 ;  /* 0x0000000404049211 */ /* 0x000fe400078f08ff */
[----:B------:R-:W-:Y:S02]  /*d700*/  @!P3 LEA.HI R6, R6, R6, RZ, 0x1 ;  /* 0x000000060606b211 */ /* 0x000fe400078f08ff */
[----:B------:R-:W-:Y:S02]  /*d710*/  @!P4 LEA.HI R8, R7, R7, RZ, 0x1 ;  /* 0x000000070708c211 */ /* 0x000fe400078f08ff */
[----:B------:R-:W-:-:S02]  /*d720*/  @!P5 LEA.HI R10, R9, R9, RZ, 0x1 ;  /* 0x00000009090ad211 */ /* 0x000fc400078f08ff */
[----:B------:R-:W-:Y:S02]  /*d730*/  @!P6 LEA.HI R12, R11, R11, RZ, 0x1 ;  /* 0x0000000b0b0ce211 */ /* 0x000fe400078f08ff */
[----:B------:R-:W-:Y:S02]  /*d740*/  @!P3 LOP3.LUT R9, R6, 0xfffffffe, RZ, 0xc0, !PT ;  /* 0xfffffffe0609b812 */ /* 0x000fe400078ec0ff */
[----:B------:R-:W-:Y:S02]  /*d750*/  @!P0 LEA.HI R0, R0, R0, RZ, 0x1 ;  /* 0x0000000000008211 */ /* 0x000fe400078f08ff */
[----:B0-----:R-:W-:Y:S02]  /*d760*/  @!P2 LEA.HI R2, R5, R5, RZ, 0x1 ;  /* 0x000000050502a211 */ /* 0x001fe400078f08ff */
[----:B------:R-:W-:Y:S02]  /*d770*/  @!P0 LOP3.LUT R3, R0, 0xfffffffe, RZ, 0xc0, !PT ;  /* 0xfffffffe00038812 */ /* 0x000fe400078ec0ff */
[----:B------:R-:W-:-:S02]  /*d780*/  @!P1 LOP3.LUT R5, R4, 0xfffffffe, RZ, 0xc0, !PT ;  /* 0xfffffffe04059812 */ /* 0x000fc400078ec0ff */
[----:B------:R-:W-:Y:S01]  /*d790*/  @!P2 LOP3.LUT R7, R2, 0xfffffffe, RZ, 0xc0, !PT ;  /* 0xfffffffe0207a812 */ /* 0x000fe200078ec0ff */
[--C-:B------:R-:W-:Y:S01]  /*d7a0*/  @!P0 IMAD.WIDE R2, R3, 0x4, R14.reuse ;  /* 0x0000000403028825 */ /* 0x100fe200078e020e */
[----:B------:R-:W-:Y:S02]  /*d7b0*/  @!P4 LOP3.LUT R11, R8, 0xfffffffe, RZ, 0xc0, !PT ;  /* 0xfffffffe080bc812 */ /* 0x000fe400078ec0ff */
[----:B------:R-:W-:Y:S01]  /*d7c0*/  @!P5 LOP3.LUT R13, R10, 0xfffffffe, RZ, 0xc0, !PT ;  /* 0xfffffffe0a0dd812 */ /* 0x000fe200078ec0ff */
[--C-:B------:R-:W-:Y:S01]  /*d7d0*/  @!P1 IMAD.WIDE R4, R5, 0x4, R14.reuse ;  /* 0x0000000405049825 */ /* 0x100fe200078e020e */
[----:B------:R-:W-:Y:S01]  /*d7e0*/  @!P6 LOP3.LUT R21, R12, 0xfffffffe, RZ, 0xc0, !PT ;  /* 0xfffffffe0c15e812 */ /* 0x000fe200078ec0ff */
[----:B------:R0:W-:Y:S02]  /*d7f0*/  @!P0 ST.E.64 desc[UR48][R2.64], R92 ;  /* 0x0000005c02008985 */ /* 0x0001e4000c101b30 */
[--C-:B------:R-:W-:Y:S02]  /*d800*/  @!P2 IMAD.WIDE R6, R7, 0x4, R14.reuse ;  /* 0x000000040706a825 */ /* 0x100fe400078e020e */
        /* <DEDUP_REMOVED lines=8> */
[----:B------:R0:W-:Y:S04]  /*d890*/  @!P5 ST.E.64 desc[UR48][R12.64], R112 ;  /* 0x000000700c00d985 */ /* 0x0001e8000c101b30 */
[----:B------:R0:W-:Y:S02]  /*d8a0*/  @!P6 ST.E.64 desc[UR48][R14.64], R116 ;  /* 0x000000740e00e985 */ /* 0x0001e4000c101b30 */
.L_x_896:
[----:B------:R-:W-:Y:S05]  /*d8b0*/  BSYNC B0 ;  /* 0x0000000000007941 */ /* 0x000fea0003800000 */
.L_x_895:
[----:B------:R-:W-:Y:S01]  /*d8c0*/  ISETP.GE.AND P0, PT, R16, R17, PT ;  /* 0x000000111000720c */ /* 0x000fe20003f06270 */
[----:B0-----:R0:W1:Y:S04]  /*d8d0*/  SHFL.IDX PT, R13, R20, 0x1, 0x1c1f ;  /* 0x003c1f00140d7f89 */ /* 0x00106800000e0000 */
[----:B------:R0:W0:Y:S08]  /*d8e0*/  SHFL.IDX PT, R12, R18, 0x1, 0x1c1f ;  /* 0x003c1f00120c7f89 */ /* 0x00003000000e0000 */
[----:B------:R-:W-:Y:S05]  /*d8f0*/  @P0 BRA `(.L_x_815) ;  /* 0x0000003c00e80947 */ /* 0x000fea0003800000 */
[C---:B--2---:R-:W-:Y:S01]  /*d900*/  VIADD R0, R19.reuse, 0x8 ;  /* 0x0000000813007836 */ /* 0x044fe20000000000 */
[----:B------:R-:W-:Y:S01]  /*d910*/  ULDC UR4, c[0x0][0xac8] ;  /* 0x0002b20000047ab9 */ /* 0x000fe20000000800 */
[C---:B------:R-:W-:Y:S01]  /*d920*/  VIADD R6, R19.reuse, 0x10 ;  /* 0x0000001013067836 */ /* 0x040fe20000000000 */
[C---:B------:R-:W-:Y:S01]  /*d930*/  ISETP.GE.AND P0, PT, R19.reuse, UR4, PT ;  /* 0x0000000413007c0c */ /* 0x040fe2000bf06270 */
[C---:B------:R-:W-:Y:S01]  /*d940*/  VIADD R7, R19.reuse, 0x18 ;  /* 0x0000001813077836 */ /* 0x040fe20000000000 */
[----:B------:R-:W-:Y:S01]  /*d950*/  ISETP.GE.AND P1, PT, R0, UR4, PT ;  /* 0x0000000400007c0c */ /* 0x000fe2000bf26270 */
[C---:B------:R-:W-:Y:S01]  /*d960*/  VIADD R8, R19.reuse, 0x20 ;  /* 0x0000002013087836 */ /* 0x040fe20000000000 */
[----:B------:R-:W-:Y:S01]  /*d970*/  ISETP.GE.AND P2, PT, R6, UR4, PT ;  /* 0x0000000406007c0c */ /* 0x000fe2000bf46270 */
[----:B------:R-:W-:Y:S01]  /*d980*/  VIADD R9, R19, 0x28 ;  /* 0x0000002813097836 */ /* 0x000fe20000000000 */
[----:B------:R-:W-:Y:S01]  /*d990*/  ISETP.GE.AND P3, PT, R7, UR4, PT ;  /* 0x0000000407007c0c */ /* 0x000fe2000bf66270 */
[----:B------:R-:W-:Y:S01]  /*d9a0*/  VIADD R11, R19, 0x30 ;  /* 0x00000030130b7836 */ /* 0x000fe20000000000 */
[----:B------:R-:W-:-:S02]  /*d9b0*/  ISETP.GE.AND P4, PT, R8, UR4, PT ;  /* 0x0000000408007c0c */ /* 0x000fc4000bf86270 */
[----:B------:R-:W-:Y:S02]  /*d9c0*/  ISETP.GE.AND P5, PT, R9, UR4, PT ;  /* 0x0000000409007c0c */ /* 0x000fe4000bfa6270 */
[----:B------:R-:W-:Y:S01]  /*d9d0*/  ISETP.GE.AND P6, PT, R11, UR4, PT ;  /* 0x000000040b007c0c */ /* 0x000fe2000bfc6270 */
[C---:B01----:R-:W-:Y:S02]  /*d9e0*/  @!P0 IMAD.WIDE R2, R19.reuse, 0x4, R12 ;  /* 0x0000000413028825 */ /* 0x043fe400078e020c */
[----:B------:R-:W-:Y:S02]  /*d9f0*/  @!P1 LEA.HI R0, R0, R0, RZ, 0x1 ;  /* 0x0000000000009211 */ /* 0x000fe400078f08ff */
[----:B------:R-:W-:Y:S01]  /*da00*/  @!P2 LEA.HI R6, R6, R6, RZ, 0x1 ;  /* 0x000000060606a211 */ /* 0x000fe200078f08ff */
[----:B------:R0:W-:Y:S01]  /*da10*/  @!P0 ST.E.64 desc[UR48][R2.64], R90 ;  /* 0x0000005a02008985 */ /* 0x0001e2000c101b30 */
[----:B------:R-:W-:Y:S01]  /*da20*/  @!P1 LOP3.LUT R5, R0, 0xfffffffe, RZ, 0xc0, !PT ;  /* 0xfffffffe00059812 */ /* 0x000fe200078ec0ff */
[----:B------:R-:W-:Y:S01]  /*da30*/  VIADD R19, R19, 0x38 ;  /* 0x0000003813137836 */ /* 0x000fe20000000000 */
[----:B------:R-:W-:-:S02]  /*da40*/  @!P3 LEA.HI R0, R7, R7, RZ, 0x1 ;  /* 0x000000070700b211 */ /* 0x000fc400078f08ff */
[----:B------:R-:W-:Y:S01]  /*da50*/  @!P4 LEA.HI R8, R8, R8, RZ, 0x1 ;  /* 0x000000080808c211 */ /* 0x000fe200078f08ff */
[--C-:B------:R-:W-:Y:S01]  /*da60*/  @!P1 IMAD.WIDE R4, R5, 0x4, R12.reuse ;  /* 0x0000000405049825 */ /* 0x100fe200078e020c */
[----:B------:R-:W-:Y:S02]  /*da70*/  @!P5 LEA.HI R10, R9, R9, RZ, 0x1 ;  /* 0x00000009090ad211 */ /* 0x000fe400078f08ff */
[----:B---3--:R-:W-:Y:S02]  /*da80*/  @!P6 LEA.HI R14, R11, R11, RZ, 0x1 ;  /* 0x0000000b0b0ee211 */ /* 0x008fe400078f08ff */
[----:B------:R-:W-:Y:S01]  /*da90*/  @!P2 LOP3.LUT R7, R6, 0xfffffffe, RZ, 0xc0, !PT ;  /* 0xfffffffe0607a812 */ /* 0x000fe200078ec0ff */
[----:B------:R1:W-:Y:S01]  /*daa0*/  @!P1 ST.E.64 desc[UR48][R4.64], R94 ;  /* 0x0000005e04009985 */ /* 0x0003e2000c101b30 */
[----:B------:R-:W-:Y:S02]  /*dab0*/  @!P3 LOP3.LUT R9, R0, 0xfffffffe, RZ, 0xc0, !PT ;  /* 0xfffffffe0009b812 */ /* 0x000fe400078ec0ff */
[----:B------:R-:W-:Y:S01]  /*dac0*/  @!P4 LOP3.LUT R11, R8, 0xfffffffe, RZ, 0xc0, !PT ;  /* 0xfffffffe080bc812 */ /* 0x000fe200078ec0ff */
[----:B0-----:R-:W-:Y:S01]  /*dad0*/  @!P2 IMAD.WIDE R2, R7, 0x4, R12 ;  /* 0x000000040702a825 */ /* 0x001fe200078e020c */
[----:B----4-:R-:W-:-:S02]  /*dae0*/  @!P5 LOP3.LUT R15, R10, 0xfffffffe, RZ, 0xc0, !PT ;  /* 0xfffffffe0a0fd812 */ /* 0x010fc400078ec0ff */
[----:B------:R-:W-:Y:S01]  /*daf0*/  @!P6 LOP3.LUT R17, R14, 0xfffffffe, RZ, 0xc0, !PT ;  /* 0xfffffffe0e11e812 */ /* 0x000fe200078ec0ff */
[--C-:B------:R-:W-:Y:S01]  /*db00*/  @!P4 IMAD.WIDE R6, R11, 0x4, R12.reuse ;  /* 0x000000040b06c825 */ /* 0x100fe200078e020c */
[----:B------:R0:W-:Y:S01]  /*db10*/  @!P2 ST.E.64 desc[UR48][R2.64], R98 ;  /* 0x000000620200a985 */ /* 0x0001e2000c101b30 */
[----:B------:R-:W-:Y:S02]  /*db20*/  ISETP.GE.AND P0, PT, R19, UR4, PT ;  /* 0x0000000413007c0c */ /* 0x000fe4000bf06270 */
[----:B------:R-:W-:-:S04]  /*db30*/  @!P6 IMAD.WIDE R10, R17, 0x4, R12 ;  /* 0x00000004110ae825 */ /* 0x000fc800078e020c */
[----:B-1----:R-:W-:-:S04]  /*db40*/  @!P3 IMAD.WIDE R4, R9, 0x4, R12 ;  /* 0x000000040904b825 */ /* 0x002fc800078e020c */
[----:B------:R-:W-:Y:S01]  /*db50*/  @!P5 IMAD.WIDE R8, R15, 0x4, R12 ;  /* 0x000000040f08d825 */ /* 0x000fe200078e020c */
[----:B------:R0:W-:Y:S04]  /*db60*/  @!P3 ST.E.64 desc[UR48][R4.64], R102 ;  /* 0x000000660400b985 */ /* 0x0001e8000c101b30 */
[----:B------:R0:W-:Y:S04]  /*db70*/  @!P4 ST.E.64 desc[UR48][R6.64], R106 ;  /* 0x0000006a0600c985 */ /* 0x0001e8000c101b30 */
        /* <DEDUP_REMOVED lines=8> */
.L_x_894:
[----:B------:R-:W-:-:S05]  /*dc00*/  VIADD R0, R2, 0xffffff80 ;  /* 0xffffff8002007836 */ /* 0x000fca0000000000 */
[----:B------:R-:W-:-:S13]  /*dc10*/  ISETP.GT.AND P0, PT, R0, 0xbf, PT ;  /* 0x000000bf0000780c */ /* 0x000fda0003f04270 */
[----:B------:R-:W-:Y:S05]  /*dc20*/  @P0 BRA `(.L_x_815) ;  /* 0x0000003c001c0947 */ /* 0x000fea0003800000 */
[----:B------:R-:W0:Y:S01]  /*dc30*/  S2R R3, SR_CTAID.X ;  /* 0x0000000000037919 */ /* 0x000e220000002500 */
[----:B------:R-:W1:Y:S01]  /*dc40*/  LDC R6, c[0x0][0xbe8] ;  /* 0x0002fa00ff067b82 */ /* 0x000e620000000800 */
[----:B------:R-:W-:Y:S01]  /*dc50*/  ULDC UR4, c[0x0][0xa88] ;  /* 0x0002a20000047ab9 */ /* 0x000fe20000000800 */
[----:B0-----:R-:W-:Y:S02]  /*dc60*/  IMAD R2, R3, 0xc0, R2 ;  /* 0x000000c003027824 */ /* 0x001fe400078e0202 */
[----:B-1----:R-:W-:Y:S02]  /*dc70*/  IMAD R3, R6, UR4, RZ ;  /* 0x0000000406037c24 */ /* 0x002fe4000f8e02ff */
[----:B------:R-:W-:-:S05]  /*dc80*/  VIADD R0, R2, 0xffffff80 ;  /* 0xffffff8002007836 */ /* 0x000fca0000000000 */
[----:B------:R-:W-:-:S13]  /*dc90*/  ISETP.GE.AND P0, PT, R0, R3, PT ;  /* 0x000000030000720c */ /* 0x000fda0003f06270 */
[----:B------:R-:W-:Y:S05]  /*dca0*/  @P0 BRA `(.L_x_815) ;  /* 0x0000003800fc0947 */ /* 0x000fea0003800000 */
[----:B------:R-:W-:Y:S01]  /*dcb0*/  ISETP.NE.AND P0, PT, R6, 0x1, PT ;  /* 0x000000010600780c */ /* 0x000fe20003f05270 */
[----:B------:R-:W0:Y:S01]  /*dcc0*/  S2UR UR7, SR_CTAID.Z ;  /* 0x00000000000779c3 */ /* 0x000e220000002700 */
[----:B------:R-:W-:Y:S01]  /*dcd0*/  USHF.R.S32.HI UR6, URZ, 0x1f, UR36 ;  /* 0x0000001f3f067899 */ /* 0x000fe20008011424 */
[----:B------:R-:W-:Y:S01]  /*dce0*/  IMAD.MOV.U32 R5, RZ, RZ, R0 ;  /* 0x000000ffff057224 */ /* 0x000fe200078e0000 */
[----:B------:R-:W-:Y:S02]  /*dcf0*/  ULDC.64 UR8, c[0x0][0xbd0] ;  /* 0x0002f40000087ab9 */ /* 0x000fe40000000a00 */
[----:B------:R-:W-:Y:S02]  /*dd00*/  UIMAD UR6, UR6, UR8, URZ ;  /* 0x00000008060672a4 */ /* 0x000fe4000f8e023f */
[----:B------:R-:W-:Y:S01]  /*dd10*/  UIMAD.WIDE.U32 UR4, UR36, UR8, URZ ;  /* 0x00000008240472a5 */ /* 0x000fe2000f8e003f */
[----:B------:R-:W1:Y:S01]  /*dd20*/  LDC.64 R10, c[0x0][0xbd8] ;  /* 0x0002f600ff0a7b82 */ /* 0x000e620000000a00 */
[----:B------:R-:W-:-:S04]  /*dd30*/  UIMAD UR6, UR36, UR9, UR6 ;  /* 0x00000009240672a4 */ /* 0x000fc8000f8e0206 */
[----:B------:R-:W-:Y:S02]  /*dd40*/  UIADD3 UR6, UR5, UR6, URZ ;  /* 0x0000000605067290 */ /* 0x000fe4000fffe03f */
[----:B------:R-:W-:Y:S01]  /*dd50*/  IMAD.U32 R3, RZ, RZ, UR5 ;  /* 0x00000005ff037e24 */ /* 0x000fe2000f8e00ff */
[----:B------:R-:W2:Y:S01]  /*dd60*/  @P0 LDC R7, c[0x0][0xbec] ;  /* 0x0002fb00ff070b82 */ /* 0x000ea20000000800 */
[----:B------:R-:W-:Y:S01]  /*dd70*/  IMAD.U32 R2, RZ, RZ, UR4 ;  /* 0x00000004ff027e24 */ /* 0x000fe2000f8e00ff */
[----:B------:R-:W-:Y:S01]  /*dd80*/  ULDC.64 UR4, c[0x0][0xbe0] ;  /* 0x0002f80000047ab9 */ /* 0x000fe20000000a00 */
[----:B------:R-:W-:-:S05]  /*dd90*/  IMAD.U32 R3, RZ, RZ, UR6 ;  /* 0x00000006ff037e24 */ /* 0x000fca000f8e00ff */
[----:B------:R-:W3:Y:S01]  /*dda0*/  @P0 LDC R9, c[0x0][0xbf0] ;  /* 0x0002fc00ff090b82 */ /* 0x000ee20000000800 */
[----:B0-----:R-:W-:-:S07]  /*ddb0*/  USHF.R.S32.HI UR8, URZ, 0x1f, UR7 ;  /* 0x0000001f3f087899 */ /* 0x001fce0008011407 */
[----:B------:R-:W0:Y:S01]  /*ddc0*/  S2UR UR10, SR_CTAID.Y ;  /* 0x00000000000a79c3 */ /* 0x000e220000002600 */
[C---:B-1----:R-:W-:Y:S02]  /*ddd0*/  IMAD R12, R10.reuse, UR8, RZ ;  /* 0x000000080a0c7c24 */ /* 0x042fe4000f8e02ff */
[----:B------:R-:W-:-:S04]  /*dde0*/  IMAD.WIDE.U32 R2, R10, UR7, R2 ;  /* 0x000000070a027c25 */ /* 0x000fc8000f8e0002 */
[----:B------:R-:W-:Y:S01]  /*ddf0*/  IMAD R11, R11, UR7, R12 ;  /* 0x000000070b0b7c24 */ /* 0x000fe2000f8e020c */
[----:B------:R-:W0:Y:S01]  /*de00*/  LDC R8, c[0x0][0xc50] ;  /* 0x00031400ff087b82 */ /* 0x000e220000000800 */
[----:B--2---:R-:W-:-:S04]  /*de10*/  @P0 IMAD.HI.U32 R4, R0, R7, RZ ;  /* 0x0000000700040227 */ /* 0x004fc800078e00ff */
[----:B------:R-:W-:Y:S02]  /*de20*/  IMAD R7, RZ, RZ, -UR36 ;  /* 0x80000024ff077e24 */ /* 0x000fe4000f8e02ff */
[----:B------:R-:W-:Y:S01]  /*de30*/  IMAD.IADD R3, R11, 0x1, R3 ;  /* 0x000000010b037824 */ /* 0x000fe200078e0203 */
[----:B---3--:R-:W-:Y:S01]  /*de40*/  @P0 SHF.R.U32.HI R5, RZ, R9, R4 ;  /* 0x00000009ff050219 */ /* 0x008fe20000011604 */
[----:B0-----:R-:W-:-:S04]  /*de50*/  IMAD R9, R8, R7, UR10 ;  /* 0x0000000a08097e24 */ /* 0x001fc8000f8e0207 */
[----:B------:R-:W-:Y:S02]  /*de60*/  IMAD.MOV R7, RZ, RZ, -R5 ;  /* 0x000000ffff077224 */ /* 0x000fe400078e0a05 */
[----:B------:R-:W-:Y:S01]  /*de70*/  IMAD.WIDE.U32 R2, R9, UR4, R2 ;  /* 0x0000000409027c25 */ /* 0x000fe2000f8e0002 */
[----:B------:R-:W-:-:S03]  /*de80*/  SHF.R.S32.HI R4, RZ, 0x1f, R9 ;  /* 0x0000001fff047819 */ /* 0x000fc60000011409 */
[----:B------:R-:W-:Y:S01]  /*de90*/  IMAD R7, R6, R7, R0 ;  /* 0x0000000706077224 */ /* 0x000fe200078e0200 */
[----:B------:R-:W-:Y:S01]  /*dea0*/  IADD3 R2, P0, R5, R2, RZ ;  /* 0x0000000205027210 */ /* 0x000fe20007f1e0ff */
[----:B------:R-:W-:-:S03]  /*deb0*/  IMAD R4, R4, UR4, RZ ;  /* 0x0000000404047c24 */ /* 0x000fc6000f8e02ff */
[----:B------:R-:W-:Y:S01]  /*dec0*/  SHF.R.S32.HI R0, RZ, 0x1f, R7 ;  /* 0x0000001fff007819 */ /* 0x000fe20000011407 */
[----:B------:R-:W-:Y:S01]  /*ded0*/  IMAD R4, R9, UR5, R4 ;  /* 0x0000000509047c24 */ /* 0x000fe2000f8e0204 */
[----:B------:R-:W-:Y:S01]  /*dee0*/  SHF.R.S32.HI R9, RZ, 0x1f, R5 ;  /* 0x0000001fff097819 */ /* 0x000fe20000011405 */
[----:B------:R-:W-:Y:S02]  /*def0*/  ULDC.64 UR4, c[0x0][0xbc8] ;  /* 0x0002f20000047ab9 */ /* 0x000fe40000000a00 */
[----:B------:R-:W-:Y:S01]  /*df00*/  IMAD R0, R0, UR4, RZ ;  /* 0x0000000400007c24 */ /* 0x000fe2000f8e02ff */
[----:B------:R-:W-:-:S03]  /*df10*/  IADD3.X R3, R9, R3, R4, P0, !PT ;  /* 0x0000000309037210 */ /* 0x000fc600007fe404 */
        /* <DEDUP_REMOVED lines=9> */
.L_x_813:
        /* <DEDUP_REMOVED lines=18> */
.L_x_897:
[----:B------:R-:W-:Y:S01]  /*e0d0*/  ULDC UR7, c[0x0][0xc50] ;  /* 0x0003140000077ab9 */ /* 0x000fe20000000800 */
[----:B------:R-:W-:Y:S01]  /*e0e0*/  UMOV UR36, UR6 ;  /* 0x0000000600247c82 */ /* 0x000fe20008000000 */
[----:B------:R-:W-:-:S11]  /*e0f0*/  UISETP.NE.AND UP0, UPT, UR7, 0x1, UPT ;  /* 0x000000010700788c */ /* 0x000fd6000bf05270 */
[----:B------:R-:W-:Y:S01]  /*e100*/  @UP0 ULDC UR4, c[0x0][0xc54] ;  /* 0x0003150000040ab9 */ /* 0x000fe20000000800 */
[----:B------:R-:W-:Y:S01]  /*e110*/  @UP0 ULDC UR8, c[0x0][0xc58] ;  /* 0x0003160000080ab9 */ /* 0x000fe20000000800 */
[----:B------:R-:W-:-:S04]  /*e120*/  UIMAD.WIDE.U32 UR4, UR6, UR4, URZ ;  /* 0x00000004060472a5 */ /* 0x000fc8000f8e003f */
[----:B------:R-:W-:-:S12]  /*e130*/  @UP0 USHF.R.U32.HI UR36, URZ, UR8, UR5 ;  /* 0x000000083f240299 */ /* 0x000fd80008011605 */
.L_x_898:
[----:B------:R-:W-:Y:S01]  /*e140*/  ISETP.GE.AND P0, PT, R27, RZ, PT ;  /* 0x000000ff1b00720c */ /* 0x000fe20003f06270 */
[----:B------:R-:W-:Y:S01]  /*e150*/  UIADD3 UR42, -UR36, URZ, URZ ;  /* 0x0000003f242a7290 */ /* 0x000fe2000fffe13f */
[----:B------:R-:W-:Y:S02]  /*e160*/  IMAD.MOV.U32 R3, RZ, RZ, 0x1 ;  /* 0x00000001ff037424 */ /* 0x000fe400078e00ff */
[----:B------:R-:W-:Y:S01]  /*e170*/  IMAD.MOV.U32 R0, RZ, RZ, RZ ;  /* 0x000000ffff007224 */ /* 0x000fe200078e00ff */
[----:B------:R-:W-:Y:S01]  /*e180*/  UIMAD UR42, UR7, UR42, UR6 ;  /* 0x0000002a072a72a4 */ /* 0x000fe2000f8e0206 */
[----:B------:R-:W-:-:S07]  /*e190*/  IMAD.MOV.U32 R4, RZ, RZ, 0x1 ;  /* 0x00000001ff047424 */ /* 0x000fce00078e00ff */
[----:B------:R-:W-:Y:S05]  /*e1a0*/  @!P0 BRA `(.L_x_899) ;  /* 0x0000003400088947 */ /* 0x000fea0003800000 */
[----:B------:R-:W0:Y:S01]  /*e1b0*/  S2UR UR40, SR_CTAID.X ;  /* 0x00000000002879c3 */ /* 0x000e220000002500 */
[----:B------:R-:W-:Y:S01]  /*e1c0*/  ULDC.64 UR4, c[0x0][0x418] ;  /* 0x0001060000047ab9 */ /* 0x000fe20000000a00 */
[----:B------:R-:W-:Y:S01]  /*e1d0*/  ULDC UR6, c[0x0][0x448] ;  /* 0x0001120000067ab9 */ /* 0x000fe20000000800 */
[----:B------:R-:W-:Y:S02]  /*e1e0*/  UISETP.NE.U32.AND UP0, UPT, UR4, URZ, UPT ;  /* 0x0000003f0400728c */ /* 0x000fe4000bf05070 */
[----:B------:R-:W-:Y:S02]  /*e1f0*/  UISETP.NE.AND UP1, UPT, UR6, 0x1, UPT ;  /* 0x000000010600788c */ /* 0x000fe4000bf25270 */
[----:B------:R-:W-:Y:S01]  /*e200*/  UISETP.NE.AND.EX UP0, UPT, UR5, URZ, UPT, UP0 ;  /* 0x0000003f0500728c */ /* 0x000fe2000bf05300 */
[----:B------:R-:W-:Y:S02]  /*e210*/  ULDC UR6, c[0x0][0x424] ;  /* 0x0001090000067ab9 */ /* 0x000fe40000000800 */
[----:B------:R-:W-:Y:S01]  /*e220*/  ULDC.64 UR4, c[0x0][0x9e0] ;  /* 0x0002780000047ab9 */ /* 0x000fe20000000a00 */
[----:B------:R-:W-:-:S02]  /*e230*/  USEL UR9, UR6, 0x1, UP0 ;  /* 0x0000000106097887 */ /* 0x000fc40008000000 */
[----:B------:R-:W-:Y:S01]  /*e240*/  UISETP.GE.AND UP0, UPT, UR5, 0x1, UPT ;  /* 0x000000010500788c */ /* 0x000fe2000bf06270 */
[----:B------:R-:W-:Y:S02]  /*e250*/  ULDC UR10, c[0x0][0x288] ;  /* 0x0000a200000a7ab9 */ /* 0x000fe40000000800 */
[----:B------:R-:W-:Y:S01]  /*e260*/  @UP1 ULDC UR7, c[0x0][0x44c] ;  /* 0x0001130000071ab9 */ /* 0x000fe20000000800 */
[----:B------:R-:W-:Y:S01]  /*e270*/  ULDC UR12, c[0x0][0x2f0] ;  /* 0x0000bc00000c7ab9 */ /* 0x000fe20000000800 */
[----:B------:R-:W-:Y:S01]  /*e280*/  UIADD3 UR11, -UR10, 0x1, URZ ;  /* 0x000000010a0b7890 */ /* 0x000fe2000fffe13f */
[----:B------:R-:W-:Y:S01]  /*e290*/  PLOP3.LUT P1, PT, PT, PT, UP0, 0x80, 0x0 ;  /* 0x000000000000781c */ /* 0x000fe20003f2f008 */
[----:B------:R-:W-:Y:S01]  /*e2a0*/  UIMAD UR13, UR9, UR12, 0x7f ;  /* 0x0000007f090d74a4 */ /* 0x000fe2000f8e020c */
[----:B------:R-:W-:Y:S01]  /*e2b0*/  @UP1 ULDC UR14, c[0x0][0x450] ;  /* 0x00011400000e1ab9 */ /* 0x000fe20000000800 */
[----:B------:R-:W-:Y:S02]  /*e2c0*/  UIMAD UR11, UR9, UR12, UR11 ;  /* 0x0000000c090b72a4 */ /* 0x000fe4000f8e020b */
[----:B0-----:R-:W-:-:S04]  /*e2d0*/  UIMAD UR40, UR40, 0xc0, URZ ;  /* 0x000000c0282878a4 */ /* 0x001fc8000f8e023f */
[----:B------:R-:W-:-:S04]  /*e2e0*/  UIADD3 UR8, UR40, 0xbf, URZ ;  /* 0x000000bf28087890 */ /* 0x000fc8000fffe03f */
[----:B------:R-:W-:-:S04]  /*e2f0*/  UIMAD.WIDE.U32 UR6, UR8, UR7, URZ ;  /* 0x00000007080672a5 */ /* 0x000fc8000f8e003f */
[----:B------:R-:W-:Y:S02]  /*e300*/  @UP1 USHF.R.U32.HI UR8, URZ, UR14, UR7 ;  /* 0x0000000e3f081299 */ /* 0x000fe40008011607 */
[----:B------:R-:W-:Y:S02]  /*e310*/  USHF.R.S32.HI UR7, URZ, 0x1f, UR13 ;  /* 0x0000001f3f077899 */ /* 0x000fe4000801140d */
[----:B------:R-:W-:Y:S02]  /*e320*/  UIADD3 UR6, UR11, UR8, URZ ;  /* 0x000000080b067290 */ /* 0x000fe4000fffe03f */
[----:B------:R-:W-:Y:S02]  /*e330*/  ULEA.HI UR7, UR7, UR13, URZ, 0x7 ;  /* 0x0000000d07077291 */ /* 0x000fe4000f8f383f */
[----:B------:R-:W-:Y:S02]  /*e340*/  UIADD3 UR4, UR6, UR4, URZ ;  /* 0x0000000406047290 */ /* 0x000fe4000fffe03f */
[----:B------:R-:W-:Y:S01]  /*e350*/  USHF.R.S32.HI UR39, URZ, 0x7, UR7 ;  /* 0x000000073f277899 */ /* 0x000fe20008011407 */
[----:B------:R-:W-:Y:S11]  /*e360*/  @!P1 BRA `(.L_x_900) ;  /* 0x0000000000449947 */ /* 0x000ff60003800000 */
        /* <DEDUP_REMOVED lines=10> */
.L_x_901:
[----:B------:R-:W-:-:S11]  /*e410*/  UISETP.NE.AND UP0, UPT, UR5, 0x1, UPT ;  /* 0x000000010500788c */ /* 0x000fd6000bf05270 */
[----:B------:R-:W-:Y:S02]  /*e420*/  @UP0 ULDC.64 UR14, c[0x0][0x9e8] ;  /* 0x00027a00000e0ab9 */ /* 0x000fe40000000a00 */
[----:B------:R-:W-:-:S04]  /*e430*/  UIMAD.WIDE.U32 UR6, UR8, UR14, URZ ;  /* 0x0000000e080672a5 */ /* 0x000fc8000f8e003f */
[----:B------:R-:W-:-:S12]  /*e440*/  @UP0 USHF.R.U32.HI UR8, URZ, UR15, UR7 ;  /* 0x0000000f3f080299 */ /* 0x000fd80008011607 */
.L_x_902:
[----:B------:R-:W-:-:S04]  /*e450*/  UIMAD UR8, UR8, UR5, UR5 ;  /* 0x00000005080872a4 */ /* 0x000fc8000f8e0205 */
[----:B------:R-:W-:-:S04]  /*e460*/  UISETP.LT.AND UP0, UPT, UR4, UR8, UPT ;  /* 0x000000080400728c */ /* 0x000fc8000bf01270 */
[----:B------:R-:W-:-:S12]  /*e470*/  USEL UR4, UR4, UR8, UP0 ;  /* 0x0000000804047287 */ /* 0x000fd80008000000 */
.L_x_900:
[----:B------:R-:W-:Y:S01]  /*e480*/  UIADD3 UR4, UR4, 0x7f, URZ ;  /* 0x0000007f04047890 */ /* 0x000fe2000fffe03f */
[----:B------:R-:W-:Y:S01]  /*e490*/  @UP1 ULDC UR6, c[0x0][0x44c] ;  /* 0x0001130000061ab9 */ /* 0x000fe20000000800 */
[----:B------:R-:W-:Y:S02]  /*e4a0*/  @UP1 ULDC UR11, c[0x0][0x450] ;  /* 0x00011400000b1ab9 */ /* 0x000fe40000000800 */
[----:B------:R-:W-:Y:S02]  /*e4b0*/  USHF.R.S32.HI UR8, URZ, 0x1f, UR4 ;  /* 0x0000001f3f087899 */ /* 0x000fe40008011404 */
[----:B------:R-:W-:Y:S02]  /*e4c0*/  UIMAD.WIDE.U32 UR6, UR40, UR6, URZ ;  /* 0x00000006280672a5 */ /* 0x000fe4000f8e003f */
[----:B------:R-:W-:Y:S02]  /*e4d0*/  ULEA.HI UR8, UR8, UR4, URZ, 0x7 ;  /* 0x0000000408087291 */ /* 0x000fe4000f8f383f */
[----:B------:R-:W-:Y:S01]  /*e4e0*/  UIMAD UR9, UR9, UR12, -UR10 ;  /* 0x0000000c090972a4 */ /* 0x000fe2000f8e0a0a */
[----:B------:R-:W-:Y:S01]  /*e4f0*/  UMOV UR4, UR40 ;  /* 0x0000002800047c82 */ /* 0x000fe20008000000 */
[----:B------:R-:W-:-:S02]  /*e500*/  USHF.R.S32.HI UR44, URZ, 0x7, UR8 ;  /* 0x000000073f2c7899 */ /* 0x000fc40008011408 */
[----:B------:R-:W-:Y:S02]  /*e510*/  @UP1 USHF.R.U32.HI UR4, URZ, UR11, UR7 ;  /* 0x0000000b3f041299 */ /* 0x000fe40008011607 */
[----:B------:R-:W-:Y:S02]  /*e520*/  UISETP.LT.AND UP0, UPT, UR39, UR44, UPT ;  /* 0x0000002c2700728c */ /* 0x000fe4000bf01270 */
[----:B------:R-:W-:Y:S01]  /*e530*/  UIADD3 UR4, UR9, UR4, URZ ;  /* 0x0000000409047290 */ /* 0x000fe2000fffe03f */
[----:B------:R-:W-:Y:S01]  /*e540*/  ULDC UR8, c[0x0][0x9dc] ;  /* 0x0002770000087ab9 */ /* 0x000fe20000000800 */
[----:B------:R-:W-:Y:S02]  /*e550*/  USEL UR12, UR39, UR44, UP0 ;  /* 0x0000002c270c7287 */ /* 0x000fe40008000000 */
        /* <DEDUP_REMOVED lines=12> */
.L_x_904:
[----:B------:R-:W-:-:S11]  /*e620*/  UISETP.NE.AND UP0, UPT, UR5, 0x1, UPT ;  /* 0x000000010500788c */ /* 0x000fd6000bf05270 */
[----:B------:R-:W-:Y:S02]  /*e630*/  @UP0 ULDC.64 UR10, c[0x0][0x9e8] ;  /* 0x00027a00000a0ab9 */ /* 0x000fe40000000a00 */
[----:B------:R-:W-:-:S04]  /*e640*/  UIMAD.WIDE.U32 UR6, UR4, UR10, URZ ;  /* 0x0000000a040672a5 */ /* 0x000fc8000f8e003f */
[----:B------:R-:W-:-:S12]  /*e650*/  @UP0 USHF.R.U32.HI UR4, URZ, UR11, UR7 ;  /* 0x0000000b3f040299 */ /* 0x000fd80008011607 */
.L_x_905:
[----:B------:R-:W-:-:S04]  /*e660*/  UIMAD UR4, UR4, UR5, URZ ;  /* 0x00000005040472a4 */ /* 0x000fc8000f8e023f */
[----:B------:R-:W-:-:S04]  /*e670*/  UISETP.LT.AND UP0, UPT, UR8, UR4, UPT ;  /* 0x000000040800728c */ /* 0x000fc8000bf01270 */
[----:B------:R-:W-:-:S12]  /*e680*/  USEL UR8, UR8, UR4, !UP0 ;  /* 0x0000000408087287 */ /* 0x000fd8000c000000 */
.L_x_903:
[----:B------:R-:W-:Y:S02]  /*e690*/  USHF.R.S32.HI UR4, URZ, 0x1f, UR8 ;  /* 0x0000001f3f047899 */ /* 0x000fe40008011408 */
[----:B------:R-:W-:Y:S02]  /*e6a0*/  USHF.R.U32.HI UR9, URZ, 0x10, UR42 ;  /* 0x000000103f097899 */ /* 0x000fe4000801162a */
[----:B------:R-:W-:Y:S02]  /*e6b0*/  ULEA.HI UR4, UR4, UR8, URZ, 0x7 ;  /* 0x0000000804047291 */ /* 0x000fe4000f8f383f */
[----:B------:R-:W-:Y:S02]  /*e6c0*/  ULOP3.LUT UR42, UR42, 0xffff, URZ, 0xc0, !UPT ;  /* 0x0000ffff2a2a7892 */ /* 0x000fe4000f8ec03f */
[----:B------:R-:W-:Y:S01]  /*e6d0*/  USHF.R.S32.HI UR4, URZ, 0x7, UR4 ;  /* 0x000000073f047899 */ /* 0x000fe20008011404 */
[----:B------:R-:W-:-:S03]  /*e6e0*/  UMOV UR46, URZ ;  /* 0x0000003f002e7c82 */ /* 0x000fc60008000000 */
[----:B------:R-:W-:-:S04]  /*e6f0*/  UISETP.LT.AND UP0, UPT, URZ, UR4, UPT ;  /* 0x000000043f00728c */ /* 0x000fc8000bf01270 */
[----:B------:R-:W-:Y:S02]  /*e700*/  USEL UR43, URZ, UR4, !UP0 ;  /* 0x000000043f2b7287 */ /* 0x000fe4000c000000 */
[----:B------:R-:W-:Y:S02]  /*e710*/  UISETP.NE.AND UP0, UPT, UR9, URZ, UPT ;  /* 0x0000003f0900728c */ /* 0x000fe4000bf05270 */
[----:B------:R-:W-:-:S06]  /*e720*/  UISETP.GT.AND UP1, UPT, UR12, UR43, UPT ;  /* 0x0000002b0c00728c */ /* 0x000fcc000bf24270 */
[----:B------:R-:W-:-:S03]  /*e730*/  PLOP3.LUT P0, PT, PT, PT, UP1, 0x80, 0x0 ;  /* 0x000000000000781c */ /* 0x000fc60003f0f018 */
[----:B------:R-:W-:-:S10]  /*e740*/  @!UP0 ULDC UR9, c[0x0][0x9f0] ;  /* 0x00027c0000098ab9 */ /* 0x000fd40000000800 */
[----:B------:R-:W-:Y:S05]  /*e750*/  @!P0 BRA `(.L_x_906) ;  /* 0x0000000000848947 */ /* 0x000fea0003800000 */
[----:B------:R-:W-:Y:S01]  /*e760*/  IMAD.U32 R4, RZ, RZ, UR9 ;  /* 0x00000009ff047e24 */ /* 0x000fe2000f8e00ff */
[----:B------:R-:W-:-:S04]  /*e770*/  UIADD3 UR4, UR9, -0x1, UR12 ;  /* 0xffffffff09047890 */ /* 0x000fc8000fffe00c */
[-C--:B------:R-:W-:Y:S01]  /*e780*/  IABS R0, R4.reuse ;  /* 0x0000000400007213 */ /* 0x080fe20000000000 */
[----:B------:R-:W-:Y:S01]  /*e790*/  UIADD3 UR6, -UR43, UR4, URZ ;  /* 0x000000042b067290 */ /* 0x000fe2000fffe13f */
[----:B------:R-:W-:Y:S02]  /*e7a0*/  IABS R6, R4 ;  /* 0x0000000400067213 */ /* 0x000fe40000000000 */
[----:B------:R-:W-:Y:S01]  /*e7b0*/  R2UR UR10, R0 ;  /* 0x00000000000a72ca */ /* 0x000fe200000e0000 */
[----:B------:R-:W-:Y:S02]  /*e7c0*/  UMOV UR4, URZ ;  /* 0x0000003f00047c82 */ /* 0x000fe40008000000 */
[----:B------:R-:W-:Y:S01]  /*e7d0*/  IABS R5, UR6 ;  /* 0x0000000600057c13 */ /* 0x000fe20008000000 */
[----:B------:R-:W-:-:S04]  /*e7e0*/  ULOP3.LUT UR6, UR6, UR9, URZ, 0x3c, !UPT ;  /* 0x0000000906067292 */ /* 0x000fc8000f8e3c3f */
[----:B------:R-:W-:-:S05]  /*e7f0*/  IMAD.MOV.U32 R4, RZ, RZ, R5 ;  /* 0x000000ffff047224 */ /* 0x000fca00078e0005 */
[----:B------:R-:W0:Y:S01]  /*e800*/  I2F.RP R0, UR10 ;  /* 0x0000000a00007d06 */ /* 0x000e220008209400 */
[----:B------:R-:W-:-:S07]  /*e810*/  R2UR UR8, R4 ;  /* 0x00000000040872ca */ /* 0x000fce00000e0000 */
[----:B0-----:R-:W0:Y:S02]  /*e820*/  MUFU.RCP R0, R0 ;  /* 0x0000000000007308 */ /* 0x001e240000001000 */
[----:B0-----:R-:W-:Y:S02]  /*e830*/  VIADD R3, R0, 0xffffffe ;  /* 0x0ffffffe00037836 */ /* 0x001fe40000000000 */
[----:B------:R-:W-:-:S04]  /*e840*/  IMAD.MOV R0, RZ, RZ, -R6 ;  /* 0x000000ffff007224 */ /* 0x000fc800078e0a06 */
        /* <DEDUP_REMOVED lines=14> */
[----:B------:R-:W-:Y:S02]  /*e930*/  UISETP.NE.AND UP0, UPT, UR9, URZ, UPT ;  /* 0x0000003f0900728c */ /* 0x000fe4000bf05270 */
[----:B------:R-:W-:-:S09]  /*e940*/  @!UP1 UIADD3 UR5, -UR5, URZ, URZ ;  /* 0x0000003f05059290 */ /* 0x000fd2000fffe13f */
[----:B------:R-:W-:-:S07]  /*e950*/  @!UP0 ULOP3.LUT UR5, URZ, UR9, URZ, 0x33, !UPT ;  /* 0x000000093f058292 */ /* 0x000fce000f8e333f */
[----:B------:R-:W-:-:S05]  /*e960*/  UMOV UR46, UR5 ;  /* 0x00000005002e7c82 */ /* 0x000fca0008000000 */
.L_x_906:
[----:B------:R-:W-:Y:S01]  /*e970*/  UIMAD UR41, UR42, UR46, UR43 ;  /* 0x0000002e2a2972a4 */ /* 0x000fe2000f8e022b */
[----:B------:R-:W-:Y:S02]  /*e980*/  IMAD.U32 R26, RZ, RZ, UR12 ;  /* 0x0000000cff1a7e24 */ /* 0x000fe4000f8e00ff */
[----:B------:R-:W-:Y:S02]  /*e990*/  IMAD.MOV.U32 R0, RZ, RZ, RZ ;  /* 0x000000ffff007224 */ /* 0x000fe400078e00ff */
[----:B------:R-:W-:Y:S02]  /*e9a0*/  IMAD.MOV.U32 R4, RZ, RZ, 0x1 ;  /* 0x00000001ff047424 */ /* 0x000fe400078e00ff */
[----:B------:R-:W-:-:S05]  /*e9b0*/  IMAD.U32 R3, RZ, RZ, UR41 ;  /* 0x00000029ff037e24 */ /* 0x000fca000f8e00ff */
[----:B------:R-:W-:Y:S01]  /*e9c0*/  VIADDMNMX R26, R3, UR46, R26, PT ;  /* 0x0000002e031a7c46 */ /* 0x000fe2000b80011a */
[----:B------:R-:W-:-:S03]  /*e9d0*/  IMAD.MOV.U32 R3, RZ, RZ, 0x1 ;  /* 0x00000001ff037424 */ /* 0x000fc600078e00ff */
[----:B------:R-:W-:-:S13]  /*e9e0*/  ISETP.GT.AND P0, PT, R26, UR41, PT ;  /* 0x000000291a007c0c */ /* 0x000fda000bf04270 */
        /* <DEDUP_REMOVED lines=24> */
.L_x_907:
        /* <DEDUP_REMOVED lines=20> */
.L_x_909:
[----:B------:R0:W1:Y:S01]  /*ecb0*/  LDC.64 R14, c[0x4][R17] ;  /* 0x01000000110e7b82 */ /* 0x0000620000000a00 */
[----:B------:R-:W-:Y:S01]  /*ecc0*/  ULDC.64 UR4, c[0x4][0xa8] ;  /* 0x01002a0000047ab9 */ /* 0x000fe20000000a00 */
[----:B------:R-:W-:Y:S01]  /*ecd0*/  ULDC.64 UR6, c[0x4][0xb0] ;  /* 0x01002c0000067ab9 */ /* 0x000fe20000000a00 */
[----:B------:R-:W-:Y:S02]  /*ece0*/  IMAD.U32 R4, RZ, RZ, UR4 ;  /* 0x00000004ff047e24 */ /* 0x000fe4000f8e00ff */
        /* <DEDUP_REMOVED lines=11> */
.L_x_908:
[----:B------:R-:W0:Y:S01]  /*eda0*/  LDC.64 R4, c[0x0][0x9f8] ;  /* 0x00027e00ff047b82 */ /* 0x000e220000000a00 */
[----:B------:R-:W-:Y:S01]  /*edb0*/  IMAD.MOV.U32 R25, RZ, RZ, R27 ;  /* 0x000000ffff197224 */ /* 0x000fe200078e001b */
[----:B0-----:R-:W-:-:S04]  /*edc0*/  ISETP.NE.U32.AND P0, PT, R4, RZ, PT ;  /* 0x000000ff0400720c */ /* 0x001fc80003f05070 */
[----:B------:R-:W-:-:S13]  /*edd0*/  ISETP.NE.AND.EX P0, PT, R5, RZ, PT, P0 ;  /* 0x000000ff0500720c */ /* 0x000fda0003f05300 */
[----:B------:R-:W0:Y:S02]  /*ede0*/  @P0 LDC.64 R4, c[0x0][0x9f8] ;  /* 0x00027e00ff040b82 */ /* 0x000e240000000a00 */
[----:B0-----:R-:W-:-:S06]  /*edf0*/  @P0 IMAD.WIDE R6, R27, 0x4, R4 ;  /* 0x000000041b060825 */ /* 0x001fcc00078e0204 */
[----:B------:R-:W0:Y:S01]  /*ee00*/  LDC.64 R4, c[0x0][0x418] ;  /* 0x00010600ff047b82 */ /* 0x000e220000000a00 */
[----:B------:R-:W2:Y:S01]  /*ee10*/  @P0 LDG.E R25, desc[UR48][R6.64] ;  /* 0x0000003006190981 */ /* 0x000ea2000c1e1900 */
[----:B------:R-:W-:Y:S01]  /*ee20*/  UMOV UR4, 0xffffffff ;  /* 0xffffffff00047882 */ /* 0x000fe20000000000 */
[----:B------:R-:W-:Y:S01]  /*ee30*/  LOP3.LUT R18, R18, 0xfffffffe, RZ, 0xc0, !PT ;  /* 0xfffffffe12127812 */ /* 0x000fe200078ec0ff */
[----:B------:R-:W-:Y:S01]  /*ee40*/  VIADD R23, R26, 0xffffffff ;  /* 0xffffffff1a177836 */ /* 0x000fe20000000000 */
[----:B0-----:R-:W-:-:S04]  /*ee50*/  ISETP.NE.U32.AND P0, PT, R4, RZ, PT ;  /* 0x000000ff0400720c */ /* 0x001fc80003f05070 */
[----:B------:R-:W-:-:S13]  /*ee60*/  ISETP.NE.AND.EX P1, PT, R5, RZ, PT, P0 ;  /* 0x000000ff0500720c */ /* 0x000fda0003f25300 */
[----:B------:R-:W-:Y:S02]  /*ee70*/  @P1 LOP3.LUT R18, R18, 0x1, RZ, 0xfc, !PT ;  /* 0x0000000112121812 */ /* 0x000fe400078efcff */
[----:B--2---:R-:W-:Y:S02]  /*ee80*/  SHF.R.S32.HI R24, RZ, 0x1f, R25 ;  /* 0x0000001fff187819 */ /* 0x004fe40000011419 */
[----:B------:R-:W-:Y:S01]  /*ee90*/  SEL R22, R25, RZ, !P1 ;  /* 0x000000ff19167207 */ /* 0x000fe20004800000 */
[----:B------:R-:W-:Y:S06]  /*eea0*/  BRA.DIV UR4, `(.L_x_910) ;  /* 0x0000002e045c7947 */ /* 0x000fec000b800000 */
[----:B------:R0:W1:Y:S02]  /*eeb0*/  SHFL.IDX PT, R14, R16, RZ, 0x1f ;  /* 0x00001fff100e7589 */ /* 0x00006400000e0000 */
.L_x_978:
        /* <DEDUP_REMOVED lines=8> */
.L_x_981:
        /* <DEDUP_REMOVED lines=23> */
.L_x_913:
[----:B------:R-:W2:Y:S01]  /*f0b0*/  SYNCS.PHASECHK.TRANS64.TRYWAIT P0, [UR38+0x16840], R0 ;  /* 0x01684000ff0075a7 */ /* 0x000ea20008000166 */
[----:B------:R-:W-:Y:S01]  /*f0c0*/  ISETP.NE.AND P1, PT, R19, RZ, PT ;  /* 0x000000ff1300720c */ /* 0x000fe20003f25270 */
[----:B--2---:R-:W-:-:S12]  /*f0d0*/  @!P0 BRA `(.L_x_914) ;  /* 0x0000002c00108947 */ /* 0x004fd80003800000 */
.L_x_982:
[----:B------:R-:W-:Y:S05]  /*f0e0*/  @P1 BRA `(.L_x_915) ;  /* 0x0000000000141947 */ /* 0x000fea0003800000 */
[----:B------:R-:W-:Y:S01]  /*f0f0*/  LOP3.LUT P0, RZ, R2, 0x1f, RZ, 0xc0, !PT ;  /* 0x0000001f02ff7812 */ /* 0x000fe2000780c0ff */
[----:B--2---:R-:W-:-:S04]  /*f100*/  IMAD.MOV.U32 R0, RZ, RZ, 0x4000 ;  /* 0x00004000ff007424 */ /* 0x004fc800078e00ff */
[----:B------:R3:W-:Y:S08]  /*f110*/  SYNCS.ARRIVE.TRANS64 RZ, [UR38+0x16830], R0 ;  /* 0x01683000ffff79a7 */ /* 0x0007f00008000026 */
[----:B---3--:R-:W-:Y:S05]  /*f120*/  @!P0 BRA `(.L_x_915) ;  /* 0x0000000000048947 */ /* 0x008fea0003800000 */
[----:B------:R-:W-:Y:S01]  /*f130*/  BPT.TRAP 0x1 ;  /* 0x000000040000795c */ /* 0x000fe20000300000 */
.L_x_915:
        /* <DEDUP_REMOVED lines=11> */
[----:B------:R-:W-:Y:S01]  /*f1f0*/  USHF.L.U32 UR11, UR11, 0x7, URZ ;  /* 0x000000070b0b7899 */ /* 0x000fe2000800063f */
[----:B------:R-:W-:Y:S01]  /*f200*/  UMOV UR10, URZ ;  /* 0x0000003f000a7c82 */ /* 0x000fe20008000000 */
[----:B------:R-:W-:Y:S02]  /*f210*/  UMOV UR12, UR36 ;  /* 0x00000024000c7c82 */ /* 0x000fe40008000000 */
[----:B------:R-:W-:-:S05]  /*f220*/  @P0 LOP3.LUT R18, R18, 0x2, RZ, 0xfc, !PT ;  /* 0x0000000212120812 */ /* 0x000fca00078efcff */
[----:B------:R3:W-:Y:S02]  /*f230*/  UTMALDG.4D [UR8], [UR4], desc[UR6] ;  /* 0x00000608040075b4 */ /* 0x0007e40008019000 */
[----:B---3--:R-:W-:Y:S01]  /*f240*/  NOP ;  /* 0x0000000000007918 */ /* 0x008fe20000000000 */
.L_x_911:
[----:B------:R-:W-:Y:S05]  /*f250*/  WARPSYNC.ALL ;  /* 0x0000000000007948 */ /* 0x000fea0003800000 */
[----:B------:R-:W-:Y:S01]  /*f260*/  UIADD3 UR5, UR38, 0x8400, URZ ;  /* 0x0000840026057890 */ /* 0x000fe2000fffe03f */
[----:B------:R-:W-:Y:S01]  /*f270*/  BAR.SYNC.DEFER_BLOCKING 0x8, 0x200 ;  /* 0x0208000000007b1d */ /* 0x000fe20000010000 */
[----:B------:R-:W-:Y:S01]  /*f280*/  USHF.R.S32.HI UR4, URZ, 0x1f, UR36 ;  /* 0x0000001f3f047899 */ /* 0x000fe20008011424 */
[----:B------:R-:W-:Y:S01]  /*f290*/  SHF.R.S32.HI R17, RZ, 0x1f, R27 ;  /* 0x0000001fff117819 */ /* 0x000fe2000001141b */
[----:B------:R-:W-:-:S03]  /*f2a0*/  ULOP3.LUT UP0, URZ, UR5, 0x3ff, URZ, 0xc0, !UPT ;  /* 0x000003ff053f7892 */ /* 0x000fc6000f80c03f */
[----:B------:R-:W-:Y:S02]  /*f2b0*/  ULDC.64 UR6, c[0x0][0x2d8] ;  /* 0x0000b60000067ab9 */ /* 0x000fe40000000a00 */
[----:B------:R-:W-:Y:S01]  /*f2c0*/  UIMAD UR4, UR4, UR6, URZ ;  /* 0x00000006040472a4 */ /* 0x000fe2000f8e023f */
[----:B------:R-:W-:Y:S01]  /*f2d0*/  PLOP3.LUT P0, PT, PT, PT, UP0, 0x80, 0x0 ;  /* 0x000000000000781c */ /* 0x000fe20003f0f008 */
[----:B------:R-:W-:Y:S02]  /*f2e0*/  UIMAD.WIDE.U32 UR50, UR36, UR6, URZ ;  /* 0x00000006243272a5 */ /* 0x000fe4000f8e003f */
[----:B------:R-:W-:-:S04]  /*f2f0*/  UIMAD UR4, UR36, UR7, UR4 ;  /* 0x00000007240472a4 */ /* 0x000fc8000f8e0204 */
[----:B------:R-:W-:-:S06]  /*f300*/  UIADD3 UR47, UR51, UR4, URZ ;  /* 0x00000004332f7290 */ /* 0x000fcc000fffe03f */
[----:B------:R-:W-:Y:S06]  /*f310*/  @!P0 BRA `(.L_x_916) ;  /* 0x0000000000408947 */ /* 0x000fec0003800000 */
[----:B------:R-:W-:Y:S01]  /*f320*/  MOV R14, 0x0 ;  /* 0x00000000000e7802 */ /* 0x000fe20000000f00 */
[----:B------:R-:W-:Y:S01]  /*f330*/  ULDC.64 UR4, c[0x4][0xa8] ;  /* 0x01002a0000047ab9 */ /* 0x000fe20000000a00 */
[----:B------:R-:W-:Y:S01]  /*f340*/  ULDC.64 UR6, c[0x4][0xb0] ;  /* 0x01002c0000067ab9 */ /* 0x000fe20000000a00 */
[----:B-1----:R-:W-:Y:S02]  /*f350*/  IMAD.U32 R4, RZ, RZ, UR4 ;  /* 0x00000004ff047e24 */ /* 0x002fe4000f8e00ff */
[----:B------:R-:W-:Y:S01]  /*f360*/  IMAD.U32 R5, RZ, RZ, UR5 ;  /* 0x00000005ff057e24 */ /* 0x000fe2000f8e00ff */
[----:B------:R-:W1:Y:S01]  /*f370*/  LDC.64 R14, c[0x4][R14] ;  /* 0x010000000e0e7b82 */ /* 0x000e620000000a00 */
        /* <DEDUP_REMOVED lines=9> */
[----:B012---:R-:W-:Y:S05]  /*f410*/  CALL.ABS.NOINC R14 ;  /* 0x000000000e007343 */ /* 0x007fea0003c00000 */
.L_x_916:
[----:B--2---:R-:W2:Y:S01]  /*f420*/  LDC R3, c[0x0][0x448] ;  /* 0x00011200ff037b82 */ /* 0x004ea20000000800 */
[----:B-1----:R-:W-:Y:S01]  /*f430*/  IMAD.SHL.U32 R5, R2, 0x10, RZ ;  /* 0x0000001002057824 */ /* 0x002fe200078e00ff */
[----:B------:R-:W-:Y:S01]  /*f440*/  SHF.R.U32.HI R0, RZ, 0x3, R19 ;  /* 0x00000003ff007819 */ /* 0x000fe20000011613 */
[----:B------:R-:W-:Y:S01]  /*f450*/  UMOV UR4, UR50 ;  /* 0x0000003200047c82 */ /* 0x000fe20008000000 */
[----:B------:R-:W-:Y:S01]  /*f460*/  UMOV UR5, UR47 ;  /* 0x0000002f00057c82 */ /* 0x000fe20008000000 */
[----:B------:R-:W-:Y:S01]  /*f470*/  ULDC.64 UR6, c[0x0][0x2c8] ;  /* 0x0000b20000067ab9 */ /* 0x000fe20000000a00 */
[----:B------:R-:W-:Y:S02]  /*f480*/  LOP3.LUT R5, R0, 0x70, R5, 0xf8, !PT ;  /* 0x0000007000057812 */ /* 0x000fe400078ef805 */
[----:B------:R-:W1:Y:S03]  /*f490*/  LDC.64 R6, c[0x0][0x2e0] ;  /* 0x0000b800ff067b82 */ /* 0x000e660000000a00 */
[----:B------:R-:W-:-:S04]  /*f4a0*/  VIADD R10, R5, UR40 ;  /* 0x00000028050a7c36 */ /* 0x000fc80008000000 */
[----:B------:R-:W-:Y:S01]  /*f4b0*/  IMAD.MOV.U32 R11, RZ, RZ, R10 ;  /* 0x000000ffff0b7224 */ /* 0x000fe200078e000a */
[----:B--2---:R-:W-:-:S13]  /*f4c0*/  ISETP.NE.AND P0, PT, R3, 0x1, PT ;  /* 0x000000010300780c */ /* 0x004fda0003f05270 */
[----:B------:R-:W2:Y:S08]  /*f4d0*/  @P0 LDC R9, c[0x0][0x44c] ;  /* 0x00011300ff090b82 */ /* 0x000eb00000000800 */
[----:B------:R-:W3:Y:S08]  /*f4e0*/  @P0 LDC R13, c[0x0][0x450] ;  /* 0x00011400ff0d0b82 */ /* 0x000ef00000000800 */
[----:B------:R-:W4:Y:S08]  /*f4f0*/  @P0 LDC R15, c[0x0][0x44c] ;  /* 0x00011300ff0f0b82 */ /* 0x000f300000000800 */
[----:B------:R-:W5:Y:S01]  /*f500*/  @P0 LDC R21, c[0x0][0x450] ;  /* 0x00011400ff150b82 */ /* 0x000f620000000800 */
[----:B--2---:R-:W-:-:S05]  /*f510*/  @P0 IMAD.HI.U32 R4, R10, R9, RZ ;  /* 0x000000090a040227 */ /* 0x004fca00078e00ff */
[----:B---3--:R-:W-:Y:S01]  /*f520*/  @P0 SHF.R.U32.HI R11, RZ, R13, R4 ;  /* 0x0000000dff0b0219 */ /* 0x008fe20000011604 */
[----:B------:R-:W-:-:S04]  /*f530*/  VIADD R4, R10, 0x80 ;  /* 0x000000800a047836 */ /* 0x000fc80000000000 */
[----:B------:R-:W-:Y:S02]  /*f540*/  IMAD.MOV.U32 R5, RZ, RZ, R4 ;  /* 0x000000ffff057224 */ /* 0x000fe400078e0004 */
[----:B----4-:R-:W-:-:S05]  /*f550*/  @P0 IMAD.HI.U32 R8, R4, R15, RZ ;  /* 0x0000000f04080227 */ /* 0x010fca00078e00ff */
[----:B-----5:R-:W-:Y:S01]  /*f560*/  @P0 SHF.R.U32.HI R5, RZ, R21, R8 ;  /* 0x00000015ff050219 */ /* 0x020fe20000011608 */
[-C--:B-1----:R-:W-:Y:S02]  /*f570*/  IMAD R8, R17, R6.reuse, RZ ;  /* 0x0000000611087224 */ /* 0x082fe400078e02ff */
[----:B------:R-:W-:Y:S02]  /*f580*/  IMAD.SHL.U32 R17, R2, 0x8, RZ ;  /* 0x0000000802117824 */ /* 0x000fe400078e00ff */
[C---:B------:R-:W-:Y:S01]  /*f590*/  IMAD R9, R27.reuse, R7, R8 ;  /* 0x000000071b097224 */ /* 0x040fe200078e0208 */
[----:B------:R-:W-:Y:S01]  /*f5a0*/  SHF.R.S32.HI R8, RZ, 0x1f, R11 ;  /* 0x0000001fff087819 */ /* 0x000fe2000001140b */
[----:B------:R-:W-:Y:S01]  /*f5b0*/  IMAD.WIDE.U32 R6, R27, R6, UR4 ;  /* 0x000000041b067e25 */ /* 0x000fe2000f8e0006 */
[----:B------:R-:W-:-:S03]  /*f5c0*/  ULDC.64 UR4, c[0x0][0x2d0] ;  /* 0x0000b40000047ab9 */ /* 0x000fc60000000a00 */
[----:B------:R-:W-:Y:S02]  /*f5d0*/  IMAD R8, R8, UR4, RZ ;  /* 0x0000000408087c24 */ /* 0x000fe4000f8e02ff */
[----:B------:R-:W-:Y:S02]  /*f5e0*/  IMAD.IADD R7, R7, 0x1, R9 ;  /* 0x0000000107077824 */ /* 0x000fe400078e0209 */
[C---:B------:R-:W-:Y:S02]  /*f5f0*/  IMAD R13, R11.reuse, UR5, R8 ;  /* 0x000000050b0d7c24 */ /* 0x040fe4000f8e0208 */
[----:B------:R-:W-:-:S04]  /*f600*/  IMAD.WIDE.U32 R8, R11, UR4, R6 ;  /* 0x000000040b087c25 */ /* 0x000fc8000f8e0006 */
[----:B------:R-:W-:Y:S02]  /*f610*/  IMAD.MOV R11, RZ, RZ, -R11 ;  /* 0x000000ffff0b7224 */ /* 0x000fe400078e0a0b */
[----:B------:R-:W-:Y:S02]  /*f620*/  IMAD.IADD R9, R9, 0x1, R13 ;  /* 0x0000000109097824 */ /* 0x000fe400078e020d */
[----:B------:R-:W-:Y:S01]  /*f630*/  IMAD R13, R3, R11, R10 ;  /* 0x0000000b030d7224 */ /* 0x000fe200078e020a */
[--C-:B------:R-:W-:Y:S01]  /*f640*/  SHF.R.S32.HI R10, RZ, 0x1f, R5.reuse ;  /* 0x0000001fff0a7819 */ /* 0x100fe20000011405 */
[----:B------:R-:W-:Y:S02]  /*f650*/  IMAD.MOV R11, RZ, RZ, -R5 ;  /* 0x000000ffff0b7224 */ /* 0x000fe400078e0a05 */
[----:B------:R-:W-:-:S04]  /*f660*/  IMAD.WIDE.U32 R6, R5, UR4, R6 ;  /* 0x0000000405067c25 */ /* 0x000fc8000f8e0006 */
[----:B------:R-:W-:Y:S01]  /*f670*/  IMAD R11, R3, R11, R4 ;  /* 0x0000000b030b7224 */ /* 0x000fe200078e0204 */
[----:B------:R-:W-:Y:S01]  /*f680*/  SHF.R.S32.HI R4, RZ, 0x1f, R13 ;  /* 0x0000001fff047819 */ /* 0x000fe2000001140d */
[----:B------:R-:W-:Y:S02]  /*f690*/  IMAD R10, R10, UR4, RZ ;  /* 0x000000040a0a7c24 */ /* 0x000fe4000f8e02ff */
[----:B------:R-:W-:-:S04]  /*f6a0*/  IMAD.WIDE.U32 R8, R13, UR6, R8 ;  /* 0x000000060d087c25 */ /* 0x000fc8000f8e0008 */
[----:B------:R-:W-:Y:S02]  /*f6b0*/  IMAD R4, R4, UR6, RZ ;  /* 0x0000000604047c24 */ /* 0x000fe4000f8e02ff */
[----:B------:R-:W-:Y:S01]  /*f6c0*/  IMAD R15, R5, UR5, R10 ;  /* 0x00000005050f7c24 */ /* 0x000fe2000f8e020a */
[----:B------:R-:W-:Y:S01]  /*f6d0*/  ULDC.64 UR4, c[0x0][0x280] ;  /* 0x0000a00000047ab9 */ /* 0x000fe20000000a00 */
[----:B------:R-:W-:Y:S01]  /*f6e0*/  IMAD R5, R13, UR7, R4 ;  /* 0x000000070d057c24 */ /* 0x000fe2000f8e0204 */
[----:B------:R-:W-:Y:S01]  /*f6f0*/  SHF.R.S32.HI R4, RZ, 0x1f, R11 ;  /* 0x0000001fff047819 */ /* 0x000fe2000001140b */
[----:B------:R-:W-:Y:S02]  /*f700*/  IMAD.IADD R7, R7, 0x1, R15 ;  /* 0x0000000107077824 */ /* 0x000fe400078e020f */
[----:B------:R-:W-:Y:S01]  /*f710*/  IMAD.IADD R5, R9, 0x1, R5 ;  /* 0x0000000109057824 */ /* 0x000fe200078e0205 */
[----:B------:R-:W-:Y:S01]  /*f720*/  LEA R9, P0, R8, UR4, 0x1 ;  /* 0x0000000408097c11 */ /* 0x000fe2000f8008ff */
[----:B------:R-:W-:-:S02]  /*f730*/  IMAD R4, R4, UR6, RZ ;  /* 0x0000000604047c24 */ /* 0x000fc4000f8e02ff */
[----:B------:R-:W-:Y:S01]  /*f740*/  IMAD.WIDE.U32 R6, R11, UR6, R6 ;  /* 0x000000060b067c25 */ /* 0x000fe2000f8e0006 */
[----:B------:R-:W-:-:S03]  /*f750*/  LEA.HI.X R8, R8, UR5, R5, 0x1, P0 ;  /* 0x0000000508087c11 */ /* 0x000fc600080f0c05 */
[----:B------:R-:W-:Y:S02]  /*f760*/  IMAD R13, R11, UR7, R4 ;  /* 0x000000070b0d7c24 */ /* 0x000fe4000f8e0204 */
[----:B------:R-:W-:Y:S02]  /*f770*/  IMAD.SHL.U32 R10, R19, 0x8, RZ ;  /* 0x00000008130a7824 */ /* 0x000fe400078e00ff */
[----:B------:R-:W-:Y:S01]  /*f780*/  IMAD.IADD R5, R7, 0x1, R13 ;  /* 0x0000000107057824 */ /* 0x000fe200078e020d */
[----:B------:R-:W-:Y:S01]  /*f790*/  LEA R7, P0, R6, UR4, 0x1 ;  /* 0x0000000406077c11 */ /* 0x000fe2000f8008ff */
[----:B------:R-:W-:-:S03]  /*f7a0*/  ULDC UR4, c[0x0][0x2b8] ;  /* 0x0000ae0000047ab9 */ /* 0x000fc60000000800 */
        /* <DEDUP_REMOVED lines=8> */
[----:B------:R-:W1:Y:S01]  /*f830*/  SHFL.IDX PT, R14, R9, RZ, 0x181f ;  /* 0x00181fff090e7589 */ /* 0x000e6200000e0000 */
[----:B------:R-:W-:Y:S01]  /*f840*/  ULDC UR4, c[0x0][0x288] ;  /* 0x0000a20000047ab9 */ /* 0x000fe20000000800 */
[----:B------:R-:W-:Y:S02]  /*f850*/  VIADD R0, R0, UR40 ;  /* 0x0000002800007c36 */ /* 0x000fe40008000000 */
[----:B------:R-:W2:Y:S01]  /*f860*/  SHFL.IDX PT, R4, R8, RZ, 0x181f ;  /* 0x00181fff08047589 */ /* 0x000ea200000e0000 */
[----:B------:R-:W-:Y:S02]  /*f870*/  IMAD R3, R3, UR4, RZ ;  /* 0x0000000403037c24 */ /* 0x000fe4000f8e02ff */
[C---:B------:R-:W-:Y:S01]  /*f880*/  VIADD R12, R0.reuse, 0x10 ;  /* 0x00000010000c7836 */ /* 0x040fe20000000000 */
[----:B------:R-:W-:Y:S02]  /*f890*/  SHFL.IDX PT, R27, R8, 0x1, 0x181f ;  /* 0x00381f00081b7f89 */ /* 0x000fe400000e0000 */
[----:B------:R-:W-:-:S02]  /*f8a0*/  ISETP.GE.AND P1, PT, R0, R3, PT ;  /* 0x000000030000720c */ /* 0x000fc40003f26270 */
[----:B------:R-:W-:Y:S04]  /*f8b0*/  SHFL.IDX PT, R28, R9, 0x2, 0x181f ;  /* 0x00581f00091c7f89 */ /* 0x000fe800000e0000 */
[----:B------:R-:W-:Y:S07]  /*f8c0*/  SHFL.IDX PT, R20, R8, 0x2, 0x181f ;  /* 0x00581f0008147f89 */ /* 0x000fee00000e0000 */
[----:B------:R-:W-:-:S02]  /*f8d0*/  @!P1 LEA R21, R10, UR38, 0x1 ;  /* 0x000000260a159c11 */ /* 0x000fc4000f8e08ff */
[----:B-1----:R-:W-:-:S05]  /*f8e0*/  @!P1 LEA R14, P2, R17, R14, 0x1 ;  /* 0x0000000e110e9211 */ /* 0x002fca00078408ff */
[----:B--2---:R-:W-:Y:S02]  /*f8f0*/  @!P1 IMAD.X R5, RZ, RZ, R4, P2 ;  /* 0x000000ffff059224 */ /* 0x004fe400010e0604 */
[----:B------:R-:W-:Y:S02]  /*f900*/  @!P1 IMAD.MOV.U32 R4, RZ, RZ, R14 ;  /* 0x000000ffff049224 */ /* 0x000fe400078e000e */
[----:B------:R-:W1:Y:S04]  /*f910*/  SHFL.IDX PT, R14, R9, 0x1, 0x181f ;  /* 0x00381f00090e7f89 */ /* 0x000e6800000e0000 */
[----:B------:R2:W-:Y:S01]  /*f920*/  @!P1 LDGSTS.E.BYPASS.LTC128B.128 [R21+0x8400], desc[UR48][R4.64], !P0 ;  /* 0x0840000004159fae */ /* 0x0005e2000c101d70 */
[----:B------:R-:W-:Y:S01]  /*f930*/  ISETP.GE.AND P1, PT, R12, R3, PT ;  /* 0x000000030c00720c */ /* 0x000fe20003f26270 */
[----:B------:R-:W-:-:S05]  /*f940*/  VIADD R12, R0, 0x20 ;  /* 0x00000020000c7836 */ /* 0x000fca0000000000 */
[----:B------:R-:W-:Y:S01]  /*f950*/  ISETP.GE.AND P2, PT, R12, R3, PT ;  /* 0x000000030c00720c */ /* 0x000fe20003f46270 */
[----:B------:R-:W-:Y:S01]  /*f960*/  VIADD R12, R0, 0x30 ;  /* 0x00000030000c7836 */ /* 0x000fe20000000000 */
[----:B--2---:R-:W-:Y:S05]  /*f970*/  SHFL.IDX PT, R21, R8, 0x3, 0x181f ;  /* 0x00781f0008157f89 */ /* 0x004fea00000e0000 */
[----:B-1----:R-:W-:Y:S02]  /*f980*/  @!P1 LEA R4, P3, R17, R14, 0x1 ;  /* 0x0000000e11049211 */ /* 0x002fe400078608ff */
[----:B------:R-:W1:Y:S04]  /*f990*/  SHFL.IDX PT, R14, R9, 0x3, 0x181f ;  /* 0x00781f00090e7f89 */ /* 0x000e6800000e0000 */
[C---:B------:R-:W-:Y:S01]  /*f9a0*/  @!P2 LEA R29, R10.reuse, UR38, 0x1 ;  /* 0x000000260a1dac11 */ /* 0x040fe2000f8e08ff */
[----:B------:R-:W-:Y:S01]  /*f9b0*/  @!P1 IMAD.X R5, RZ, RZ, R27, P3 ;  /* 0x000000ffff059224 */ /* 0x000fe200018e061b */
[----:B------:R-:W-:-:S05]  /*f9c0*/  @!P1 LEA R27, R10, UR38, 0x1 ;  /* 0x000000260a1b9c11 */ /* 0x000fca000f8e08ff */
[----:B------:R2:W-:Y:S02]  /*f9d0*/  @!P1 LDGSTS.E.BYPASS.LTC128B.128 [R27+0x8c00], desc[UR48][R4.64], !P0 ;  /* 0x08c00000041b9fae */ /* 0x0005e4000c101d70 */
[----:B--2---:R-:W-:Y:S02]  /*f9e0*/  @!P2 LEA R4, P1, R17, R28, 0x1 ;  /* 0x0000001c1104a211 */ /* 0x004fe400078208ff */
[----:B------:R-:W2:Y:S03]  /*f9f0*/  SHFL.IDX PT, R28, R9, 0x4, 0x181f ;  /* 0x00981f00091c7f89 */ /* 0x000ea600000e0000 */
[----:B------:R-:W-:Y:S01]  /*fa00*/  @!P2 IMAD.X R5, RZ, RZ, R20, P1 ;  /* 0x000000ffff05a224 */ /* 0x000fe200008e0614 */
[----:B------:R-:W-:Y:S01]  /*fa10*/  ISETP.GE.AND P1, PT, R12, R3, PT ;  /* 0x000000030c00720c */ /* 0x000fe20003f26270 */
[----:B------:R-:W3:Y:S01]  /*fa20*/  SHFL.IDX PT, R20, R8, 0x4, 0x181f ;  /* 0x00981f0008147f89 */ /* 0x000ee200000e0000 */
[----:B------:R-:W-:-:S03]  /*fa30*/  VIADD R12, R0, 0x40 ;  /* 0x00000040000c7836 */ /* 0x000fc60000000000 */
[----:B------:R1:W-:Y:S02]  /*fa40*/  @!P2 LDGSTS.E.BYPASS.LTC128B.128 [R29+0x9400], desc[UR48][R4.64], !P0 ;  /* 0x09400000041dafae */ /* 0x0003e4000c101d70 */
[----:B------:R-:W-:Y:S01]  /*fa50*/  ISETP.GE.AND P2, PT, R12, R3, PT ;  /* 0x000000030c00720c */ /* 0x000fe20003f46270 */
[----:B------:R-:W-:-:S05]  /*fa60*/  VIADD R12, R0, 0x50 ;  /* 0x00000050000c7836 */ /* 0x000fca0000000000 */
[C---:B------:R-:W-:Y:S02]  /*fa70*/  @!P1 LEA R27, R10.reuse, UR38, 0x1 ;  /* 0x000000260a1b9c11 */ /* 0x040fe4000f8e08ff */
[C---:B-1----:R-:W-:Y:S02]  /*fa80*/  @!P1 LEA R4, P3, R17.reuse, R14, 0x1 ;  /* 0x0000000e11049211 */ /* 0x042fe400078608ff */
[----:B------:R-:W1:Y:S03]  /*fa90*/  SHFL.IDX PT, R14, R9, 0x5, 0x181f ;  /* 0x00b81f00090e7f89 */ /* 0x000e6600000e0000 */
[----:B------:R-:W-:Y:S01]  /*faa0*/  @!P2 LEA R29, R10, UR38, 0x1 ;  /* 0x000000260a1dac11 */ /* 0x000fe2000f8e08ff */
[----:B------:R-:W-:Y:S02]  /*fab0*/  @!P1 IMAD.X R5, RZ, RZ, R21, P3 ;  /* 0x000000ffff059224 */ /* 0x000fe400018e0615 */
[----:B------:R-:W4:Y:S04]  /*fac0*/  SHFL.IDX PT, R21, R8, 0x5, 0x181f ;  /* 0x00b81f0008157f89 */ /* 0x000f2800000e0000 */
[----:B------:R2:W-:Y:S02]  /*fad0*/  @!P1 LDGSTS.E.BYPASS.LTC128B.128 [R27+0x9c00], desc[UR48][R4.64], !P0 ;  /* 0x09c00000041b9fae */ /* 0x0005e4000c101d70 */
[----:B--2---:R-:W-:-:S02]  /*fae0*/  @!P2 LEA R4, P1, R17, R28, 0x1 ;  /* 0x0000001c1104a211 */ /* 0x004fc400078208ff */
[----:B------:R-:W2:Y:S03]  /*faf0*/  SHFL.IDX PT, R28, R9, 0x6, 0x181f ;  /* 0x00d81f00091c7f89 */ /* 0x000ea600000e0000 */
[----:B---3--:R-:W-:Y:S01]  /*fb00*/  @!P2 IMAD.X R5, RZ, RZ, R20, P1 ;  /* 0x000000ffff05a224 */ /* 0x008fe200008e0614 */
[----:B------:R-:W-:Y:S01]  /*fb10*/  ISETP.GE.AND P1, PT, R12, R3, PT ;  /* 0x000000030c00720c */ /* 0x000fe20003f26270 */
[----:B------:R-:W3:Y:S01]  /*fb20*/  SHFL.IDX PT, R20, R8, 0x6, 0x181f ;  /* 0x00d81f0008147f89 */ /* 0x000ee200000e0000 */
[----:B------:R-:W-:-:S03]  /*fb30*/  VIADD R12, R0, 0x60 ;  /* 0x00000060000c7836 */ /* 0x000fc60000000000 */
[----:B------:R1:W-:Y:S02]  /*fb40*/  @!P2 LDGSTS.E.BYPASS.LTC128B.128 [R29+0xa400], desc[UR48][R4.64], !P0 ;  /* 0x0a400000041dafae */ /* 0x0003e4000c101d70 */
[----:B------:R-:W-:Y:S01]  /*fb50*/  ISETP.GE.AND P2, PT, R12, R3, PT ;  /* 0x000000030c00720c */ /* 0x000fe20003f46270 */
[----:B------:R-:W-:Y:S01]  /*fb60*/  VIADD R12, R0, 0x70 ;  /* 0x00000070000c7836 */ /* 0x000fe20000000000 */
[----:B------:R-:W-:Y:S04]  /*fb70*/  SHFL.IDX PT, R8, R8, 0x7, 0x181f ;  /* 0x00f81f0008087f89 */ /* 0x000fe800000e0000 */
[C---:B-1----:R-:W-:Y:S02]  /*fb80*/  @!P1 LEA R4, P3, R17.reuse, R14, 0x1 ;  /* 0x0000000e11049211 */ /* 0x042fe400078608ff */
[----:B------:R-:W1:Y:S05]  /*fb90*/  SHFL.IDX PT, R14, R9, 0x7, 0x181f ;  /* 0x00f81f00090e7f89 */ /* 0x000e6a00000e0000 */
[C---:B------:R-:W-:Y:S01]  /*fba0*/  @!P2 LEA R27, R10.reuse, UR38, 0x1 ;  /* 0x000000260a1bac11 */ /* 0x040fe2000f8e08ff */
[----:B----4-:R-:W-:Y:S01]  /*fbb0*/  @!P1 IMAD.X R5, RZ, RZ, R21, P3 ;  /* 0x000000ffff059224 */ /* 0x010fe200018e0615 */
[----:B------:R-:W-:Y:S01]  /*fbc0*/  @!P1 LEA R21, R10, UR38, 0x1 ;  /* 0x000000260a159c11 */ /* 0x000fe2000f8e08ff */
[----:B------:R-:W-:Y:S04]  /*fbd0*/  SHFL.IDX PT, R9, R6, 0x1, 0x181f ;  /* 0x00381f0006097f89 */ /* 0x000fe800000e0000 */
[----:B------:R2:W-:Y:S02]  /*fbe0*/  @!P1 LDGSTS.E.BYPASS.LTC128B.128 [R21+0xac00], desc[UR48][R4.64], !P0 ;  /* 0x0ac0000004159fae */ /* 0x0005e4000c101d70 */
[----:B--2---:R-:W-:-:S02]  /*fbf0*/  @!P2 LEA R4, P1, R17, R28, 0x1 ;  /* 0x0000001c1104a211 */ /* 0x004fc400078208ff */
[----:B------:R-:W2:Y:S03]  /*fc00*/  SHFL.IDX PT, R28, R7, RZ, 0x181f ;  /* 0x00181fff071c7589 */ /* 0x000ea600000e0000 */
[----:B---3--:R-:W-:Y:S01]  /*fc10*/  @!P2 IMAD.X R5, RZ, RZ, R20, P1 ;  /* 0x000000ffff05a224 */ /* 0x008fe200008e0614 */
[----:B------:R-:W-:Y:S01]  /*fc20*/  ISETP.GE.AND P1, PT, R12, R3, PT ;  /* 0x000000030c00720c */ /* 0x000fe20003f26270 */
[----:B------:R-:W3:Y:S01]  /*fc30*/  SHFL.IDX PT, R20, R6, RZ, 0x181f ;  /* 0x00181fff06147589 */ /* 0x000ee200000e0000 */
[----:B------:R-:W-:-:S03]  /*fc40*/  VIADD R12, R0, 0x80 ;  /* 0x00000080000c7836 */ /* 0x000fc60000000000 */
[----:B------:R1:W-:Y:S02]  /*fc50*/  @!P2 LDGSTS.E.BYPASS.LTC128B.128 [R27+0xb400], desc[UR48][R4.64], !P0 ;  /* 0x0b400000041bafae */ /* 0x0003e4000c101d70 */
[----:B------:R-:W-:Y:S01]  /*fc60*/  ISETP.GE.AND P2, PT, R12, R3, PT ;  /* 0x000000030c00720c */ /* 0x000fe20003f46270 */
[----:B------:R-:W-:-:S05]  /*fc70*/  VIADD R12, R0, 0xa0 ;  /* 0x000000a0000c7836 */ /* 0x000fca0000000000 */
[C---:B------:R-:W-:Y:S02]  /*fc80*/  @!P1 LEA R21, R10.reuse, UR38, 0x1 ;  /* 0x000000260a159c11 */ /* 0x040fe4000f8e08ff */
[----:B-1----:R-:W-:Y:S02]  /*fc90*/  @!P1 LEA R4, P3, R17, R14, 0x1 ;  /* 0x0000000e11049211 */ /* 0x002fe400078608ff */
[----:B------:R-:W1:Y:S03]  /*fca0*/  SHFL.IDX PT, R14, R7, 0x1, 0x181f ;  /* 0x00381f00070e7f89 */ /* 0x000e6600000e0000 */
[----:B------:R-:W-:Y:S01]  /*fcb0*/  @!P2 LEA R27, R10, UR38, 0x1 ;  /* 0x000000260a1bac11 */ /* 0x000fe2000f8e08ff */
[----:B------:R-:W-:Y:S02]  /*fcc0*/  @!P1 IMAD.X R5, RZ, RZ, R8, P3 ;  /* 0x000000ffff059224 */ /* 0x000fe400018e0608 */
[----:B------:R-:W-:-:S03]  /*fcd0*/  VIADD R8, R0, 0x90 ;  /* 0x0000009000087836 */ /* 0x000fc60000000000 */
[----:B------:R2:W-:Y:S02]  /*fce0*/  @!P1 LDGSTS.E.BYPASS.LTC128B.128 [R21+0xbc00], desc[UR48][R4.64], !P0 ;  /* 0x0bc0000004159fae */ /* 0x0005e4000c101d70 */
[----:B--2---:R-:W-:-:S05]  /*fcf0*/  @!P2 LEA R4, P1, R17, R28, 0x1 ;  /* 0x0000001c1104a211 */ /* 0x004fca00078208ff */
[----:B---3--:R-:W-:Y:S01]  /*fd00*/  @!P2 IMAD.X R5, RZ, RZ, R20, P1 ;  /* 0x000000ffff05a224 */ /* 0x008fe200008e0614 */
[-C--:B------:R-:W-:Y:S01]  /*fd10*/  ISETP.GE.AND P1, PT, R8, R3.reuse, PT ;  /* 0x000000030800720c */ /* 0x080fe20003f26270 */
[----:B------:R-:W2:Y:S04]  /*fd20*/  SHFL.IDX PT, R20, R7, 0x2, 0x181f ;  /* 0x00581f0007147f89 */ /* 0x000ea800000e0000 */
[----:B------:R-:W3:Y:S04]  /*fd30*/  SHFL.IDX PT, R8, R6, 0x2, 0x181f ;  /* 0x00581f0006087f89 */ /* 0x000ee800000e0000 */
[----:B------:R1:W-:Y:S01]  /*fd40*/  @!P2 LDGSTS.E.BYPASS.LTC128B.128 [R27+0xc400], desc[UR48][R4.64], !P0 ;  /* 0x0c400000041bafae */ /* 0x0003e2000c101d70 */
[----:B------:R-:W-:-:S03]  /*fd50*/  ISETP.GE.AND P2, PT, R12, R3, PT ;  /* 0x000000030c00720c */ /* 0x000fc60003f46270 */
[----:B------:R-:W4:Y:S01]  /*fd60*/  SHFL.IDX PT, R6, R6, 0x3, 0x181f ;  /* 0x00781f0006067f89 */ /* 0x000f2200000e0000 */
[----:B-1----:R-:W-:-:S09]  /*fd70*/  @!P1 LEA R4, P3, R17, R14, 0x1 ;  /* 0x0000000e11049211 */ /* 0x002fd200078608ff */
[C---:B------:R-:W-:Y:S01]  /*fd80*/  @!P2 LEA R21, R10.reuse, UR38, 0x1 ;  /* 0x000000260a15ac11 */ /* 0x040fe2000f8e08ff */
[----:B------:R1:W0:Y:S01]  /*fd90*/  SHFL.IDX PT, R14, R7, 0x3, 0x181f ;  /* 0x00781f00070e7f89 */ /* 0x00022200000e0000 */
[----:B------:R-:W-:Y:S01]  /*fda0*/  @!P1 IMAD.X R5, RZ, RZ, R9, P3 ;  /* 0x000000ffff059224 */ /* 0x000fe200018e0609 */
[----:B------:R-:W-:-:S05]  /*fdb0*/  @!P1 LEA R9, R10, UR38, 0x1 ;  /* 0x000000260a099c11 */ /* 0x000fca000f8e08ff */
[----:B------:R2:W-:Y:S02]  /*fdc0*/  @!P1 LDGSTS.E.BYPASS.LTC128B.128 [R9+0xcc00], desc[UR48][R4.64], !P0 ;  /* 0x0cc0000004099fae */ /* 0x0005e4000c101d70 */
[----:B--2---:R-:W-:-:S05]  /*fdd0*/  @!P2 LEA R4, P1, R17, R20, 0x1 ;  /* 0x000000141104a211 */ /* 0x004fca00078208ff */
[----:B---3--:R-:W-:-:S05]  /*fde0*/  @!P2 IMAD.X R5, RZ, RZ, R8, P1 ;  /* 0x000000ffff05a224 */ /* 0x008fca00008e0608 */
[----:B0---4-:R1:W-:Y:S03]  /*fdf0*/  @!P2 LDGSTS.E.BYPASS.LTC128B.128 [R21+0xd400], desc[UR48][R4.64], !P0 ;  /* 0x0d4000000415afae */ /* 0x0113e6000c101d70 */
.L_x_1007:
[----:B------:R-:W-:-:S05]  /*fe00*/  VIADD R0, R0, 0xb0 ;  /* 0x000000b000007836 */ /* 0x000fca0000000000 */
[----:B------:R-:W-:Y:S01]  /*fe10*/  ISETP.GE.AND P1, PT, R0, R3, PT ;  /* 0x000000030000720c */ /* 0x000fe20003f26270 */
[----:B------:R-:W-:-:S05]  /*fe20*/  IMAD.MOV.U32 R0, RZ, RZ, 0x1 ;  /* 0x00000001ff007424 */ /* 0x000fca00078e00ff */
[----:B------:R-:W-:-:S07]  /*fe30*/  SHF.L.U32 R0, R0, 0x1f, RZ ;  /* 0x0000001f00007819 */ /* 0x000fce00000006ff */
[----:B-1----:R-:W-:Y:S02]  /*fe40*/  @!P1 LEA R4, P2, R17, R14, 0x1 ;  /* 0x0000000e11049211 */ /* 0x002fe400078408ff */
[----:B------:R-:W-:-:S03]  /*fe50*/  @!P1 LEA R3, R10, UR38, 0x1 ;  /* 0x000000260a039c11 */ /* 0x000fc6000f8e08ff */
[----:B------:R-:W-:-:S05]  /*fe60*/  @!P1 IMAD.X R5, RZ, RZ, R6, P2 ;  /* 0x000000ffff059224 */ /* 0x000fca00010e0606 */
        /* <DEDUP_REMOVED lines=9> */
[----:B0-----:R-:W-:-:S05]  /*ff00*/  VIADD R3, R26, 0xfffffffe ;  /* 0xfffffffe1a037836 */ /* 0x001fca0000000000 */
[----:B------:R-:W-:Y:S01]  /*ff10*/  ISETP.GE.AND P1, PT, R3, UR41, PT ;  /* 0x0000002903007c0c */ /* 0x000fe2000bf26270 */
[----:B------:R-:W0:Y:S02]  /*ff20*/  SYNCS.PHASECHK.TRANS64.TRYWAIT P0, [UR38+0x16820], R0 ;  /* 0x01682000ff0075a7 */ /* 0x000e240008000166 */
[----:B0-----:R-:W-:Y:S10]  /*ff30*/  @!P0 BRA `(.L_x_918) ;  /* 0x0000002c00288947 */ /* 0x001ff40003800000 */
.L_x_1008:
[----:B------:R-:W-:Y:S02]  /*ff40*/  IMAD.MOV.U32 R12, RZ, RZ, 0x1 ;  /* 0x00000001ff0c7424 */ /* 0x000fe400078e00ff */
[----:B0-----:R-:W-:Y:S01]  /*ff50*/  IMAD.MOV.U32 R0, RZ, RZ, RZ ;  /* 0x000000ffff007224 */ /* 0x001fe200078e00ff */
[----:B------:R-:W-:Y:S06]  /*ff60*/  @!P1 BRA `(.L_x_919) ;  /* 0x0000001000e09947 */ /* 0x000fec0003800000 */
[----:B------:R-:W-:Y:S01]  /*ff70*/  UIADD3 UR4, UR42, 0x1, URZ ;  /* 0x000000012a047890 */ /* 0x000fe2000fffe03f */
[----:B------:R-:W-:Y:S01]  /*ff80*/  LOP3.LUT R8, R2, 0x1f, RZ, 0xc0, !PT ;  /* 0x0000001f02087812 */ /* 0x000fe200078ec0ff */
[----:B------:R-:W-:Y:S01]  /*ff90*/  ULOP3.LUT UR5, URZ, UR44, URZ, 0x33, !UPT ;  /* 0x0000002c3f057292 */ /* 0x000fe2000f8e333f */
[----:B------:R-:W-:Y:S01]  /*ffa0*/  IMAD.MOV.U32 R12, RZ, RZ, 0x1 ;  /* 0x00000001ff0c7424 */ /* 0x000fe200078e00ff */
[----:B------:R-:W-:-:S04]  /*ffb0*/  UIMAD UR4, UR4, UR46, URZ ;  /* 0x0000002e040472a4 */ /* 0x000fc8000f8e023f */
[----:B------:R-:W-:Y:S01]  /*ffc0*/  IMAD.U32 R5, RZ, RZ, UR5 ;  /* 0x00000005ff057e24 */ /* 0x000fe2000f8e00ff */
[----:B------:R-:W-:Y:S01]  /*ffd0*/  ULOP3.LUT UR5, URZ, UR41, URZ, 0x33, !UPT ;  /* 0x000000293f057292 */ /* 0x000fe2000f8e333f */
[----:B------:R-:W-:Y:S01]  /*ffe0*/  LOP3.LUT R4, RZ, UR4, RZ, 0x33, !PT ;  /* 0x00000004ff047c12 */ /* 0x000fe2000f8e33ff */
[----:B------:R-:W-:-:S03]  /*fff0*/  ULOP3.LUT UR4, URZ, UR39, URZ, 0x33, !UPT ;  /* 0x000000273f047292 */ /* 0x000fc6000f8e333f */
[----:B------:R-:W-:Y:S01]  /*10000*/  VIADDMNMX R4, R4, -UR43, R5, !PT ;  /* 0x8000002b04047c46 */ /* 0x000fe2000f800105 */
[----:B------:R-:W-:-:S03]  /*10010*/  IMAD.MOV.U32 R5, RZ, RZ, 0x2 ;  /* 0x00000002ff057424 */ /* 0x000fc600078e00ff */
[----:B------:R-:W-:-:S04]  /*10020*/  VIMNMX R4, R4, UR4, !PT ;  /* 0x0000000404047c48 */ /* 0x000fc8000ffe0100 */
[----:B------:R-:W-:Y:S02]  /*10030*/  VIADDMNMX R5, R4, R5, UR5, !PT ;  /* 0x0000000504057e46 */ /* 0x000fe4000f800105 */
[----:B------:R-:W-:-:S03]  /*10040*/  LOP3.LUT R6, RZ, R4, RZ, 0x33, !PT ;  /* 0x00000004ff067212 */ /* 0x000fc600078e33ff */
[C---:B------:R-:W-:Y:S02]  /*10050*/  VIADD R7, R5.reuse, 0xfffffffe ;  /* 0xfffffffe05077836 */ /* 0x040fe40000000000 */
[----:B------:R-:W-:Y:S02]  /*10060*/  IMAD.IADD R10, R5, 0x1, R6 ;  /* 0x00000001050a7824 */ /* 0x000fe400078e0206 */
[----:B------:R-:W-:Y:S01]  /*10070*/  IMAD.MOV.U32 R6, RZ, RZ, R22 ;  /* 0x000000ffff067224 */ /* 0x000fe200078e0016 */
[----:B------:R-:W-:Y:S02]  /*10080*/  ISETP.NE.AND P0, PT, R7, R4, PT ;  /* 0x000000040700720c */ /* 0x000fe40003f05270 */
[----:B------:R-:W-:-:S11]  /*10090*/  LOP3.LUT R9, R10, 0x1, RZ, 0xc0, !PT ;  /* 0x000000010a097812 */ /* 0x000fd600078ec0ff */
[----:B------:R-:W-:Y:S05]  /*100a0*/  @!P0 BRA `(.L_x_920) ;  /* 0x0000000c00148947 */ /* 0x000fea0003800000 */
[----:B------:R-:W-:Y:S01]  /*100b0*/  BSSY B0, `(.L_x_920) ;  /* 0x00000c4000007945 */ /* 0x000fe20003800000 */
[----:B------:R-:W-:Y:S02]  /*100c0*/  IMAD.IADD R10, R10, 0x1, -R9 ;  /* 0x000000010a0a7824 */ /* 0x000fe400078e0a09 */
[----:B------:R-:W-:Y:S02]  /*100d0*/  IMAD.MOV.U32 R11, RZ, RZ, 0x1 ;  /* 0x00000001ff0b7424 */ /* 0x000fe400078e00ff */
[----:B------:R-:W-:-:S07]  /*100e0*/  IMAD.MOV.U32 R6, RZ, RZ, R22 ;  /* 0x000000ffff067224 */ /* 0x000fce00078e0016 */
.L_x_947:
        /* <DEDUP_REMOVED lines=9> */
[----:B------:R-:W0:Y:S01]  /*10180*/  LDC R14, c[0x0][0x43c] ;  /* 0x00010f00ff0e7b82 */ /* 0x000e220000000800 */
[----:B------:R-:W-:Y:S01]  /*10190*/  IMAD.MOV.U32 R13, RZ, RZ, R3 ;  /* 0x000000ffff0d7224 */ /* 0x000fe200078e0003 */
[----:B------:R-:W-:Y:S01]  /*101a0*/  ULDC.64 UR4, c[0x0][0x428] ;  /* 0x00010a0000047ab9 */ /* 0x000fe20000000a00 */
[----:B0-----:R-:W-:-:S13]  /*101b0*/  ISETP.NE.AND P0, PT, R14, 0x1, PT ;  /* 0x000000010e00780c */ /* 0x001fda0003f05270 */
[----:B------:R-:W0:Y:S02]  /*101c0*/  @P0 LDC.64 R4, c[0x0][0x440] ;  /* 0x00011000ff040b82 */ /* 0x000e240000000a00 */
[----:B0-----:R-:W-:-:S05]  /*101d0*/  @P0 IMAD.HI.U32 R4, R3, R4, RZ ;  /* 0x0000000403040227 */ /* 0x001fca00078e00ff */
        /* <DEDUP_REMOVED lines=13> */
.L_x_923:
[----:B------:R-:W1:Y:S01]  /*102b0*/  SYNCS.PHASECHK.TRANS64.TRYWAIT P0, [UR38+0x16848], R12 ;  /* 0x0168480cff0075a7 */ /* 0x000e620008000166 */
[----:B------:R-:W-:Y:S01]  /*102c0*/  BSSY B2, `(.L_x_924) ;  /* 0x0000003000027945 */ /* 0x000fe20003800000 */
[----:B------:R-:W-:-:S03]  /*102d0*/  ISETP.NE.AND P2, PT, R19, RZ, PT ;  /* 0x000000ff1300720c */ /* 0x000fc60003f45270 */
[----:B-1----:R-:W-:Y:S10]  /*102e0*/  @!P0 BRA `(.L_x_925) ;  /* 0x0000002800548947 */ /* 0x002ff40003800000 */
.L_x_1009:
[----:B------:R-:W-:Y:S05]  /*102f0*/  BSYNC B2 ;  /* 0x0000000000027941 */ /* 0x000fea0003800000 */
.L_x_924:
[----:B------:R-:W-:Y:S04]  /*10300*/  BSSY B2, `(.L_x_926) ;  /* 0x0000007000027945 */ /* 0x000fe80003800000 */
[----:B------:R-:W-:Y:S05]  /*10310*/  @P2 BRA `(.L_x_927) ;  /* 0x0000000000142947 */ /* 0x000fea0003800000 */
[----:B------:R-:W-:Y:S01]  /*10320*/  ISETP.NE.AND P0, PT, R8, RZ, PT ;  /* 0x000000ff0800720c */ /* 0x000fe20003f05270 */
[----:B0-----:R-:W-:-:S04]  /*10330*/  IMAD.MOV.U32 R4, RZ, RZ, 0x4000 ;  /* 0x00004000ff047424 */ /* 0x001fc800078e00ff */
[----:B------:R1:W-:Y:S08]  /*10340*/  SYNCS.ARRIVE.TRANS64 RZ, [UR38+0x16838], R4 ;  /* 0x01683804ffff79a7 */ /* 0x0003f00008000026 */
[----:B-1----:R-:W-:Y:S05]  /*10350*/  @!P0 BRA `(.L_x_927) ;  /* 0x0000000000048947 */ /* 0x002fea0003800000 */
[----:B------:R-:W-:Y:S01]  /*10360*/  BPT.TRAP 0x1 ;  /* 0x000000040000795c */ /* 0x000fe20000300000 */
.L_x_927:
[----:B------:R-:W-:Y:S05]  /*10370*/  BSYNC B2 ;  /* 0x0000000000027941 */ /* 0x000fea0003800000 */
.L_x_926:
[----:B------:R-:W-:Y:S01]  /*10380*/  IMAD.MOV.U32 R7, RZ, RZ, RZ ;  /* 0x000000ffff077224 */ /* 0x000fe200078e00ff */
[----:B------:R-:W-:Y:S01]  /*10390*/  ULDC.64 UR4, c[0x0][0x198] ;  /* 0x0000660000047ab9 */ /* 0x000fe20000000a00 */
[----:B------:R-:W-:Y:S01]  /*103a0*/  PLOP3.LUT P0, PT, PT, PT, PT, 0x80, 0x0 ;  /* 0x000000000000781c */ /* 0x000fe20003f0f070 */
[----:B------:R-:W-:Y:S01]  /*103b0*/  UIADD3 UR4, UP0, UR4, 0x370, URZ ;  /* 0x0000037004047890 */ /* 0x000fe2000ff1e03f */
[----:B0-----:R-:W-:Y:S01]  /*103c0*/  IMAD.SHL.U32 R4, R14, 0x80, RZ ;  /* 0x000000800e047824 */ /* 0x001fe200078e00ff */
[----:B------:R-:W-:Y:S01]  /*103d0*/  R2UR UR34, R7 ;  /* 0x00000000072272ca */ /* 0x000fe200000e0000 */
[----:B------:R-:W-:Y:S02]  /*103e0*/  UIADD3 UR32, UR38, 0x12400, URZ ;  /* 0x0001240026207890 */ /* 0x000fe4000fffe03f */
[----:B------:R-:W-:Y:S02]  /*103f0*/  UIADD3 UR33, UR38, 0x16838, URZ ;  /* 0x0001683826217890 */ /* 0x000fe4000fffe03f */
[----:B------:R-:W-:Y:S01]  /*10400*/  UIADD3.X UR5, URZ, UR5, URZ, UP0, !UPT ;  /* 0x000000053f057290 */ /* 0x000fe200087fe43f */
[----:B------:R-:W-:Y:S01]  /*10410*/  UMOV UR6, 0x0 ;  /* 0x0000000000067882 */ /* 0x000fe20000000000 */
[----:B------:R-:W-:-:S10]  /*10420*/  UMOV UR7, 0x14f00000 ;  /* 0x14f0000000077882 */ /* 0x000fd40000000000 */
.L_x_928:
[----:B------:R-:W-:-:S13]  /*10430*/  @P0 ELECT P3, URZ, PT ;  /* 0x00000000003f082f */ /* 0x000fda0003860000 */
[----:B-----5:R-:W-:Y:S02]  /*10440*/  @P3 R2UR UR37, R6 ;  /* 0x00000000062532ca */ /* 0x020fe400000e0000 */
[----:B------:R-:W-:Y:S02]  /*10450*/  @P3 R2UR UR35, R4 ;  /* 0x00000000042332ca */ /* 0x000fe400000e0000 */
[----:B------:R-:W-:Y:S02]  /*10460*/  @P3 PLOP3.LUT P0, PT, P3, PT, PT, 0x8, 0x0 ;  /* 0x000000000000381c */ /* 0x000fe40001f0e170 */
[----:B------:R-:W-:-:S09]  /*10470*/  PLOP3.LUT P3, PT, PT, PT, PT, 0x8, 0x0 ;  /* 0x000000000000781c */ /* 0x000fd20003f6e170 */
[----:B------:R0:W-:Y:S02]  /*10480*/  UTMALDG.4D [UR32], [UR4], desc[UR6] ;  /* 0x00000620040075b4 */ /* 0x0001e40008019000 */
[----:B0-----:R-:W-:Y:S05]  /*10490*/  @P0 BRA.U.ANY `(.L_x_928) ;  /* 0xfffffffd00e40947 */ /* 0x001fea000393ffff */
[----:B------:R-:W0:Y:S01]  /*104a0*/  SYNCS.PHASECHK.TRANS64.TRYWAIT P0, [UR38+0x16860], R12 ;  /* 0x0168600cff0075a7 */ /* 0x000e220008000166 */
[----:B------:R-:W-:Y:S04]  /*104b0*/  BSSY B2, `(.L_x_929) ;  /* 0x0000002000027945 */ /* 0x000fe80003800000 */
[----:B0-----:R-:W-:Y:S05]  /*104c0*/  @!P0 BRA `(.L_x_930) ;  /* 0x0000002400f48947 */ /* 0x001fea0003800000 */
.L_x_1010:
[----:B------:R-:W-:Y:S05]  /*104d0*/  BSYNC B2 ;  /* 0x0000000000027941 */ /* 0x000fea0003800000 */
.L_x_929:
[----:B------:R-:W-:Y:S01]  /*104e0*/  BSSY B2, `(.L_x_931) ;  /* 0x0000009000027945 */ /* 0x000fe20003800000 */
[----:B------:R-:W-:Y:S02]  /*104f0*/  IMAD.MOV.U32 R4, RZ, RZ, 0x0 ;  /* 0x00000000ff047424 */ /* 0x000fe400078e00ff */
[----:B0-----:R-:W-:Y:S01]  /*10500*/  IMAD.MOV.U32 R5, RZ, RZ, 0x14f00000 ;  /* 0x14f00000ff057424 */ /* 0x001fe200078e00ff */
[----:B------:R-:W-:Y:S06]  /*10510*/  @P2 BRA `(.L_x_932) ;  /* 0x0000000000142947 */ /* 0x000fec0003800000 */
[----:B------:R-:W-:Y:S01]  /*10520*/  ISETP.NE.AND P0, PT, R8, RZ, PT ;  /* 0x000000ff0800720c */ /* 0x000fe20003f05270 */
[----:B------:R-:W-:-:S04]  /*10530*/  IMAD.MOV.U32 R12, RZ, RZ, 0x4000 ;  /* 0x00004000ff0c7424 */ /* 0x000fc800078e00ff */
[----:B------:R0:W-:Y:S08]  /*10540*/  SYNCS.ARRIVE.TRANS64 RZ, [UR38+0x16850], R12 ;  /* 0x0168500cffff79a7 */ /* 0x0001f00008000026 */
[----:B0-----:R-:W-:Y:S05]  /*10550*/  @!P0 BRA `(.L_x_932) ;  /* 0x0000000000048947 */ /* 0x001fea0003800000 */
[----:B------:R-:W-:Y:S01]  /*10560*/  BPT.TRAP 0x1 ;  /* 0x000000040000795c */ /* 0x000fe20000300000 */
.L_x_932:
[----:B------:R-:W-:Y:S05]  /*10570*/  BSYNC B2 ;  /* 0x0000000000027941 */ /* 0x000fea0003800000 */
.L_x_931:
[----:B------:R-:W-:Y:S01]  /*10580*/  R2UR UR7, R5 ;  /* 0x00000000050772ca */ /* 0x000fe200000e0000 */
[----:B------:R-:W-:Y:S01]  /*10590*/  ULDC.64 UR4, c[0x0][0x198] ;  /* 0x0000660000047ab9 */ /* 0x000fe20000000a00 */
[----:B------:R-:W-:Y:S01]  /*105a0*/  R2UR UR10, R7 ;  /* 0x00000000070a72ca */ /* 0x000fe200000e0000 */
[----:B------:R-:W-:Y:S01]  /*105b0*/  UIADD3 UR4, UP0, UR4, 0x470, URZ ;  /* 0x0000047004047890 */ /* 0x000fe2000ff1e03f */
[----:B------:R-:W-:Y:S01]  /*105c0*/  R2UR UR6, R4 ;  /* 0x00000000040672ca */ /* 0x000fe200000e0000 */
[----:B------:R-:W-:Y:S01]  /*105d0*/  IMAD.SHL.U32 R4, R23, 0x80, RZ ;  /* 0x0000008017047824 */ /* 0x000fe200078e00ff */
[----:B------:R-:W-:Y:S01]  /*105e0*/  PLOP3.LUT P0, PT, PT, PT, PT, 0x80, 0x0 ;  /* 0x000000000000781c */ /* 0x000fe20003f0f070 */
[----:B------:R-:W-:Y:S02]  /*105f0*/  UIADD3 UR8, UR38, 0x400, URZ ;  /* 0x0000040026087890 */ /* 0x000fe4000fffe03f */
[----:B------:R-:W-:Y:S02]  /*10600*/  UIADD3 UR9, UR38, 0x16850, URZ ;  /* 0x0001685026097890 */ /* 0x000fe4000fffe03f */
[----:B------:R-:W-:-:S12]  /*10610*/  UIADD3.X UR5, URZ, UR5, URZ, UP0, !UPT ;  /* 0x000000053f057290 */ /* 0x000fd800087fe43f */
.L_x_933:
[----:B------:R-:W-:-:S13]  /*10620*/  @P0 ELECT P2, URZ, PT ;  /* 0x00000000003f082f */ /* 0x000fda0003840000 */
[----:B------:R-:W-:Y:S01]  /*10630*/  @P2 R2UR UR13, R22 ;  /* 0x00000000160d22ca */ /* 0x000fe200000e0000 */
[----:B------:R-:W-:Y:S01]  /*10640*/  UMOV UR12, UR36 ;  /* 0x00000024000c7c82 */ /* 0x000fe20008000000 */
[----:B------:R-:W-:Y:S02]  /*10650*/  @P2 R2UR UR11, R4 ;  /* 0x00000000040b22ca */ /* 0x000fe400000e0000 */
[----:B------:R-:W-:Y:S02]  /*10660*/  @P2 PLOP3.LUT P0, PT, P2, PT, PT, 0x8, 0x0 ;  /* 0x000000000000281c */ /* 0x000fe4000170e170 */
[----:B------:R-:W-:-:S09]  /*10670*/  PLOP3.LUT P2, PT, PT, PT, PT, 0x8, 0x0 ;  /* 0x000000000000781c */ /* 0x000fd20003f4e170 */
[----:B------:R0:W-:Y:S02]  /*10680*/  UTMALDG.4D [UR8], [UR4], desc[UR6] ;  /* 0x00000608040075b4 */ /* 0x0001e40008019000 */
[----:B0-----:R-:W-:Y:S05]  /*10690*/  @P0 BRA.U.ANY `(.L_x_933) ;  /* 0xfffffffd00e00947 */ /* 0x001fea000393ffff */
[----:B------:R-:W-:Y:S02]  /*106a0*/  IMAD.MOV.U32 R23, RZ, RZ, R14 ;  /* 0x000000ffff177224 */ /* 0x000fe400078e000e */
[----:B------:R-:W-:-:S07]  /*106b0*/  IMAD.MOV.U32 R22, RZ, RZ, R6 ;  /* 0x000000ffff167224 */ /* 0x000fce00078e0006 */
.L_x_922:
[----:B------:R-:W-:Y:S05]  /*106c0*/  BSYNC B1 ;  /* 0x0000000000017941 */ /* 0x000fea0003800000 */
.L_x_921:
        /* <DEDUP_REMOVED lines=27> */
.L_x_936:
[----:B------:R-:W1:Y:S01]  /*10880*/  SYNCS.PHASECHK.TRANS64.TRYWAIT P0, [UR38+0x16840], R14 ;  /* 0x0168400eff0075a7 */ /* 0x000e620008000166 */
[----:B------:R-:W-:Y:S01]  /*10890*/  BSSY B2, `(.L_x_937) ;  /* 0x0000003000027945 */ /* 0x000fe20003800000 */
[----:B------:R-:W-:-:S03]  /*108a0*/  ISETP.NE.AND P2, PT, R19, RZ, PT ;  /* 0x000000ff1300720c */ /* 0x000fc60003f45270 */
[----:B-1----:R-:W-:Y:S10]  /*108b0*/  @!P0 BRA `(.L_x_938) ;  /* 0x0000002400108947 */ /* 0x002ff40003800000 */
.L_x_1011:
[----:B------:R-:W-:Y:S05]  /*108c0*/  BSYNC B2 ;  /* 0x0000000000027941 */ /* 0x000fea0003800000 */
.L_x_937:
[----:B------:R-:W-:Y:S04]  /*108d0*/  BSSY B2, `(.L_x_939) ;  /* 0x0000007000027945 */ /* 0x000fe80003800000 */
[----:B------:R-:W-:Y:S05]  /*108e0*/  @P2 BRA `(.L_x_940) ;  /* 0x0000000000142947 */ /* 0x000fea0003800000 */
[----:B------:R-:W-:Y:S01]  /*108f0*/  ISETP.NE.AND P0, PT, R8, RZ, PT ;  /* 0x000000ff0800720c */ /* 0x000fe20003f05270 */
[----:B0-----:R-:W-:-:S04]  /*10900*/  IMAD.MOV.U32 R4, RZ, RZ, 0x4000 ;  /* 0x00004000ff047424 */ /* 0x001fc800078e00ff */
[----:B------:R1:W-:Y:S08]  /*10910*/  SYNCS.ARRIVE.TRANS64 RZ, [UR38+0x16830], R4 ;  /* 0x01683004ffff79a7 */ /* 0x0003f00008000026 */
[----:B-1----:R-:W-:Y:S05]  /*10920*/  @!P0 BRA `(.L_x_940) ;  /* 0x0000000000048947 */ /* 0x002fea0003800000 */
[----:B------:R-:W-:Y:S01]  /*10930*/  BPT.TRAP 0x1 ;  /* 0x000000040000795c */ /* 0x000fe20000300000 */
.L_x_940:
[----:B------:R-:W-:Y:S05]  /*10940*/  BSYNC B2 ;  /* 0x0000000000027941 */ /* 0x000fea0003800000 */
.L_x_939:
        /* <DEDUP_REMOVED lines=11> */
.L_x_941:
[----:B------:R-:W-:-:S13]  /*10a00*/  @P0 ELECT P3, URZ, PT ;  /* 0x00000000003f082f */ /* 0x000fda0003860000 */
[----:B-----5:R-:W-:Y:S01]  /*10a10*/  @P3 R2UR UR13, R6 ;  /* 0x00000000060d32ca */ /* 0x020fe200000e0000 */
[----:B------:R-:W-:Y:S01]  /*10a20*/  UMOV UR12, UR36 ;  /* 0x00000024000c7c82 */ /* 0x000fe20008000000 */
[----:B------:R-:W-:Y:S02]  /*10a30*/  @P3 R2UR UR11, R4 ;  /* 0x00000000040b32ca */ /* 0x000fe400000e0000 */
[----:B------:R-:W-:Y:S02]  /*10a40*/  @P3 PLOP3.LUT P0, PT, P3, PT, PT, 0x8, 0x0 ;  /* 0x000000000000381c */ /* 0x000fe40001f0e170 */
[----:B------:R-:W-:-:S09]  /*10a50*/  PLOP3.LUT P3, PT, PT, PT, PT, 0x8, 0x0 ;  /* 0x000000000000781c */ /* 0x000fd20003f6e170 */
[----:B------:R0:W-:Y:S02]  /*10a60*/  UTMALDG.4D [UR8], [UR4], desc[UR6] ;  /* 0x00000608040075b4 */ /* 0x0001e40008019000 */
[----:B0-----:R-:W-:Y:S05]  /*10a70*/  @P0 BRA.U.ANY `(.L_x_941) ;  /* 0xfffffffd00e00947 */ /* 0x001fea000393ffff */
[----:B------:R-:W-:Y:S01]  /*10a80*/  SHF.L.U32 R4, R11, 0x1f, RZ ;  /* 0x0000001f0b047819 */ /* 0x000fe200000006ff */
[----:B------:R-:W-:Y:S03]  /*10a90*/  BSSY B2, `(.L_x_942) ;  /* 0x0000003000027945 */ /* 0x000fe60003800000 */
[----:B------:R-:W0:Y:S02]  /*10aa0*/  SYNCS.PHASECHK.TRANS64.TRYWAIT P0, [UR38+0x16868], R4 ;  /* 0x01686804ff0075a7 */ /* 0x000e240008000166 */
[----:B0-----:R-:W-:Y:S05]  /*10ab0*/  @!P0 BRA `(.L_x_943) ;  /* 0x0000002000a88947 */ /* 0x001fea0003800000 */
.L_x_1012:
[----:B------:R-:W-:Y:S05]  /*10ac0*/  BSYNC B2 ;  /* 0x0000000000027941 */ /* 0x000fea0003800000 */
.L_x_942:
[----:B------:R-:W-:Y:S01]  /*10ad0*/  BSSY B2, `(.L_x_944) ;  /* 0x0000009000027945 */ /* 0x000fe20003800000 */
[----:B0-----:R-:W-:Y:S02]  /*10ae0*/  IMAD.MOV.U32 R4, RZ, RZ, 0x0 ;  /* 0x00000000ff047424 */ /* 0x001fe400078e00ff */
[----:B------:R-:W-:Y:S01]  /*10af0*/  IMAD.MOV.U32 R5, RZ, RZ, 0x14f00000 ;  /* 0x14f00000ff057424 */ /* 0x000fe200078e00ff */
[----:B------:R-:W-:Y:S06]  /*10b00*/  @P2 BRA `(.L_x_945) ;  /* 0x0000000000142947 */ /* 0x000fec0003800000 */
[----:B------:R-:W-:Y:S01]  /*10b10*/  ISETP.NE.AND P0, PT, R8, RZ, PT ;  /* 0x000000ff0800720c */ /* 0x000fe20003f05270 */
[----:B------:R-:W-:-:S04]  /*10b20*/  IMAD.MOV.U32 R11, RZ, RZ, 0x4000 ;  /* 0x00004000ff0b7424 */ /* 0x000fc800078e00ff */
[----:B------:R0:W-:Y:S08]  /*10b30*/  SYNCS.ARRIVE.TRANS64 RZ, [UR38+0x16858], R11 ;  /* 0x0168580bffff79a7 */ /* 0x0001f00008000026 */
[----:B0-----:R-:W-:Y:S05]  /*10b40*/  @!P0 BRA `(.L_x_945) ;  /* 0x0000000000048947 */ /* 0x001fea0003800000 */
[----:B------:R-:W-:Y:S01]  /*10b50*/  BPT.TRAP 0x1 ;  /* 0x000000040000795c */ /* 0x000fe20000300000 */
.L_x_945:
[----:B------:R-:W-:Y:S05]  /*10b60*/  BSYNC B2 ;  /* 0x0000000000027941 */ /* 0x000fea0003800000 */
.L_x_944:
        /* <DEDUP_REMOVED lines=10> */
.L_x_946:
        /* <DEDUP_REMOVED lines=10> */
.L_x_935:
[----:B------:R-:W-:Y:S05]  /*10cb0*/  BSYNC B1 ;  /* 0x0000000000017941 */ /* 0x000fea0003800000 */
.L_x_934:
[----:B------:R-:W-:Y:S02]  /*10cc0*/  VIADD R3, R3, 0xfffffffe ;  /* 0xfffffffe03037836 */ /* 0x000fe40000000000 */
[----:B------:R-:W-:Y:S01]  /*10cd0*/  IMAD.MOV.U32 R11, RZ, RZ, R12 ;  /* 0x000000ffff0b7224 */ /* 0x000fe200078e000c */
[----:B------:R-:W-:Y:S06]  /*10ce0*/  @P1 BRA `(.L_x_947) ;  /* 0xfffffff400001947 */ /* 0x000fec000383ffff */
[----:B------:R-:W-:Y:S05]  /*10cf0*/  BSYNC B0 ;  /* 0x0000000000007941 */ /* 0x000fea0003800000 */
.L_x_920:
        /* <DEDUP_REMOVED lines=9> */
[----:B------:R-:W0:Y:S01]  /*10d90*/  LDC R13, c[0x0][0x43c] ;  /* 0x00010f00ff0d7b82 */ /* 0x000e220000000800 */
[----:B------:R-:W-:Y:S01]  /*10da0*/  IMAD.MOV.U32 R11, RZ, RZ, R3 ;  /* 0x000000ffff0b7224 */ /* 0x000fe200078e0003 */
[----:B------:R-:W-:Y:S02]  /*10db0*/  ULDC.64 UR4, c[0x0][0x428] ;  /* 0x00010a0000047ab9 */ /* 0x000fe40000000a00 */
[----:B------:R-:W-:-:S04]  /*10dc0*/  IMAD R24, R24, UR4, RZ ;  /* 0x0000000418187c24 */ /* 0x000fc8000f8e02ff */
[----:B------:R-:W-:Y:S01]  /*10dd0*/  IMAD R15, R25, UR5, R24 ;  /* 0x00000005190f7c24 */ /* 0x000fe2000f8e0218 */
[----:B0-----:R-:W-:-:S13]  /*10de0*/  ISETP.NE.AND P0, PT, R13, 0x1, PT ;  /* 0x000000010d00780c */ /* 0x001fda0003f05270 */
[----:B------:R-:W0:Y:S02]  /*10df0*/  @P0 LDC.64 R4, c[0x0][0x440] ;  /* 0x00011000ff040b82 */ /* 0x000e240000000a00 */
[----:B0-----:R-:W-:-:S05]  /*10e00*/  @P0 IMAD.HI.U32 R4, R3, R4, RZ ;  /* 0x0000000403040227 */ /* 0x001fca00078e00ff */
[----:B------:R-:W-:-:S04]  /*10e10*/  @P0 SHF.R.U32.HI R11, RZ, R5, R4 ;  /* 0x00000005ff0b0219 */ /* 0x000fc80000011604 */
[--C-:B------:R-:W-:Y:S01]  /*10e20*/  SHF.R.S32.HI R5, RZ, 0x1f, R11.reuse ;  /* 0x0000001fff057819 */ /* 0x100fe2000001140b */
        /* <DEDUP_REMOVED lines=9> */
.L_x_949:
[----:B------:R-:W1:Y:S01]  /*10ec0*/  SYNCS.PHASECHK.TRANS64.TRYWAIT P0, [UR38+0x16848], R9 ;  /* 0x01684809ff0075a7 */ /* 0x000e620008000166 */
[----:B------:R-:W-:Y:S01]  /*10ed0*/  BSSY B1, `(.L_x_950) ;  /* 0x0000003000017945 */ /* 0x000fe20003800000 */
[----:B------:R-:W-:-:S03]  /*10ee0*/  ISETP.NE.AND P1, PT, R19, RZ, PT ;  /* 0x000000ff1300720c */ /* 0x000fc60003f25270 */
[----:B-1----:R-:W-:Y:S10]  /*10ef0*/  @!P0 BRA `(.L_x_951) ;  /* 0x0000001c00b08947 */ /* 0x002ff40003800000 */
.L_x_1013:
[----:B------:R-:W-:Y:S05]  /*10f00*/  BSYNC B1 ;  /* 0x0000000000017941 */ /* 0x000fea0003800000 */
.L_x_950:
[----:B------:R-:W-:Y:S04]  /*10f10*/  BSSY B1, `(.L_x_952) ;  /* 0x0000007000017945 */ /* 0x000fe80003800000 */
[----:B------:R-:W-:Y:S05]  /*10f20*/  @P1 BRA `(.L_x_953) ;  /* 0x0000000000141947 */ /* 0x000fea0003800000 */
[----:B------:R-:W-:Y:S01]  /*10f30*/  ISETP.NE.AND P0, PT, R8, RZ, PT ;  /* 0x000000ff0800720c */ /* 0x000fe20003f05270 */
[----:B0-----:R-:W-:-:S04]  /*10f40*/  IMAD.MOV.U32 R4, RZ, RZ, 0x4000 ;  /* 0x00004000ff047424 */ /* 0x001fc800078e00ff */
[----:B------:R1:W-:Y:S08]  /*10f50*/  SYNCS.ARRIVE.TRANS64 RZ, [UR38+0x16838], R4 ;  /* 0x01683804ffff79a7 */ /* 0x0003f00008000026 */
[----:B-1----:R-:W-:Y:S05]  /*10f60*/  @!P0 BRA `(.L_x_953) ;  /* 0x0000000000048947 */ /* 0x002fea0003800000 */
[----:B------:R-:W-:Y:S01]  /*10f70*/  BPT.TRAP 0x1 ;  /* 0x000000040000795c */ /* 0x000fe20000300000 */
.L_x_953:
[----:B------:R-:W-:Y:S05]  /*10f80*/  BSYNC B1 ;  /* 0x0000000000017941 */ /* 0x000fea0003800000 */
.L_x_952:
        /* <DEDUP_REMOVED lines=11> */
.L_x_954:
        /* <DEDUP_REMOVED lines=11> */
.L_x_1014:
[----:B------:R-:W-:Y:S05]  /*110f0*/  BSYNC B1 ;  /* 0x0000000000017941 */ /* 0x000fea0003800000 */
.L_x_955:
        /* <DEDUP_REMOVED lines=9> */
.L_x_958:
[----:B------:R-:W-:Y:S05]  /*11190*/  BSYNC B1 ;  /* 0x0000000000017941 */ /* 0x000fea0003800000 */
.L_x_957:
        /* <DEDUP_REMOVED lines=10> */
.L_x_959:
        /* <DEDUP_REMOVED lines=10> */
.L_x_948:
[----:B------:R-:W-:Y:S05]  /*112e0*/  BSYNC B0 ;  /* 0x0000000000007941 */ /* 0x000fea0003800000 */
.L_x_919:
[----:B------:R-:W-:Y:S01]  /*112f0*/  LOP3.LUT P0, RZ, R18, 0x2, RZ, 0xc0, !PT ;  /* 0x0000000212ff7812 */ /* 0x000fe2000780c0ff */
[----:B------:R-:W-:-:S12]  /*11300*/  BSSY B0, `(.L_x_960) ;  /* 0x0000026000007945 */ /* 0x000fd80003800000 */
[----:B------:R-:W-:Y:S05]  /*11310*/  @!P0 BRA `(.L_x_961) ;  /* 0x0000000000908947 */ /* 0x000fea0003800000 */
[----:B------:R-:W-:Y:S01]  /*11320*/  LEA R4, R0, UR38, 0x3 ;  /* 0x0000002600047c11 */ /* 0x000fe2000f8e18ff */
[----:B------:R-:W-:Y:S01]  /*11330*/  BSSY B1, `(.L_x_962) ;  /* 0x0000005000017945 */ /* 0x000fe20003800000 */
[----:B------:R-:W-:Y:S02]  /*11340*/  SHF.L.U32 R3, R12, 0x1f, RZ ;  /* 0x0000001f0c037819 */ /* 0x000fe400000006ff */
[----:B------:R-:W-:Y:S02]  /*11350*/  ISETP.NE.AND P1, PT, R19, RZ, PT ;  /* 0x000000ff1300720c */ /* 0x000fe40003f25270 */
[----:B------:R-:W0:Y:S02]  /*11360*/  SYNCS.PHASECHK.TRANS64.TRYWAIT P0, [R4+URZ+0x16860], R3 ;  /* 0x01686003040075a7 */ /* 0x000e24000800017f */
[----:B0-----:R-:W-:Y:S09]  /*11370*/  @!P0 BRA `(.L_x_963) ;  /* 0x0000001800c08947 */ /* 0x001ff20003800000 */
.L_x_1015:
[----:B------:R-:W-:Y:S05]  /*11380*/  BSYNC B1 ;  /* 0x0000000000017941 */ /* 0x000fea0003800000 */
.L_x_962:
[----:B------:R-:W-:Y:S04]  /*11390*/  BSSY B1, `(.L_x_964) ;  /* 0x0000007000017945 */ /* 0x000fe80003800000 */
[----:B------:R-:W-:Y:S05]  /*113a0*/  @P1 BRA `(.L_x_965) ;  /* 0x0000000000141947 */ /* 0x000fea0003800000 */
[----:B------:R-:W-:Y:S01]  /*113b0*/  LOP3.LUT P0, RZ, R2, 0x1f, RZ, 0xc0, !PT ;  /* 0x0000001f02ff7812 */ /* 0x000fe2000780c0ff */
[----:B0-----:R-:W-:-:S04]  /*113c0*/  IMAD.MOV.U32 R3, RZ, RZ, 0x4000 ;  /* 0x00004000ff037424 */ /* 0x001fc800078e00ff */
[----:B------:R1:W-:Y:S08]  /*113d0*/  SYNCS.ARRIVE.TRANS64 RZ, [R4+URZ+0x16850], R3 ;  /* 0x0168500304ff79a7 */ /* 0x0003f0000800003f */
[----:B------:R-:W-:Y:S05]  /*113e0*/  @!P0 BRA `(.L_x_965) ;  /* 0x0000000000048947 */ /* 0x000fea0003800000 */
[----:B------:R-:W-:Y:S01]  /*113f0*/  BPT.TRAP 0x1 ;  /* 0x000000040000795c */ /* 0x000fe20000300000 */
.L_x_965:
[----:B------:R-:W-:Y:S05]  /*11400*/  BSYNC B1 ;  /* 0x0000000000017941 */ /* 0x000fea0003800000 */
.L_x_964:
[----:B------:R-:W-:Y:S01]  /*11410*/  R2UR UR8, R0 ;  /* 0x00000000000872ca */ /* 0x000fe200000e0000 */
[----:B------:R-:W-:Y:S01]  /*11420*/  ULDC.64 UR4, c[0x0][0x198] ;  /* 0x0000660000047ab9 */ /* 0x000fe20000000a00 */
[----:B------:R-:W-:Y:S01]  /*11430*/  R2UR UR9, R4 ;  /* 0x00000000040972ca */ /* 0x000fe200000e0000 */
[----:B------:R-:W-:Y:S01]  /*11440*/  UIADD3 UR4, UP0, UR4, 0x470, URZ ;  /* 0x0000047004047890 */ /* 0x000fe2000ff1e03f */
[----:B------:R-:W-:Y:S01]  /*11450*/  PLOP3.LUT P0, PT, PT, PT, PT, 0x80, 0x0 ;  /* 0x000000000000781c */ /* 0x000fe20003f0f070 */
[----:B------:R-:W-:Y:S01]  /*11460*/  IMAD.SHL.U32 R23, R23, 0x80, RZ ;  /* 0x0000008017177824 */ /* 0x000fe200078e00ff */
[----:B------:R-:W-:Y:S01]  /*11470*/  UMOV UR6, 0x0 ;  /* 0x0000000000067882 */ /* 0x000fe20000000000 */
[----:B------:R-:W-:Y:S01]  /*11480*/  UIADD3.X UR5, URZ, UR5, URZ, UP0, !UPT ;  /* 0x000000053f057290 */ /* 0x000fe200087fe43f */
[----:B------:R-:W-:Y:S01]  /*11490*/  UMOV UR7, 0x14f00000 ;  /* 0x14f0000000077882 */ /* 0x000fe20000000000 */
[----:B------:R-:W-:-:S04]  /*114a0*/  UMOV UR10, URZ ;  /* 0x0000003f000a7c82 */ /* 0x000fc80008000000 */
[----:B------:R-:W-:Y:S02]  /*114b0*/  ULEA UR8, UR8, UR38, 0xe ;  /* 0x0000002608087291 */ /* 0x000fe4000f8e703f */
[----:B------:R-:W-:Y:S02]  /*114c0*/  UIADD3 UR9, UR9, 0x16850, URZ ;  /* 0x0001685009097890 */ /* 0x000fe4000fffe03f */
[----:B------:R-:W-:-:S12]  /*114d0*/  UIADD3 UR8, UR8, 0x400, URZ ;  /* 0x0000040008087890 */ /* 0x000fd8000fffe03f */
.L_x_966:
        /* <DEDUP_REMOVED lines=8> */
.L_x_961:
[----:B------:R-:W-:Y:S05]  /*11560*/  BSYNC B0 ;  /* 0x0000000000007941 */ /* 0x000fea0003800000 */
.L_x_960:
[----:B------:R-:W-:Y:S02]  /*11570*/  VIADD R0, R0, 0x1 ;  /* 0x0000000100007836 */ /* 0x000fe40000000000 */
[----:B01----:R-:W-:-:S03]  /*11580*/  IMAD.MOV.U32 R4, RZ, RZ, RZ ;  /* 0x000000ffff047224 */ /* 0x003fc600078e00ff */
[----:B------:R-:W-:-:S04]  /*11590*/  ISETP.NE.AND P0, PT, R0, 0x2, PT ;  /* 0x000000020000780c */ /* 0x000fc80003f05270 */
[----:B------:R-:W-:Y:S02]  /*115a0*/  SEL R3, RZ, 0x1, P0 ;  /* 0x00000001ff037807 */ /* 0x000fe40000000000 */
[----:B------:R-:W-:Y:S02]  /*115b0*/  SEL R0, R0, RZ, P0 ;  /* 0x000000ff00007207 */ /* 0x000fe40000000000 */
[----:B------:R-:W-:-:S07]  /*115c0*/  LOP3.LUT R3, R12, R3, RZ, 0x3c, !PT ;  /* 0x000000030c037212 */ /* 0x000fce00078e3cff */
.L_x_899:
[----:B------:R-:W0:Y:S01]  /*115d0*/  S2R R5, SR_CgaCtaId ;  /* 0x0000000000057919 */ /* 0x000e220000008800 */
[----:B------:R-:W-:Y:S02]  /*115e0*/  MOV R2, 0x400 ;  /* 0x0000040000027802 */ /* 0x000fe40000000f00 */
[----:B------:R-:W-:Y:S02]  /*115f0*/  SHF.L.U32 R4, R4, 0x1f, RZ ;  /* 0x0000001f04047819 */ /* 0x000fe400000006ff */
[----:B0-----:R-:W-:-:S04]  /*11600*/  LEA R7, R5, R2, 0x18 ;  /* 0x0000000205077211 */ /* 0x001fc800078ec0ff */
[----:B------:R-:W0:Y:S02]  /*11610*/  SYNCS.PHASECHK.TRANS64.TRYWAIT P0, [R7+URZ+0x16820], R4 ;  /* 0x01682004070075a7 */ /* 0x000e24000800017f */
[----:B0-----:R-:W-:Y:S05]  /*11620*/  @!P0 BRA `(.L_x_967) ;  /* 0x0000001800288947 */ /* 0x001fea0003800000 */
.L_x_1016:
[----:B------:R-:W-:-:S03]  /*11630*/  UMOV UR4, 0xffffffff ;  /* 0xffffffff00047882 */ /* 0x000fc60000000000 */
[----:B------:R-:W-:Y:S05]  /*11640*/  BRA.DIV UR4, `(.L_x_968) ;  /* 0x0000001a04347947 */ /* 0x000fea000b800000 */
[----:B------:R1:W2:Y:S02]  /*11650*/  SHFL.IDX PT, R14, R16, RZ, 0x1f ;  /* 0x00001fff100e7589 */ /* 0x0002a400000e0000 */
.L_x_1019:
[----:B--2---:R-:W-:-:S13]  /*11660*/  ISETP.NE.AND P0, PT, R14, RZ, PT ;  /* 0x000000ff0e00720c */ /* 0x004fda0003f05270 */
[----:B------:R-:W-:Y:S05]  /*11670*/  @P0 BRA `(.L_x_815) ;  /* 0x0000000000880947 */ /* 0x000fea0003800000 */
[----:B------:R-:W-:-:S03]  /*11680*/  UMOV UR4, 0xffffffff ;  /* 0xffffffff00047882 */ /* 0x000fc60000000000 */
[----:B------:R-:W-:Y:S05]  /*11690*/  BRA.DIV UR4, `(.L_x_969) ;  /* 0x0000001a04487947 */ /* 0x000fea000b800000 */
[----:B------:R-:W-:-:S13]  /*116a0*/  ELECT P6, URZ, PT ;  /* 0x00000000003f782f */ /* 0x000fda00038c0000 */
.L_x_1022:
[----:B------:R-:W-:Y:S05]  /*116b0*/  @!P6 BRA `(.L_x_815) ;  /* 0x000000000078e947 */ /* 0x000fea0003800000 */
[----:B------:R-:W-:-:S06]  /*116c0*/  ULOP3.LUT UR4, UR45, 0x2, URZ, 0xfc, !UPT ;  /* 0x000000022d047892 */ /* 0x000fcc000f8efc3f */
[----:B------:R-:W-:-:S05]  /*116d0*/  IMAD.U32 R2, RZ, RZ, UR4 ;  /* 0x00000004ff027e24 */ /* 0x000fca000f8e00ff */
[----:B------:R-:W-:-:S13]  /*116e0*/  ISETP.NE.AND P2, PT, R2, 0x3, PT ;  /* 0x000000030200780c */ /* 0x000fda0003f45270 */
[----:B------:R-:W-:Y:S05]  /*116f0*/  @!P2 BRA `(.L_x_970) ;  /* 0x000000000004a947 */ /* 0x000fea0003800000 */
[----:B------:R-:W-:Y:S01]  /*11700*/  BPT.TRAP 0x1 ;  /* 0x000000040000795c */ /* 0x000fe20000300000 */
.L_x_970:
[----:B------:R-:W-:Y:S01]  /*11710*/  VIADD R9, R7, 0x16840 ;  /* 0x0001684007097836 */ /* 0x000fe20000000000 */
[----:B------:R-:W-:Y:S01]  /*11720*/  SHF.L.U32 R5, R3, 0x1f, RZ ;  /* 0x0000001f03057819 */ /* 0x000fe200000006ff */
[C---:B------:R-:W-:Y:S02]  /*11730*/  VIADD R2, R0.reuse, 0x1 ;  /* 0x0000000100027836 */ /* 0x040fe40000000000 */
[----:B------:R-:W-:-:S03]  /*11740*/  IMAD R6, R0, 0x8, R9 ;  /* 0x0000000800067824 */ /* 0x000fc600078e0209 */
[C---:B------:R-:W-:Y:S01]  /*11750*/  ISETP.NE.AND P1, PT, R2.reuse, 0x2, PT ;  /* 0x000000020200780c */ /* 0x040fe20003f25270 */
[----:B------:R-:W2:Y:S03]  /*11760*/  SYNCS.PHASECHK.TRANS64.TRYWAIT P0, [R6+URZ], R5 ;  /* 0x00000005060075a7 */ /* 0x000ea6000800017f */
[----:B0-----:R-:W-:Y:S02]  /*11770*/  SEL R4, RZ, 0x1, P1 ;  /* 0x00000001ff047807 */ /* 0x001fe40000800000 */
[----:B------:R-:W-:Y:S02]  /*11780*/  SEL R8, R2, RZ, P1 ;  /* 0x000000ff02087207 */ /* 0x000fe40000800000 */
[----:B------:R-:W-:-:S03]  /*11790*/  LOP3.LUT R2, R3, R4, RZ, 0x3c, !PT ;  /* 0x0000000403027212 */ /* 0x000fc600078e3cff */
[----:B------:R-:W-:Y:S01]  /*117a0*/  IMAD R3, R8, 0x8, R9 ;  /* 0x0000000808037824 */ /* 0x000fe200078e0209 */
[----:B------:R-:W-:Y:S01]  /*117b0*/  SHF.L.U32 R2, R2, 0x1f, RZ ;  /* 0x0000001f02027819 */ /* 0x000fe200000006ff */
[----:B--2---:R-:W-:Y:S06]  /*117c0*/  @!P0 BRA `(.L_x_971) ;  /* 0x00000018001c8947 */ /* 0x004fec0003800000 */
.L_x_1023:
[----:B------:R-:W2:Y:S02]  /*117d0*/  SYNCS.PHASECHK.TRANS64.TRYWAIT P0, [R3+URZ], R2 ;  /* 0x00000002030075a7 */ /* 0x000ea4000800017f */
[----:B--2---:R-:W-:Y:S05]  /*117e0*/  @!P0 BRA `(.L_x_972) ;  /* 0x0000001800288947 */ /* 0x004fea0003800000 */
.L_x_1024:
[----:B------:R-:W-:Y:S05]  /*117f0*/  @!P2 BRA `(.L_x_973) ;  /* 0x000000000004a947 */ /* 0x000fea0003800000 */
[----:B------:R-:W-:Y:S01]  /*11800*/  BPT.TRAP 0x1 ;  /* 0x000000040000795c */ /* 0x000fe20000300000 */
.L_x_973:
[----:B--2---:R-:W-:-:S04]  /*11810*/  VIADD R3, R7, 0x16860 ;  /* 0x0001686007037836 */ /* 0x004fc80000000000 */
[----:B------:R-:W-:-:S04]  /*11820*/  IMAD R0, R0, 0x8, R3 ;  /* 0x0000000800007824 */ /* 0x000fc800078e0203 */
[----:B------:R-:W2:Y:S02]  /*11830*/  SYNCS.PHASECHK.TRANS64.TRYWAIT P0, [R0+URZ], R5 ;  /* 0x00000005000075a7 */ /* 0x000ea4000800017f */
[----:B--2---:R-:W-:Y:S05]  /*11840*/  @!P0 BRA `(.L_x_974) ;  /* 0x0000001800248947 */ /* 0x004fea0003800000 */
.L_x_1025:
[----:B------:R-:W-:-:S07]  /*11850*/  IMAD R3, R8, 0x8, R3 ;  /* 0x0000000808037824 */ /* 0x000fce00078e0203 */
.L_x_975:
[----:B---3--:R3:W4:Y:S02]  /*11860*/  SYNCS.PHASECHK.TRANS64.TRYWAIT P0, [R3+URZ], R2 ;  /* 0x00000002030075a7 */ /* 0x008724000800017f */
[----:B----4-:R-:W-:Y:S05]  /*11870*/  @!P0 NANOSLEEP.SYNCS 0x989680 ;  /* 0x009896800000895d */ /* 0x010fea0003900000 */
[----:B------:R-:W4:Y:S02]  /*11880*/  @!P0 SYNCS.PHASECHK.TRANS64 P0, [R3+URZ], R2 ;  /* 0x00000002030085a7 */ /* 0x000f24000800007f */
[----:B----4-:R-:W-:Y:S05]  /*11890*/  @!P0 BRA `(.L_x_975) ;  /* 0xfffffffc00f08947 */ /* 0x010fea000383ffff */
.L_x_815:
[----:B------:R-:W-:Y:S05]  /*118a0*/  BSYNC B6 ;  /* 0x0000000000067941 */ /* 0x000fea0003800000 */
.L_x_812:
[----:B------:R-:W-:Y:S05]  /*118b0*/  EXIT ;  /* 0x000000000000794d */ /* 0x000fea0003800000 */
.L_x_825:
[----:B0-----:R-:W-:-:S04]  /*118c0*/  IMAD.U32 R3, RZ, RZ, UR38 ;  /* 0x00000026ff037e24 */ /* 0x001fc8000f8e00ff */
[----:B------:R0:W1:Y:S03]  /*118d0*/  SYNCS.PHASECHK.TRANS64.TRYWAIT P0, [R3+URZ+0x16800], R0 ;  /* 0x01680000030075a7 */ /* 0x000066000800017f */
[----:B-1----:R-:W-:Y:S05]  /*118e0*/  @!P0 NANOSLEEP.SYNCS 0x989680 ;  /* 0x009896800000895d */ /* 0x002fea0003900000 */
[----:B------:R-:W1:Y:S02]  /*118f0*/  @!P0 SYNCS.PHASECHK.TRANS64 P0, [R3+URZ+0x16800], R0 ;  /* 0x01680000030085a7 */ /* 0x000e64000800007f */
[----:B-1----:R-:W-:Y:S05]  /*11900*/  @!P0 BRA `(.L_x_825) ;  /* 0xfffffffc00ec8947 */ /* 0x002fea000383ffff */
[----:B------:R-:W-:Y:S05]  /*11910*/  BRA `(.L_x_976) ;  /* 0xfffffefc00607947 */ /* 0x000fea000383ffff */
.L_x_829:
[----:B-1----:R-:W-:-:S04]  /*11920*/  IMAD.U32 R3, RZ, RZ, UR38 ;  /* 0x00000026ff037e24 */ /* 0x002fc8000f8e00ff */
[----:B------:R1:W2:Y:S03]  /*11930*/  SYNCS.PHASECHK.TRANS64.TRYWAIT P2, [R3+URZ+0x16830], R0 ;  /* 0x01683000030075a7 */ /* 0x0002a6000804017f */
[----:B--2---:R-:W-:Y:S05]  /*11940*/  @!P2 NANOSLEEP.SYNCS 0x989680 ;  /* 0x009896800000a95d */ /* 0x004fea0003900000 */
[----:B------:R-:W2:Y:S02]  /*11950*/  @!P2 SYNCS.PHASECHK.TRANS64 P2, [R3+URZ+0x16830], R0 ;  /* 0x016830000300a5a7 */ /* 0x000ea4000804007f */
[----:B--2---:R-:W-:Y:S05]  /*11960*/  @!P2 BRA `(.L_x_829) ;  /* 0xfffffffc00eca947 */ /* 0x004fea000383ffff */
[----:B------:R-:W-:Y:S05]  /*11970*/  BRA `(.L_x_828) ;  /* 0xfffffefc00807947 */ /* 0x000fea000383ffff */
.L_x_845:
[----:B-1----:R-:W-:-:S04]  /*11980*/  IMAD.U32 R8, RZ, RZ, UR10 ;  /* 0x0000000aff087e24 */ /* 0x002fc8000f8e00ff */
[----:B------:R1:W2:Y:S03]  /*11990*/  SYNCS.PHASECHK.TRANS64.TRYWAIT P2, [R8+URZ+0x16830], R7 ;  /* 0x01683007080075a7 */ /* 0x0002a6000804017f */
[----:B--2---:R-:W-:Y:S05]  /*119a0*/  @!P2 NANOSLEEP.SYNCS 0x989680 ;  /* 0x009896800000a95d */ /* 0x004fea0003900000 */
[----:B------:R-:W2:Y:S02]  /*119b0*/  @!P2 SYNCS.PHASECHK.TRANS64 P2, [R8+URZ+0x16830], R7 ;  /* 0x016830070800a5a7 */ /* 0x000ea4000804007f */
[----:B--2---:R-:W-:Y:S05]  /*119c0*/  @!P2 BRA `(.L_x_845) ;  /* 0xfffffffc00eca947 */ /* 0x004fea000383ffff */
[----:B------:R-:W-:Y:S05]  /*119d0*/  BRA `(.L_x_842) ;  /* 0xffffff30006c7947 */ /* 0x000fea000383ffff */
.L_x_849:
[----:B-1----:R-:W-:-:S04]  /*119e0*/  IMAD.U32 R8, RZ, RZ, UR10 ;  /* 0x0000000aff087e24 */ /* 0x002fc8000f8e00ff */
[----:B------:R1:W2:Y:S03]  /*119f0*/  SYNCS.PHASECHK.TRANS64.TRYWAIT P2, [R8+URZ+0x16850], R7 ;  /* 0x01685007080075a7 */ /* 0x0002a6000804017f */
[----:B--2---:R-:W-:Y:S05]  /*11a00*/  @!P2 NANOSLEEP.SYNCS 0x989680 ;  /* 0x009896800000a95d */ /* 0x004fea0003900000 */
[----:B------:R-:W2:Y:S02]  /*11a10*/  @!P2 SYNCS.PHASECHK.TRANS64 P2, [R8+URZ+0x16850], R7 ;  /* 0x016850070800a5a7 */ /* 0x000ea4000804007f */
[----:B--2---:R-:W-:Y:S05]  /*11a20*/  @!P2 BRA `(.L_x_849) ;  /* 0xfffffffc00eca947 */ /* 0x004fea000383ffff */
[----:B------:R-:W-:Y:S05]  /*11a30*/  BRA `(.L_x_846) ;  /* 0xffffff3000e47947 */ /* 0x000fea000383ffff */
.L_x_866:
[----:B-1----:R-:W-:-:S04]  /*11a40*/  IMAD.U32 R7, RZ, RZ, UR10 ;  /* 0x0000000aff077e24 */ /* 0x002fc8000f8e00ff */
[----:B------:R1:W2:Y:S03]  /*11a50*/  SYNCS.PHASECHK.TRANS64.TRYWAIT P2, [R7+URZ+0x16830], R6 ;  /* 0x01683006070075a7 */ /* 0x0002a6000804017f */
[----:B--2---:R-:W-:Y:S05]  /*11a60*/  @!P2 NANOSLEEP.SYNCS 0x989680 ;  /* 0x009896800000a95d */ /* 0x004fea0003900000 */
[----:B------:R-:W2:Y:S02]  /*11a70*/  @!P2 SYNCS.PHASECHK.TRANS64 P2, [R7+URZ+0x16830], R6 ;  /* 0x016830060700a5a7 */ /* 0x000ea4000804007f */
[----:B--2---:R-:W-:Y:S05]  /*11a80*/  @!P2 BRA `(.L_x_866) ;  /* 0xfffffffc00eca947 */ /* 0x004fea000383ffff */
[----:B------:R-:W-:Y:S05]  /*11a90*/  BRA `(.L_x_863) ;  /* 0xffffff60005c7947 */ /* 0x000fea000383ffff */
.L_x_870:
[----:B-1----:R-:W-:-:S04]  /*11aa0*/  IMAD.U32 R7, RZ, RZ, UR10 ;  /* 0x0000000aff077e24 */ /* 0x002fc8000f8e00ff */
[----:B------:R1:W2:Y:S03]  /*11ab0*/  SYNCS.PHASECHK.TRANS64.TRYWAIT P2, [R7+URZ+0x16850], R6 ;  /* 0x01685006070075a7 */ /* 0x0002a6000804017f */
[----:B--2---:R-:W-:Y:S05]  /*11ac0*/  @!P2 NANOSLEEP.SYNCS 0x989680 ;  /* 0x009896800000a95d */ /* 0x004fea0003900000 */
[----:B------:R-:W2:Y:S02]  /*11ad0*/  @!P2 SYNCS.PHASECHK.TRANS64 P2, [R7+URZ+0x16850], R6 ;  /* 0x016850060700a5a7 */ /* 0x000ea4000804007f */
[----:B--2---:R-:W-:Y:S05]  /*11ae0*/  @!P2 BRA `(.L_x_870) ;  /* 0xfffffffc00eca947 */ /* 0x004fea000383ffff */
[----:B------:R-:W-:Y:S05]  /*11af0*/  BRA `(.L_x_867) ;  /* 0xffffff6000d47947 */ /* 0x000fea000383ffff */
.L_x_876:
[----:B-1----:R-:W-:-:S04]  /*11b00*/  IMAD.U32 R7, RZ, RZ, UR10 ;  /* 0x0000000aff077e24 */ /* 0x002fc8000f8e00ff */
[----:B------:R1:W2:Y:S03]  /*11b10*/  SYNCS.PHASECHK.TRANS64.TRYWAIT P2, [R7+URZ+0x16830], R6 ;  /* 0x01683006070075a7 */ /* 0x0002a6000804017f */
[----:B--2---:R-:W-:Y:S05]  /*11b20*/  @!P2 NANOSLEEP.SYNCS 0x989680 ;  /* 0x009896800000a95d */ /* 0x004fea0003900000 */
[----:B------:R-:W2:Y:S02]  /*11b30*/  @!P2 SYNCS.PHASECHK.TRANS64 P2, [R7+URZ+0x16830], R6 ;  /* 0x016830060700a5a7 */ /* 0x000ea4000804007f */
[----:B--2---:R-:W-:Y:S05]  /*11b40*/  @!P2 BRA `(.L_x_876) ;  /* 0xfffffffc00eca947 */ /* 0x004fea000383ffff */
[----:B------:R-:W-:Y:S05]  /*11b50*/  BRA `(.L_x_873) ;  /* 0xffffff7c00807947 */ /* 0x000fea000383ffff */
.L_x_880:
[----:B-1----:R-:W-:-:S04]  /*11b60*/  IMAD.U32 R7, RZ, RZ, UR10 ;  /* 0x0000000aff077e24 */ /* 0x002fc8000f8e00ff */
[----:B------:R1:W2:Y:S03]  /*11b70*/  SYNCS.PHASECHK.TRANS64.TRYWAIT P2, [R7+URZ+0x16850], R6 ;  /* 0x01685006070075a7 */ /* 0x0002a6000804017f */
[----:B--2---:R-:W-:Y:S05]  /*11b80*/  @!P2 NANOSLEEP.SYNCS 0x989680 ;  /* 0x009896800000a95d */ /* 0x004fea0003900000 */
[----:B------:R-:W2:Y:S02]  /*11b90*/  @!P2 SYNCS.PHASECHK.TRANS64 P2, [R7+URZ+0x16850], R6 ;  /* 0x016850060700a5a7 */ /* 0x000ea4000804007f */
[----:B--2---:R-:W-:Y:S05]  /*11ba0*/  @!P2 BRA `(.L_x_880) ;  /* 0xfffffffc00eca947 */ /* 0x004fea000383ffff */
[----:B------:R-:W-:Y:S05]  /*11bb0*/  BRA `(.L_x_877) ;  /* 0xffffff7c00f47947 */ /* 0x000fea000383ffff */
.L_x_893:
[----:B-1----:R-:W-:-:S04]  /*11bc0*/  IMAD.U32 R3, RZ, RZ, UR7 ;  /* 0x00000007ff037e24 */ /* 0x002fc8000f8e00ff */
[----:B------:R1:W2:Y:S03]  /*11bd0*/  SYNCS.PHASECHK.TRANS64.TRYWAIT P0, [R3+URZ+0x16850], R0 ;  /* 0x01685000030075a7 */ /* 0x0002a6000800017f */
[----:B--2---:R-:W-:Y:S05]  /*11be0*/  @!P0 NANOSLEEP.SYNCS 0x989680 ;  /* 0x009896800000895d */ /* 0x004fea0003900000 */
[----:B------:R-:W2:Y:S02]  /*11bf0*/  @!P0 SYNCS.PHASECHK.TRANS64 P0, [R3+URZ+0x16850], R0 ;  /* 0x01685000030085a7 */ /* 0x000ea4000800007f */
[----:B--2---:R-:W-:Y:S05]  /*11c00*/  @!P0 BRA `(.L_x_893) ;  /* 0xfffffffc00ec8947 */ /* 0x004fea000383ffff */
[----:B------:R-:W-:Y:S05]  /*11c10*/  BRA `(.L_x_892) ;  /* 0xffffffa8006c7947 */ /* 0x000fea000383ffff */
.L_x_910:
[----:B------:R-:W-:Y:S02]  /*11c20*/  IMAD.MOV.U32 R13, RZ, RZ, R16 ;  /* 0x000000ffff0d7224 */ /* 0x000fe400078e0010 */
[----:B------:R-:W-:Y:S02]  /*11c30*/  IMAD.MOV.U32 R12, RZ, RZ, RZ ;  /* 0x000000ffff0c7224 */ /* 0x000fe400078e00ff */
[----:B------:R-:W-:Y:S02]  /*11c40*/  IMAD.MOV.U32 R11, RZ, RZ, 0x1f ;  /* 0x0000001fff0b7424 */ /* 0x000fe400078e00ff */
[----:B------:R-:W-:-:S07]  /*11c50*/  IMAD.MOV.U32 R15, RZ, RZ, -0x1 ;  /* 0xffffffffff0f7424 */ /* 0x000fce00078e00ff */
[----:B------:R-:W-:Y:S05]  /*11c60*/  WARPSYNC.COLLECTIVE R15, `(.L_x_977) ;  /* 0x000000000f087348 */ /* 0x000fea0003c00000 */
[----:B------:R0:W1:Y:S02]  /*11c70*/  SHFL.IDX P6, R14, R13, R12, R11 ;  /* 0x0000000c0d0e7389 */ /* 0x00006400000c000b */
[----:B01----:R-:W-:Y:S01]  /*11c80*/  ENDCOLLECTIVE ;  /* 0x000000000000791b */ /* 0x003fe20003800000 */
.L_x_977:
[----:B------:R-:W-:Y:S05]  /*11c90*/  BRA `(.L_x_978) ;  /* 0xffffffd000887947 */ /* 0x000fea000383ffff */
.L_x_912:
[----:B------:R-:W-:Y:S01]  /*11ca0*/  BSSY B0, `(.L_x_979) ;  /* 0x0000006000007945 */ /* 0x000fe20003800000 */
[----:B------:R-:W-:-:S07]  /*11cb0*/  IMAD.MOV.U32 R15, RZ, RZ, -0x1 ;  /* 0xffffffffff0f7424 */ /* 0x000fce00078e00ff */
[----:B0-----:R-:W-:Y:S05]  /*11cc0*/  WARPSYNC.COLLECTIVE R15, `(.L_x_980) ;  /* 0x000000000f0c7348 */ /* 0x001fea0003c00000 */
[----:B------:R-:W-:Y:S02]  /*11cd0*/  ELECT P6, UR62, PT ;  /* 0x00000000003e782f */ /* 0x000fe400038c0000 */
[----:B------:R-:W-:Y:S01]  /*11ce0*/  MOV R14, UR62 ;  /* 0x0000003e000e7c02 */ /* 0x000fe20008000f00 */
[----:B0-----:R-:W-:Y:S10]  /*11cf0*/  ENDCOLLECTIVE ;  /* 0x000000000000791b */ /* 0x001ff40003800000 */
.L_x_980:
[----:B------:R-:W-:Y:S05]  /*11d00*/  BSYNC B0 ;  /* 0x0000000000007941 */ /* 0x000fea0003800000 */
.L_x_979:
[----:B------:R-:W-:Y:S05]  /*11d10*/  BRA `(.L_x_981) ;  /* 0xffffffd000887947 */ /* 0x000fea000383ffff */
.L_x_914:
[----:B--2---:R-:W-:-:S04]  /*11d20*/  IMAD.U32 R3, RZ, RZ, UR38 ;  /* 0x00000026ff037e24 */ /* 0x004fc8000f8e00ff */
[----:B------:R2:W3:Y:S03]  /*11d30*/  SYNCS.PHASECHK.TRANS64.TRYWAIT P0, [R3+URZ+0x16840], R0 ;  /* 0x01684000030075a7 */ /* 0x0004e6000800017f */
[----:B---3--:R-:W-:Y:S05]  /*11d40*/  @!P0 NANOSLEEP.SYNCS 0x989680 ;  /* 0x009896800000895d */ /* 0x008fea0003900000 */
[----:B------:R-:W3:Y:S02]  /*11d50*/  @!P0 SYNCS.PHASECHK.TRANS64 P0, [R3+URZ+0x16840], R0 ;  /* 0x01684000030085a7 */ /* 0x000ee4000800007f */
[----:B---3--:R-:W-:Y:S05]  /*11d60*/  @!P0 BRA `(.L_x_914) ;  /* 0xfffffffc00ec8947 */ /* 0x008fea000383ffff */
[----:B------:R-:W-:Y:S05]  /*11d70*/  BRA `(.L_x_982) ;  /* 0xffffffd000d87947 */ /* 0x000fea000383ffff */
.L_x_917:
[----:B------:R-:W-:Y:S02]  /*11d80*/  IMAD.MOV.U32 R13, RZ, RZ, R8 ;  /* 0x000000ffff0d7224 */ /* 0x000fe400078e0008 */
[----:B------:R-:W-:Y:S02]  /*11d90*/  IMAD.MOV.U32 R12, RZ, RZ, RZ ;  /* 0x000000ffff0c7224 */ /* 0x000fe400078e00ff */
[----:B------:R-:W-:Y:S02]  /*11da0*/  IMAD.MOV.U32 R11, RZ, RZ, 0x181f ;  /* 0x0000181fff0b7424 */ /* 0x000fe400078e00ff */
[----:B------:R-:W-:Y:S02]  /*11db0*/  IMAD.MOV.U32 R15, RZ, RZ, -0x1 ;  /* 0xffffffffff0f7424 */ /* 0x000fe400078e00ff */
[----:B------:R-:W-:-:S07]  /*11dc0*/  VIADD R0, R0, UR40 ;  /* 0x0000002800007c36 */ /* 0x000fce0008000000 */
[----:B0-----:R-:W-:Y:S05]  /*11dd0*/  WARPSYNC.COLLECTIVE R15, `(.L_x_983) ;  /* 0x000000000f087348 */ /* 0x001fea0003c00000 */
[----:B------:R1:W2:Y:S02]  /*11de0*/  SHFL.IDX P6, R14, R13, R12, R11 ;  /* 0x0000000c0d0e7389 */ /* 0x0002a400000c000b */
[----:B012---:R-:W-:Y:S01]  /*11df0*/  ENDCOLLECTIVE ;  /* 0x000000000000791b */ /* 0x007fe20003800000 */
.L_x_983:
[----:B------:R-:W-:Y:S02]  /*11e00*/  IMAD.MOV.U32 R13, RZ, RZ, R9 ;  /* 0x000000ffff0d7224 */ /* 0x000fe400078e0009 */
[----:B------:R-:W-:-:S07]  /*11e10*/  IMAD.MOV.U32 R4, RZ, RZ, R14 ;  /* 0x000000ffff047224 */ /* 0x000fce00078e000e */
[----:B------:R-:W-:Y:S05]  /*11e20*/  WARPSYNC.COLLECTIVE R15, `(.L_x_984) ;  /* 0x000000000f087348 */ /* 0x000fea0003c00000 */
[----:B------:R0:W1:Y:S02]  /*11e30*/  SHFL.IDX P6, R14, R13, R12, R11 ;  /* 0x0000000c0d0e7389 */ /* 0x00006400000c000b */
[----:B01----:R-:W-:Y:S01]  /*11e40*/  ENDCOLLECTIVE ;  /* 0x000000000000791b */ /* 0x003fe20003800000 */
.L_x_984:
[----:B------:R-:W-:Y:S02]  /*11e50*/  ULDC UR4, c[0x0][0x288] ;  /* 0x0000a20000047ab9 */ /* 0x000fe40000000800 */
[----:B------:R-:W-:-:S05]  /*11e60*/  IMAD R3, R3, UR4, RZ ;  /* 0x0000000403037c24 */ /* 0x000fca000f8e02ff */
[C---:B------:R-:W-:Y:S01]  /*11e70*/  ISETP.GE.AND P1, PT, R0.reuse, R3, PT ;  /* 0x000000030000720c */ /* 0x040fe20003f26270 */
[----:B------:R-:W-:Y:S02]  /*11e80*/  VIADD R12, R0, 0x10 ;  /* 0x00000010000c7836 */ /* 0x000fe40000000000 */
[----:B------:R-:W-:-:S10]  /*11e90*/  IMAD.MOV.U32 R13, RZ, RZ, R8 ;  /* 0x000000ffff0d7224 */ /* 0x000fd400078e0008 */
[----:B------:R-:W-:Y:S02]  /*11ea0*/  @!P1 LEA R21, R10, UR38, 0x1 ;  /* 0x000000260a159c11 */ /* 0x000fe4000f8e08ff */
[----:B------:R-:W-:-:S05]  /*11eb0*/  @!P1 LEA R14, P2, R17, R14, 0x1 ;  /* 0x0000000e110e9211 */ /* 0x000fca00078408ff */
[----:B------:R-:W-:Y:S02]  /*11ec0*/  @!P1 IMAD.X R5, RZ, RZ, R4, P2 ;  /* 0x000000ffff059224 */ /* 0x000fe400010e0604 */
[----:B------:R-:W-:-:S05]  /*11ed0*/  @!P1 IMAD.MOV.U32 R4, RZ, RZ, R14 ;  /* 0x000000ffff049224 */ /* 0x000fca00078e000e */
[----:B------:R-:W-:Y:S01]  /*11ee0*/  @!PT LDS RZ, [RZ] ;  /* 0x00000000fffff984 */ /* 0x000fe20000000800 */
[----:B------:R-:W-:Y:S01]  /*11ef0*/  @!PT LDS RZ, [RZ] ;  /* 0x00000000fffff984 */ /* 0x000fe20000000800 */
[----:B------:R-:W-:Y:S01]  /*11f00*/  @!PT LDS RZ, [RZ] ;  /* 0x00000000fffff984 */ /* 0x000fe20000000800 */
[----:B------:R0:W-:Y:S01]  /*11f10*/  @!P1 LDGSTS.E.BYPASS.LTC128B.128 [R21+0x8400], desc[UR48][R4.64], !P0 ;  /* 0x0840000004159fae */ /* 0x0001e2000c101d70 */
[----:B------:R-:W-:Y:S01]  /*11f20*/  ISETP.GE.AND P1, PT, R12, R3, PT ;  /* 0x000000030c00720c */ /* 0x000fe20003f26270 */
[----:B------:R-:W-:-:S12]  /*11f30*/  IMAD.MOV.U32 R12, RZ, RZ, 0x1 ;  /* 0x00000001ff0c7424 */ /* 0x000fd800078e00ff */
[----:B0-----:R-:W-:Y:S05]  /*11f40*/  WARPSYNC.COLLECTIVE R15, `(.L_x_985) ;  /* 0x000000000f087348 */ /* 0x001fea0003c00000 */
[----:B------:R1:W2:Y:S02]  /*11f50*/  SHFL.IDX P6, R14, R13, R12, R11 ;  /* 0x0000000c0d0e7389 */ /* 0x0002a400000c000b */
[----:B012---:R-:W-:Y:S01]  /*11f60*/  ENDCOLLECTIVE ;  /* 0x000000000000791b */ /* 0x007fe20003800000 */
.L_x_985:
[----:B------:R-:W-:Y:S02]  /*11f70*/  IMAD.MOV.U32 R13, RZ, RZ, R9 ;  /* 0x000000ffff0d7224 */ /* 0x000fe400078e0009 */
[----:B------:R-:W-:-:S07]  /*11f80*/  IMAD.MOV.U32 R27, RZ, RZ, R14 ;  /* 0x000000ffff1b7224 */ /* 0x000fce00078e000e */
[----:B------:R-:W-:Y:S05]  /*11f90*/  WARPSYNC.COLLECTIVE R15, `(.L_x_986) ;  /* 0x000000000f087348 */ /* 0x000fea0003c00000 */
[----:B------:R0:W1:Y:S02]  /*11fa0*/  SHFL.IDX P6, R14, R13, R12, R11 ;  /* 0x0000000c0d0e7389 */ /* 0x00006400000c000b */
[----:B01----:R-:W-:Y:S01]  /*11fb0*/  ENDCOLLECTIVE ;  /* 0x000000000000791b */ /* 0x003fe20003800000 */
.L_x_986:
        /* <DEDUP_REMOVED lines=9> */
.L_x_987:
[----:B------:R-:W-:-:S05]  /*12050*/  @!P1 LEA R27, R10, UR38, 0x1 ;  /* 0x000000260a1b9c11 */ /* 0x000fca000f8e08ff */
[----:B------:R-:W-:Y:S01]  /*12060*/  @!PT LDS RZ, [RZ] ;  /* 0x00000000fffff984 */ /* 0x000fe20000000800 */
[----:B------:R-:W-:Y:S01]  /*12070*/  @!PT LDS RZ, [RZ] ;  /* 0x00000000fffff984 */ /* 0x000fe20000000800 */
[----:B------:R-:W-:Y:S01]  /*12080*/  @!PT LDS RZ, [RZ] ;  /* 0x00000000fffff984 */ /* 0x000fe20000000800 */
[----:B------:R0:W-:Y:S01]  /*12090*/  @!P1 LDGSTS.E.BYPASS.LTC128B.128 [R27+0x8c00], desc[UR48][R4.64], !P0 ;  /* 0x08c00000041b9fae */ /* 0x0001e2000c101d70 */
[----:B------:R-:W-:Y:S01]  /*120a0*/  @!P2 LEA R29, R10, UR38, 0x1 ;  /* 0x000000260a1dac11 */ /* 0x000fe2000f8e08ff */
[----:B------:R-:W-:Y:S02]  /*120b0*/  IMAD.MOV.U32 R13, RZ, RZ, R9 ;  /* 0x000000ffff0d7224 */ /* 0x000fe400078e0009 */
[----:B------:R-:W-:-:S07]  /*120c0*/  IMAD.MOV.U32 R20, RZ, RZ, R14 ;  /* 0x000000ffff147224 */ /* 0x000fce00078e000e */
[----:B0-----:R-:W-:Y:S05]  /*120d0*/  WARPSYNC.COLLECTIVE R15, `(.L_x_988) ;  /* 0x000000000f087348 */ /* 0x001fea0003c00000 */
[----:B------:R1:W2:Y:S02]  /*120e0*/  SHFL.IDX P6, R14, R13, R12, R11 ;  /* 0x0000000c0d0e7389 */ /* 0x0002a400000c000b */
[----:B012---:R-:W-:Y:S01]  /*120f0*/  ENDCOLLECTIVE ;  /* 0x000000000000791b */ /* 0x007fe20003800000 */
.L_x_988:
[----:B------:R-:W-:Y:S02]  /*12100*/  IMAD.MOV.U32 R13, RZ, RZ, R8 ;  /* 0x000000ffff0d7224 */ /* 0x000fe400078e0008 */
[----:B------:R-:W-:Y:S02]  /*12110*/  IMAD.MOV.U32 R12, RZ, RZ, 0x3 ;  /* 0x00000003ff0c7424 */ /* 0x000fe400078e00ff */
[----:B------:R-:W-:Y:S02]  /*12120*/  IMAD.MOV.U32 R28, RZ, RZ, R14 ;  /* 0x000000ffff1c7224 */ /* 0x000fe400078e000e */
[----:B------:R-:W-:-:S03]  /*12130*/  VIADD R14, R0, 0x30 ;  /* 0x00000030000e7836 */ /* 0x000fc60000000000 */
[----:B------:R-:W-:-:S05]  /*12140*/  @!P2 LEA R4, P1, R17, R28, 0x1 ;  /* 0x0000001c1104a211 */ /* 0x000fca00078208ff */
[----:B------:R-:W-:Y:S01]  /*12150*/  @!P2 IMAD.X R5, RZ, RZ, R20, P1 ;  /* 0x000000ffff05a224 */ /* 0x000fe200008e0614 */
[----:B------:R-:W-:-:S13]  /*12160*/  ISETP.GE.AND P1, PT, R14, R3, PT ;  /* 0x000000030e00720c */ /* 0x000fda0003f26270 */
[----:B------:R-:W-:Y:S05]  /*12170*/  WARPSYNC.COLLECTIVE R15, `(.L_x_989) ;  /* 0x000000000f087348 */ /* 0x000fea0003c00000 */
[----:B------:R0:W1:Y:S02]  /*12180*/  SHFL.IDX P6, R14, R13, R12, R11 ;  /* 0x0000000c0d0e7389 */ /* 0x00006400000c000b */
[----:B01----:R-:W-:Y:S01]  /*12190*/  ENDCOLLECTIVE ;  /* 0x000000000000791b */ /* 0x003fe20003800000 */
.L_x_989:
        /* <DEDUP_REMOVED lines=10> */
.L_x_990:
        /* <DEDUP_REMOVED lines=9> */
.L_x_991:
        /* <DEDUP_REMOVED lines=10> */
.L_x_992:
        /* <DEDUP_REMOVED lines=10> */
.L_x_993:
        /* <DEDUP_REMOVED lines=9> */
.L_x_994:
        /* <DEDUP_REMOVED lines=9> */
.L_x_995:
        /* <DEDUP_REMOVED lines=11> */
.L_x_996:
[----:B------:R-:W-:Y:S02]  /*125e0*/  IMAD.MOV.U32 R13, RZ, RZ, R8 ;  /* 0x000000ffff0d7224 */ /* 0x000fe400078e0008 */
[----:B------:R-:W-:Y:S02]  /*125f0*/  IMAD.MOV.U32 R12, RZ, RZ, 0x7 ;  /* 0x00000007ff0c7424 */ /* 0x000fe400078e00ff */
[----:B------:R-:W-:-:S07]  /*12600*/  IMAD.MOV.U32 R28, RZ, RZ, R14 ;  /* 0x000000ffff1c7224 */ /* 0x000fce00078e000e */
[----:B------:R-:W-:Y:S05]  /*12610*/  WARPSYNC.COLLECTIVE R15, `(.L_x_997) ;  /* 0x000000000f087348 */ /* 0x000fea0003c00000 */
[----:B------:R0:W1:Y:S02]  /*12620*/  SHFL.IDX P6, R14, R13, R12, R11 ;  /* 0x0000000c0d0e7389 */ /* 0x00006400000c000b */
[----:B01----:R-:W-:Y:S01]  /*12630*/  ENDCOLLECTIVE ;  /* 0x000000000000791b */ /* 0x003fe20003800000 */
.L_x_997:
[----:B------:R-:W-:-:S05]  /*12640*/  @!P2 LEA R4, P1, R17, R28, 0x1 ;  /* 0x0000001c1104a211 */ /* 0x000fca00078208ff */
[----:B------:R-:W-:-:S05]  /*12650*/  @!P2 IMAD.X R5, RZ, RZ, R20, P1 ;  /* 0x000000ffff05a224 */ /* 0x000fca00008e0614 */
        /* <DEDUP_REMOVED lines=9> */
.L_x_998:
[----:B------:R-:W-:-:S05]  /*126f0*/  VIADD R4, R0, 0x70 ;  /* 0x0000007000047836 */ /* 0x000fca0000000000 */
[----:B------:R-:W-:Y:S01]  /*12700*/  ISETP.GE.AND P1, PT, R4, R3, PT ;  /* 0x000000030400720c */ /* 0x000fe20003f26270 */
[----:B------:R-:W-:Y:S02]  /*12710*/  IMAD.MOV.U32 R13, RZ, RZ, R6 ;  /* 0x000000ffff0d7224 */ /* 0x000fe400078e0006 */
[----:B------:R-:W-:-:S10]  /*12720*/  IMAD.MOV.U32 R12, RZ, RZ, RZ ;  /* 0x000000ffff0c7224 */ /* 0x000fd400078e00ff */
[----:B------:R-:W-:Y:S02]  /*12730*/  @!P1 LEA R21, R10, UR38, 0x1 ;  /* 0x000000260a159c11 */ /* 0x000fe4000f8e08ff */
[----:B------:R-:W-:-:S13]  /*12740*/  @!P1 LEA R4, P3, R17, R14, 0x1 ;  /* 0x0000000e11049211 */ /* 0x000fda00078608ff */
[----:B------:R-:W-:Y:S05]  /*12750*/  WARPSYNC.COLLECTIVE R15, `(.L_x_999) ;  /* 0x000000000f087348 */ /* 0x000fea0003c00000 */
[----:B------:R0:W1:Y:S02]  /*12760*/  SHFL.IDX P6, R14, R13, R12, R11 ;  /* 0x0000000c0d0e7389 */ /* 0x00006400000c000b */
[----:B01----:R-:W-:Y:S01]  /*12770*/  ENDCOLLECTIVE ;  /* 0x000000000000791b */ /* 0x003fe20003800000 */
.L_x_999:
        /* <DEDUP_REMOVED lines=8> */
[----:B------:R-:W-:-:S10]  /*12800*/  IMAD.MOV.U32 R13, RZ, RZ, R7 ;  /* 0x000000ffff0d7224 */ /* 0x000fd400078e0007 */
[----:B------:R-:W-:Y:S01]  /*12810*/  @!P2 LEA R27, R10, UR38, 0x1 ;  /* 0x000000260a1bac11 */ /* 0x000fe2000f8e08ff */
[----:B0-----:R-:W-:-:S07]  /*12820*/  IMAD.MOV.U32 R20, RZ, RZ, R14 ;  /* 0x000000ffff147224 */ /* 0x001fce00078e000e */
[----:B------:R-:W-:Y:S05]  /*12830*/  WARPSYNC.COLLECTIVE R15, `(.L_x_1000) ;  /* 0x000000000f087348 */ /* 0x000fea0003c00000 */
[----:B------:R0:W1:Y:S02]  /*12840*/  SHFL.IDX P6, R14, R13, R12, R11 ;  /* 0x0000000c0d0e7389 */ /* 0x00006400000c000b */
[----:B01----:R-:W-:Y:S01]  /*12850*/  ENDCOLLECTIVE ;  /* 0x000000000000791b */ /* 0x003fe20003800000 */
.L_x_1000:
[----:B------:R-:W-:Y:S02]  /*12860*/  IMAD.MOV.U32 R13, RZ, RZ, R6 ;  /* 0x000000ffff0d7224 */ /* 0x000fe400078e0006 */
[----:B------:R-:W-:Y:S02]  /*12870*/  IMAD.MOV.U32 R12, RZ, RZ, 0x1 ;  /* 0x00000001ff0c7424 */ /* 0x000fe400078e00ff */
[----:B------:R-:W-:-:S07]  /*12880*/  IMAD.MOV.U32 R28, RZ, RZ, R14 ;  /* 0x000000ffff1c7224 */ /* 0x000fce00078e000e */
[----:B------:R-:W-:Y:S05]  /*12890*/  WARPSYNC.COLLECTIVE R15, `(.L_x_1001) ;  /* 0x000000000f087348 */ /* 0x000fea0003c00000 */
[----:B------:R0:W1:Y:S02]  /*128a0*/  SHFL.IDX P6, R14, R13, R12, R11 ;  /* 0x0000000c0d0e7389 */ /* 0x00006400000c000b */
[----:B01----:R-:W-:Y:S01]  /*128b0*/  ENDCOLLECTIVE ;  /* 0x000000000000791b */ /* 0x003fe20003800000 */
.L_x_1001:
[----:B------:R-:W-:-:S05]  /*128c0*/  @!P2 LEA R4, P1, R17, R28, 0x1 ;  /* 0x0000001c1104a211 */ /* 0x000fca00078208ff */
[----:B------:R-:W-:Y:S01]  /*128d0*/  @!P2 IMAD.X R5, RZ, RZ, R20, P1 ;  /* 0x000000ffff05a224 */ /* 0x000fe200008e0614 */
[----:B------:R-:W-:-:S04]  /*128e0*/  ISETP.GE.AND P1, PT, R8, R3, PT ;  /* 0x000000030800720c */ /* 0x000fc80003f26270 */
        /* <DEDUP_REMOVED lines=9> */
.L_x_1002:
[----:B------:R-:W-:Y:S02]  /*12980*/  IMAD.MOV.U32 R13, RZ, RZ, R6 ;  /* 0x000000ffff0d7224 */ /* 0x000fe400078e0006 */
[----:B------:R-:W-:Y:S01]  /*12990*/  IMAD.MOV.U32 R12, RZ, RZ, 0x2 ;  /* 0x00000002ff0c7424 */ /* 0x000fe200078e00ff */
[----:B------:R-:W-:-:S13]  /*129a0*/  @!P1 LEA R4, P3, R17, R14, 0x1 ;  /* 0x0000000e11049211 */ /* 0x000fda00078608ff */
[----:B------:R-:W-:Y:S05]  /*129b0*/  WARPSYNC.COLLECTIVE R15, `(.L_x_1003) ;  /* 0x000000000f087348 */ /* 0x000fea0003c00000 */
[----:B------:R0:W1:Y:S02]  /*129c0*/  SHFL.IDX P6, R14, R13, R12, R11 ;  /* 0x0000000c0d0e7389 */ /* 0x00006400000c000b */
[----:B01----:R-:W-:Y:S01]  /*129d0*/  ENDCOLLECTIVE ;  /* 0x000000000000791b */ /* 0x003fe20003800000 */
.L_x_1003:
[----:B------:R-:W-:Y:S01]  /*129e0*/  @!P1 IMAD.X R5, RZ, RZ, R9, P3 ;  /* 0x000000ffff059224 */ /* 0x000fe200018e0609 */
[----:B------:R-:W-:-:S05]  /*129f0*/  @!P1 LEA R9, R10, UR38, 0x1 ;  /* 0x000000260a099c11 */ /* 0x000fca000f8e08ff */
[----:B------:R-:W-:Y:S01]  /*12a00*/  @!PT LDS RZ, [RZ] ;  /* 0x00000000fffff984 */ /* 0x000fe20000000800 */
[----:B------:R-:W-:Y:S01]  /*12a10*/  @!PT LDS RZ, [RZ] ;  /* 0x00000000fffff984 */ /* 0x000fe20000000800 */
[----:B------:R-:W-:Y:S01]  /*12a20*/  @!PT LDS RZ, [RZ] ;  /* 0x00000000fffff984 */ /* 0x000fe20000000800 */
[----:B------:R0:W-:Y:S01]  /*12a30*/  @!P1 LDGSTS.E.BYPASS.LTC128B.128 [R9+0xcc00], desc[UR48][R4.64], !P0 ;  /* 0x0cc0000004099fae */ /* 0x0001e2000c101d70 */
[----:B------:R-:W-:Y:S02]  /*12a40*/  IMAD.MOV.U32 R13, RZ, RZ, R7 ;  /* 0x000000ffff0d7224 */ /* 0x000fe400078e0007 */
[----:B0-----:R-:W-:Y:S02]  /*12a50*/  VIADD R4, R0, 0xa0 ;  /* 0x000000a000047836 */ /* 0x001fe40000000000 */
[----:B------:R-:W-:-:S07]  /*12a60*/  IMAD.MOV.U32 R8, RZ, RZ, R14 ;  /* 0x000000ffff087224 */ /* 0x000fce00078e000e */
[----:B------:R-:W-:Y:S05]  /*12a70*/  WARPSYNC.COLLECTIVE R15, `(.L_x_1004) ;  /* 0x000000000f087348 */ /* 0x000fea0003c00000 */
[----:B------:R0:W1:Y:S02]  /*12a80*/  SHFL.IDX P6, R14, R13, R12, R11 ;  /* 0x0000000c0d0e7389 */ /* 0x00006400000c000b */
[----:B01----:R-:W-:Y:S01]  /*12a90*/  ENDCOLLECTIVE ;  /* 0x000000000000791b */ /* 0x003fe20003800000 */
.L_x_1004:
[----:B------:R-:W-:Y:S01]  /*12aa0*/  ISETP.GE.AND P2, PT, R4, R3, PT ;  /* 0x000000030400720c */ /* 0x000fe20003f46270 */
[----:B------:R-:W-:-:S12]  /*12ab0*/  IMAD.MOV.U32 R13, RZ, RZ, R6 ;  /* 0x000000ffff0d7224 */ /* 0x000fd800078e0006 */
[----:B------:R-:W-:Y:S01]  /*12ac0*/  @!P2 LEA R21, R10, UR38, 0x1 ;  /* 0x000000260a15ac11 */ /* 0x000fe2000f8e08ff */
[----:B------:R-:W-:Y:S02]  /*12ad0*/  IMAD.MOV.U32 R12, RZ, RZ, 0x3 ;  /* 0x00000003ff0c7424 */ /* 0x000fe400078e00ff */
[----:B------:R-:W-:-:S07]  /*12ae0*/  IMAD.MOV.U32 R20, RZ, RZ, R14 ;  /* 0x000000ffff147224 */ /* 0x000fce00078e000e */
[----:B------:R-:W-:Y:S05]  /*12af0*/  WARPSYNC.COLLECTIVE R15, `(.L_x_1005) ;  /* 0x000000000f087348 */ /* 0x000fea0003c00000 */
[----:B------:R0:W1:Y:S02]  /*12b00*/  SHFL.IDX P6, R14, R13, R12, R11 ;  /* 0x0000000c0d0e7389 */ /* 0x00006400000c000b */
[----:B01----:R-:W-:Y:S01]  /*12b10*/  ENDCOLLECTIVE ;  /* 0x000000000000791b */ /* 0x003fe20003800000 */
.L_x_1005:
        /* <DEDUP_REMOVED lines=11> */
.L_x_1006:
[----:B------:R-:W-:Y:S05]  /*12bd0*/  BRA `(.L_x_1007) ;  /* 0xffffffd000887947 */ /* 0x000fea000383ffff */
.L_x_918:
[----:B0-----:R-:W-:-:S04]  /*12be0*/  IMAD.U32 R5, RZ, RZ, UR38 ;  /* 0x00000026ff057e24 */ /* 0x001fc8000f8e00ff */
[----:B------:R0:W1:Y:S03]  /*12bf0*/  SYNCS.PHASECHK.TRANS64.TRYWAIT P0, [R5+URZ+0x16820], R0 ;  /* 0x01682000050075a7 */ /* 0x000066000800017f */
[----:B-1----:R-:W-:Y:S05]  /*12c00*/  @!P0 NANOSLEEP.SYNCS 0x989680 ;  /* 0x009896800000895d */ /* 0x002fea0003900000 */
[----:B------:R-:W1:Y:S02]  /*12c10*/  @!P0 SYNCS.PHASECHK.TRANS64 P0, [R5+URZ+0x16820], R0 ;  /* 0x01682000050085a7 */ /* 0x000e64000800007f */
[----:B-1----:R-:W-:Y:S05]  /*12c20*/  @!P0 BRA `(.L_x_918) ;  /* 0xfffffffc00ec8947 */ /* 0x002fea000383ffff */
[----:B------:R-:W-:Y:S05]  /*12c30*/  BRA `(.L_x_1008) ;  /* 0xffffffd000c07947 */ /* 0x000fea000383ffff */
.L_x_925:
[----:B0-----:R-:W-:-:S04]  /*12c40*/  IMAD.U32 R5, RZ, RZ, UR38 ;  /* 0x00000026ff057e24 */ /* 0x001fc8000f8e00ff */
[----:B------:R0:W1:Y:S03]  /*12c50*/  SYNCS.PHASECHK.TRANS64.TRYWAIT P0, [R5+URZ+0x16848], R12 ;  /* 0x0168480c050075a7 */ /* 0x000066000800017f */
[----:B-1----:R-:W-:Y:S05]  /*12c60*/  @!P0 NANOSLEEP.SYNCS 0x989680 ;  /* 0x009896800000895d */ /* 0x002fea0003900000 */
[----:B------:R-:W1:Y:S02]  /*12c70*/  @!P0 SYNCS.PHASECHK.TRANS64 P0, [R5+URZ+0x16848], R12 ;  /* 0x0168480c050085a7 */ /* 0x000e64000800007f */
[----:B-1----:R-:W-:Y:S05]  /*12c80*/  @!P0 BRA `(.L_x_925) ;  /* 0xfffffffc00ec8947 */ /* 0x002fea000383ffff */
[----:B------:R-:W-:Y:S05]  /*12c90*/  BRA `(.L_x_1009) ;  /* 0xffffffd400947947 */ /* 0x000fea000383ffff */
.L_x_930:
[----:B0-----:R-:W-:-:S04]  /*12ca0*/  IMAD.U32 R5, RZ, RZ, UR38 ;  /* 0x00000026ff057e24 */ /* 0x001fc8000f8e00ff */
[----:B------:R0:W1:Y:S03]  /*12cb0*/  SYNCS.PHASECHK.TRANS64.TRYWAIT P0, [R5+URZ+0x16860], R12 ;  /* 0x0168600c050075a7 */ /* 0x000066000800017f */
[----:B-1----:R-:W-:Y:S05]  /*12cc0*/  @!P0 NANOSLEEP.SYNCS 0x989680 ;  /* 0x009896800000895d */ /* 0x002fea0003900000 */
[----:B------:R-:W1:Y:S02]  /*12cd0*/  @!P0 SYNCS.PHASECHK.TRANS64 P0, [R5+URZ+0x16860], R12 ;  /* 0x0168600c050085a7 */ /* 0x000e64000800007f */
[----:B-1----:R-:W-:Y:S05]  /*12ce0*/  @!P0 BRA `(.L_x_930) ;  /* 0xfffffffc00ec8947 */ /* 0x002fea000383ffff */
[----:B------:R-:W-:Y:S05]  /*12cf0*/  BRA `(.L_x_1010) ;  /* 0xffffffd400f47947 */ /* 0x000fea000383ffff */
.L_x_938:
[----:B0-----:R-:W-:-:S04]  /*12d00*/  IMAD.U32 R5, RZ, RZ, UR38 ;  /* 0x00000026ff057e24 */ /* 0x001fc8000f8e00ff */
[----:B------:R0:W1:Y:S03]  /*12d10*/  SYNCS.PHASECHK.TRANS64.TRYWAIT P0, [R5+URZ+0x16840], R14 ;  /* 0x0168400e050075a7 */ /* 0x000066000800017f */
[----:B-1----:R-:W-:Y:S05]  /*12d20*/  @!P0 NANOSLEEP.SYNCS 0x989680 ;  /* 0x009896800000895d */ /* 0x002fea0003900000 */
[----:B------:R-:W1:Y:S02]  /*12d30*/  @!P0 SYNCS.PHASECHK.TRANS64 P0, [R5+URZ+0x16840], R14 ;  /* 0x0168400e050085a7 */ /* 0x000e64000800007f */
[----:B-1----:R-:W-:Y:S05]  /*12d40*/  @!P0 BRA `(.L_x_938) ;  /* 0xfffffffc00ec8947 */ /* 0x002fea000383ffff */
[----:B------:R-:W-:Y:S05]  /*12d50*/  BRA `(.L_x_1011) ;  /* 0xffffffd800d87947 */ /* 0x000fea000383ffff */
.L_x_943:
[----:B0-----:R-:W-:-:S04]  /*12d60*/  IMAD.U32 R5, RZ, RZ, UR38 ;  /* 0x00000026ff057e24 */ /* 0x001fc8000f8e00ff */
[----:B------:R0:W1:Y:S03]  /*12d70*/  SYNCS.PHASECHK.TRANS64.TRYWAIT P0, [R5+URZ+0x16868], R4 ;  /* 0x01686804050075a7 */ /* 0x000066000800017f */
[----:B-1----:R-:W-:Y:S05]  /*12d80*/  @!P0 NANOSLEEP.SYNCS 0x989680 ;  /* 0x009896800000895d */ /* 0x002fea0003900000 */
[----:B------:R-:W1:Y:S02]  /*12d90*/  @!P0 SYNCS.PHASECHK.TRANS64 P0, [R5+URZ+0x16868], R4 ;  /* 0x01686804050085a7 */ /* 0x000e64000800007f */
[----:B-1----:R-:W-:Y:S05]  /*12da0*/  @!P0 BRA `(.L_x_943) ;  /* 0xfffffffc00ec8947 */ /* 0x002fea000383ffff */
[----:B------:R-:W-:Y:S05]  /*12db0*/  BRA `(.L_x_1012) ;  /* 0xffffffdc00407947 */ /* 0x000fea000383ffff */
.L_x_951:
[----:B0-----:R-:W-:-:S04]  /*12dc0*/  IMAD.U32 R4, RZ, RZ, UR38 ;  /* 0x00000026ff047e24 */ /* 0x001fc8000f8e00ff */
[----:B------:R0:W1:Y:S03]  /*12dd0*/  SYNCS.PHASECHK.TRANS64.TRYWAIT P0, [R4+URZ+0x16848], R9 ;  /* 0x01684809040075a7 */ /* 0x000066000800017f */
[----:B-1----:R-:W-:Y:S05]  /*12de0*/  @!P0 NANOSLEEP.SYNCS 0x989680 ;  /* 0x009896800000895d */ /* 0x002fea0003900000 */
[----:B------:R-:W1:Y:S02]  /*12df0*/  @!P0 SYNCS.PHASECHK.TRANS64 P0, [R4+URZ+0x16848], R9 ;  /* 0x01684809040085a7 */ /* 0x000e64000800007f */
[----:B-1----:R-:W-:Y:S05]  /*12e00*/  @!P0 BRA `(.L_x_951) ;  /* 0xfffffffc00ec8947 */ /* 0x002fea000383ffff */
[----:B------:R-:W-:Y:S05]  /*12e10*/  BRA `(.L_x_1013) ;  /* 0xffffffe000387947 */ /* 0x000fea000383ffff */
.L_x_956:
[----:B0-----:R-:W-:-:S04]  /*12e20*/  IMAD.U32 R4, RZ, RZ, UR38 ;  /* 0x00000026ff047e24 */ /* 0x001fc8000f8e00ff */
[----:B------:R0:W1:Y:S03]  /*12e30*/  SYNCS.PHASECHK.TRANS64.TRYWAIT P0, [R4+URZ+0x16860], R9 ;  /* 0x01686009040075a7 */ /* 0x000066000800017f */
[----:B-1----:R-:W-:Y:S05]  /*12e40*/  @!P0 NANOSLEEP.SYNCS 0x989680 ;  /* 0x009896800000895d */ /* 0x002fea0003900000 */
[----:B------:R-:W1:Y:S02]  /*12e50*/  @!P0 SYNCS.PHASECHK.TRANS64 P0, [R4+URZ+0x16860], R9 ;  /* 0x01686009040085a7 */ /* 0x000e64000800007f */
[----:B-1----:R-:W-:Y:S05]  /*12e60*/  @!P0 BRA `(.L_x_956) ;  /* 0xfffffffc00ec8947 */ /* 0x002fea000383ffff */
[----:B------:R-:W-:Y:S05]  /*12e70*/  BRA `(.L_x_1014) ;  /* 0xffffffe0009c7947 */ /* 0x000fea000383ffff */
.L_x_963:
[----:B0-----:R0:W1:Y:S02]  /*12e80*/  SYNCS.PHASECHK.TRANS64.TRYWAIT P0, [R4+URZ+0x16860], R3 ;  /* 0x01686003040075a7 */ /* 0x001064000800017f */
[----:B-1----:R-:W-:Y:S05]  /*12e90*/  @!P0 NANOSLEEP.SYNCS 0x989680 ;  /* 0x009896800000895d */ /* 0x002fea0003900000 */
[----:B------:R-:W1:Y:S02]  /*12ea0*/  @!P0 SYNCS.PHASECHK.TRANS64 P0, [R4+URZ+0x16860], R3 ;  /* 0x01686003040085a7 */ /* 0x000e64000800007f */
[----:B-1----:R-:W-:Y:S05]  /*12eb0*/  @!P0 BRA `(.L_x_963) ;  /* 0xfffffffc00f08947 */ /* 0x002fea000383ffff */
[----:B------:R-:W-:Y:S05]  /*12ec0*/  BRA `(.L_x_1015) ;  /* 0xffffffe4002c7947 */ /* 0x000fea000383ffff */
.L_x_967:
[----:B0-----:R0:W1:Y:S02]  /*12ed0*/  SYNCS.PHASECHK.TRANS64.TRYWAIT P0, [R7+URZ+0x16820], R4 ;  /* 0x01682004070075a7 */ /* 0x001064000800017f */
[----:B-1----:R-:W-:Y:S05]  /*12ee0*/  @!P0 NANOSLEEP.SYNCS 0x989680 ;  /* 0x009896800000895d */ /* 0x002fea0003900000 */
[----:B------:R-:W1:Y:S02]  /*12ef0*/  @!P0 SYNCS.PHASECHK.TRANS64 P0, [R7+URZ+0x16820], R4 ;  /* 0x01682004070085a7 */ /* 0x000e64000800007f */
[----:B-1----:R-:W-:Y:S05]  /*12f00*/  @!P0 BRA `(.L_x_967) ;  /* 0xfffffffc00f08947 */ /* 0x002fea000383ffff */
[----:B------:R-:W-:Y:S05]  /*12f10*/  BRA `(.L_x_1016) ;  /* 0xffffffe400c47947 */ /* 0x000fea000383ffff */
.L_x_968:
[----:B------:R-:W-:Y:S01]  /*12f20*/  BSSY B0, `(.L_x_1017) ;  /* 0x0000008000007945 */ /* 0x000fe20003800000 */
[----:B------:R-:W-:Y:S02]  /*12f30*/  IMAD.MOV.U32 R13, RZ, RZ, R16 ;  /* 0x000000ffff0d7224 */ /* 0x000fe400078e0010 */
[----:B------:R-:W-:Y:S02]  /*12f40*/  IMAD.MOV.U32 R12, RZ, RZ, RZ ;  /* 0x000000ffff0c7224 */ /* 0x000fe400078e00ff */
[----:B------:R-:W-:Y:S02]  /*12f50*/  IMAD.MOV.U32 R11, RZ, RZ, 0x1f ;  /* 0x0000001fff0b7424 */ /* 0x000fe400078e00ff */
[----:B------:R-:W-:-:S07]  /*12f60*/  IMAD.MOV.U32 R15, RZ, RZ, -0x1 ;  /* 0xffffffffff0f7424 */ /* 0x000fce00078e00ff */
[----:B0-----:R-:W-:Y:S05]  /*12f70*/  WARPSYNC.COLLECTIVE R15, `(.L_x_1018) ;  /* 0x000000000f087348 */ /* 0x001fea0003c00000 */
[----:B------:R1:W2:Y:S02]  /*12f80*/  SHFL.IDX P6, R14, R13, R12, R11 ;  /* 0x0000000c0d0e7389 */ /* 0x0002a400000c000b */
[----:B012---:R-:W-:Y:S01]  /*12f90*/  ENDCOLLECTIVE ;  /* 0x000000000000791b */ /* 0x007fe20003800000 */
.L_x_1018:
[----:B------:R-:W-:Y:S05]  /*12fa0*/  BSYNC B0 ;  /* 0x0000000000007941 */ /* 0x000fea0003800000 */
.L_x_1017:
[----:B------:R-:W-:Y:S05]  /*12fb0*/  BRA `(.L_x_1019) ;  /* 0xffffffe400a87947 */ /* 0x000fea000383ffff */
.L_x_969:
[----:B------:R-:W-:Y:S01]  /*12fc0*/  BSSY B0, `(.L_x_1020) ;  /* 0x0000006000007945 */ /* 0x000fe20003800000 */
[----:B------:R-:W-:-:S07]  /*12fd0*/  IMAD.MOV.U32 R15, RZ, RZ, -0x1 ;  /* 0xffffffffff0f7424 */ /* 0x000fce00078e00ff */
[----:B01----:R-:W-:Y:S05]  /*12fe0*/  WARPSYNC.COLLECTIVE R15, `(.L_x_1021) ;  /* 0x000000000f0c7348 */ /* 0x003fea0003c00000 */
[----:B------:R-:W-:Y:S02]  /*12ff0*/  ELECT P6, UR62, PT ;  /* 0x00000000003e782f */ /* 0x000fe400038c0000 */
[----:B------:R-:W-:Y:S01]  /*13000*/  MOV R14, UR62 ;  /* 0x0000003e000e7c02 */ /* 0x000fe20008000f00 */
[----:B01----:R-:W-:Y:S10]  /*13010*/  ENDCOLLECTIVE ;  /* 0x000000000000791b */ /* 0x003ff40003800000 */
.L_x_1021:
[----:B------:R-:W-:Y:S05]  /*13020*/  BSYNC B0 ;  /* 0x0000000000007941 */ /* 0x000fea0003800000 */
.L_x_1020:
[----:B------:R-:W-:Y:S05]  /*13030*/  BRA `(.L_x_1022) ;  /* 0xffffffe4009c7947 */ /* 0x000fea000383ffff */
.L_x_971:
[----:B0-----:R0:W2:Y:S02]  /*13040*/  SYNCS.PHASECHK.TRANS64.TRYWAIT P0, [R6+URZ], R5 ;  /* 0x00000005060075a7 */ /* 0x0010a4000800017f */
[----:B--2---:R-:W-:Y:S05]  /*13050*/  @!P0 NANOSLEEP.SYNCS 0x989680 ;  /* 0x009896800000895d */ /* 0x004fea0003900000 */
[----:B------:R-:W2:Y:S02]  /*13060*/  @!P0 SYNCS.PHASECHK.TRANS64 P0, [R6+URZ], R5 ;  /* 0x00000005060085a7 */ /* 0x000ea4000800007f */
[----:B--2---:R-:W-:Y:S05]  /*13070*/  @!P0 BRA `(.L_x_971) ;  /* 0xfffffffc00f08947 */ /* 0x004fea000383ffff */
[----:B------:R-:W-:Y:S05]  /*13080*/  BRA `(.L_x_1023) ;  /* 0xffffffe400d07947 */ /* 0x000fea000383ffff */
.L_x_972:
[----:B--2---:R2:W3:Y:S02]  /*13090*/  SYNCS.PHASECHK.TRANS64.TRYWAIT P0, [R3+URZ], R2 ;  /* 0x00000002030075a7 */ /* 0x0044e4000800017f */
[----:B---3--:R-:W-:Y:S05]  /*130a0*/  @!P0 NANOSLEEP.SYNCS 0x989680 ;  /* 0x009896800000895d */ /* 0x008fea0003900000 */
[----:B------:R-:W3:Y:S02]  /*130b0*/  @!P0 SYNCS.PHASECHK.TRANS64 P0, [R3+URZ], R2 ;  /* 0x00000002030085a7 */ /* 0x000ee4000800007f */
[----:B---3--:R-:W-:Y:S05]  /*130c0*/  @!P0 BRA `(.L_x_972) ;  /* 0xfffffffc00f08947 */ /* 0x008fea000383ffff */
[----:B------:R-:W-:Y:S05]  /*130d0*/  BRA `(.L_x_1024) ;  /* 0xffffffe400c47947 */ /* 0x000fea000383ffff */
.L_x_974:
[----:B--2---:R2:W3:Y:S02]  /*130e0*/  SYNCS.PHASECHK.TRANS64.TRYWAIT P0, [R0+URZ], R5 ;  /* 0x00000005000075a7 */ /* 0x0044e4000800017f */
[----:B---3--:R-:W-:Y:S05]  /*130f0*/  @!P0 NANOSLEEP.SYNCS 0x989680 ;  /* 0x009896800000895d */ /* 0x008fea0003900000 */
[----:B------:R-:W3:Y:S02]  /*13100*/  @!P0 SYNCS.PHASECHK.TRANS64 P0, [R0+URZ], R5 ;  /* 0x00000005000085a7 */ /* 0x000ee4000800007f */
[----:B---3--:R-:W-:Y:S05]  /*13110*/  @!P0 BRA `(.L_x_974) ;  /* 0xfffffffc00f08947 */ /* 0x008fea000383ffff */
[----:B------:R-:W-:Y:S05]  /*13120*/  BRA `(.L_x_1025) ;  /* 0xffffffe400c87947 */ /* 0x000fea000383ffff */
.L_x_1026:
        /* <DEDUP_REMOVED lines=13> */
.L_x_2705:


//--------------------- .text._ZN7cutlass13device_kernelIN5flash11enable_sm90INS1_16FlashAttnFwdSm90INS1_25CollectiveMainloopFwdSm90ILi2EN4cute5tupleIJNS5_1CILi1EEES8_S8_EEENS6_IJNS7_ILi192EEENS7_ILi128EEENS7_ILi64EEEEEELi64ENS_6half_tEfNS_4arch4Sm90ELb0ELb1ELb0ELb1ELb0ELb0ELb0ELb1ELb1ELb1ELb1ELb0EEENS1_21CollectiveEpilogueFwdINS6_IJSA_SC_SB_EEES9_SE_SG_Li384ELb1ELb1ELb1ELb0EEENS1_36VarlenDynamicPersistentTileSchedulerILi192ELi128ELi384ELi128ELb1ELb1ELb1ELb1ELb0ELb1EEEEEEEEEvNT_6ParamsE --------------------------
	.section	.text._ZN7cutlass13device_kernelIN5flash11enable_sm90INS1_16FlashAttnFwdSm90INS1_25CollectiveMainloopFwdSm90ILi2EN4cute5tupleIJNS5_1CILi1EEES8_S8_EEENS6_IJNS7_ILi192EEENS7_ILi128EEENS7_ILi64EEEEEELi64ENS_6half_tEfNS_4arch4Sm90ELb0ELb1ELb0ELb1ELb0ELb0ELb0ELb1ELb1ELb1ELb1ELb0EEENS1_21CollectiveEpilogueFwdINS6_IJSA_SC_SB_EEES9_SE_SG_Li384ELb1ELb1ELb1ELb0EEENS1_36VarlenDynamicPersistentTileSchedulerILi192ELi128ELi384ELi128ELb1ELb1ELb1ELb1ELb0ELb1EEEEEEEEEvNT_6ParamsE,"ax",@progbits
	.align	128
.text._ZN7cutlass13device_kernelIN5flash11enable_sm90INS1_16FlashAttnFwdSm90INS1_25CollectiveMainloopFwdSm90ILi2EN4cute5tupleIJNS5_1CILi1EEES8_S8_EEENS6_IJNS7_ILi192EEENS7_ILi128EEENS7_ILi64EEEEEELi64ENS_6half_tEfNS_4arch4Sm90ELb0ELb1ELb0ELb1ELb0ELb0ELb0ELb1ELb1ELb1ELb1ELb0EEENS1_21CollectiveEpilogueFwdINS6_IJSA_SC_SB_EEES9_SE_SG_Li384ELb1ELb1ELb1ELb0EEENS1_36VarlenDynamicPersistentTileSchedulerILi192ELi128ELi384ELi128ELb1ELb1ELb1ELb1ELb0ELb1EEEEEEEEEvNT_6ParamsE:
        .type           _ZN7cutlass13device_kernelIN5flash11enable_sm90INS1_16FlashAttnFwdSm90INS1_25CollectiveMainloopFwdSm90ILi2EN4cute5tupleIJNS5_1CILi1EEES8_S8_EEENS6_IJNS7_ILi192EEENS7_ILi128EEENS7_ILi64EEEEEELi64ENS_6half_tEfNS_4arch4Sm90ELb0ELb1ELb0ELb1ELb0ELb0ELb0ELb1ELb1ELb1ELb1ELb0EEENS1_21CollectiveEpilogueFwdINS6_IJSA_SC_SB_EEES9_SE_SG_Li384ELb1ELb1ELb1ELb0EEENS1_36VarlenDynamicPersistentTileSchedulerILi192ELi128ELi384ELi128ELb1ELb1ELb1ELb1ELb0ELb1EEEEEEEEEvNT_6ParamsE,@function
        .size           _ZN7cutlass13device_kernelIN5flash11enable_sm90INS1_16FlashAttnFwdSm90INS1_25CollectiveMainloopFwdSm90ILi2EN4cute5tupleIJNS5_1CILi1EEES8_S8_EEENS6_IJNS7_ILi192EEENS7_ILi128EEENS7_ILi64EEEEEELi64ENS_6half_tEfNS_4arch4Sm90ELb0ELb1ELb0ELb1ELb0ELb0ELb0ELb1ELb1ELb1ELb1ELb0EEENS1_21CollectiveEpilogueFwdINS6_IJSA_SC_SB_EEES9_SE_SG_Li384ELb1ELb1ELb1ELb0EEENS1_36VarlenDynamicPersistentTileSchedulerILi192ELi128ELi384ELi128ELb1ELb1ELb1ELb1ELb0ELb1EEEEEEEEEvNT_6ParamsE,(.L_x_2706 - _ZN7cutlass13device_kernelIN5flash11enable_sm90INS1_16FlashAttnFwdSm90INS1_25CollectiveMainloopFwdSm90ILi2EN4cute5tupleIJNS5_1CILi1EEES8_S8_EEENS6_IJNS7_ILi192EEENS7_ILi128EEENS7_ILi64EEEEEELi64ENS_6half_tEfNS_4arch4Sm90ELb0ELb1ELb0ELb1ELb0ELb0ELb0ELb1ELb1ELb1ELb1ELb0EEENS1_21CollectiveEpilogueFwdINS6_IJSA_SC_SB_EEES9_SE_SG_Li384ELb1ELb1ELb1ELb0EEENS1_36VarlenDynamicPersistentTileSchedulerILi192ELi128ELi384ELi128ELb1ELb1ELb1ELb1ELb0ELb1EEEEEEEEEvNT_6ParamsE)
        .other          _ZN7cutlass13device_kernelIN5flash11enable_sm90INS1_16FlashAttnFwdSm90INS1_25CollectiveMainloopFwdSm90ILi2EN4cute5tupleIJNS5_1CILi1EEES8_S8_EEENS6_IJNS7_ILi192EEENS7_ILi128EEENS7_ILi64EEEEEELi64ENS_6half_tEfNS_4arch4Sm90ELb0ELb1ELb0ELb1ELb0ELb0ELb0ELb1ELb1ELb1ELb1ELb0EEENS1_21CollectiveEpilogueFwdINS6_IJSA_SC_SB_EEES9_SE_SG_Li384ELb1ELb1ELb1ELb0EEENS1_36VarlenDynamicPersistentTileSchedulerILi192ELi128ELi384ELi128ELb1ELb1ELb1ELb1ELb0ELb1EEEEEEEEEvNT_6ParamsE,@"STO_CUDA_ENTRY STV_DEFAULT"
_ZN7cutlass13device_kernelIN5flash11enable_sm90INS1_16FlashAttnFwdSm90INS1_25CollectiveMainloopFwdSm90ILi2EN4cute5tupleIJNS5_1CILi1EEES8_S8_EEENS6_IJNS7_ILi192EEENS7_ILi128EEENS7_ILi64EEEEEELi64ENS_6half_tEfNS_4arch4Sm90ELb0ELb1ELb0ELb1ELb0ELb0ELb0ELb1ELb1ELb1ELb1ELb0EEENS1_21CollectiveEpilogueFwdINS6_IJSA_SC_SB_EEES9_SE_SG_Li384ELb1ELb1ELb1ELb0EEENS1_36VarlenDynamicPersistentTileSchedulerILi192ELi128ELi384ELi128ELb1ELb1ELb1ELb1ELb0ELb1EEEEEEEEEvNT_6ParamsE:
[----:B------:R-:W0:Y:S02]  /*0000*/  LDC R1, c[0x0][0x28] ;  /* 0x00000a00ff017b82 */ /* 0x000e240000000800 */
[----:B0-----:R-:W-:Y:S01]  /*0010*/  VIADD R1, R1, 0xffffffb8 ;  /* 0xffffffb801017836 */ /* 0x001fe20000000000 */
[----:B------:R-:W0:Y:S01]  /*0020*/  S2R R3, SR_TID.X ;  /* 0x0000000000037919 */ /* 0x000e220000002100 */
[----:B------:R-:W-:Y:S01]  /*0030*/  ELECT P0, URZ, PT ;  /* 0x00000000003f782f */ /* 0x000fe20003800000 */
[----:B------:R-:W-:Y:S01]  /*0040*/  BSSY B0, `(.L_x_1027) ;  /* 0x000000e000007945 */ /* 0x000fe20003800000 */
[--C-:B0-----:R-:W-:Y:S02]  /*0050*/  SHF.R.U32.HI R0, RZ, 0x5, R3.reuse ;  /* 0x00000005ff007819 */ /* 0x101fe40000011603 */
[----:B------:R-:W-:-:S03]  /*0060*/  SHF.R.U32.HI R3, RZ, 0x7, R3 ;  /* 0x00000007ff037819 */ /* 0x000fc60000011603 */
        /* <DEDUP_REMOVED lines=11> */
.L_x_1028:
[----:B------:R-:W-:Y:S05]  /*0120*/  BSYNC B0 ;  /* 0x0000000000007941 */ /* 0x000fea0003800000 */
.L_x_1027:
        /* <DEDUP_REMOVED lines=41> */
.L_x_1029:
        /* <DEDUP_REMOVED lines=22> */
.L_x_1030:
        /* <DEDUP_REMOVED lines=18> */
.L_x_1031:
        /* <DEDUP_REMOVED lines=22> */
.L_x_1032:
        /* <DEDUP_REMOVED lines=22> */
.L_x_1033:
[----:B------:R-:W-:Y:S01]  /*0900*/  PLOP3.LUT P0, PT, PT, PT, UP0, 0x80, 0x0 ;  /* 0x000000000000781c */ /* 0x000fe20003f0f008 */
[----:B------:R-:W-:Y:S01]  /*0910*/  UMOV UR36, 0x1 ;  /* 0x0000000100247882 */ /* 0x000fe20000000000 */
[----:B------:R-:W-:Y:S01]  /*0920*/  NOP ;  /* 0x0000000000007918 */ /* 0x000fe20000000000 */
[----:B------:R-:W-:Y:S01]  /*0930*/  USEL UR36, UR36, 0x2, !UP0 ;  /* 0x0000000224247887 */ /* 0x000fe2000c000000 */
[----:B------:R-:W-:Y:S01]  /*0940*/  ULDC.64 UR52, c[0x0][0x208] ;  /* 0x0000820000347ab9 */ /* 0x000fe20000000a00 */
[----:B012-4-:R-:W-:Y:S08]  /*0950*/  BAR.SYNC.DEFER_BLOCKING 0x0 ;  /* 0x0000000000007b1d */ /* 0x017ff00000010000 */
[----:B------:R-:W-:Y:S05]  /*0960*/  @!P0 BRA `(.L_x_1034) ;  /* 0x000000ec008c8947 */ /* 0x000fea0003800000 */
.L_x_1035:
[----:B------:R-:W-:-:S08]  /*0970*/  NOP ;  /* 0x0000000000007918 */ /* 0x000fd00000000000 */
[----:B------:R-:W0:Y:S02]  /*0980*/  USETMAXREG.TRY_ALLOC.CTAPOOL UP0, 0xa0 ;  /* 0x000000a0000079c8 */ /* 0x000e240008000600 */
[----:B0-----:R-:W-:-:S13]  /*0990*/  PLOP3.LUT P0, PT, PT, PT, UP0, 0x80, 0x0 ;  /* 0x000000000000781c */ /* 0x001fda0003f0f008 */
[----:B------:R-:W-:Y:S05]  /*09a0*/  @!P0 BRA `(.L_x_1035) ;  /* 0xfffffffc00f08947 */ /* 0x000fea000383ffff */
[----:B------:R-:W0:Y:S01]  /*09b0*/  S2R R2, SR_TID.X ;  /* 0x0000000000027919 */ /* 0x000e220000002100 */
[----:B------:R-:W1:Y:S01]  /*09c0*/  S2UR UR5, SR_CgaCtaId ;  /* 0x00000000000579c3 */ /* 0x000e620000008800 */
[----:B------:R-:W-:-:S07]  /*09d0*/  UMOV UR4, 0x400 ;  /* 0x0000040000047882 */ /* 0x000fce0000000000 */
[----:B------:R-:W-:Y:S06]  /*09e0*/  BAR.ARV 0x8, 0x200 ;  /* 0x0208000000007b1d */ /* 0x000fec0000002000 */
[----:B-1----:R-:W-:Y:S01]  /*09f0*/  ULEA UR4, UR5, UR4, 0x18 ;  /* 0x0000000405047291 */ /* 0x002fe2000f8ec03f */
[----:B0-----:R-:W-:-:S04]  /*0a00*/  LOP3.LUT R0, R2, 0xffffff80, RZ, 0xc0, !PT ;  /* 0xffffff8002007812 */ /* 0x001fc800078ec0ff */
[----:B------:R-:W-:-:S13]  /*0a10*/  ISETP.NE.AND P0, PT, R0, 0x80, PT ;  /* 0x000000800000780c */ /* 0x000fda0003f05270 */
[----:B------:R-:W-:Y:S08]  /*0a20*/  @!P0 BAR.ARV 0x9, 0x100 ;  /* 0x0244000000008b1d */ /* 0x000ff00000002000 */
[----:B------:R-:W-:Y:S06]  /*0a30*/  BAR.SYNC.DEFER_BLOCKING 0x5, 0x200 ;  /* 0x0148000000007b1d */ /* 0x000fec0000010000 */
[----:B------:R-:W0:Y:S01]  /*0a40*/  LDS.128 R8, [UR4+0x168d0] ;  /* 0x0168d004ff087984 */ /* 0x000e220008000c00 */
[----:B------:R-:W-:Y:S01]  /*0a50*/  ULDC UR4, c[0x0][0xc3c] ;  /* 0x00030f0000047ab9 */ /* 0x000fe20000000800 */
[----:B------:R-:W-:Y:S06]  /*0a60*/  BAR.ARV 0x4, 0x200 ;  /* 0x0108000000007b1d */ /* 0x000fec0000002000 */
[----:B0-----:R-:W-:-:S13]  /*0a70*/  ISETP.GE.AND P0, PT, R11, UR4, PT ;  /* 0x000000040b007c0c */ /* 0x001fda000bf06270 */
[----:B------:R-:W-:Y:S05]  /*0a80*/  @P0 EXIT ;  /* 0x000000000000094d */ /* 0x000fea0003800000 */
[----:B------:R-:W-:Y:S01]  /*0a90*/  VIADD R13, R2, 0xffffff80 ;  /* 0xffffff80020d7836 */ /* 0x000fe20000000000 */
[----:B------:R-:W-:Y:S01]  /*0aa0*/  R2UR UR5, R9 ;  /* 0x00000000090572ca */ /* 0x000fe200000e0000 */
[----:B------:R-:W-:Y:S01]  /*0ab0*/  ULOP3.LUT UR49, UR36, 0x1, URZ, 0xfc, !UPT ;  /* 0x0000000124317892 */ /* 0x000fe2000f8efc3f */
[----:B------:R-:W-:Y:S01]  /*0ac0*/  R2UR UR7, R10 ;  /* 0x000000000a0772ca */ /* 0x000fe200000e0000 */
[----:B------:R-:W-:Y:S01]  /*0ad0*/  UMOV UR48, URZ ;  /* 0x0000003f00307c82 */ /* 0x000fe20008000000 */
[----:B------:R-:W-:Y:S01]  /*0ae0*/  SHF.R.S32.HI R0, RZ, 0x1f, R13 ;  /* 0x0000001fff007819 */ /* 0x000fe2000001140d */
[----:B------:R-:W-:Y:S01]  /*0af0*/  UMOV UR50, URZ ;  /* 0x0000003f00327c82 */ /* 0x000fe20008000000 */
[----:B------:R-:W-:Y:S01]  /*0b00*/  R2UR UR6, R11 ;  /* 0x000000000b0672ca */ /* 0x000fe200000e0000 */
[----:B------:R-:W-:Y:S01]  /*0b10*/  UMOV UR47, URZ ;  /* 0x0000003f002f7c82 */ /* 0x000fe20008000000 */
[CC--:B------:R-:W-:Y:S02]  /*0b20*/  LEA.HI R2, R0.reuse, R13.reuse, RZ, 0x7 ;  /* 0x0000000d00027211 */ /* 0x0c0fe400078f38ff */
[----:B------:R-:W-:-:S02]  /*0b30*/  LEA.HI R4, R0, R13, RZ, 0x5 ;  /* 0x0000000d00047211 */ /* 0x000fc400078f28ff */
[----:B------:R-:W-:Y:S02]  /*0b40*/  LEA.HI R3, R0, R13, RZ, 0x4 ;  /* 0x0000000d00037211 */ /* 0x000fe400078f20ff */
[----:B------:R-:W-:Y:S01]  /*0b50*/  LOP3.LUT R6, R2, 0xffffff80, RZ, 0xc0, !PT ;  /* 0xffffff8002067812 */ /* 0x000fe200078ec0ff */
[----:B------:R-:W-:Y:S01]  /*0b60*/  IMAD.SHL.U32 R5, R4, 0x20, RZ ;  /* 0x0000002004057824 */ /* 0x000fe200078e00ff */
[----:B------:R-:W-:Y:S02]  /*0b70*/  LOP3.LUT R4, R3, 0x3fffff0, RZ, 0xc0, !PT ;  /* 0x03fffff003047812 */ /* 0x000fe400078ec0ff */
[----:B------:R-:W-:Y:S01]  /*0b80*/  SHF.R.S32.HI R14, RZ, 0x7, R2 ;  /* 0x00000007ff0e7819 */ /* 0x000fe20000011402 */
[----:B------:R-:W-:Y:S01]  /*0b90*/  IMAD.IADD R12, R13, 0x1, -R6 ;  /* 0x000000010d0c7824 */ /* 0x000fe200078e0a06 */
[----:B------:R-:W-:Y:S01]  /*0ba0*/  LOP3.LUT R5, R5, 0xfffffc00, RZ, 0xc0, !PT ;  /* 0xfffffc0005057812 */ /* 0x000fe200078ec0ff */
[----:B------:R-:W-:Y:S01]  /*0bb0*/  IMAD.IADD R4, R13, 0x1, -R4 ;  /* 0x000000010d047824 */ /* 0x000fe200078e0a04 */
[----:B------:R-:W-:Y:S01]  /*0bc0*/  SHF.R.S32.HI R6, RZ, 0x4, R3 ;  /* 0x00000004ff067819 */ /* 0x000fe20000011403 */
[----:B------:R-:W-:Y:S01]  /*0bd0*/  IMAD.HI R2, R14, 0x55555556, RZ ;  /* 0x555555560e027827 */ /* 0x000fe200078e02ff */
[----:B------:R-:W-:-:S02]  /*0be0*/  SHF.R.S32.HI R7, RZ, 0x1f, R12 ;  /* 0x0000001fff077819 */ /* 0x000fc4000001140c */
[----:B------:R-:W-:Y:S01]  /*0bf0*/  LEA.HI R3, R3, R6, RZ, 0x1 ;  /* 0x0000000603037211 */ /* 0x000fe200078f08ff */
[----:B------:R-:W-:Y:S01]  /*0c00*/  IMAD R4, R4, 0x40, R5 ;  /* 0x0000004004047824 */ /* 0x000fe200078e0205 */
[CC--:B------:R-:W-:Y:S02]  /*0c10*/  LEA.HI R5, R7.reuse, R12.reuse, RZ, 0x2 ;  /* 0x0000000c07057211 */ /* 0x0c0fe400078f10ff */
[----:B------:R-:W-:Y:S02]  /*0c20*/  LEA.HI R7, R7, R12, RZ, 0x5 ;  /* 0x0000000c07077211 */ /* 0x000fe400078f28ff */
[--C-:B------:R-:W-:Y:S02]  /*0c30*/  SHF.R.S32.HI R8, RZ, 0x2, R5.reuse ;  /* 0x00000002ff087819 */ /* 0x100fe40000011405 */
[----:B------:R-:W-:Y:S02]  /*0c40*/  SHF.R.S32.HI R9, RZ, 0x1f, R5 ;  /* 0x0000001fff097819 */ /* 0x000fe40000011405 */
[----:B------:R-:W-:-:S02]  /*0c50*/  LOP3.LUT R3, R3, 0x1ffffffe, RZ, 0xc0, !PT ;  /* 0x1ffffffe03037812 */ /* 0x000fc400078ec0ff */
[----:B------:R-:W-:Y:S02]  /*0c60*/  LEA.HI R9, R9, R8, RZ, 0x3 ;  /* 0x0000000809097211 */ /* 0x000fe400078f18ff */
[----:B------:R-:W-:Y:S01]  /*0c70*/  LEA.HI R2, R2, R2, RZ, 0x1 ;  /* 0x0000000202027211 */ /* 0x000fe200078f08ff */
[----:B------:R-:W-:Y:S01]  /*0c80*/  IMAD.IADD R3, R6, 0x1, -R3 ;  /* 0x0000000106037824 */ /* 0x000fe200078e0a03 */
[----:B------:R-:W-:Y:S02]  /*0c90*/  LOP3.LUT R9, R9, 0xfffffff8, RZ, 0xc0, !PT ;  /* 0xfffffff809097812 */ /* 0x000fe400078ec0ff */
[----:B------:R-:W-:Y:S01]  /*0ca0*/  SHF.R.S32.HI R7, RZ, 0x5, R7 ;  /* 0x00000005ff077819 */ /* 0x000fe20000011407 */
[----:B------:R-:W-:Y:S01]  /*0cb0*/  IMAD R2, R2, -0x3, R14 ;  /* 0xfffffffd02027824 */ /* 0x000fe200078e020e */
[-C--:B------:R-:W-:Y:S01]  /*0cc0*/  LEA.HI R10, R0, R13.reuse, RZ, 0x2 ;  /* 0x0000000d000a7211 */ /* 0x080fe200078f10ff */
[----:B------:R-:W-:Y:S01]  /*0cd0*/  IMAD.IADD R8, R8, 0x1, -R9 ;  /* 0x0000000108087824 */ /* 0x000fe200078e0a09 */
[----:B------:R-:W-:Y:S01]  /*0ce0*/  LEA.HI R0, R0, R13, RZ, 0x3 ;  /* 0x0000000d00007211 */ /* 0x000fe200078f18ff */
[----:B------:R-:W-:Y:S01]  /*0cf0*/  IMAD R3, R3, 0x8, R4 ;  /* 0x0000000803037824 */ /* 0x000fe200078e0204 */
[----:B------:R-:W-:Y:S01]  /*0d00*/  LOP3.LUT R10, R10, 0xfffffffc, RZ, 0xc0, !PT ;  /* 0xfffffffc0a0a7812 */ /* 0x000fe200078ec0ff */
[----:B------:R-:W-:Y:S01]  /*0d10*/  IMAD R7, R7, 0x10, R8 ;  /* 0x0000001007077824 */ /* 0x000fe200078e0208 */
[----:B------:R-:W-:-:S02]  /*0d20*/  LOP3.LUT R5, R5, 0x7ffffffc, RZ, 0xc0, !PT ;  /* 0x7ffffffc05057812 */ /* 0x000fc400078ec0ff */
[----:B------:R0:W-:Y:S01]  /*0d30*/  STL [R1+0x38], R3 ;  /* 0x0000380301007387 */ /* 0x0001e20000100800 */
[----:B------:R-:W-:Y:S01]  /*0d40*/  IMAD R2, R2, 0x40, R7 ;  /* 0x0000004002027824 */ /* 0x000fe200078e0207 */
[----:B------:R-:W-:Y:S01]  /*0d50*/  LOP3.LUT R18, R0, 0xfffffff8, RZ, 0xc0, !PT ;  /* 0xfffffff800127812 */ /* 0x000fe200078ec0ff */
[C---:B------:R-:W-:Y:S01]  /*0d60*/  IMAD.IADD R10, R13.reuse, 0x1, -R10 ;  /* 0x000000010d0a7824 */ /* 0x040fe200078e0a0a */
[----:B------:R-:W-:Y:S01]  /*0d70*/  SHF.R.S32.HI R157, RZ, 0x3, R0 ;  /* 0x00000003ff9d7819 */ /* 0x000fe20000011400 */
[----:B------:R-:W-:Y:S01]  /*0d80*/  IMAD.IADD R5, R12, 0x1, -R5 ;  /* 0x000000010c057824 */ /* 0x000fe200078e0a05 */
[----:B------:R1:W-:Y:S01]  /*0d90*/  STL [R1+0x34], R2 ;  /* 0x0000340201007387 */ /* 0x0003e20000100800 */
[----:B------:R-:W-:Y:S02]  /*0da0*/  IMAD.IADD R18, R13, 0x1, -R18 ;  /* 0x000000010d127824 */ /* 0x000fe400078e0a12 */
[----:B------:R-:W-:Y:S01]  /*0db0*/  IMAD.SHL.U32 R16, R5, 0x2, RZ ;  /* 0x0000000205107824 */ /* 0x000fe200078e00ff */
[----:B0-----:R-:W-:Y:S01]  /*0dc0*/  LEA.HI R3, R10, R10, RZ, 0x1 ;  /* 0x0000000a0a037211 */ /* 0x001fe200078f08ff */
[----:B------:R-:W-:-:S02]  /*0dd0*/  IMAD.SHL.U32 R19, R18, 0x8, RZ ;  /* 0x0000000812137824 */ /* 0x000fc400078e00ff */
[C---:B------:R-:W-:Y:S01]  /*0de0*/  VIADD R156, R16.reuse, 0x8 ;  /* 0x00000008109c7836 */ /* 0x040fe20000000000 */
[----:B------:R-:W-:Y:S01]  /*0df0*/  LOP3.LUT R3, R3, 0x1ffffffe, RZ, 0xc0, !PT ;  /* 0x1ffffffe03037812 */ /* 0x000fe200078ec0ff */
[C---:B------:R-:W-:Y:S01]  /*0e00*/  VIADD R155, R16.reuse, 0x10 ;  /* 0x00000010109b7836 */ /* 0x040fe20000000000 */
[----:B------:R-:W-:Y:S01]  /*0e10*/  SHF.R.S32.HI R0, RZ, 0x1f, R16 ;  /* 0x0000001fff007819 */ /* 0x000fe20000011410 */
        /* <DEDUP_REMOVED lines=8> */
[----:B------:R-:W-:Y:S01]  /*0ea0*/  VIADD R22, R16, 0x38 ;  /* 0x0000003810167836 */ /* 0x000fe20000000000 */
[----:B------:R-:W-:Y:S01]  /*0eb0*/  SHF.R.S32.HI R0, RZ, 0x1f, R153 ;  /* 0x0000001fff007819 */ /* 0x000fe20000011499 */
[----:B------:R-:W-:Y:S01]  /*0ec0*/  IMAD.IADD R3, R10, 0x1, -R3 ;  /* 0x000000010a037824 */ /* 0x000fe200078e0a03 */
[----:B------:R-:W-:-:S02]  /*0ed0*/  SHF.R.S32.HI R5, RZ, 0x1f, R152 ;  /* 0x0000001fff057819 */ /* 0x000fc40000011498 */
[----:B------:R-:W-:Y:S01]  /*0ee0*/  SHF.R.S32.HI R4, RZ, 0x1f, R23 ;  /* 0x0000001fff047819 */ /* 0x000fe20000011417 */
[----:B------:R-:W-:Y:S01]  /*0ef0*/  IMAD R17, R3, 0x8, R2 ;  /* 0x0000000803117824 */ /* 0x000fe200078e0202 */
[----:B-1----:R-:W-:-:S07]  /*0f00*/  SHF.R.S32.HI R0, RZ, 0x1f, R22 ;  /* 0x0000001fff007819 */ /* 0x002fce0000011416 */
.L_x_1127:
[----:B------:R-:W-:Y:S02]  /*0f10*/  ULDC.64 UR8, c[0x0][0xa28] ;  /* 0x00028a0000087ab9 */ /* 0x000fe40000000a00 */
[----:B------:R-:W-:-:S04]  /*0f20*/  UISETP.NE.U32.AND UP0, UPT, UR8, URZ, UPT ;  /* 0x0000003f0800728c */ /* 0x000fc8000bf05070 */
[----:B------:R-:W-:-:S03]  /*0f30*/  UISETP.NE.AND.EX UP0, UPT, UR9, URZ, UPT, UP0 ;  /* 0x0000003f0900728c */ /* 0x000fc6000bf05300 */
[----:B------:R-:W-:Y:S02]  /*0f40*/  ULDC.64 UR8, c[0x0][0xa18] ;  /* 0x0002860000087ab9 */ /* 0x000fe40000000a00 */
[----:B------:R-:W-:Y:S01]  /*0f50*/  UISETP.NE.U32.AND UP1, UPT, UR8, URZ, UPT ;  /* 0x0000003f0800728c */ /* 0x000fe2000bf25070 */
[----:B------:R-:W-:-:S03]  /*0f60*/  PLOP3.LUT P0, PT, PT, PT, UP0, 0x80, 0x0 ;  /* 0x000000000000781c */ /* 0x000fc60003f0f008 */
[----:B------:R-:W-:-:S03]  /*0f70*/  UISETP.NE.AND.EX UP1, UPT, UR9, URZ, UPT, UP1 ;  /* 0x0000003f0900728c */ /* 0x000fc6000bf25310 */
[----:B------:R-:W-:Y:S02]  /*0f80*/  @UP0 ULDC.64 UR8, c[0x0][0xa28] ;  /* 0x00028a0000080ab9 */ /* 0x000fe40000000a00 */
[----:B------:R-:W-:Y:S01]  /*0f90*/  @UP0 UIMAD.WIDE UR8, UR6, 0x4, UR8 ;  /* 0x00000004060808a5 */ /* 0x000fe2000f8e0208 */
[----:B------:R-:W-:-:S05]  /*0fa0*/  PLOP3.LUT P2, PT, PT, PT, UP1, 0x80, 0x0 ;  /* 0x000000000000781c */ /* 0x000fca0003f4f018 */
[----:B------:R-:W-:Y:S01]  /*0fb0*/  @UP1 ULDC.64 UR10, c[0x0][0xa18] ;  /* 0x00028600000a1ab9 */ /* 0x000fe20000000a00 */
[----:B0123--:R-:W-:Y:S02]  /*0fc0*/  IMAD.U32 R2, RZ, RZ, UR8 ;  /* 0x00000008ff027e24 */ /* 0x00ffe4000f8e00ff */
[----:B------:R-:W-:Y:S01]  /*0fd0*/  IMAD.U32 R3, RZ, RZ, UR9 ;  /* 0x00000009ff037e24 */ /* 0x000fe2000f8e00ff */
[----:B------:R-:W-:Y:S02]  /*0fe0*/  @UP1 UIMAD.WIDE UR8, UR6, 0x4, UR10 ;  /* 0x00000004060818a5 */ /* 0x000fe4000f8e020a */
[----:B------:R-:W-:Y:S02]  /*0ff0*/  ULOP3.LUT UR4, UR7, 0xff000000, URZ, 0xc0, !UPT ;  /* 0xff00000007047892 */ /* 0x000fe4000f8ec03f */
[----:B------:R-:W2:Y:S01]  /*1000*/  @P0 LDG.E R2, desc[UR52][R2.64] ;  /* 0x0000003402020981 */ /* 0x000ea2000c1e1900 */
[----:B------:R-:W-:Y:S01]  /*1010*/  ULDC.64 UR10, c[0x0][0xa20] ;  /* 0x00028800000a7ab9 */ /* 0x000fe20000000a00 */
[----:B------:R-:W-:-:S02]  /*1020*/  IMAD.U32 R4, RZ, RZ, UR8 ;  /* 0x00000008ff047e24 */ /* 0x000fc4000f8e00ff */
[----:B------:R-:W-:Y:S01]  /*1030*/  IMAD.U32 R5, RZ, RZ, UR9 ;  /* 0x00000009ff057e24 */ /* 0x000fe2000f8e00ff */
[----:B------:R-:W-:-:S04]  /*1040*/  ULDC.64 UR8, c[0x0][0x418] ;  /* 0x0001060000087ab9 */ /* 0x000fc80000000a00 */
[----:B------:R-:W3:Y:S01]  /*1050*/  @P2 LDG.E R4, desc[UR52][R4.64] ;  /* 0x0000003404042981 */ /* 0x000ee2000c1e1900 */
[----:B------:R-:W-:Y:S01]  /*1060*/  UISETP.NE.U32.AND UP0, UPT, UR8, URZ, UPT ;  /* 0x0000003f0800728c */ /* 0x000fe2000bf05070 */
[----:B------:R-:W-:Y:S01]  /*1070*/  ISETP.NE.U32.AND P1, PT, RZ, UR10, PT ;  /* 0x0000000aff007c0c */ /* 0x000fe2000bf25070 */
[----:B------:R-:W-:Y:S02]  /*1080*/  ULOP3.LUT UR42, UR7, 0xff0000, URZ, 0xc0, !UPT ;  /* 0x00ff0000072a7892 */ /* 0x000fe4000f8ec03f */
[----:B------:R-:W-:Y:S01]  /*1090*/  UISETP.NE.AND.EX UP0, UPT, UR9, URZ, UPT, UP0 ;  /* 0x0000003f0900728c */ /* 0x000fe2000bf05300 */
[----:B------:R-:W-:Y:S01]  /*10a0*/  ISETP.NE.AND.EX P1, PT, RZ, UR11, PT, P1 ;  /* 0x0000000bff007c0c */ /* 0x000fe2000bf25310 */
[----:B------:R-:W-:Y:S01]  /*10b0*/  ULDC UR8, c[0x0][0x424] ;  /* 0x0001090000087ab9 */ /* 0x000fe20000000800 */
[----:B------:R-:W-:Y:S02]  /*10c0*/  USHF.R.U32.HI UR4, URZ, 0x8, UR4 ;  /* 0x000000083f047899 */ /* 0x000fe40008011604 */
[----:B------:R-:W-:Y:S01]  /*10d0*/  USEL UR8, UR8, 0x1, UP0 ;  /* 0x0000000108087887 */ /* 0x000fe20008000000 */
[----:B------:R-:W-:Y:S01]  /*10e0*/  ULDC UR9, c[0x0][0x2f0] ;  /* 0x0000bc0000097ab9 */ /* 0x000fe20000000800 */
[----:B------:R-:W-:Y:S01]  /*10f0*/  UMOV UR40, URZ ;  /* 0x0000003f00287c82 */ /* 0x000fe20008000000 */
[----:B------:R-:W-:Y:S01]  /*1100*/  ULEA.HI UR42, UR42, UR4, URZ, 0x10 ;  /* 0x000000042a2a7291 */ /* 0x000fe2000f8f803f */
[----:B------:R-:W-:Y:S01]  /*1110*/  ULDC UR46, c[0x0][0x288] ;  /* 0x0000a200002e7ab9 */ /* 0x000fe20000000800 */
[----:B------:R-:W-:-:S02]  /*1120*/  UIMAD UR4, UR8, UR9, URZ ;  /* 0x00000009080472a4 */ /* 0x000fc4000f8e023f */
[----:B------:R-:W-:Y:S01]  /*1130*/  ULOP3.LUT UR37, UR7, 0xffff, URZ, 0xc0, !UPT ;  /* 0x0000ffff07257892 */ /* 0x000fe2000f8ec03f */
[----:B--2---:R-:W-:Y:S02]  /*1140*/  @P0 R2UR UR40, R2 ;  /* 0x00000000022802ca */ /* 0x004fe400000e0000 */
[----:B---3--:R-:W-:Y:S01]  /*1150*/  @P2 R2UR UR46, R4 ;  /* 0x00000000042e22ca */ /* 0x008fe200000e0000 */
[----:B----45:R-:W-:-:S14]  /*1160*/  @P2 BRA `(.L_x_1036) ;  /* 0x0000000000342947 */ /* 0x030fdc0003800000 */
[----:B------:R-:W-:Y:S02]  /*1170*/  ULDC.64 UR8, c[0x0][0xa00] ;  /* 0x0002800000087ab9 */ /* 0x000fe40000000a00 */
[----:B------:R-:W-:-:S04]  /*1180*/  ISETP.NE.U32.AND P0, PT, RZ, UR8, PT ;  /* 0x00000008ff007c0c */ /* 0x000fc8000bf05070 */
[----:B------:R-:W-:-:S13]  /*1190*/  ISETP.NE.AND.EX P0, PT, RZ, UR9, PT, P0 ;  /* 0x00000009ff007c0c */ /* 0x000fda000bf05300 */
[----:B------:R-:W-:Y:S05]  /*11a0*/  @!P0 BRA `(.L_x_1036) ;  /* 0x0000000000248947 */ /* 0x000fea0003800000 */
[----:B------:R-:W-:Y:S02]  /*11b0*/  ULDC.64 UR8, c[0x0][0xa00] ;  /* 0x0002800000087ab9 */ /* 0x000fe40000000a00 */
[----:B------:R-:W-:-:S06]  /*11c0*/  UIMAD.WIDE UR8, UR6, 0x4, UR8 ;  /* 0x00000004060878a5 */ /* 0x000fcc000f8e0208 */
[----:B------:R-:W-:Y:S02]  /*11d0*/  IMAD.U32 R2, RZ, RZ, UR8 ;  /* 0x00000008ff027e24 */ /* 0x000fe4000f8e00ff */
[----:B------:R-:W-:-:S05]  /*11e0*/  IMAD.U32 R3, RZ, RZ, UR9 ;  /* 0x00000009ff037e24 */ /* 0x000fca000f8e00ff */
[----:B------:R-:W2:Y:S04]  /*11f0*/  LDG.E R4, desc[UR52][R2.64] ;  /* 0x0000003402047981 */ /* 0x000ea8000c1e1900 */
[----:B------:R-:W3:Y:S01]  /*1200*/  LDG.E R0, desc[UR52][R2.64+0x4] ;  /* 0x0000043402007981 */ /* 0x000ee2000c1e1900 */
[----:B--2---:R-:W-:Y:S02]  /*1210*/  R2UR UR46, R4 ;  /* 0x00000000042e72ca */ /* 0x004fe400000e0000 */
[----:B---3--:R-:W-:-:S13]  /*1220*/  R2UR UR7, R0 ;  /* 0x00000000000772ca */ /* 0x008fda00000e0000 */
[----:B------:R-:W-:-:S12]  /*1230*/  UIADD3 UR46, -UR46, UR7, URZ ;  /* 0x000000072e2e7290 */ /* 0x000fd8000fffe13f */
.L_x_1036:
[----:B------:R-:W-:Y:S01]  /*1240*/  UMOV UR38, UR6 ;  /* 0x0000000600267c82 */ /* 0x000fe20008000000 */
[----:B------:R-:W-:Y:S05]  /*1250*/  @!P1 BRA `(.L_x_1037) ;  /* 0x00000000001c9947 */ /* 0x000fea0003800000 */
[----:B------:R-:W-:Y:S02]  /*1260*/  ULDC.64 UR8, c[0x0][0xa20] ;  /* 0x0002880000087ab9 */ /* 0x000fe40000000a00 */
[----:B------:R-:W-:-:S06]  /*1270*/  UIMAD.WIDE UR6, UR6, 0x4, UR8 ;  /* 0x00000004060678a5 */ /* 0x000fcc000f8e0208 */
[----:B------:R-:W-:Y:S02]  /*1280*/  IMAD.U32 R2, RZ, RZ, UR6 ;  /* 0x00000006ff027e24 */ /* 0x000fe4000f8e00ff */
[----:B------:R-:W-:-:S05]  /*1290*/  IMAD.U32 R3, RZ, RZ, UR7 ;  /* 0x00000007ff037e24 */ /* 0x000fca000f8e00ff */
[----:B------:R-:W2:Y:S02]  /*12a0*/  LDG.E R2, desc[UR52][R2.64] ;  /* 0x0000003402027981 */ /* 0x000ea4000c1e1900 */
[----:B--2---:R-:W-:Y:S01]  /*12b0*/  R2UR UR4, R2 ;  /* 0x00000000020472ca */ /* 0x004fe200000e0000 */
[----:B------:R-:W-:-:S14]  /*12c0*/  BRA `(.L_x_1038) ;  /* 0x0000000000347947 */ /* 0x000fdc0003800000 */
.L_x_1037:
        /* <DEDUP_REMOVED lines=13> */
.L_x_1038:
[----:B------:R-:W-:Y:S01]  /*13a0*/  ULDC UR6, c[0x0][0x448] ;  /* 0x0001120000067ab9 */ /* 0x000fe20000000800 */
[----:B------:R-:W-:Y:S02]  /*13b0*/  UIMAD UR39, UR5, 0xc0, URZ ;  /* 0x000000c0052778a4 */ /* 0x000fe4000f8e023f */
[----:B------:R-:W-:Y:S02]  /*13c0*/  UISETP.NE.AND UP0, UPT, UR6, 0x1, UPT ;  /* 0x000000010600788c */ /* 0x000fe4000bf05270 */
[----:B------:R-:W-:Y:S02]  /*13d0*/  UIADD3 UR40, -UR40, UR4, URZ ;  /* 0x0000000428287290 */ /* 0x000fe4000fffe13f */
[----:B------:R-:W-:Y:S01]  /*13e0*/  UIADD3 UR8, UR39, 0xbf, URZ ;  /* 0x000000bf27087890 */ /* 0x000fe2000fffe03f */
[----:B------:R-:W-:Y:S01]  /*13f0*/  ULDC.64 UR4, c[0x0][0x9e0] ;  /* 0x0002780000047ab9 */ /* 0x000fe20000000a00 */
[----:B------:R-:W-:Y:S02]  /*1400*/  UIADD3 UR9, UR40, 0x1, -UR46 ;  /* 0x0000000128097890 */ /* 0x000fe4000fffe82e */
[----:B------:R-:W-:-:S03]  /*1410*/  UISETP.GE.AND UP1, UPT, UR5, 0x1, UPT ;  /* 0x000000010500788c */ /* 0x000fc6000bf26270 */
[----:B------:R-:W-:Y:S01]  /*1420*/  @UP0 ULDC UR6, c[0x0][0x44c] ;  /* 0x0001130000060ab9 */ /* 0x000fe20000000800 */
[----:B------:R-:W-:Y:S01]  /*1430*/  @UP0 ULDC UR10, c[0x0][0x450] ;  /* 0x00011400000a0ab9 */ /* 0x000fe20000000800 */
[----:B------:R-:W-:Y:S01]  /*1440*/  UIMAD.WIDE.U32 UR6, UR8, UR6, URZ ;  /* 0x00000006080672a5 */ /* 0x000fe2000f8e003f */
[----:B------:R-:W-:-:S03]  /*1450*/  PLOP3.LUT P1, PT, PT, PT, UP1, 0x80, 0x0 ;  /* 0x000000000000781c */ /* 0x000fc60003f2f018 */
[----:B------:R-:W-:-:S04]  /*1460*/  @UP0 USHF.R.U32.HI UR8, URZ, UR10, UR7 ;  /* 0x0000000a3f080299 */ /* 0x000fc80008011607 */
[----:B------:R-:W-:-:S04]  /*1470*/  UIADD3 UR9, UR9, UR8, URZ ;  /* 0x0000000809097290 */ /* 0x000fc8000fffe03f */
[----:B------:R-:W-:Y:S02]  /*1480*/  UIADD3 UR4, UR9, UR4, URZ ;  /* 0x0000000409047290 */ /* 0x000fe4000fffe03f */
[----:B------:R-:W-:Y:S10]  /*1490*/  @!P1 BRA `(.L_x_1039) ;  /* 0x0000000000449947 */ /* 0x000ff40003800000 */
        /* <DEDUP_REMOVED lines=10> */
.L_x_1040:
[----:B------:R-:W-:-:S11]  /*1540*/  UISETP.NE.AND UP1, UPT, UR5, 0x1, UPT ;  /* 0x000000010500788c */ /* 0x000fd6000bf25270 */
[----:B------:R-:W-:Y:S02]  /*1550*/  @UP1 ULDC.64 UR10, c[0x0][0x9e8] ;  /* 0x00027a00000a1ab9 */ /* 0x000fe40000000a00 */
[----:B------:R-:W-:-:S04]  /*1560*/  UIMAD.WIDE.U32 UR6, UR8, UR10, URZ ;  /* 0x0000000a080672a5 */ /* 0x000fc8000f8e003f */
[----:B------:R-:W-:-:S12]  /*1570*/  @UP1 USHF.R.U32.HI UR8, URZ, UR11, UR7 ;  /* 0x0000000b3f081299 */ /* 0x000fd80008011607 */
.L_x_1041:
[----:B------:R-:W-:-:S04]  /*1580*/  UIMAD UR8, UR8, UR5, UR5 ;  /* 0x00000005080872a4 */ /* 0x000fc8000f8e0205 */
[----:B------:R-:W-:-:S04]  /*1590*/  UISETP.LT.AND UP1, UPT, UR4, UR8, UPT ;  /* 0x000000080400728c */ /* 0x000fc8000bf21270 */
[----:B------:R-:W-:-:S12]  /*15a0*/  USEL UR4, UR4, UR8, UP1 ;  /* 0x0000000804047287 */ /* 0x000fd80008800000 */
.L_x_1039:
[----:B------:R-:W-:Y:S02]  /*15b0*/  UIADD3 UR8, UR40, 0x7f, URZ ;  /* 0x0000007f28087890 */ /* 0x000fe4000fffe03f */
[----:B------:R-:W-:Y:S02]  /*15c0*/  UIADD3 UR9, UR4, 0x7f, URZ ;  /* 0x0000007f04097890 */ /* 0x000fe4000fffe03f */
[----:B------:R-:W-:Y:S02]  /*15d0*/  USHF.R.S32.HI UR4, URZ, 0x1f, UR8 ;  /* 0x0000001f3f047899 */ /* 0x000fe40008011408 */
[----:B------:R-:W-:Y:S01]  /*15e0*/  USHF.R.S32.HI UR10, URZ, 0x1f, UR9 ;  /* 0x0000001f3f0a7899 */ /* 0x000fe20008011409 */
[----:B------:R-:W-:Y:S01]  /*15f0*/  @UP0 ULDC UR6, c[0x0][0x44c] ;  /* 0x0001130000060ab9 */ /* 0x000fe20000000800 */
[----:B------:R-:W-:Y:S02]  /*1600*/  ULEA.HI UR4, UR4, UR8, URZ, 0x7 ;  /* 0x0000000804047291 */ /* 0x000fe4000f8f383f */
[----:B------:R-:W-:-:S02]  /*1610*/  ULEA.HI UR10, UR10, UR9, URZ, 0x7 ;  /* 0x000000090a0a7291 */ /* 0x000fc4000f8f383f */
[----:B------:R-:W-:Y:S01]  /*1620*/  UIMAD.WIDE.U32 UR6, UR39, UR6, URZ ;  /* 0x00000006270672a5 */ /* 0x000fe2000f8e003f */
[----:B------:R-:W-:Y:S01]  /*1630*/  @UP0 ULDC UR12, c[0x0][0x450] ;  /* 0x00011400000c0ab9 */ /* 0x000fe20000000800 */
[----:B------:R-:W-:Y:S01]  /*1640*/  UMOV UR11, UR39 ;  /* 0x00000027000b7c82 */ /* 0x000fe20008000000 */
[----:B------:R-:W-:Y:S02]  /*1650*/  USHF.R.S32.HI UR4, URZ, 0x7, UR4 ;  /* 0x000000073f047899 */ /* 0x000fe40008011404 */
[----:B------:R-:W-:Y:S02]  /*1660*/  USHF.R.S32.HI UR10, URZ, 0x7, UR10 ;  /* 0x000000073f0a7899 */ /* 0x000fe4000801140a */
[----:B------:R-:W-:Y:S02]  /*1670*/  UIADD3 UR51, UR40, -UR46, URZ ;  /* 0x8000002e28337290 */ /* 0x000fe4000fffe03f */
[----:B------:R-:W-:Y:S02]  /*1680*/  @UP0 USHF.R.U32.HI UR11, URZ, UR12, UR7 ;  /* 0x0000000c3f0b0299 */ /* 0x000fe40008011607 */
[----:B------:R-:W-:-:S02]  /*1690*/  UISETP.LT.AND UP0, UPT, UR4, UR10, UPT ;  /* 0x0000000a0400728c */ /* 0x000fc4000bf01270 */
        /* <DEDUP_REMOVED lines=15> */
.L_x_1043:
[----:B------:R-:W-:-:S11]  /*1790*/  UISETP.NE.AND UP0, UPT, UR5, 0x1, UPT ;  /* 0x000000010500788c */ /* 0x000fd6000bf05270 */
[----:B------:R-:W-:Y:S02]  /*17a0*/  @UP0 ULDC.64 UR10, c[0x0][0x9e8] ;  /* 0x00027a00000a0ab9 */ /* 0x000fe40000000a00 */
[----:B------:R-:W-:-:S04]  /*17b0*/  UIMAD.WIDE.U32 UR8, UR7, UR10, URZ ;  /* 0x0000000a070872a5 */ /* 0x000fc8000f8e003f */
[----:B------:R-:W-:-:S12]  /*17c0*/  @UP0 USHF.R.U32.HI UR7, URZ, UR11, UR9 ;  /* 0x0000000b3f070299 */ /* 0x000fd80008011609 */
.L_x_1044:
[----:B------:R-:W-:-:S04]  /*17d0*/  UIMAD UR5, UR7, UR5, URZ ;  /* 0x00000005070572a4 */ /* 0x000fc8000f8e023f */
[----:B------:R-:W-:-:S04]  /*17e0*/  UISETP.LT.AND UP0, UPT, UR4, UR5, UPT ;  /* 0x000000050400728c */ /* 0x000fc8000bf01270 */
[----:B------:R-:W-:-:S12]  /*17f0*/  USEL UR4, UR4, UR5, !UP0 ;  /* 0x0000000504047287 */ /* 0x000fd8000c000000 */
.L_x_1042:
[----:B------:R-:W-:Y:S02]  /*1800*/  USHF.R.S32.HI UR5, URZ, 0x1f, UR4 ;  /* 0x0000001f3f057899 */ /* 0x000fe40008011404 */
[----:B------:R-:W-:Y:S02]  /*1810*/  ULOP3.LUT UR41, UR42, 0xff, URZ, 0xc0, !UPT ;  /* 0x000000ff2a297892 */ /* 0x000fe4000f8ec03f */
[----:B------:R-:W-:Y:S02]  /*1820*/  ULEA.HI UR5, UR5, UR4, URZ, 0x7 ;  /* 0x0000000405057291 */ /* 0x000fe4000f8f383f */
[----:B------:R-:W-:Y:S02]  /*1830*/  USHF.R.U32.HI UR42, URZ, 0x10, UR42 ;  /* 0x000000103f2a7899 */ /* 0x000fe4000801162a */
[----:B------:R-:W-:Y:S01]  /*1840*/  USHF.R.S32.HI UR5, URZ, 0x7, UR5 ;  /* 0x000000073f057899 */ /* 0x000fe20008011405 */
[----:B------:R-:W-:-:S03]  /*1850*/  UMOV UR4, URZ ;  /* 0x0000003f00047c82 */ /* 0x000fc60008000000 */
[----:B------:R-:W-:-:S04]  /*1860*/  UISETP.LT.AND UP0, UPT, URZ, UR5, UPT ;  /* 0x000000053f00728c */ /* 0x000fc8000bf01270 */
[----:B------:R-:W-:-:S04]  /*1870*/  USEL UR43, URZ, UR5, !UP0 ;  /* 0x000000053f2b7287 */ /* 0x000fc8000c000000 */
[----:B------:R-:W-:-:S06]  /*1880*/  UISETP.GT.AND UP0, UPT, UR6, UR43, UPT ;  /* 0x0000002b0600728c */ /* 0x000fcc000bf04270 */
[----:B------:R-:W-:-:S13]  /*1890*/  PLOP3.LUT P0, PT, PT, PT, UP0, 0x80, 0x0 ;  /* 0x000000000000781c */ /* 0x000fda0003f0f008 */
[----:B------:R-:W-:Y:S05]  /*18a0*/  @!P0 BRA `(.L_x_1045) ;  /* 0x0000000000948947 */ /* 0x000fea0003800000 */
[----:B------:R-:W-:Y:S01]  /*18b0*/  UISETP.NE.AND UP0, UPT, UR42, URZ, UPT ;  /* 0x0000003f2a00728c */ /* 0x000fe2000bf05270 */
[----:B------:R-:W-:-:S03]  /*18c0*/  ULDC UR4, c[0x0][0x9f0] ;  /* 0x00027c0000047ab9 */ /* 0x000fc60000000800 */
[----:B------:R-:W-:-:S04]  /*18d0*/  USEL UR10, UR42, UR4, UP0 ;  /* 0x000000042a0a7287 */ /* 0x000fc80008000000 */
[----:B------:R-:W-:Y:S02]  /*18e0*/  UIADD3 UR4, UR10, -0x1, UR6 ;  /* 0xffffffff0a047890 */ /* 0x000fe4000fffe006 */
[----:B------:R-:W-:Y:S02]  /*18f0*/  IMAD.U32 R3, RZ, RZ, UR10 ;  /* 0x0000000aff037e24 */ /* 0x000fe4000f8e00ff */
[----:B------:R-:W-:-:S03]  /*1900*/  UIADD3 UR7, -UR43, UR4, URZ ;  /* 0x000000042b077290 */ /* 0x000fc6000fffe13f */
[-C--:B------:R-:W-:Y:S01]  /*1910*/  IABS R0, R3.reuse ;  /* 0x0000000300007213 */ /* 0x080fe20000000000 */
[----:B------:R-:W-:Y:S01]  /*1920*/  UMOV UR4, URZ ;  /* 0x0000003f00047c82 */ /* 0x000fe20008000000 */
[----:B------:R-:W-:Y:S01]  /*1930*/  IABS R5, R3 ;  /* 0x0000000300057213 */ /* 0x000fe20000000000 */
[----:B------:R-:W-:Y:S01]  /*1940*/  IMAD.U32 R4, RZ, RZ, UR7 ;  /* 0x00000007ff047e24 */ /* 0x000fe2000f8e00ff */
[----:B------:R-:W-:Y:S01]  /*1950*/  R2UR UR11, R0 ;  /* 0x00000000000b72ca */ /* 0x000fe200000e0000 */
[----:B------:R-:W-:-:S03]  /*1960*/  ULOP3.LUT UR7, UR7, UR10, URZ, 0x3c, !UPT ;  /* 0x0000000a07077292 */ /* 0x000fc6000f8e3c3f */
[----:B------:R-:W-:-:S05]  /*1970*/  IABS R4, R4 ;  /* 0x0000000400047213 */ /* 0x000fca0000000000 */
[----:B------:R-:W-:-:S04]  /*1980*/  IMAD.MOV.U32 R3, RZ, RZ, R4 ;  /* 0x000000ffff037224 */ /* 0x000fc800078e0004 */
        /* <DEDUP_REMOVED lines=23> */
.L_x_1045:
[----:B------:R-:W-:Y:S01]  /*1b00*/  UIMAD UR43, UR41, UR4, UR43 ;  /* 0x00000004292b72a4 */ /* 0x000fe2000f8e022b */
[----:B------:R-:W-:Y:S01]  /*1b10*/  IMAD.U32 R88, RZ, RZ, UR6 ;  /* 0x00000006ff587e24 */ /* 0x000fe2000f8e00ff */
[----:B------:R-:W-:Y:S01]  /*1b20*/  PLOP3.LUT P0, PT, PT, PT, PT, 0x80, 0x0 ;  /* 0x000000000000781c */ /* 0x000fe20003f0f070 */
[----:B------:R-:W-:Y:S01]  /*1b30*/  IMAD.U32 R3, RZ, RZ, UR4 ;  /* 0x00000004ff037e24 */ /* 0x000fe2000f8e00ff */
[----:B------:R-:W-:Y:S02]  /*1b40*/  CS2R R20, SRZ ;  /* 0x0000000000147805 */ /* 0x000fe4000001ff00 */
[----:B------:R-:W-:Y:S02]  /*1b50*/  CS2R R118, SRZ ;  /* 0x0000000000767805 */ /* 0x000fe4000001ff00 */
[----:B------:R-:W-:Y:S02]  /*1b60*/  CS2R R116, SRZ ;  /* 0x0000000000747805 */ /* 0x000fe4000001ff00 */
[----:B------:R-:W-:-:S02]  /*1b70*/  CS2R R114, SRZ ;  /* 0x0000000000727805 */ /* 0x000fc4000001ff00 */
[----:B------:R-:W-:Y:S02]  /*1b80*/  VIADDMNMX R88, R3, UR43, R88, PT ;  /* 0x0000002b03587c46 */ /* 0x000fe4000b800158 */
[----:B------:R-:W-:Y:S02]  /*1b90*/  CS2R R112, SRZ ;  /* 0x0000000000707805 */ /* 0x000fe4000001ff00 */
[----:B------:R-:W-:Y:S02]  /*1ba0*/  CS2R R110, SRZ ;  /* 0x00000000006e7805 */ /* 0x000fe4000001ff00 */
[----:B------:R-:W-:Y:S02]  /*1bb0*/  CS2R R108, SRZ ;  /* 0x00000000006c7805 */ /* 0x000fe4000001ff00 */
[----:B------:R-:W-:Y:S02]  /*1bc0*/  ISETP.GT.AND P1, PT, R88, UR43, PT ;  /* 0x0000002b58007c0c */ /* 0x000fe4000bf24270 */
        /* <DEDUP_REMOVED lines=10> */
[----:B------:R-:W-:Y:S06]  /*1c70*/  @!P1 BRA `(.L_x_1046) ;  /* 0x000000b400c89947 */ /* 0x000fec0003800000 */
[----:B------:R-:W0:Y:S01]  /*1c80*/  S2R R0, SR_TID.X ;  /* 0x0000000000007919 */ /* 0x000e220000002100 */
[----:B------:R-:W1:Y:S01]  /*1c90*/  S2UR UR6, SR_CgaCtaId ;  /* 0x00000000000679c3 */ /* 0x000e620000008800 */
[----:B------:R-:W-:Y:S02]  /*1ca0*/  UMOV UR45, 0x400 ;  /* 0x00000400002d7882 */ /* 0x000fe40000000000 */
[----:B-1----:R-:W-:Y:S01]  /*1cb0*/  ULEA UR45, UR6, UR45, 0x18 ;  /* 0x0000002d062d7291 */ /* 0x002fe2000f8ec03f */
[----:B0-----:R-:W-:-:S05]  /*1cc0*/  VIADD R4, R0, 0xffffff80 ;  /* 0xffffff8000047836 */ /* 0x001fca0000000000 */
[----:B------:R-:W-:-:S04]  /*1cd0*/  SHF.R.S32.HI R0, RZ, 0x1f, R4 ;  /* 0x0000001fff007819 */ /* 0x000fc80000011404 */
[----:B------:R-:W-:-:S04]  /*1ce0*/  LEA.HI R0, R0, R4, RZ, 0x7 ;  /* 0x0000000400007211 */ /* 0x000fc800078f38ff */
[----:B------:R-:W-:-:S06]  /*1cf0*/  SHF.R.S32.HI R0, RZ, 0x7, R0 ;  /* 0x00000007ff007819 */ /* 0x000fcc0000011400 */
[----:B------:R-:W0:Y:S02]  /*1d00*/  SHFL.IDX PT, R0, R0, RZ, 0x1f ;  /* 0x00001fff00007589 */ /* 0x000e2400000e0000 */
[----:B0-----:R-:W-:-:S13]  /*1d10*/  R2UR UR44, R0 ;  /* 0x00000000002c72ca */ /* 0x001fda00000e0000 */
        /* <DEDUP_REMOVED lines=26> */
.L_x_1047:
[----:B------:R-:W-:Y:S01]  /*1ec0*/  ULEA.HI UR4, UR48, UR48, URZ, 0x1 ;  /* 0x0000003030047291 */ /* 0x000fe2000f8f083f */
[----:B------:R-:W-:-:S03]  /*1ed0*/  IMAD.U32 R2, RZ, RZ, UR49 ;  /* 0x00000031ff027e24 */ /* 0x000fc6000f8e00ff */
[----:B------:R-:W-:Y:S02]  /*1ee0*/  ULOP3.LUT UR4, UR4, 0xfffffffe, URZ, 0xc0, !UPT ;  /* 0xfffffffe04047892 */ /* 0x000fe4000f8ec03f */
[----:B------:R-:W-:Y:S02]  /*1ef0*/  ISETP.NE.AND P0, PT, R2, 0x3, PT ;  /* 0x000000030200780c */ /* 0x000fe40003f05270 */
[----:B------:R-:W-:-:S06]  /*1f00*/  UIADD3 UR4, UR48, -UR4, URZ ;  /* 0x8000000430047290 */ /* 0x000fcc000fffe03f */
[----:B------:R-:W-:-:S05]  /*1f10*/  IMAD.U32 R0, RZ, RZ, UR4 ;  /* 0x00000004ff007e24 */ /* 0x000fca000f8e00ff */
[----:B------:R-:W-:-:S04]  /*1f20*/  SHF.L.U32 R0, R0, 0x1f, RZ ;  /* 0x0000001f00007819 */ /* 0x000fc800000006ff */
[----:B------:R-:W0:Y:S02]  /*1f30*/  SYNCS.PHASECHK.TRANS64.TRYWAIT P1, [UR45+0x16800], R0 ;  /* 0x01680000ff0075a7 */ /* 0x000e24000802016d */
[----:B0-----:R-:W-:Y:S05]  /*1f40*/  @!P1 BRA `(.L_x_1048) ;  /* 0x0000013c008c9947 */ /* 0x001fea0003800000 */
.L_x_1250:
[----:B------:R-:W-:Y:S05]  /*1f50*/  @!P0 BRA `(.L_x_1049) ;  /* 0x0000000000048947 */ /* 0x000fea0003800000 */
[----:B------:R-:W-:Y:S01]  /*1f60*/  BPT.TRAP 0x1 ;  /* 0x000000040000795c */ /* 0x000fe20000300000 */
.L_x_1049:
[----:B0-----:R-:W-:Y:S02]  /*1f70*/  IMAD.U32 R3, RZ, RZ, UR47 ;  /* 0x0000002fff037e24 */ /* 0x001fe4000f8e00ff */
[----:B------:R-:W-:-:S03]  /*1f80*/  IMAD.U32 R0, RZ, RZ, UR50 ;  /* 0x00000032ff007e24 */ /* 0x000fc6000f8e00ff */
[----:B------:R-:W-:Y:S02]  /*1f90*/  LEA R3, R3, UR45, 0x3 ;  /* 0x0000002d03037c11 */ /* 0x000fe4000f8e18ff */
[----:B------:R-:W-:-:S04]  /*1fa0*/  SHF.L.U32 R0, R0, 0x1f, RZ ;  /* 0x0000001f00007819 */ /* 0x000fc800000006ff */
[----:B------:R0:W1:Y:S01]  /*1fb0*/  SYNCS.PHASECHK.TRANS64.TRYWAIT P2, [R3+URZ+0x16830], R0 ;  /* 0x01683000030075a7 */ /* 0x000062000804017f */
[----:B------:R-:W-:Y:S05]  /*1fc0*/  @!P0 BRA `(.L_x_1050) ;  /* 0x0000000000048947 */ /* 0x000fea0003800000 */
[----:B------:R-:W-:Y:S01]  /*1fd0*/  BPT.TRAP 0x1 ;  /* 0x000000040000795c */ /* 0x000fe20000300000 */
.L_x_1050:
[----:B------:R-:W2:Y:S02]  /*1fe0*/  S2R R2, SR_TID.X ;  /* 0x0000000000027919 */ /* 0x000ea40000002100 */
[----:B--2---:R-:W-:Y:S01]  /*1ff0*/  LOP3.LUT P1, RZ, R2, 0x7f, RZ, 0xc0, !PT ;  /* 0x0000007f02ff7812 */ /* 0x004fe2000782c0ff */
[----:B-1----:R-:W-:-:S12]  /*2000*/  @P2 BRA `(.L_x_1051) ;  /* 0x0000000000082947 */ /* 0x002fd80003800000 */
[----:B------:R-:W1:Y:S02]  /*2010*/  SYNCS.PHASECHK.TRANS64.TRYWAIT P2, [R3+URZ+0x16830], R0 ;  /* 0x01683000030075a7 */ /* 0x000e64000804017f */
[----:B-1----:R-:W-:Y:S05]  /*2020*/  @!P2 BRA `(.L_x_1052) ;  /* 0x0000013c006ca947 */ /* 0x002fea0003800000 */
.L_x_1051:
[----:B------:R-:W-:Y:S05]  /*2030*/  WARPSYNC.ALL ;  /* 0x0000000000007948 */ /* 0x000fea0003800000 */
[----:B------:R-:W-:Y:S01]  /*2040*/  UIADD3 UR4, UR45, 0xe400, URZ ;  /* 0x0000e4002d047890 */ /* 0x000fe2000fffe03f */
[----:B------:R-:W-:Y:S01]  /*2050*/  WARPGROUP.ARRIVE ;  /* 0x00000000000079c5 */ /* 0x000fe20000000000 */
[----:B------:R-:W-:Y:S01]  /*2060*/  ULOP3.LUT UR16, UR54, 0x10000, URZ, 0xfc, !UPT ;  /* 0x0001000036107892 */ /* 0x000fe2000f8efc3f */
[----:B01----:R-:W-:Y:S01]  /*2070*/  VIADD R0, R17, UR39 ;  /* 0x0000002711007c36 */ /* 0x003fe20008000000 */
[----:B------:R-:W-:Y:S01]  /*2080*/  USHF.R.U32.HI UR4, URZ, 0x4, UR4 ;  /* 0x000000043f047899 */ /* 0x000fe20008011604 */
[----:B------:R-:W-:Y:S01]  /*2090*/  LEA R5, R88, 0xffffff80, 0x7 ;  /* 0xffffff8058057811 */ /* 0x000fe200078e38ff */
[----:B------:R-:W-:Y:S01]  /*20a0*/  UMOV UR17, 0x40000040 ;  /* 0x4000004000117882 */ /* 0x000fe20000000000 */
[----:B------:R-:W-:Y:S01]  /*20b0*/  UMOV UR19, 0x40000040 ;  /* 0x4000004000137882 */ /* 0x000fe20000000000 */
[----:B------:R-:W-:Y:S01]  /*20c0*/  ULOP3.LUT UR4, UR4, 0x3fff, URZ, 0xc0, !UPT ;  /* 0x00003fff04047892 */ /* 0x000fe2000f8ec03f */
[----:B------:R-:W-:Y:S01]  /*20d0*/  IMAD.MOV.U32 R2, RZ, RZ, R0 ;  /* 0x000000ffff027224 */ /* 0x000fe200078e0000 */
[----:B------:R-:W-:Y:S01]  /*20e0*/  UMOV UR5, 0x40000040 ;  /* 0x4000004000057882 */ /* 0x000fe20000000000 */
[----:B------:R-:W-:Y:S01]  /*20f0*/  UMOV UR7, 0x40000040 ;  /* 0x4000004000077882 */ /* 0x000fe20000000000 */
[----:B------:R-:W-:-:S02]  /*2100*/  ULOP3.LUT UR20, UR4, 0x10000, URZ, 0xfc, !UPT ;  /* 0x0001000004147892 */ /* 0x000fc4000f8efc3f */
[----:B------:R-:W-:Y:S02]  /*2110*/  UIADD3 UR4, UR16, 0x2, URZ ;  /* 0x0000000210047890 */ /* 0x000fe4000fffe03f */
[----:B------:R-:W-:Y:S02]  /*2120*/  ULEA UR18, UR47, UR20, 0xa ;  /* 0x000000142f127291 */ /* 0x000fe4000f8e503f */
[----:B------:R-:W-:Y:S02]  /*2130*/  UIADD3 UR8, UR16, 0x4, URZ ;  /* 0x0000000410087890 */ /* 0x000fe4000fffe03f */
[----:B------:R-:W-:Y:S02]  /*2140*/  UIADD3 UR6, UR18, 0x2, URZ ;  /* 0x0000000212067890 */ /* 0x000fe4000fffe03f */
[----:B------:R-:W-:Y:S01]  /*2150*/  UIADD3 UR10, UR18, 0x4, URZ ;  /* 0x00000004120a7890 */ /* 0x000fe2000fffe03f */
[----:B------:R-:W-:Y:S02]  /*2160*/  UMOV UR9, 0x40000040 ;  /* 0x4000004000097882 */ /* 0x000fe40000000000 */
[----:B------:R-:W-:Y:S01]  /*2170*/  HGMMA.64x128x16.F32 R24, gdesc[UR16], RZ, !UPT, gsb0 ;  /* 0x01e00000101879f0 */ /* 0x000fe2000c0008ff */
[----:B------:R-:W-:Y:S01]  /*2180*/  UMOV UR11, 0x40000040 ;  /* 0x40000040000b7882 */ /* 0x000fe20000000000 */
[----:B------:R-:W-:-:S02]  /*2190*/  UIADD3 UR12, UR16, 0x6, URZ ;  /* 0x00000006100c7890 */ /* 0x000fc4000fffe03f */
[----:B------:R-:W-:Y:S01]  /*21a0*/  UIADD3 UR14, UR18, 0x6, URZ ;  /* 0x00000006120e7890 */ /* 0x000fe2000fffe03f */
[----:B------:R-:W-:Y:S01]  /*21b0*/  UMOV UR13, 0x40000040 ;  /* 0x40000040000d7882 */ /* 0x000fe20000000000 */
[----:B------:R-:W-:Y:S01]  /*21c0*/  UMOV UR15, 0x40000040 ;  /* 0x40000040000f7882 */ /* 0x000fe20000000000 */
[----:B------:R-:W-:Y:S01]  /*21d0*/  ULDC UR23, c[0x0][0x9dc] ;  /* 0x0002770000177ab9 */ /* 0x000fe20000000800 */
[----:B------:R-:W-:Y:S02]  /*21e0*/  WARPGROUP.DEPBAR.LE gsb0, 0x0 ;  /* 0x00008000000079c5 */ /* 0x000fe40000010000 */
[----:B------:R-:W-:-:S06]  /*21f0*/  WARPGROUP.ARRIVE ;  /* 0x00000000000079c5 */ /* 0x000fcc0000000000 */
[----:B------:R-:W-:Y:S01]  /*2200*/  HGMMA.64x128x16.F32 R24, gdesc[UR4], R24, gsb0 ;  /* 0x01e00000041879f0 */ /* 0x000fe20008000818 */
[----:B------:R-:W-:Y:S02]  /*2210*/  ULDC UR6, c[0x0][0x448] ;  /* 0x0001120000067ab9 */ /* 0x000fe40000000800 */
[----:B------:R-:W-:-:S06]  /*2220*/  UISETP.NE.AND UP0, UPT, UR6, 0x1, UPT ;  /* 0x000000010600788c */ /* 0x000fcc000bf05270 */
[----:B------:R-:W-:Y:S02]  /*2230*/  PLOP3.LUT P2, PT, PT, PT, UP0, 0x80, 0x0 ;  /* 0x000000000000781c */ /* 0x000fe40003f4f008 */
[----:B------:R-:W-:-:S03]  /*2240*/  PLOP3.LUT P3, PT, PT, PT, UP0, 0x80, 0x0 ;  /* 0x000000000000781c */ /* 0x000fc60003f6f008 */
[----:B------:R-:W-:-:S08]  /*2250*/  @UP0 ULDC UR6, c[0x0][0x44c] ;  /* 0x0001130000060ab9 */ /* 0x000fd00000000800 */
[----:B------:R-:W-:Y:S01]  /*2260*/  @P2 IMAD.HI.U32 R4, R0, UR6, RZ ;  /* 0x0000000600042c27 */ /* 0x000fe2000f8e00ff */
[----:B------:R-:W-:-:S03]  /*2270*/  @UP0 ULDC UR6, c[0x0][0x450] ;  /* 0x0001140000060ab9 */ /* 0x000fc60000000800 */
[----:B------:R-:W-:Y:S01]  /*2280*/  @!P1 VIADD R0, R3, 0x16840 ;  /* 0x0001684003009836 */ /* 0x000fe20000000000 */
[----:B------:R-:W-:Y:S01]  /*2290*/  @P3 SHF.R.U32.HI R2, RZ, UR6, R4 ;  /* 0x00000006ff023c19 */ /* 0x000fe20008011604 */
[----:B------:R-:W-:Y:S01]  /*22a0*/  IMAD.MOV.U32 R3, RZ, RZ, -0x80 ;  /* 0xffffff80ff037424 */ /* 0x000fe200078e00ff */
[----:B------:R-:W-:Y:S02]  /*22b0*/  ULDC.64 UR6, c[0x0][0x9e0] ;  /* 0x0002780000067ab9 */ /* 0x000fe40000000a00 */
[----:B------:R-:W-:Y:S01]  /*22c0*/  UISETP.GE.AND UP1, UPT, UR7, 0x1, UPT ;  /* 0x000000010700788c */ /* 0x000fe2000bf26270 */
[----:B------:R-:W0:Y:S01]  /*22d0*/  SHFL.IDX PT, R11, R2, RZ, 0x1c1f ;  /* 0x001c1fff020b7589 */ /* 0x000e2200000e0000 */
[----:B------:R-:W-:Y:S01]  /*22e0*/  @!P1 PRMT R0, RZ, 0x654, R0 ;  /* 0x00000654ff009816 */ /* 0x000fe20000000000 */
[----:B------:R-:W-:Y:S02]  /*22f0*/  IMAD R7, R88, R3, 0x80 ;  /* 0x0000008058077424 */ /* 0x000fe400078e0203 */
[----:B------:R-:W-:Y:S01]  /*2300*/  IMAD.U32 R3, RZ, RZ, UR46 ;  /* 0x0000002eff037e24 */ /* 0x000fe2000f8e00ff */
[----:B------:R-:W-:-:S02]  /*2310*/  PLOP3.LUT P2, PT, PT, PT, UP1, 0x40, 0x0 ;  /* 0x000000000000781c */ /* 0x000fc40003f4e818 */
[----:B------:R-:W-:Y:S01]  /*2320*/  IADD3 R6, -R16, UR40, R7 ;  /* 0x0000002810067c10 */ /* 0x000fe2000fffe107 */
[----:B------:R-:W-:Y:S02]  /*2330*/  WARPGROUP.DEPBAR.LE gsb0, 0x0 ;  /* 0x00008000000079c5 */ /* 0x000fe40000010000 */
[----:B------:R-:W-:-:S06]  /*2340*/  WARPGROUP.ARRIVE ;  /* 0x00000000000079c5 */ /* 0x000fcc0000000000 */
[----:B------:R-:W-:Y:S01]  /*2350*/  HGMMA.64x128x16.F32 R24, gdesc[UR8], R24, gsb0 ;  /* 0x01e00000081879f0 */ /* 0x000fe20008000818 */
[----:B------:R-:W-:Y:S02]  /*2360*/  ULOP3.LUT UR10, URZ, UR23, URZ, 0x33, !UPT ;  /* 0x000000173f0a7292 */ /* 0x000fe4000f8e333f */
[----:B------:R-:W-:Y:S02]  /*2370*/  WARPGROUP.DEPBAR.LE gsb0, 0x0 ;  /* 0x00008000000079c5 */ /* 0x000fe40000010000 */
[----:B------:R-:W-:-:S07]  /*2380*/  WARPGROUP.ARRIVE ;  /* 0x00000000000079c5 */ /* 0x000fce0000000000 */
[----:B------:R-:W-:Y:S03]  /*2390*/  HGMMA.64x128x16.F32 R24, gdesc[UR12], R24, gsb0 ;  /* 0x01e000000c1879f0 */ /* 0x000fe60008000818 */
[----:B------:R-:W-:Y:S02]  /*23a0*/  WARPGROUP.DEPBAR.LE gsb0, 0x0 ;  /* 0x00008000000079c5 */ /* 0x000fe40000010000 */
[----:B------:R1:W-:Y:S02]  /*23b0*/  @!P1 SYNCS.ARRIVE.TRANS64.RED.A1T0 RZ, [R0+URZ], RZ ;  /* 0x000000ff00ff99a7 */ /* 0x0003e4000810043f */
[----:B-1----:R-:W-:-:S04]  /*23c0*/  IADD3 R0, -R16, 0x1, R7 ;  /* 0x0000000110007810 */ /* 0x002fc80007ffe107 */
[----:B------:R-:W-:-:S05]  /*23d0*/  IADD3 R0, -R3, UR40, R0 ;  /* 0x0000002803007c10 */ /* 0x000fca000fffe100 */
[C---:B------:R-:W-:Y:S02]  /*23e0*/  VIADD R9, R0.reuse, UR6 ;  /* 0x0000000600097c36 */ /* 0x040fe40008000000 */
[----:B------:R-:W-:-:S03]  /*23f0*/  VIADD R8, R0, UR10 ;  /* 0x0000000a00087c36 */ /* 0x000fc60008000000 */
[----:B0-----:R-:W-:Y:S01]  /*2400*/  VIADDMNMX R0, R11, R9, R6, PT ;  /* 0x000000090b007246 */ /* 0x001fe20003800106 */
[----:B------:R-:W-:Y:S01]  /*2410*/  IMAD.IADD R4, R8, 0x1, R11 ;  /* 0x0000000108047824 */ /* 0x000fe200078e020b */
[----:B------:R-:W-:Y:S06]  /*2420*/  @P2 BRA `(.L_x_1053) ;  /* 0x00000000005c2947 */ /* 0x000fec0003800000 */
[----:B------:R-:W-:Y:S01]  /*2430*/  IMAD.U32 R10, RZ, RZ, UR46 ;  /* 0x0000002eff0a7e24 */ /* 0x000fe2000f8e00ff */
[----:B------:R-:W-:Y:S04]  /*2440*/  BSSY B0, `(.L_x_1054) ;  /* 0x0000011000007945 */ /* 0x000fe80003800000 */
[----:B------:R-:W-:-:S04]  /*2450*/  IADD3 R3, -R10, UR40, R11 ;  /* 0x000000280a037c10 */ /* 0x000fc8000fffe10b */
        /* <DEDUP_REMOVED lines=10> */
.L_x_1055:
[----:B------:R-:W-:-:S06]  /*2500*/  UISETP.NE.AND UP2, UPT, UR7, 0x1, UPT ;  /* 0x000000010700788c */ /* 0x000fcc000bf45270 */
[----:B------:R-:W-:-:S05]  /*2510*/  PLOP3.LUT P2, PT, PT, PT, UP2, 0x80, 0x0 ;  /* 0x000000000000781c */ /* 0x000fca0003f4f028 */
[----:B------:R-:W-:-:S08]  /*2520*/  @UP2 ULDC.64 UR10, c[0x0][0x9e8] ;  /* 0x00027a00000a2ab9 */ /* 0x000fd00000000a00 */
[----:B------:R-:W-:-:S05]  /*2530*/  @P2 IMAD.HI.U32 R10, R3, UR10, RZ ;  /* 0x0000000a030a2c27 */ /* 0x000fca000f8e00ff */
[----:B------:R-:W-:-:S07]  /*2540*/  @P2 SHF.R.U32.HI R3, RZ, UR11, R10 ;  /* 0x0000000bff032c19 */ /* 0x000fce000801160a */
.L_x_1056:
[----:B------:R-:W-:Y:S05]  /*2550*/  BSYNC B0 ;  /* 0x0000000000007941 */ /* 0x000fea0003800000 */
.L_x_1054:
[----:B------:R-:W-:-:S04]  /*2560*/  IMAD R3, R3, UR7, -R5 ;  /* 0x0000000703037c24 */ /* 0x000fc8000f8e0a05 */
[----:B------:R-:W-:-:S05]  /*2570*/  IMAD.IADD R3, R3, 0x1, -R16 ;  /* 0x0000000103037824 */ /* 0x000fca00078e0a10 */
[----:B------:R-:W-:Y:S02]  /*2580*/  VIMNMX R4, R4, R3, !PT ;  /* 0x0000000304047248 */ /* 0x000fe40007fe0100 */
[----:B------:R-:W-:-:S07]  /*2590*/  VIADDMNMX R0, R3, UR7, R0, PT ;  /* 0x0000000703007c46 */ /* 0x000fce000b800100 */
.L_x_1053:
[----:B------:R-:W2:Y:S01]  /*25a0*/  LDL.LU R10, [R1] ;  /* 0x00000000010a7983 */ /* 0x000ea20000300800 */
[C---:B------:R-:W-:Y:S02]  /*25b0*/  ISETP.GE.AND P4, PT, R7.reuse, 0x9, PT ;  /* 0x000000090700780c */ /* 0x040fe40003f86270 */
[C---:B------:R-:W-:Y:S02]  /*25c0*/  ISETP.GE.AND P2, PT, R7.reuse, 0x2, PT ;  /* 0x000000020700780c */ /* 0x040fe40003f46270 */
[----:B------:R-:W-:Y:S02]  /*25d0*/  ISETP.GE.AND P5, PT, R7, 0xa, PT ;  /* 0x0000000a0700780c */ /* 0x000fe40003fa6270 */
[----:B------:R-:W-:-:S04]  /*25e0*/  ISETP.GT.AND P3, PT, R4, 0x1, !P2 ;  /* 0x000000010400780c */ /* 0x000fc80005764270 */
[----:B------:R-:W-:-:S04]  /*25f0*/  ISETP.LT.OR P3, PT, R0, 0x2, P3 ;  /* 0x000000020000780c */ /* 0x000fc80001f61670 */
[----:B------:R-:W-:Y:S02]  /*2600*/  FSEL R25, R25, -INF , !P3 ;  /* 0xff80000019197808 */ /* 0x000fe40005800000 */
[----:B------:R-:W-:-:S04]  /*2610*/  ISETP.GT.AND P3, PT, R4, 0x9, !P5 ;  /* 0x000000090400780c */ /* 0x000fc80006f64270 */
[----:B------:R-:W-:-:S04]  /*2620*/  ISETP.LT.OR P3, PT, R0, 0xa, P3 ;  /* 0x0000000a0000780c */ /* 0x000fc80001f61670 */
[----:B------:R-:W-:Y:S02]  /*2630*/  FSEL R29, R29, -INF , !P3 ;  /* 0xff8000001d1d7808 */ /* 0x000fe40005800000 */
[----:B--2---:R-:W-:-:S04]  /*2640*/  LOP3.LUT R10, R10, 0xfffffffd, RZ, 0xc0, !PT ;  /* 0xfffffffd0a0a7812 */ /* 0x004fc800078ec0ff */
[----:B------:R-:W-:Y:S02]  /*2650*/  @P4 LOP3.LUT R10, R10, 0x2, RZ, 0xfc, !PT ;  /* 0x000000020a0a4812 */ /* 0x000fe400078efcff */
[----:B------:R-:W-:Y:S02]  /*2660*/  ISETP.GT.AND P4, PT, R4, 0x8, !P4 ;  /* 0x000000080400780c */ /* 0x000fe40006784270 */
[----:B------:R-:W-:Y:S02]  /*2670*/  LOP3.LUT R10, R10, 0xfffffffb, RZ, 0xc0, !PT ;  /* 0xfffffffb0a0a7812 */ /* 0x000fe400078ec0ff */
[----:B------:R-:W-:Y:S02]  /*2680*/  ISETP.LT.OR P4, PT, R0, 0x9, P4 ;  /* 0x000000090000780c */ /* 0x000fe40002781670 */
[----:B------:R-:W-:Y:S02]  /*2690*/  @P5 LOP3.LUT R10, R10, 0x4, RZ, 0xfc, !PT ;  /* 0x000000040a0a5812 */ /* 0x000fe400078efcff */
[----:B------:R-:W-:-:S02]  /*26a0*/  ISETP.GE.AND P5, PT, R7, 0x11, PT ;  /* 0x000000110700780c */ /* 0x000fc40003fa6270 */
[----:B------:R-:W-:Y:S02]  /*26b0*/  FSEL R28, R28, -INF , !P4 ;  /* 0xff8000001c1c7808 */ /* 0x000fe40006000000 */
        /* <DEDUP_REMOVED lines=9> */
[----:B------:R-:W-:Y:S02]  /*2750*/  ISETP.GE.AND P4, PT, R7, 0x19, PT ;  /* 0x000000190700780c */ /* 0x000fe40003f86270 */
[----:B------:R-:W-:Y:S02]  /*2760*/  ISETP.LT.OR P3, PT, R0, 0x12, P3 ;  /* 0x000000120000780c */ /* 0x000fe40001f61670 */
[----:B------:R-:W-:Y:S02]  /*2770*/  LOP3.LUT R10, R10, 0xfeffffff, RZ, 0xc0, !PT ;  /* 0xfeffffff0a0a7812 */ /* 0x000fe400078ec0ff */
        /* <DEDUP_REMOVED lines=150> */
[----:B------:R-:W-:Y:S02]  /*30e0*/  ISETP.GE.AND P6, PT, R7, 0x7a, PT ;  /* 0x0000007a0700780c */ /* 0x000fe40003fc6270 */
[----:B------:R-:W0:Y:S11]  /*30f0*/  SHFL.IDX PT, R7, R2, 0x1, 0x1c1f ;  /* 0x003c1f0002077f89 */ /* 0x000e3600000e0000 */
[----:B------:R-:W-:-:S02]  /*3100*/  @P6 LOP3.LUT R10, R10, 0x8000000, RZ, 0xfc, !PT ;  /* 0x080000000a0a6812 */ /* 0x000fc400078efcff */
[----:B------:R-:W-:-:S03]  /*3110*/  ISETP.GT.AND P6, PT, R4, 0x79, !P6 ;  /* 0x000000790400780c */ /* 0x000fc600077c4270 */
[----:B------:R1:W-:Y:S01]  /*3120*/  STL [R1], R10 ;  /* 0x0000000a01007387 */ /* 0x0003e20000100800 */
[----:B------:R-:W-:-:S04]  /*3130*/  ISETP.LT.OR P6, PT, R0, 0x7a, P6 ;  /* 0x0000007a0000780c */ /* 0x000fc800037c1670 */
[----:B------:R-:W-:Y:S02]  /*3140*/  FSEL R85, R85, -INF , !P6 ;  /* 0xff80000055557808 */ /* 0x000fe40007000000 */
[----:B------:R-:W-:Y:S01]  /*3150*/  PLOP3.LUT P6, PT, PT, PT, UP1, 0x40, 0x0 ;  /* 0x000000000000781c */ /* 0x000fe20003fce818 */
[----:B0-----:R-:W-:Y:S01]  /*3160*/  IMAD.IADD R4, R8, 0x1, R7 ;  /* 0x0000000108047824 */ /* 0x001fe200078e0207 */
[----:B------:R-:W-:-:S11]  /*3170*/  VIADDMNMX R0, R7, R9, R6, PT ;  /* 0x0000000907007246 */ /* 0x000fd60003800106 */
[----:B-1----:R-:W-:Y:S05]  /*3180*/  @P6 BRA `(.L_x_1057) ;  /* 0x0000000000646947 */ /* 0x002fea0003800000 */
        /* <DEDUP_REMOVED lines=14> */
.L_x_1059:
[----:B------:R-:W-:-:S06]  /*3270*/  UISETP.NE.AND UP2, UPT, UR7, 0x1, UPT ;  /* 0x000000010700788c */ /* 0x000fcc000bf45270 */
[----:B------:R-:W-:-:S05]  /*3280*/  PLOP3.LUT P6, PT, PT, PT, UP2, 0x80, 0x0 ;  /* 0x000000000000781c */ /* 0x000fca0003fcf028 */
[----:B------:R-:W-:-:S08]  /*3290*/  @UP2 ULDC.64 UR10, c[0x0][0x9e8] ;  /* 0x00027a00000a2ab9 */ /* 0x000fd00000000a00 */
[----:B------:R-:W-:Y:S01]  /*32a0*/  @P6 IMAD.HI.U32 R6, R2, UR10, RZ ;  /* 0x0000000a02066c27 */ /* 0x000fe2000f8e00ff */
[----:B------:R-:W-:-:S13]  /*32b0*/  PLOP3.LUT P6, PT, PT, PT, UP2, 0x80, 0x0 ;  /* 0x000000000000781c */ /* 0x000fda0003fcf028 */
[----:B------:R-:W-:-:S07]  /*32c0*/  @P6 SHF.R.U32.HI R2, RZ, UR11, R6 ;  /* 0x0000000bff026c19 */ /* 0x000fce0008011606 */
.L_x_1060:
[----:B------:R-:W-:Y:S05]  /*32d0*/  BSYNC B0 ;  /* 0x0000000000007941 */ /* 0x000fea0003800000 */
.L_x_1058:
[----:B------:R-:W-:-:S04]  /*32e0*/  IMAD R5, R2, UR7, -R5 ;  /* 0x0000000702057c24 */ /* 0x000fc8000f8e0a05 */
[----:B------:R-:W-:-:S05]  /*32f0*/  IMAD.IADD R5, R5, 0x1, -R16 ;  /* 0x0000000105057824 */ /* 0x000fca00078e0a10 */
[----:B------:R-:W-:Y:S02]  /*3300*/  VIMNMX R4, R4, R5, !PT ;  /* 0x0000000504047248 */ /* 0x000fe40007fe0100 */
[----:B------:R-:W-:-:S07]  /*3310*/  VIADDMNMX R0, R5, UR7, R0, PT ;  /* 0x0000000705007c46 */ /* 0x000fce000b800100 */
.L_x_1057:
[----:B------:R-:W-:Y:S01]  /*3320*/  ISETP.GT.AND P2, PT, R4, 0x1, !P2 ;  /* 0x000000010400780c */ /* 0x000fe20005744270 */
[----:B------:R-:W-:Y:S01]  /*3330*/  ULDC UR21, c[0x0][0x988] ;  /* 0x0002620000157ab9 */ /* 0x000fe20000000800 */
[----:B------:R-:W-:Y:S01]  /*3340*/  LOP3.LUT P6, RZ, R10, 0x8, RZ, 0xc0, !PT ;  /* 0x000000080aff7812 */ /* 0x000fe200078cc0ff */
[----:B------:R-:W-:Y:S01]  /*3350*/  @UP0 ULDC UR10, c[0x0][0x44c] ;  /* 0x00011300000a0ab9 */ /* 0x000fe20000000800 */
[----:B------:R-:W-:Y:S01]  /*3360*/  ISETP.LT.OR P2, PT, R0, 0x2, P2 ;  /* 0x000000020000780c */ /* 0x000fe20001741670 */
[----:B------:R-:W-:Y:S01]  /*3370*/  UIMAD.WIDE.U32 UR10, UR39, UR10, URZ ;  /* 0x0000000a270a72a5 */ /* 0x000fe2000f8e003f */
[----:B------:R-:W-:Y:S01]  /*3380*/  FMNMX.FTZ R5, R3, R25, !PT ;  /* 0x0000001903057209 */ /* 0x000fe20007810000 */
[----:B------:R-:W-:Y:S01]  /*3390*/  @UP0 ULDC UR15, c[0x0][0x450] ;  /* 0x00011400000f0ab9 */ /* 0x000fe20000000800 */
[----:B------:R-:W-:Y:S01]  /*33a0*/  FSEL R27, R27, -INF , !P2 ;  /* 0xff8000001b1b7808 */ /* 0x000fe20005000000 */
[----:B------:R-:W-:Y:S01]  /*33b0*/  UMOV UR14, UR39 ;  /* 0x00000027000e7c82 */ /* 0x000fe20008000000 */
[----:B------:R-:W-:Y:S01]  /*33c0*/  LOP3.LUT P2, RZ, R10, 0x2, RZ, 0xc0, !PT ;  /* 0x000000020aff7812 */ /* 0x000fe2000784c0ff */
[----:B------:R-:W-:Y:S01]  /*33d0*/  @UP0 USHF.R.U32.HI UR14, URZ, UR15, UR11 ;  /* 0x0000000f3f0e0299 */ /* 0x000fe2000801160b */
[----:B------:R-:W-:-:S02]  /*33e0*/  FMNMX.FTZ R2, R28, R5, !PT ;  /* 0x000000051c027209 */ /* 0x000fc40007810000 */
[----:B------:R-:W-:Y:S01]  /*33f0*/  ISETP.GT.AND P2, PT, R4, 0x8, !P2 ;  /* 0x000000080400780c */ /* 0x000fe20005744270 */
[----:B------:R-:W-:Y:S01]  /*3400*/  UIADD3 UR51, UR51, UR14, URZ ;  /* 0x0000000e33337290 */ /* 0x000fe2000fffe03f */
[----:B------:R-:W-:Y:S02]  /*3410*/  FMNMX.FTZ R5, R29, R2, !PT ;  /* 0x000000021d057209 */ /* 0x000fe40007810000 */
[----:B------:R-:W-:Y:S01]  /*3420*/  ISETP.LT.OR P2, PT, R0, 0x9, P2 ;  /* 0x000000090000780c */ /* 0x000fe20001741670 */
[----:B------:R-:W-:Y:S01]  /*3430*/  UIADD3 UR6, UR51, UR6, URZ ;  /* 0x0000000633067290 */ /* 0x000fe2000fffe03f */
        /* <DEDUP_REMOVED lines=9> */
[----:B------:R-:W-:Y:S02]  /*34d0*/  ISETP.GT.AND P2, PT, R4, 0x10, !P6 ;  /* 0x000000100400780c */ /* 0x000fe40007744270 */
[----:B------:R-:W-:Y:S02]  /*34e0*/  FMNMX.FTZ R2, R40, R5, !PT ;  /* 0x0000000528027209 */ /* 0x000fe40007810000 */
[----:B------:R-:W-:Y:S02]  /*34f0*/  ISETP.LT.OR P2, PT, R0, 0x11, P2 ;  /* 0x000000110000780c */ /* 0x000fe40001741670 */
[----:B------:R-:W-:Y:S02]  /*3500*/  LOP3.LUT P6, RZ, R10, 0x8000, RZ, 0xc0, !PT ;  /* 0x000080000aff7812 */ /* 0x000fe400078cc0ff */
        /* <DEDUP_REMOVED lines=55> */
[----:B------:R-:W-:Y:S01]  /*3880*/  ISETP.GT.AND P3, PT, R4, 0x70, !P3 ;  /* 0x000000700400780c */ /* 0x000fe20005f64270 */
[----:B------:R-:W0:Y:S01]  /*3890*/  SHFL.BFLY PT, R2, R5, 0x2, 0x1f ;  /* 0x0c401f0005027f89 */ /* 0x000e2200000e0000 */
[----:B------:R-:W-:-:S02]  /*38a0*/  FSEL R50, R50, -INF , !P2 ;  /* 0xff80000032327808 */ /* 0x000fc40005000000 */
[----:B------:R-:W-:Y:S02]  /*38b0*/  LOP3.LUT P2, RZ, R10, 0x20000, RZ, 0xc0, !PT ;  /* 0x000200000aff7812 */ /* 0x000fe4000784c0ff */
[C---:B------:R-:W-:Y:S02]  /*38c0*/  ISETP.GT.AND P4, PT, R4.reuse, 0x71, !P4 ;  /* 0x000000710400780c */ /* 0x040fe40006784270 */
[C---:B------:R-:W-:Y:S02]  /*38d0*/  ISETP.GT.AND P2, PT, R4.reuse, 0x31, !P2 ;  /* 0x000000310400780c */ /* 0x040fe40005744270 */
[----:B------:R-:W-:Y:S02]  /*38e0*/  ISETP.GT.AND P5, PT, R4, 0x78, !P5 ;  /* 0x000000780400780c */ /* 0x000fe40006fa4270 */
[C---:B------:R-:W-:Y:S02]  /*38f0*/  ISETP.LT.OR P2, PT, R0.reuse, 0x32, P2 ;  /* 0x000000320000780c */ /* 0x040fe40001741670 */
[----:B------:R-:W-:-:S02]  /*3900*/  ISETP.LT.OR P3, PT, R0, 0x71, P3 ;  /* 0x000000710000780c */ /* 0x000fc40001f61670 */
[----:B------:R-:W-:Y:S02]  /*3910*/  FSEL R51, R51, -INF , !P2 ;  /* 0xff80000033337808 */ /* 0x000fe40005000000 */
[----:B------:R-:W-:Y:S02]  /*3920*/  LOP3.LUT P2, RZ, R10, 0x10000, RZ, 0xc0, !PT ;  /* 0x000100000aff7812 */ /* 0x000fe4000784c0ff */
[----:B------:R-:W-:Y:S02]  /*3930*/  ISETP.LT.OR P4, PT, R0, 0x72, P4 ;  /* 0x000000720000780c */ /* 0x000fe40002781670 */
[----:B------:R-:W-:Y:S02]  /*3940*/  ISETP.GT.AND P2, PT, R4, 0x38, !P2 ;  /* 0x000000380400780c */ /* 0x000fe40005744270 */
[----:B------:R-:W-:Y:S02]  /*3950*/  FSEL R82, R82, -INF , !P3 ;  /* 0xff80000052527808 */ /* 0x000fe40005800000 */
[----:B------:R-:W-:-:S02]  /*3960*/  ISETP.LT.OR P2, PT, R0, 0x39, P2 ;  /* 0x000000390000780c */ /* 0x000fc40001741670 */
[----:B0-----:R-:W-:Y:S02]  /*3970*/  FMNMX.FTZ R7, R5, R2, !PT ;  /* 0x0000000205077209 */ /* 0x001fe40007810000 */
[----:B------:R-:W-:Y:S02]  /*3980*/  FSEL R54, R54, -INF , !P2 ;  /* 0xff80000036367808 */ /* 0x000fe40005000000 */
[----:B------:R-:W-:Y:S01]  /*3990*/  ISETP.GT.AND P2, PT, R4, 0x39, !P6 ;  /* 0x000000390400780c */ /* 0x000fe20007744270 */
[----:B------:R-:W0:Y:S01]  /*39a0*/  SHFL.BFLY PT, R2, R7, 0x1, 0x1f ;  /* 0x0c201f0007027f89 */ /* 0x000e2200000e0000 */
[----:B------:R-:W-:Y:S02]  /*39b0*/  LOP3.LUT P6, RZ, R10, 0x10, RZ, 0xc0, !PT ;  /* 0x000000100aff7812 */ /* 0x000fe400078cc0ff */
[C---:B------:R-:W-:Y:S02]  /*39c0*/  ISETP.LT.OR P2, PT, R0.reuse, 0x3a, P2 ;  /* 0x0000003a0000780c */ /* 0x040fe40001741670 */
[----:B------:R-:W-:-:S02]  /*39d0*/  ISETP.LT.OR P5, PT, R0, 0x79, P5 ;  /* 0x000000790000780c */ /* 0x000fc40002fa1670 */
[----:B------:R-:W-:Y:S02]  /*39e0*/  FSEL R55, R55, -INF , !P2 ;  /* 0xff80000037377808 */ /* 0x000fe40005000000 */
[----:B------:R-:W-:Y:S02]  /*39f0*/  LOP3.LUT P2, RZ, R10, 0x4000, RZ, 0xc0, !PT ;  /* 0x000040000aff7812 */ /* 0x000fe4000784c0ff */
[----:B------:R-:W-:Y:S02]  /*3a00*/  FSEL R83, R83, -INF , !P4 ;  /* 0xff80000053537808 */ /* 0x000fe40006000000 */
[----:B------:R-:W-:Y:S02]  /*3a10*/  ISETP.GT.AND P2, PT, R4, 0x40, !P2 ;  /* 0x000000400400780c */ /* 0x000fe40005744270 */
[----:B------:R-:W-:Y:S02]  /*3a20*/  FSEL R86, R86, -INF , !P5 ;  /* 0xff80000056567808 */ /* 0x000fe40006800000 */
[----:B------:R-:W-:-:S04]  /*3a30*/  ISETP.LT.OR P2, PT, R0, 0x41, P2 ;  /* 0x000000410000780c */ /* 0x000fc80001741670 */
[----:B------:R-:W-:Y:S02]  /*3a40*/  FSEL R58, R58, -INF , !P2 ;  /* 0xff8000003a3a7808 */ /* 0x000fe40005000000 */
[----:B------:R-:W-:Y:S02]  /*3a50*/  LOP3.LUT P2, RZ, R10, 0x2000, RZ, 0xc0, !PT ;  /* 0x000020000aff7812 */ /* 0x000fe4000784c0ff */
[----:B0-----:R-:W-:Y:S02]  /*3a60*/  FMNMX.FTZ R2, R7, R2, !PT ;  /* 0x0000000207027209 */ /* 0x001fe40007810000 */
[----:B------:R-:W-:-:S03]  /*3a70*/  ISETP.GT.AND P2, PT, R4, 0x41, !P2 ;  /* 0x000000410400780c */ /* 0x000fc60005744270 */
[----:B------:R-:W-:Y:S01]  /*3a80*/  FMUL.FTZ R6, R2, UR21 ;  /* 0x0000001502067c20 */ /* 0x000fe20008410000 */
        /* <DEDUP_REMOVED lines=42> */
[--C-:B------:R-:W-:Y:S01]  /*3d30*/  FFMA.FTZ R148, R3, UR21, -R6.reuse ;  /* 0x0000001503947c23 */ /* 0x100fe20008010806 */
[----:B------:R-:W-:Y:S01]  /*3d40*/  ISETP.LT.OR P2, PT, R0, 0x1, P2 ;  /* 0x000000010000780c */ /* 0x000fe20001741670 */
[--C-:B------:R-:W-:Y:S01]  /*3d50*/  FFMA.FTZ R3, R25, UR21, -R6.reuse ;  /* 0x0000001519037c23 */ /* 0x100fe20008010806 */
[----:B------:R-:W-:Y:S01]  /*3d60*/  ISETP.GT.AND P6, PT, R4, 0x79, !P6 ;  /* 0x000000790400780c */ /* 0x000fe200077c4270 */
[--C-:B------:R-:W-:Y:S01]  /*3d70*/  FFMA.FTZ R5, R29, UR21, -R6.reuse ;  /* 0x000000151d057c23 */ /* 0x100fe20008010806 */
[----:B------:R-:W-:Y:S01]  /*3d80*/  FSEL R26, R26, -INF , !P2 ;  /* 0xff8000001a1a7808 */ /* 0x000fe20005000000 */
[--C-:B------:R-:W-:Y:S01]  /*3d90*/  FFMA.FTZ R41, R41, UR21, -R6.reuse ;  /* 0x0000001529297c23 */ /* 0x100fe20008010806 */
[----:B------:R-:W-:Y:S01]  /*3da0*/  LOP3.LUT P2, RZ, R10, 0x4000000, RZ, 0xc0, !PT ;  /* 0x040000000aff7812 */ /* 0x000fe2000784c0ff */
[--C-:B------:R-:W-:Y:S01]  /*3db0*/  FFMA.FTZ R53, R53, UR21, -R6.reuse ;  /* 0x0000001535357c23 */ /* 0x100fe20008010806 */
[----:B------:R-:W-:Y:S01]  /*3dc0*/  FMNMX.FTZ R7, R26, R27, !PT ;  /* 0x0000001b1a077209 */ /* 0x000fe20007810000 */
[--C-:B------:R-:W-:Y:S01]  /*3dd0*/  FFMA.FTZ R150, R28, UR21, -R6.reuse ;  /* 0x000000151c967c23 */ /* 0x100fe20008010806 */
[----:B------:R-:W-:Y:S01]  /*3de0*/  ISETP.GT.AND P2, PT, R4, 0x69, !P2 ;  /* 0x000000690400780c */ /* 0x000fe20005744270 */
[----:B------:R-:W-:Y:S01]  /*3df0*/  MUFU.EX2 R148, R148 ;  /* 0x0000009400947308 */ /* 0x000fe20000000800 */
[----:B------:R-:W-:Y:S01]  /*3e00*/  FMNMX.FTZ R8, R30, R7, !PT ;  /* 0x000000071e087209 */ /* 0x000fe20007810000 */
[--C-:B------:R-:W-:Y:S01]  /*3e10*/  FFMA.FTZ R144, R32, UR21, -R6.reuse ;  /* 0x0000001520907c23 */ /* 0x100fe20008010806 */
[----:B------:R-:W-:Y:S01]  /*3e20*/  ISETP.LT.OR P2, PT, R0, 0x6a, P2 ;  /* 0x0000006a0000780c */ /* 0x000fe20001741670 */
[--C-:B------:R-:W-:Y:S01]  /*3e30*/  FFMA.FTZ R33, R33, UR21, -R6.reuse ;  /* 0x0000001521217c23 */ /* 0x100fe20008010806 */
[----:B------:R-:W-:Y:S01]  /*3e40*/  FMNMX.FTZ R7, R31, R8, !PT ;  /* 0x000000081f077209 */ /* 0x000fe20007810000 */
[--C-:B------:R-:W-:Y:S01]  /*3e50*/  FFMA.FTZ R146, R36, UR21, -R6.reuse ;  /* 0x0000001524927c23 */ /* 0x100fe20008010806 */
[----:B------:R-:W-:Y:S01]  /*3e60*/  FSEL R79, R79, -INF , !P2 ;  /* 0xff8000004f4f7808 */ /* 0x000fe20005000000 */
[----:B------:R-:W0:Y:S01]  /*3e70*/  MUFU.EX2 R3, R3 ;  /* 0x0000000300037308 */ /* 0x000e220000000800 */
[----:B------:R-:W-:Y:S01]  /*3e80*/  FMNMX.FTZ R8, R34, R7, !PT ;  /* 0x0000000722087209 */ /* 0x000fe20007810000 */
[--C-:B------:R-:W-:Y:S01]  /*3e90*/  FFMA.FTZ R37, R37, UR21, -R6.reuse ;  /* 0x0000001525257c23 */ /* 0x100fe20008010806 */
[----:B------:R-:W-:Y:S01]  /*3ea0*/  ISETP.LT.OR P6, PT, R0, 0x7a, P6 ;  /* 0x0000007a0000780c */ /* 0x000fe200037c1670 */
[--C-:B------:R-:W-:Y:S01]  /*3eb0*/  FFMA.FTZ R140, R40, UR21, -R6.reuse ;  /* 0x00000015288c7c23 */ /* 0x100fe20008010806 */
[----:B------:R-:W-:Y:S01]  /*3ec0*/  FMNMX.FTZ R9, R35, R8, !PT ;  /* 0x0000000823097209 */ /* 0x000fe20007810000 */
[--C-:B------:R-:W-:Y:S01]  /*3ed0*/  FFMA.FTZ R45, R45, UR21, -R6.reuse ;  /* 0x000000152d2d7c23 */ /* 0x100fe20008010806 */
[----:B------:R-:W-:Y:S01]  /*3ee0*/  FSEL R87, R87, -INF , !P6 ;  /* 0xff80000057577808 */ /* 0x000fe20007000000 */
[----:B------:R-:W1:Y:S01]  /*3ef0*/  MUFU.EX2 R150, R150 ;  /* 0x0000009600967308 */ /* 0x000e620000000800 */
[----:B------:R-:W-:Y:S01]  /*3f00*/  FMNMX.FTZ R8, R38, R9, !PT ;  /* 0x0000000926087209 */ /* 0x000fe20007810000 */
[--C-:B------:R-:W-:Y:S01]  /*3f10*/  FFMA.FTZ R49, R49, UR21, -R6.reuse ;  /* 0x0000001531317c23 */ /* 0x100fe20008010806 */
[--C-:B------:R-:W-:Y:S01]  /*3f20*/  FFMA.FTZ R142, R44, UR21, -R6.reuse ;  /* 0x000000152c8e7c23 */ /* 0x100fe20008010806 */
[--C-:B------:R-:W-:Y:S01]  /*3f30*/  FFMA.FTZ R136, R48, UR21, -R6.reuse ;  /* 0x0000001530887c23 */ /* 0x100fe20008010806 */
[----:B------:R-:W-:Y:S01]  /*3f40*/  FMNMX.FTZ R9, R39, R8, !PT ;  /* 0x0000000827097209 */ /* 0x000fe20007810000 */
[--C-:B------:R-:W-:Y:S01]  /*3f50*/  FFMA.FTZ R138, R52, UR21, -R6.reuse ;  /* 0x00000015348a7c23 */ /* 0x100fe20008010806 */
[--C-:B------:R-:W-:Y:S01]  /*3f60*/  FFMA.FTZ R132, R56, UR21, -R6.reuse ;  /* 0x0000001538847c23 */ /* 0x100fe20008010806 */
[----:B------:R-:W2:Y:S01]  /*3f70*/  MUFU.EX2 R5, R5 ;  /* 0x0000000500057308 */ /* 0x000ea20000000800 */
[----:B------:R-:W-:Y:S01]  /*3f80*/  FMNMX.FTZ R8, R42, R9, !PT ;  /* 0x000000092a087209 */ /* 0x000fe20007810000 */
[--C-:B------:R-:W-:Y:S01]  /*3f90*/  FFMA.FTZ R57, R57, UR21, -R6.reuse ;  /* 0x0000001539397c23 */ /* 0x100fe20008010806 */
[--C-:B------:R-:W-:Y:S01]  /*3fa0*/  FFMA.FTZ R134, R60, UR21, -R6.reuse ;  /* 0x000000153c867c23 */ /* 0x100fe20008010806 */
[--C-:B------:R-:W-:Y:S01]  /*3fb0*/  FFMA.FTZ R128, R64, UR21, -R6.reuse ;  /* 0x0000001540807c23 */ /* 0x100fe20008010806 */
[----:B------:R-:W-:Y:S01]  /*3fc0*/  FMNMX.FTZ R11, R43, R8, !PT ;  /* 0x000000082b0b7209 */ /* 0x000fe20007810000 */
[--C-:B------:R-:W-:Y:S01]  /*3fd0*/  FFMA.FTZ R130, R68, UR21, -R6.reuse ;  /* 0x0000001544827c23 */ /* 0x100fe20008010806 */
[--C-:B------:R-:W-:Y:S01]  /*3fe0*/  FFMA.FTZ R124, R72, UR21, -R6.reuse ;  /* 0x00000015487c7c23 */ /* 0x100fe20008010806 */
[----:B------:R-:W3:Y:S01]  /*3ff0*/  MUFU.EX2 R144, R144 ;  /* 0x0000009000907308 */ /* 0x000ee20000000800 */
[----:B------:R-:W-:Y:S01]  /*4000*/  FMNMX.FTZ R8, R46, R11, !PT ;  /* 0x0000000b2e087209 */ /* 0x000fe20007810000 */
[--C-:B------:R-:W-:Y:S01]  /*4010*/  FFMA.FTZ R126, R76, UR21, -R6.reuse ;  /* 0x000000154c7e7c23 */ /* 0x100fe20008010806 */
[--C-:B------:R-:W-:Y:S01]  /*4020*/  FFMA.FTZ R120, R80, UR21, -R6.reuse ;  /* 0x0000001550787c23 */ /* 0x100fe20008010806 */
[----:B------:R-:W-:Y:S01]  /*4030*/  FFMA.FTZ R122, R84, UR21, -R6 ;  /* 0x00000015547a7c23 */ /* 0x000fe20008010806 */
[----:B------:R-:W-:-:S03]  /*4040*/  FMNMX.FTZ R11, R47, R8, !PT ;  /* 0x000000082f0b7209 */ /* 0x000fc60007810000 */
[----:B------:R4:W5:Y:S01]  /*4050*/  MUFU.EX2 R7, R33 ;  /* 0x0000002100077308 */ /* 0x0009620000000800 */
[----:B------:R-:W-:-:S04]  /*4060*/  FMNMX.FTZ R8, R50, R11, !PT ;  /* 0x0000000b32087209 */ /* 0x000fc80007810000 */
[----:B------:R-:W-:-:S03]  /*4070*/  FMNMX.FTZ R13, R51, R8, !PT ;  /* 0x00000008330d7209 */ /* 0x000fc60007810000 */
[----:B------:R-:W-:Y:S01]  /*4080*/  MUFU.EX2 R11, R41 ;  /* 0x00000029000b7308 */ /* 0x000fe20000000800 */
[----:B------:R-:W-:Y:S01]  /*4090*/  FMNMX.FTZ R8, R54, R13, !PT ;  /* 0x0000000d36087209 */ /* 0x000fe20007810000 */
[----:B----4-:R-:W-:-:S03]  /*40a0*/  FFMA.FTZ R33, R65, UR21, -R6 ;  /* 0x0000001541217c23 */ /* 0x010fc60008010806 */
[----:B------:R-:W-:-:S03]  /*40b0*/  FMNMX.FTZ R13, R55, R8, !PT ;  /* 0x00000008370d7209 */ /* 0x000fc60007810000 */
[----:B------:R-:W4:Y:S01]  /*40c0*/  MUFU.EX2 R146, R146 ;  /* 0x0000009200927308 */ /* 0x000f220000000800 */
[----:B------:R-:W-:-:S04]  /*40d0*/  FMNMX.FTZ R8, R58, R13, !PT ;  /* 0x0000000d3a087209 */ /* 0x000fc80007810000 */
[----:B------:R-:W-:-:S03]  /*40e0*/  FMNMX.FTZ R15, R59, R8, !PT ;  /* 0x000000083b0f7209 */ /* 0x000fc60007810000 */
[----:B------:R0:W4:Y:S01]  /*40f0*/  MUFU.EX2 R9, R37 ;  /* 0x0000002500097308 */ /* 0x0001220000000800 */
[----:B------:R-:W-:-:S04]  /*4100*/  FMNMX.FTZ R8, R62, R15, !PT ;  /* 0x0000000f3e087209 */ /* 0x000fc80007810000 */
[----:B------:R-:W-:-:S03]  /*4110*/  FMNMX.FTZ R15, R63, R8, !PT ;  /* 0x000000083f0f7209 */ /* 0x000fc60007810000 */
[----:B------:R-:W4:Y:S01]  /*4120*/  MUFU.EX2 R140, R140 ;  /* 0x0000008c008c7308 */ /* 0x000f220000000800 */
[----:B------:R-:W-:Y:S01]  /*4130*/  FMNMX.FTZ R8, R66, R15, !PT ;  /* 0x0000000f42087209 */ /* 0x000fe20007810000 */
[----:B0-----:R-:W-:-:S03]  /*4140*/  FFMA.FTZ R37, R69, UR21, -R6 ;  /* 0x0000001545257c23 */ /* 0x001fc60008010806 */
[----:B------:R-:W-:-:S03]  /*4150*/  FMNMX.FTZ R21, R67, R8, !PT ;  /* 0x0000000843157209 */ /* 0x000fc60007810000 */
[----:B------:R0:W-:Y:S01]  /*4160*/  MUFU.EX2 R13, R45 ;  /* 0x0000002d000d7308 */ /* 0x0001e20000000800 */
[----:B------:R-:W-:-:S04]  /*4170*/  FMNMX.FTZ R8, R70, R21, !PT ;  /* 0x0000001546087209 */ /* 0x000fc80007810000 */
[----:B------:R-:W-:-:S03]  /*4180*/  FMNMX.FTZ R21, R71, R8, !PT ;  /* 0x0000000847157209 */ /* 0x000fc60007810000 */
[----:B------:R1:W-:Y:S01]  /*4190*/  MUFU.EX2 R15, R49 ;  /* 0x00000031000f7308 */ /* 0x0003e20000000800 */
[----:B------:R-:W-:Y:S01]  /*41a0*/  FMNMX.FTZ R8, R74, R21, !PT ;  /* 0x000000154a087209 */ /* 0x000fe20007810000 */
[----:B0-----:R-:W-:-:S03]  /*41b0*/  FFMA.FTZ R45, R77, UR21, -R6 ;  /* 0x000000154d2d7c23 */ /* 0x001fc60008010806 */
[----:B------:R-:W-:-:S03]  /*41c0*/  FMNMX.FTZ R25, R75, R8, !PT ;  /* 0x000000084b197209 */ /* 0x000fc60007810000 */
[----:B------:R0:W-:Y:S01]  /*41d0*/  MUFU.EX2 R21, R53 ;  /* 0x0000003500157308 */ /* 0x0001e20000000800 */
[----:B------:R-:W-:Y:S01]  /*41e0*/  FMNMX.FTZ R4, R78, R25, !PT ;  /* 0x000000194e047209 */ /* 0x000fe20007810000 */
[----:B-1----:R-:W-:-:S03]  /*41f0*/  FFMA.FTZ R49, R81, UR21, -R6 ;  /* 0x0000001551317c23 */ /* 0x002fc60008010806 */
[----:B------:R-:W-:-:S03]  /*4200*/  FMNMX.FTZ R25, R79, R4, !PT ;  /* 0x000000044f197209 */ /* 0x000fc60007810000 */
[----:B------:R-:W-:Y:S01]  /*4210*/  MUFU.EX2 R142, R142 ;  /* 0x0000008e008e7308 */ /* 0x000fe20000000800 */
[----:B------:R-:W-:-:S04]  /*4220*/  FMNMX.FTZ R4, R82, R25, !PT ;  /* 0x0000001952047209 */ /* 0x000fc80007810000 */
[----:B------:R-:W-:-:S03]  /*4230*/  FMNMX.FTZ R29, R83, R4, !PT ;  /* 0x00000004531d7209 */ /* 0x000fc60007810000 */
[----:B------:R-:W-:Y:S01]  /*4240*/  MUFU.EX2 R136, R136 ;  /* 0x0000008800887308 */ /* 0x000fe20000000800 */
[----:B------:R-:W-:Y:S01]  /*4250*/  FMNMX.FTZ R0, R86, R29, !PT ;  /* 0x0000001d56007209 */ /* 0x000fe20007810000 */
[----:B------:R-:W-:-:S03]  /*4260*/  FFMA.FTZ R29, R61, UR21, -R6 ;  /* 0x000000153d1d7c23 */ /* 0x000fc60008010806 */
[----:B------:R-:W-:-:S03]  /*4270*/  FMNMX.FTZ R0, R87, R0, !PT ;  /* 0x0000000057007209 */ /* 0x000fc60007810000 */
[----:B------:R-:W-:Y:S02]  /*4280*/  MUFU.EX2 R138, R138 ;  /* 0x0000008a008a7308 */ /* 0x000fe40000000800 */
[----:B------:R-:W1:Y:S06]  /*4290*/  SHFL.BFLY PT, R41, R0, 0x2, 0x1f ;  /* 0x0c401f0000297f89 */ /* 0x000e6c00000e0000 */
[----:B------:R-:W-:Y:S08]  /*42a0*/  MUFU.EX2 R132, R132 ;  /* 0x0000008400847308 */ /* 0x000ff00000000800 */
[----:B------:R-:W-:Y:S08]  /*42b0*/  MUFU.EX2 R25, R57 ;  /* 0x0000003900197308 */ /* 0x000ff00000000800 */
[----:B------:R-:W-:Y:S01]  /*42c0*/  MUFU.EX2 R134, R134 ;  /* 0x0000008600867308 */ /* 0x000fe20000000800 */
[----:B-1----:R-:W-:Y:S01]  /*42d0*/  FMNMX.FTZ R4, R0, R41, !PT ;  /* 0x0000002900047209 */ /* 0x002fe20007810000 */
[----:B------:R-:W-:-:S04]  /*42e0*/  FFMA.FTZ R41, R73, UR21, -R6 ;  /* 0x0000001549297c23 */ /* 0x000fc80008010806 */
[----:B0-----:R-:W0:Y:S02]  /*42f0*/  SHFL.BFLY PT, R53, R4, 0x1, 0x1f ;  /* 0x0c201f0004357f89 */ /* 0x001e2400000e0000 */
[----:B------:R-:W-:Y:S08]  /*4300*/  MUFU.EX2 R29, R29 ;  /* 0x0000001d001d7308 */ /* 0x000ff00000000800 */
[----:B------:R-:W-:Y:S08]  /*4310*/  MUFU.EX2 R128, R128 ;  /* 0x0000008000807308 */ /* 0x000ff00000000800 */
[----:B------:R-:W-:Y:S01]  /*4320*/  MUFU.EX2 R33, R33 ;  /* 0x0000002100217308 */ /* 0x000fe20000000800 */
[----:B0-----:R-:W-:Y:S01]  /*4330*/  FMNMX.FTZ R0, R4, R53, !PT ;  /* 0x0000003504007209 */ /* 0x001fe20007810000 */
[----:B------:R-:W-:-:S06]  /*4340*/  FFMA.FTZ R53, R85, UR21, -R6 ;  /* 0x0000001555357c23 */ /* 0x000fcc0008010806 */
[----:B------:R-:W-:Y:S01]  /*4350*/  MUFU.EX2 R130, R130 ;  /* 0x0000008200827308 */ /* 0x000fe20000000800 */
[C---:B------:R-:W-:Y:S01]  /*4360*/  FSETP.NEU.FTZ.AND P2, PT, R0.reuse, -INF , PT ;  /* 0xff8000000000780b */ /* 0x040fe20003f5d000 */
[----:B------:R-:W-:-:S05]  /*4370*/  FMUL.FTZ R24, R0, UR21 ;  /* 0x0000001500187c20 */ /* 0x000fca0008410000 */
[----:B------:R-:W-:Y:S01]  /*4380*/  FSEL R24, R24, RZ, P2 ;  /* 0x000000ff18187208 */ /* 0x000fe20001000000 */
[----:B------:R-:W-:Y:S01]  /*4390*/  MUFU.EX2 R37, R37 ;  /* 0x0000002500257308 */ /* 0x000fe20000000800 */
[----:B------:R-:W-:-:S03]  /*43a0*/  PLOP3.LUT P2, PT, PT, PT, UP1, 0x40, 0x0 ;  /* 0x000000000000781c */ /* 0x000fc60003f4e818 */
[--C-:B------:R-:W-:Y:S01]  /*43b0*/  FFMA.FTZ R4, R27, UR21, -R24.reuse ;  /* 0x000000151b047c23 */ /* 0x100fe20008010818 */
[----:B------:R-:W-:Y:S01]  /*43c0*/  FADD.FTZ R27, R148, R3 ;  /* 0x00000003941b7221 */ /* 0x000fe20000010000 */
[--C-:B------:R-:W-:Y:S01]  /*43d0*/  FFMA.FTZ R149, R26, UR21, -R24.reuse ;  /* 0x000000151a957c23 */ /* 0x100fe20008010818 */
[--C-:B------:R-:W-:Y:S01]  /*43e0*/  FFMA.FTZ R151, R30, UR21, -R24.reuse ;  /* 0x000000151e977c23 */ /* 0x100fe20008010818 */
[--C-:B------:R-:W-:Y:S01]  /*43f0*/  FFMA.FTZ R6, R31, UR21, -R24.reuse ;  /* 0x000000151f067c23 */ /* 0x100fe20008010818 */
[----:B------:R-:W-:Y:S01]  /*4400*/  FADD.FTZ R26, R150, R27 ;  /* 0x0000001b961a7221 */ /* 0x000fe20000010000 */
[----:B------:R-:W-:Y:S01]  /*4410*/  MUFU.EX2 R4, R4 ;  /* 0x0000000400047308 */ /* 0x000fe20000000800 */
[--C-:B------:R-:W-:Y:S01]  /*4420*/  FFMA.FTZ R145, R34, UR21, -R24.reuse ;  /* 0x0000001522917c23 */ /* 0x100fe20008010818 */
[----:B------:R-:W-:Y:S01]  /*4430*/  FFMA.FTZ R8, R35, UR21, -R24 ;  /* 0x0000001523087c23 */ /* 0x000fe20008010818 */
[----:B--2---:R-:W-:Y:S01]  /*4440*/  FADD.FTZ R27, R5, R26 ;  /* 0x0000001a051b7221 */ /* 0x004fe20000010000 */
[--C-:B------:R-:W-:Y:S01]  /*4450*/  FFMA.FTZ R147, R38, UR21, -R24.reuse ;  /* 0x0000001526937c23 */ /* 0x100fe20008010818 */
[--C-:B------:R-:W-:Y:S01]  /*4460*/  FFMA.FTZ R10, R39, UR21, -R24.reuse ;  /* 0x00000015270a7c23 */ /* 0x100fe20008010818 */
[--C-:B------:R-:W-:Y:S01]  /*4470*/  FFMA.FTZ R141, R42, UR21, -R24.reuse ;  /* 0x000000152a8d7c23 */ /* 0x100fe20008010818 */
[----:B---3--:R-:W-:Y:S01]  /*4480*/  FADD.FTZ R28, R144, R27 ;  /* 0x0000001b901c7221 */ /* 0x008fe20000010000 */
[----:B------:R-:W0:Y:S01]  /*4490*/  MUFU.EX2 R149, R149 ;  /* 0x0000009500957308 */ /* 0x000e220000000800 */
[--C-:B------:R-:W-:Y:S01]  /*44a0*/  FFMA.FTZ R12, R43, UR21, -R24.reuse ;  /* 0x000000152b0c7c23 */ /* 0x100fe20008010818 */
[----:B------:R-:W-:Y:S01]  /*44b0*/  FFMA.FTZ R143, R46, UR21, -R24 ;  /* 0x000000152e8f7c23 */ /* 0x000fe20008010818 */
[----:B-----5:R-:W-:Y:S01]  /*44c0*/  FADD.FTZ R27, R7, R28 ;  /* 0x0000001c071b7221 */ /* 0x020fe20000010000 */
[--C-:B------:R-:W-:Y:S01]  /*44d0*/  FFMA.FTZ R14, R47, UR21, -R24.reuse ;  /* 0x000000152f0e7c23 */ /* 0x100fe20008010818 */
[--C-:B------:R-:W-:Y:S01]  /*44e0*/  FFMA.FTZ R137, R50, UR21, -R24.reuse ;  /* 0x0000001532897c23 */ /* 0x100fe20008010818 */
[--C-:B------:R-:W-:Y:S01]  /*44f0*/  FFMA.FTZ R20, R51, UR21, -R24.reuse ;  /* 0x0000001533147c23 */ /* 0x100fe20008010818 */
[----:B----4-:R-:W-:Y:S01]  /*4500*/  FADD.FTZ R28, R146, R27 ;  /* 0x0000001b921c7221 */ /* 0x010fe20000010000 */
[----:B------:R-:W1:Y:S01]  /*4510*/  MUFU.EX2 R151, R151 ;  /* 0x0000009700977308 */ /* 0x000e620000000800 */
[--C-:B------:R-:W-:Y:S01]  /*4520*/  FFMA.FTZ R139, R54, UR21, -R24.reuse ;  /* 0x00000015368b7c23 */ /* 0x100fe20008010818 */
[----:B------:R-:W-:Y:S01]  /*4530*/  FFMA.FTZ R26, R55, UR21, -R24 ;  /* 0x00000015371a7c23 */ /* 0x000fe20008010818 */
[----:B------:R-:W-:Y:S01]  /*4540*/  FADD.FTZ R27, R9, R28 ;  /* 0x0000001c091b7221 */ /* 0x000fe20000010000 */
[--C-:B------:R-:W-:Y:S01]  /*4550*/  FFMA.FTZ R133, R58, UR21, -R24.reuse ;  /* 0x000000153a857c23 */ /* 0x100fe20008010818 */
[----:B------:R-:W-:Y:S01]  /*4560*/  FFMA.FTZ R28, R59, UR21, -R24 ;  /* 0x000000153b1c7c23 */ /* 0x000fe20008010818 */
[----:B------:R-:W-:Y:S01]  /*4570*/  F2FP.F16.F32.PACK_AB R148, R3, R148 ;  /* 0x000000940394723e */ /* 0x000fe200000000ff */
[----:B------:R-:W-:Y:S01]  /*4580*/  FADD.FTZ R30, R140, R27 ;  /* 0x0000001b8c1e7221 */ /* 0x000fe20000010000 */
[----:B------:R-:W2:Y:S01]  /*4590*/  MUFU.EX2 R6, R6 ;  /* 0x0000000600067308 */ /* 0x000ea20000000800 */
[----:B0-----:R-:W-:Y:S01]  /*45a0*/  FADD.FTZ R32, R149, R4 ;  /* 0x0000000495207221 */ /* 0x001fe20000010000 */
[----:B------:R-:W-:Y:S01]  /*45b0*/  FFMA.FTZ R135, R62, UR21, -R24 ;  /* 0x000000153e877c23 */ /* 0x000fe20008010818 */
[----:B------:R-:W-:Y:S01]  /*45c0*/  FADD.FTZ R27, R11, R30 ;  /* 0x0000001e0b1b7221 */ /* 0x000fe20000010000 */
[--C-:B------:R-:W-:Y:S01]  /*45d0*/  FFMA.FTZ R129, R66, UR21, -R24.reuse ;  /* 0x0000001542817c23 */ /* 0x100fe20008010818 */
[--C-:B------:R-:W-:Y:S01]  /*45e0*/  FFMA.FTZ R131, R70, UR21, -R24.reuse ;  /* 0x0000001546837c23 */ /* 0x100fe20008010818 */
[----:B------:R-:W-:Y:S01]  /*45f0*/  FFMA.FTZ R74, R74, UR21, -R24 ;  /* 0x000000154a4a7c23 */ /* 0x000fe20008010818 */
[----:B------:R-:W-:Y:S01]  /*4600*/  FADD.FTZ R30, R142, R27 ;  /* 0x0000001b8e1e7221 */ /* 0x000fe20000010000 */
[----:B------:R-:W0:Y:S01]  /*4610*/  MUFU.EX2 R145, R145 ;  /* 0x0000009100917308 */ /* 0x000e220000000800 */
[----:B-1----:R-:W-:Y:S01]  /*4620*/  FADD.FTZ R27, R151, R32 ;  /* 0x00000020971b7221 */ /* 0x002fe20000010000 */
[----:B------:R-:W-:Y:S01]  /*4630*/  FFMA.FTZ R75, R75, UR21, -R24 ;  /* 0x000000154b4b7c23 */ /* 0x000fe20008010818 */
[----:B------:R-:W-:Y:S01]  /*4640*/  FADD.FTZ R31, R13, R30 ;  /* 0x0000001e0d1f7221 */ /* 0x000fe20000010000 */
[--C-:B------:R-:W-:Y:S01]  /*4650*/  FFMA.FTZ R30, R63, UR21, -R24.reuse ;  /* 0x000000153f1e7c23 */ /* 0x100fe20008010818 */
[--C-:B------:R-:W-:Y:S01]  /*4660*/  FFMA.FTZ R78, R78, UR21, -R24.reuse ;  /* 0x000000154e4e7c23 */ /* 0x100fe20008010818 */
[--C-:B------:R-:W-:Y:S01]  /*4670*/  FFMA.FTZ R79, R79, UR21, -R24.reuse ;  /* 0x000000154f4f7c23 */ /* 0x100fe20008010818 */
[----:B------:R-:W-:Y:S01]  /*4680*/  FADD.FTZ R34, R136, R31 ;  /* 0x0000001f88227221 */ /* 0x000fe20000010000 */
[----:B------:R-:W1:Y:S01]  /*4690*/  MUFU.EX2 R8, R8 ;  /* 0x0000000800087308 */ /* 0x000e620000000800 */
[----:B--2---:R-:W-:Y:S01]  /*46a0*/  FADD.FTZ R32, R6, R27 ;  /* 0x0000001b06207221 */ /* 0x004fe20000010000 */
[----:B------:R-:W-:Y:S01]  /*46b0*/  FFMA.FTZ R82, R82, UR21, -R24 ;  /* 0x0000001552527c23 */ /* 0x000fe20008010818 */
[----:B------:R-:W-:Y:S01]  /*46c0*/  FADD.FTZ R31, R15, R34 ;  /* 0x000000220f1f7221 */ /* 0x000fe20000010000 */
[----:B------:R-:W-:Y:S01]  /*46d0*/  F2FP.F16.F32.PACK_AB R150, R5, R150 ;  /* 0x000000960596723e */ /* 0x000fe200000000ff */
        /* <DEDUP_REMOVED lines=13> */
[----:B------:R-:W-:Y:S01]  /*47b0*/  F2FP.F16.F32.PACK_AB R144, R7, R144 ;  /* 0x000000900790723e */ /* 0x000fe200000000ff */
[----:B------:R-:W-:Y:S01]  /*47c0*/  FADD.FTZ R31, R25, R38 ;  /* 0x00000026191f7221 */ /* 0x000fe20000010000 */
[----:B------:R-:W-:-:S02]  /*47d0*/  F2FP.F16.F32.PACK_AB R146, R9, R146 ;  /* 0x000000920992723e */ /* 0x000fc400000000ff */
[----:B------:R-:W-:Y:S01]  /*47e0*/  F2FP.F16.F32.PACK_AB R140, R11, R140 ;  /* 0x0000008c0b8c723e */ /* 0x000fe200000000ff */
[----:B------:R-:W-:Y:S01]  /*47f0*/  FADD.FTZ R38, R134, R31 ;  /* 0x0000001f86267221 */ /* 0x000fe20000010000 */
[----:B------:R-:W1:Y:S01]  /*4800*/  MUFU.EX2 R141, R141 ;  /* 0x0000008d008d7308 */ /* 0x000e620000000800 */
[----:B--2---:R-:W-:Y:S01]  /*4810*/  FADD.FTZ R27, R147, R36 ;  /* 0x00000024931b7221 */ /* 0x004fe20000010000 */
[----:B------:R-:W-:Y:S01]  /*4820*/  F2FP.F16.F32.PACK_AB R142, R13, R142 ;  /* 0x0000008e0d8e723e */ /* 0x000fe200000000ff */
[----:B------:R-:W-:Y:S01]  /*4830*/  FADD.FTZ R31, R29, R38 ;  /* 0x000000261d1f7221 */ /* 0x000fe20000010000 */
[----:B------:R-:W-:Y:S02]  /*4840*/  F2FP.F16.F32.PACK_AB R136, R15, R136 ;  /* 0x000000880f88723e */ /* 0x000fe400000000ff */
[----:B------:R-:W-:Y:S01]  /*4850*/  F2FP.F16.F32.PACK_AB R138, R21, R138 ;  /* 0x0000008a158a723e */ /* 0x000fe200000000ff */
[----:B------:R-:W-:Y:S01]  /*4860*/  FADD.FTZ R38, R128, R31 ;  /* 0x0000001f80267221 */ /* 0x000fe20000010000 */
[----:B------:R-:W2:Y:S01]  /*4870*/  MUFU.EX2 R12, R12 ;  /* 0x0000000c000c7308 */ /* 0x000ea20000000800 */
[----:B0-----:R-:W-:Y:S01]  /*4880*/  FADD.FTZ R36, R10, R27 ;  /* 0x0000001b0a247221 */ /* 0x001fe20000010000 */
[----:B------:R-:W-:-:S02]  /*4890*/  F2FP.F16.F32.PACK_AB R132, R25, R132 ;  /* 0x000000841984723e */ /* 0x000fc400000000ff */
[----:B------:R-:W-:Y:S02]  /*48a0*/  F2FP.F16.F32.PACK_AB R134, R29, R134 ;  /* 0x000000861d86723e */ /* 0x000fe400000000ff */
[----:B------:R-:W-:Y:S02]  /*48b0*/  F2FP.F16.F32.PACK_AB R128, R33, R128 ;  /* 0x000000802180723e */ /* 0x000fe400000000ff */
[----:B------:R-:W0:Y:S01]  /*48c0*/  MUFU.EX2 R143, R143 ;  /* 0x0000008f008f7308 */ /* 0x000e220000000800 */
[----:B-1----:R-:W-:Y:S01]  /*48d0*/  FADD.FTZ R27, R141, R36 ;  /* 0x000000248d1b7221 */ /* 0x002fe20000010000 */
[----:B------:R-:W-:Y:S02]  /*48e0*/  F2FP.F16.F32.PACK_AB R151, R6, R151 ;  /* 0x000000970697723e */ /* 0x000fe400000000ff */
[----:B------:R-:W-:Y:S02]  /*48f0*/  F2FP.F16.F32.PACK_AB R145, R8, R145 ;  /* 0x000000910891723e */ /* 0x000fe400000000ff */
[----:B------:R-:W-:-:S02]  /*4900*/  F2FP.F16.F32.PACK_AB R147, R10, R147 ;  /* 0x000000930a93723e */ /* 0x000fc400000000ff */
[----:B------:R-:W1:Y:S01]  /*4910*/  MUFU.EX2 R14, R14 ;  /* 0x0000000e000e7308 */ /* 0x000e620000000800 */
[C---:B--2---:R-:W-:Y:S01]  /*4920*/  FADD.FTZ R36, R12.reuse, R27 ;  /* 0x0000001b0c247221 */ /* 0x044fe20000010000 */
[----:B------:R-:W-:-:S06]  /*4930*/  F2FP.F16.F32.PACK_AB R141, R12, R141 ;  /* 0x0000008d0c8d723e */ /* 0x000fcc00000000ff */
[----:B------:R-:W2:Y:S01]  /*4940*/  MUFU.EX2 R137, R137 ;  /* 0x0000008900897308 */ /* 0x000ea20000000800 */
[----:B0-----:R-:W-:-:S07]  /*4950*/  FADD.FTZ R27, R143, R36 ;  /* 0x000000248f1b7221 */ /* 0x001fce0000010000 */
[----:B------:R-:W0:Y:S01]  /*4960*/  MUFU.EX2 R20, R20 ;  /* 0x0000001400147308 */ /* 0x000e220000000800 */
[C---:B-1----:R-:W-:Y:S01]  /*4970*/  FADD.FTZ R36, R14.reuse, R27 ;  /* 0x0000001b0e247221 */ /* 0x042fe20000010000 */
[----:B------:R-:W-:Y:S01]  /*4980*/  FADD.FTZ R27, R33, R38 ;  /* 0x00000026211b7221 */ /* 0x000fe20000010000 */
[----:B------:R-:W-:-:S03]  /*4990*/  F2FP.F16.F32.PACK_AB R143, R14, R143 ;  /* 0x0000008f0e8f723e */ /* 0x000fc600000000ff */
[----:B------:R-:W-:Y:S01]  /*49a0*/  FADD.FTZ R38, R130, R27 ;  /* 0x0000001b82267221 */ /* 0x000fe20000010000 */
[----:B------:R-:W-:Y:S01]  /*49b0*/  F2FP.F16.F32.PACK_AB R130, R37, R130 ;  /* 0x000000822582723e */ /* 0x000fe200000000ff */
[----:B------:R-:W1:Y:S01]  /*49c0*/  MUFU.EX2 R139, R139 ;  /* 0x0000008b008b7308 */ /* 0x000e620000000800 */
[----:B--2---:R-:W-:Y:S01]  /*49d0*/  FADD.FTZ R3, R137, R36 ;  /* 0x0000002489037221 */ /* 0x004fe20000010000 */
[----:B------:R-:W-:-:S06]  /*49e0*/  FADD.FTZ R5, R37, R38 ;  /* 0x0000002625057221 */ /* 0x000fcc0000010000 */
        /* <DEDUP_REMOVED lines=31> */
[----:B0-----:R-:W-:-:S07]  /*4be0*/  FADD.FTZ R38, R124, R5 ;  /* 0x000000057c267221 */ /* 0x001fce0000010000 */
[----:B------:R-:W0:Y:S01]  /*4bf0*/  MUFU.EX2 R78, R78 ;  /* 0x0000004e004e7308 */ /* 0x000e220000000800 */
[C---:B-1----:R-:W-:Y:S01]  /*4c00*/  FADD.FTZ R3, R75.reuse, R4 ;  /* 0x000000044b037221 */ /* 0x042fe20000010000 */
[----:B------:R-:W-:-:S06]  /*4c10*/  F2FP.F16.F32.PACK_AB R125, R75, R74 ;  /* 0x0000004a4b7d723e */ /* 0x000fcc00000000ff */
[----:B------:R-:W1:Y:S01]  /*4c20*/  MUFU.EX2 R126, R126 ;  /* 0x0000007e007e7308 */ /* 0x000e620000000800 */
[C---:B--2---:R-:W-:Y:S01]  /*4c30*/  FADD.FTZ R5, R41.reuse, R38 ;  /* 0x0000002629057221 */ /* 0x044fe20000010000 */
[----:B------:R-:W-:-:S06]  /*4c40*/  F2FP.F16.F32.PACK_AB R124, R41, R124 ;  /* 0x0000007c297c723e */ /* 0x000fcc00000000ff */
[----:B------:R-:W2:Y:S01]  /*4c50*/  MUFU.EX2 R79, R79 ;  /* 0x0000004f004f7308 */ /* 0x000ea20000000800 */
[----:B0-----:R-:W-:-:S07]  /*4c60*/  FADD.FTZ R4, R78, R3 ;  /* 0x000000034e047221 */ /* 0x001fce0000010000 */
[----:B------:R-:W0:Y:S01]  /*4c70*/  MUFU.EX2 R45, R45 ;  /* 0x0000002d002d7308 */ /* 0x000e220000000800 */
[----:B-1----:R-:W-:-:S07]  /*4c80*/  FADD.FTZ R38, R126, R5 ;  /* 0x000000057e267221 */ /* 0x002fce0000010000 */
[----:B------:R-:W1:Y:S01]  /*4c90*/  MUFU.EX2 R82, R82 ;  /* 0x0000005200527308 */ /* 0x000e620000000800 */
[C---:B--2---:R-:W-:Y:S01]  /*4ca0*/  FADD.FTZ R3, R79.reuse, R4 ;  /* 0x000000044f037221 */ /* 0x044fe20000010000 */
[----:B------:R-:W-:-:S06]  /*4cb0*/  F2FP.F16.F32.PACK_AB R127, R79, R78 ;  /* 0x0000004e4f7f723e */ /* 0x000fcc00000000ff */
[----:B------:R-:W2:Y:S01]  /*4cc0*/  MUFU.EX2 R120, R120 ;  /* 0x0000007800787308 */ /* 0x000ea20000000800 */
[C---:B0-----:R-:W-:Y:S01]  /*4cd0*/  FADD.FTZ R5, R45.reuse, R38 ;  /* 0x000000262d057221 */ /* 0x041fe20000010000 */
[----:B------:R-:W-:-:S06]  /*4ce0*/  F2FP.F16.F32.PACK_AB R126, R45, R126 ;  /* 0x0000007e2d7e723e */ /* 0x000fcc00000000ff */
[----:B------:R-:W0:Y:S01]  /*4cf0*/  MUFU.EX2 R83, R83 ;  /* 0x0000005300537308 */ /* 0x000e220000000800 */
[----:B-1----:R-:W-:-:S07]  /*4d00*/  FADD.FTZ R4, R82, R3 ;  /* 0x0000000352047221 */ /* 0x002fce0000010000 */
        /* <DEDUP_REMOVED lines=9> */
[----:B--2---:R-:W-:Y:S01]  /*4da0*/  FADD.FTZ R4, R86, R3 ;  /* 0x0000000356047221 */ /* 0x004fe20000010000 */
[----:B------:R-:W-:-:S06]  /*4db0*/  VIADD R3, R88, 0xfffffffe ;  /* 0xfffffffe58037836 */ /* 0x000fcc0000000000 */
[----:B------:R-:W2:Y:S01]  /*4dc0*/  MUFU.EX2 R53, R53 ;  /* 0x0000003500357308 */ /* 0x000ea20000000800 */
[----:B0-----:R-:W-:Y:S01]  /*4dd0*/  FADD.FTZ R38, R122, R5 ;  /* 0x000000057a267221 */ /* 0x001fe20000010000 */
[C---:B-1----:R-:W-:Y:S01]  /*4de0*/  FADD.FTZ R4, R123.reuse, R4 ;  /* 0x000000047b047221 */ /* 0x042fe20000010000 */
[----:B------:R-:W-:Y:S02]  /*4df0*/  F2FP.F16.F32.PACK_AB R123, R123, R86 ;  /* 0x000000567b7b723e */ /* 0x000fe400000000ff */
        /* <DEDUP_REMOVED lines=13> */
.L_x_1062:
[----:B------:R-:W-:-:S11]  /*4ed0*/  UISETP.NE.AND UP2, UPT, UR7, 0x1, UPT ;  /* 0x000000010700788c */ /* 0x000fd6000bf45270 */
[----:B------:R-:W-:Y:S02]  /*4ee0*/  @UP2 ULDC.64 UR18, c[0x0][0x9e8] ;  /* 0x00027a0000122ab9 */ /* 0x000fe40000000a00 */
[----:B------:R-:W-:-:S04]  /*4ef0*/  UIMAD.WIDE.U32 UR10, UR14, UR18, URZ ;  /* 0x000000120e0a72a5 */ /* 0x000fc8000f8e003f */
[----:B------:R-:W-:-:S12]  /*4f00*/  @UP2 USHF.R.U32.HI UR14, URZ, UR19, UR11 ;  /* 0x000000133f0e2299 */ /* 0x000fd8000801160b */
.L_x_1063:
[----:B------:R-:W-:-:S04]  /*4f10*/  UIMAD UR7, UR14, UR7, UR7 ;  /* 0x000000070e0772a4 */ /* 0x000fc8000f8e0207 */
[----:B------:R-:W-:-:S04]  /*4f20*/  UISETP.LT.AND UP2, UPT, UR6, UR7, UPT ;  /* 0x000000070600728c */ /* 0x000fc8000bf41270 */
[----:B------:R-:W-:-:S12]  /*4f30*/  USEL UR6, UR6, UR7, UP2 ;  /* 0x0000000706067287 */ /* 0x000fd80009000000 */
.L_x_1061:
[----:B------:R-:W-:Y:S01]  /*4f40*/  USHF.R.S32.HI UR7, URZ, 0x1f, UR6 ;  /* 0x0000001f3f077899 */ /* 0x000fe20008011406 */
[----:B------:R-:W-:Y:S02]  /*4f50*/  CS2R R118, SRZ ;  /* 0x0000000000767805 */ /* 0x000fe4000001ff00 */
[----:B------:R-:W-:Y:S02]  /*4f60*/  CS2R R116, SRZ ;  /* 0x0000000000747805 */ /* 0x000fe4000001ff00 */
[----:B------:R-:W-:Y:S01]  /*4f70*/  CS2R R114, SRZ ;  /* 0x0000000000727805 */ /* 0x000fe2000001ff00 */
[----:B------:R-:W-:Y:S01]  /*4f80*/  ULEA.HI UR7, UR7, UR6, URZ, 0x7 ;  /* 0x0000000607077291 */ /* 0x000fe2000f8f383f */
[----:B------:R-:W-:Y:S02]  /*4f90*/  CS2R R112, SRZ ;  /* 0x0000000000707805 */ /* 0x000fe4000001ff00 */
[----:B------:R-:W-:Y:S02]  /*4fa0*/  CS2R R110, SRZ ;  /* 0x00000000006e7805 */ /* 0x000fe4000001ff00 */
[----:B------:R-:W-:Y:S01]  /*4fb0*/  CS2R R108, SRZ ;  /* 0x00000000006c7805 */ /* 0x000fe2000001ff00 */
        /* <DEDUP_REMOVED lines=10> */
[----:B------:R-:W-:Y:S02]  /*5060*/  CS2R R92, SRZ ;  /* 0x00000000005c7805 */ /* 0x000fe4000001ff00 */
[----:B------:R-:W-:Y:S02]  /*5070*/  CS2R R90, SRZ ;  /* 0x00000000005a7805 */ /* 0x000fe4000001ff00 */
[----:B------:R-:W-:Y:S02]  /*5080*/  CS2R R88, SRZ ;  /* 0x0000000000587805 */ /* 0x000fe4000001ff00 */
[----:B------:R-:W-:-:S13]  /*5090*/  ISETP.GE.AND P2, PT, R3, UR27, PT ;  /* 0x0000001b03007c0c */ /* 0x000fda000bf46270 */
[----:B------:R-:W-:Y:S05]  /*50a0*/  @!P2 BRA `(.L_x_1064) ;  /* 0x0000002c007ca947 */ /* 0x000fea0003800000 */
[----:B------:R-:W-:Y:S01]  /*50b0*/  IMAD.MOV.U32 R119, RZ, RZ, RZ ;  /* 0x000000ffff777224 */ /* 0x000fe200078e00ff */
[----:B------:R-:W-:Y:S01]  /*50c0*/  ULDC UR22, c[0x0][0x9e4] ;  /* 0x0002790000167ab9 */ /* 0x000fe20000000800 */
[----:B------:R-:W-:Y:S01]  /*50d0*/  ULDC UR23, c[0x0][0x9dc] ;  /* 0x0002770000177ab9 */ /* 0x000fe20000000800 */
[----:B------:R-:W-:Y:S01]  /*50e0*/  ULDC UR21, c[0x0][0x988] ;  /* 0x0002620000157ab9 */ /* 0x000fe20000000800 */
[----:B------:R-:W-:-:S05]  /*50f0*/  ULDC UR24, c[0x0][0x9e0] ;  /* 0x0002780000187ab9 */ /* 0x000fca0000000800 */
.L_x_1081:
        /* <DEDUP_REMOVED lines=9> */
.L_x_1066:
[----:B------:R-:W-:Y:S01]  /*5190*/  ULEA UR6, UR26, UR45, 0x3 ;  /* 0x0000002d1a067291 */ /* 0x000fe2000f8e183f */
[----:B------:R-:W-:-:S05]  /*51a0*/  IMAD.U32 R6, RZ, RZ, UR25 ;  /* 0x00000019ff067e24 */ /* 0x000fca000f8e00ff */
[----:B------:R-:W-:-:S04]  /*51b0*/  SHF.L.U32 R6, R6, 0x1f, RZ ;  /* 0x0000001f06067819 */ /* 0x000fc800000006ff */
[----:B------:R0:W1:Y:S01]  /*51c0*/  SYNCS.PHASECHK.TRANS64.TRYWAIT P2, [UR6+0x16830], R6 ;  /* 0x01683006ff0075a7 */ /* 0x0000620008040146 */
[----:B------:R-:W-:Y:S05]  /*51d0*/  @!P0 BRA `(.L_x_1067) ;  /* 0x0000000000048947 */ /* 0x000fea0003800000 */
[----:B------:R-:W-:Y:S01]  /*51e0*/  BPT.TRAP 0x1 ;  /* 0x000000040000795c */ /* 0x000fe20000300000 */
.L_x_1067:
[----:B-1----:R-:W-:Y:S05]  /*51f0*/  @P2 BRA `(.L_x_1065) ;  /* 0x0000000000082947 */ /* 0x002fea0003800000 */
[----:B------:R-:W1:Y:S02]  /*5200*/  SYNCS.PHASECHK.TRANS64.TRYWAIT P2, [UR6+0x16830], R6 ;  /* 0x01683006ff0075a7 */ /* 0x000e640008040146 */
[----:B-1----:R-:W-:Y:S05]  /*5210*/  @!P2 BRA `(.L_x_1068) ;  /* 0x0000010c0004a947 */ /* 0x002fea0003800000 */
.L_x_1065:
[----:B-1----:R-:W1:Y:S01]  /*5220*/  S2R R7, SR_TID.X ;  /* 0x0000000000077919 */ /* 0x002e620000002100 */
[----:B------:R-:W-:Y:S01]  /*5230*/  ULEA UR18, UR26, UR20, 0xa ;  /* 0x000000141a127291 */ /* 0x000fe2000f8e503f */
[----:B------:R-:W-:Y:S01]  /*5240*/  UMOV UR19, 0x40000040 ;  /* 0x4000004000137882 */ /* 0x000fe20000000000 */
[----:B------:R-:W-:Y:S02]  /*5250*/  UMOV UR7, 0x40000040 ;  /* 0x4000004000077882 */ /* 0x000fe40000000000 */
[----:B------:R-:W-:Y:S02]  /*5260*/  UIADD3 UR6, UR18, 0x2, URZ ;  /* 0x0000000212067890 */ /* 0x000fe4000fffe03f */
        /* <DEDUP_REMOVED lines=22> */
.L_x_1070:
[----:B------:R-:W-:Y:S01]  /*53d0*/  ULEA UR6, UR47, UR45, 0x3 ;  /* 0x0000002d2f067291 */ /* 0x000fe2000f8e183f */
[----:B------:R-:W-:-:S05]  /*53e0*/  IMAD.U32 R6, RZ, RZ, UR50 ;  /* 0x00000032ff067e24 */ /* 0x000fca000f8e00ff */
[----:B------:R-:W-:-:S04]  /*53f0*/  SHF.L.U32 R6, R6, 0x1f, RZ ;  /* 0x0000001f06067819 */ /* 0x000fc800000006ff */
[----:B------:R0:W1:Y:S01]  /*5400*/  SYNCS.PHASECHK.TRANS64.TRYWAIT P2, [UR6+0x16850], R6 ;  /* 0x01685006ff0075a7 */ /* 0x0000620008040146 */
[----:B------:R-:W-:Y:S05]  /*5410*/  @!P0 BRA `(.L_x_1071) ;  /* 0x0000000000048947 */ /* 0x000fea0003800000 */
[----:B------:R-:W-:Y:S01]  /*5420*/  BPT.TRAP 0x1 ;  /* 0x000000040000795c */ /* 0x000fe20000300000 */
.L_x_1071:
[----:B-1----:R-:W-:Y:S05]  /*5430*/  @P2 BRA `(.L_x_1069) ;  /* 0x0000000000082947 */ /* 0x002fea0003800000 */
[----:B------:R-:W1:Y:S02]  /*5440*/  SYNCS.PHASECHK.TRANS64.TRYWAIT P2, [UR6+0x16850], R6 ;  /* 0x01685006ff0075a7 */ /* 0x000e640008040146 */
[----:B-1----:R-:W-:Y:S05]  /*5450*/  @!P2 BRA `(.L_x_1072) ;  /* 0x00000108008ca947 */ /* 0x002fea0003800000 */
.L_x_1069:
[----:B------:R-:W-:Y:S01]  /*5460*/  UIADD3 UR6, UR45, 0x400, URZ ;  /* 0x000004002d067890 */ /* 0x000fe2000fffe03f */
[----:B------:R-:W-:Y:S01]  /*5470*/  WARPGROUP.ARRIVE ;  /* 0x00000000000079c5 */ /* 0x000fe20000000000 */
[----:B------:R-:W-:-:S05]  /*5480*/  UMOV UR7, 0x40000040 ;  /* 0x4000004000077882 */ /* 0x000fca0000000000 */
[----:B------:R-:W2:Y:S01]  /*5490*/  S2R R9, SR_TID.X ;  /* 0x0000000000097919 */ /* 0x000ea20000002100 */
[----:B------:R-:W-:Y:S01]  /*54a0*/  USHF.R.U32.HI UR6, URZ, 0x4, UR6 ;  /* 0x000000043f067899 */ /* 0x000fe20008011606 */
[----:B------:R-:W-:Y:S01]  /*54b0*/  PLOP3.LUT P2, PT, PT, PT, UP0, 0x80, 0x0 ;  /* 0x000000000000781c */ /* 0x000fe20003f4f008 */
[----:B------:R-:W-:Y:S01]  /*54c0*/  VIADD R14, R17, UR39 ;  /* 0x00000027110e7c36 */ /* 0x000fe20008000000 */
[----:B------:R-:W-:Y:S01]  /*54d0*/  PLOP3.LUT P3, PT, PT, PT, UP0, 0x80, 0x0 ;  /* 0x000000000000781c */ /* 0x000fe20003f6f008 */
[----:B------:R-:W-:Y:S01]  /*54e0*/  ULOP3.LUT UR6, UR6, 0x3fff, URZ, 0xc0, !UPT ;  /* 0x00003fff06067892 */ /* 0x000fe2000f8ec03f */
[----:B-1----:R-:W-:-:S03]  /*54f0*/  IMAD.U32 R7, RZ, RZ, UR26 ;  /* 0x0000001aff077e24 */ /* 0x002fc6000f8e00ff */
[----:B------:R-:W-:Y:S02]  /*5500*/  ULEA UR10, UR47, UR6, 0xa ;  /* 0x000000062f0a7291 */ /* 0x000fe4000f8e503f */
[----:B------:R-:W-:-:S05]  /*5510*/  @!P1 LEA R7, R7, UR45, 0x3 ;  /* 0x0000002d07079c11 */ /* 0x000fca000f8e18ff */
[----:B------:R-:W-:Y:S01]  /*5520*/  UMOV UR6, UR10 ;  /* 0x0000000a00067c82 */ /* 0x000fe20008000000 */
[----:B------:R-:W-:Y:S01]  /*5530*/  @!P1 VIADD R7, R7, 0x16840 ;  /* 0x0001684007079836 */ /* 0x000fe20000000000 */
[----:B------:R-:W-:Y:S01]  /*5540*/  HGMMA.64x64x16.F32 R88, R148, gdesc[UR4].tnspB, R88, gsb0 ;  /* 0x40e0000494587df0 */ /* 0x000fe20008000858 */
[----:B------:R-:W-:Y:S01]  /*5550*/  UIADD3 UR6, UR10, 0x80, URZ ;  /* 0x000000800a067890 */ /* 0x000fe2000fffe03f */
[----:B------:R-:W-:Y:S02]  /*5560*/  UMOV UR7, 0x40000040 ;  /* 0x4000004000077882 */ /* 0x000fe40000000000 */
[----:B------:R-:W-:Y:S02]  /*5570*/  @!P1 PRMT R7, RZ, 0x654, R7 ;  /* 0x00000654ff079816 */ /* 0x000fe40000000007 */
[----:B--2---:R-:W-:Y:S01]  /*5580*/  SHF.R.U32.HI R8, RZ, 0x7, R9 ;  /* 0x00000007ff087819 */ /* 0x004fe20000011609 */
        /* <DEDUP_REMOVED lines=33> */
[----:B------:R-:W-:Y:S02]  /*57a0*/  @UP0 ULDC UR6, c[0x0][0x44c] ;  /* 0x0001130000060ab9 */ /* 0x000fe40000000800 */
[----:B0-----:R-:W-:Y:S01]  /*57b0*/  @P2 IMAD.HI.U32 R6, R14, UR6, RZ ;  /* 0x000000060e062c27 */ /* 0x001fe2000f8e00ff */
[----:B------:R-:W-:Y:S01]  /*57c0*/  @UP0 ULDC UR6, c[0x0][0x450] ;  /* 0x0001140000060ab9 */ /* 0x000fe20000000800 */
[----:B------:R-:W-:Y:S02]  /*57d0*/  ISETP.GE.U32.AND P2, PT, R9, 0x180, PT ;  /* 0x000001800900780c */ /* 0x000fe40003f46070 */
[----:B------:R-:W-:Y:S01]  /*57e0*/  IMAD.SHL.U32 R9, R3, 0x80, RZ ;  /* 0x0000008003097824 */ /* 0x000fe200078e00ff */
[----:B------:R-:W-:Y:S01]  /*57f0*/  @P3 SHF.R.U32.HI R14, RZ, UR6, R6 ;  /* 0x00000006ff0e3c19 */ /* 0x000fe20008011606 */
[----:B------:R-:W-:Y:S01]  /*5800*/  VIADD R6, R8, 0x9 ;  /* 0x0000000908067836 */ /* 0x000fe20000000000 */
[----:B------:R-:W-:Y:S01]  /*5810*/  ULOP3.LUT UR6, URZ, UR23, URZ, 0x33, !UPT ;  /* 0x000000173f067292 */ /* 0x000fe2000f8e333f */
[----:B------:R-:W-:-:S02]  /*5820*/  IMAD.U32 R8, RZ, RZ, UR46 ;  /* 0x0000002eff087e24 */ /* 0x000fc4000f8e00ff */
[----:B------:R-:W0:Y:S01]  /*5830*/  SHFL.IDX PT, R11, R14, RZ, 0x1c1f ;  /* 0x001c1fff0e0b7589 */ /* 0x000e2200000e0000 */
[----:B------:R-:W-:Y:S02]  /*5840*/  SEL R6, R6, 0x9, !P2 ;  /* 0x0000000906067807 */ /* 0x000fe40005000000 */
[----:B------:R-:W-:Y:S01]  /*5850*/  PLOP3.LUT P2, PT, PT, PT, UP1, 0x40, 0x0 ;  /* 0x000000000000781c */ /* 0x000fe20003f4e818 */
[----:B------:R-:W-:Y:S02]  /*5860*/  WARPGROUP.DEPBAR.LE gsb0, 0x0 ;  /* 0x00008000000079c5 */ /* 0x000fe40000010000 */
[----:B------:R1:W-:Y:S06]  /*5870*/  BAR.ARV R6, 0x100 ;  /* 0x000400060000751d */ /* 0x0003ec0000002000 */
[----:B------:R2:W-:Y:S02]  /*5880*/  @!P1 SYNCS.ARRIVE.TRANS64.RED.A1T0 RZ, [R7+URZ], RZ ;  /* 0x000000ff07ff99a7 */ /* 0x0005e4000810043f */
[----:B--2---:R-:W-:-:S04]  /*5890*/  IADD3 R7, -R16, 0x1, -R9 ;  /* 0x0000000110077810 */ /* 0x004fc80007ffe909 */
[----:B------:R-:W-:-:S05]  /*58a0*/  IADD3 R7, -R8, UR40, R7 ;  /* 0x0000002808077c10 */ /* 0x000fca000fffe107 */
[C---:B------:R-:W-:Y:S02]  /*58b0*/  VIADD R13, R7.reuse, UR24 ;  /* 0x00000018070d7c36 */ /* 0x040fe40008000000 */
[----:B------:R-:W-:Y:S02]  /*58c0*/  VIADD R12, R7, UR6 ;  /* 0x00000006070c7c36 */ /* 0x000fe40008000000 */
[--C-:B0-----:R-:W-:Y:S02]  /*58d0*/  IMAD.IADD R10, R13, 0x1, R11.reuse ;  /* 0x000000010d0a7824 */ /* 0x101fe400078e020b */
[----:B------:R-:W-:Y:S01]  /*58e0*/  IMAD.IADD R8, R12, 0x1, R11 ;  /* 0x000000010c087824 */ /* 0x000fe200078e020b */
[----:B-1----:R-:W-:Y:S06]  /*58f0*/  @P2 BRA `(.L_x_1073) ;  /* 0x00000000005c2947 */ /* 0x002fec0003800000 */
[----:B------:R-:W-:Y:S01]  /*5900*/  IMAD.U32 R6, RZ, RZ, UR46 ;  /* 0x0000002eff067e24 */ /* 0x000fe2000f8e00ff */
[----:B------:R-:W-:Y:S04]  /*5910*/  BSSY B0, `(.L_x_1074) ;  /* 0x0000011000007945 */ /* 0x000fe80003800000 */
[----:B------:R-:W-:-:S04]  /*5920*/  IADD3 R11, -R6, UR40, R11 ;  /* 0x00000028060b7c10 */ /* 0x000fc8000fffe10b */
        /* <DEDUP_REMOVED lines=10> */
.L_x_1075:
[----:B------:R-:W-:-:S05]  /*59d0*/  IMAD.U32 R20, RZ, RZ, UR22 ;  /* 0x00000016ff147e24 */ /* 0x000fca000f8e00ff */
[----:B------:R-:W-:-:S13]  /*59e0*/  ISETP.NE.AND P2, PT, R20, 0x1, PT ;  /* 0x000000011400780c */ /* 0x000fda0003f45270 */
[----:B------:R-:W0:Y:S02]  /*59f0*/  @P2 LDC.64 R6, c[0x0][0x9e8] ;  /* 0x00027a00ff062b82 */ /* 0x000e240000000a00 */
[----:B0-----:R-:W-:-:S05]  /*5a00*/  @P2 IMAD.HI.U32 R6, R11, R6, RZ ;  /* 0x000000060b062227 */ /* 0x001fca00078e00ff */
[----:B------:R-:W-:-:S07]  /*5a10*/  @P2 SHF.R.U32.HI R11, RZ, R7, R6 ;  /* 0x00000007ff0b2219 */ /* 0x000fce0000011606 */
.L_x_1076:
[----:B------:R-:W-:Y:S05]  /*5a20*/  BSYNC B0 ;  /* 0x0000000000007941 */ /* 0x000fea0003800000 */
.L_x_1074:
[----:B------:R-:W-:-:S04]  /*5a30*/  IMAD R11, R11, R20, -R9 ;  /* 0x000000140b0b7224 */ /* 0x000fc800078e0a09 */
[----:B------:R-:W-:-:S05]  /*5a40*/  IMAD.IADD R11, R11, 0x1, -R16 ;  /* 0x000000010b0b7824 */ /* 0x000fca00078e0a10 */
[----:B------:R-:W-:Y:S02]  /*5a50*/  VIADDMNMX R10, R11, R20, R10, PT ;  /* 0x000000140b0a7246 */ /* 0x000fe4000380010a */
[----:B------:R-:W-:-:S07]  /*5a60*/  VIMNMX R8, R8, R11, !PT ;  /* 0x0000000b08087248 */ /* 0x000fce0007fe0100 */
.L_x_1073:
        /* <DEDUP_REMOVED lines=115> */
.L_x_1079:
[----:B------:R-:W-:-:S05]  /*61a0*/  IMAD.U32 R10, RZ, RZ, UR22 ;  /* 0x00000016ff0a7e24 */ /* 0x000fca000f8e00ff */
[----:B------:R-:W-:-:S13]  /*61b0*/  ISETP.NE.AND P3, PT, R10, 0x1, PT ;  /* 0x000000010a00780c */ /* 0x000fda0003f65270 */
[----:B------:R-:W0:Y:S02]  /*61c0*/  @P3 LDC.64 R6, c[0x0][0x9e8] ;  /* 0x00027a00ff063b82 */ /* 0x000e240000000a00 */
[----:B0-----:R-:W-:-:S05]  /*61d0*/  @P3 IMAD.HI.U32 R6, R8, R6, RZ ;  /* 0x0000000608063227 */ /* 0x001fca00078e00ff */
[----:B------:R-:W-:-:S07]  /*61e0*/  @P3 SHF.R.U32.HI R8, RZ, R7, R6 ;  /* 0x00000007ff083219 */ /* 0x000fce0000011606 */
.L_x_1080:
[----:B------:R-:W-:Y:S05]  /*61f0*/  BSYNC B0 ;  /* 0x0000000000007941 */ /* 0x000fea0003800000 */
.L_x_1078:
[----:B------:R-:W-:-:S04]  /*6200*/  IMAD R9, R8, R10, -R9 ;  /* 0x0000000a08097224 */ /* 0x000fc800078e0a09 */
[----:B------:R-:W-:-:S05]  /*6210*/  IMAD.IADD R9, R9, 0x1, -R16 ;  /* 0x0000000109097824 */ /* 0x000fca00078e0a10 */
[----:B------:R-:W-:Y:S02]  /*6220*/  VIADDMNMX R13, R9, R10, R13, PT ;  /* 0x0000000a090d7246 */ /* 0x000fe4000380010d */
[----:B------:R-:W-:-:S07]  /*6230*/  VIMNMX R12, R12, R9, !PT ;  /* 0x000000090c0c7248 */ /* 0x000fce0007fe0100 */
.L_x_1077:
[----:B------:R-:W-:Y:S01]  /*6240*/  FMNMX.FTZ R6, R11, R2, !PT ;  /* 0x000000020b067209 */ /* 0x000fe20007810000 */
[----:B------:R-:W-:Y:S01]  /*6250*/  UMOV UR50, UR25 ;  /* 0x0000001900327c82 */ /* 0x000fe20008000000 */
[----:B------:R-:W-:Y:S02]  /*6260*/  ISETP.GT.AND P5, PT, R12, 0x8, P2 ;  /* 0x000000080c00780c */ /* 0x000fe400017a4270 */
[----:B------:R-:W-:Y:S02]  /*6270*/  FMNMX.FTZ R7, R25, R6, !PT ;  /* 0x0000000619077209 */ /* 0x000fe40007810000 */
[----:B------:R-:W-:Y:S02]  /*6280*/  ISETP.LT.OR P5, PT, R13, 0x9, P5 ;  /* 0x000000090d00780c */ /* 0x000fe40002fa1670 */
[----:B------:R-:W-:Y:S02]  /*6290*/  FMNMX.FTZ R6, R28, R7, !PT ;  /* 0x000000071c067209 */ /* 0x000fe40007810000 */
[----:B------:R-:W-:-:S02]  /*62a0*/  FSEL R30, R30, -INF , !P5 ;  /* 0xff8000001e1e7808 */ /* 0x000fc40006800000 */
[----:B------:R-:W-:Y:S02]  /*62b0*/  FMNMX.FTZ R7, R29, R6, !PT ;  /* 0x000000061d077209 */ /* 0x000fe40007810000 */
        /* <DEDUP_REMOVED lines=12> */
[----:B------:R-:W-:Y:S02]  /*6380*/  ISETP.GT.AND P5, PT, R12, RZ, P2 ;  /* 0x000000ff0c00720c */ /* 0x000fe400017a4270 */
        /* <DEDUP_REMOVED lines=13> */
[----:B------:R-:W-:Y:S02]  /*6460*/  FMNMX.FTZ R10, R15, R0, !PT ;  /* 0x000000000f0a7209 */ /* 0x000fe40007810000 */
[----:B------:R-:W-:Y:S02]  /*6470*/  FMNMX.FTZ R7, R57, R6, !PT ;  /* 0x0000000639077209 */ /* 0x000fe40007810000 */
[----:B------:R-:W-:-:S02]  /*6480*/  ISETP.GT.AND P4, PT, R12, 0x10, P2 ;  /* 0x000000100c00780c */ /* 0x000fc40001784270 */
[----:B------:R-:W-:Y:S02]  /*6490*/  FMNMX.FTZ R6, R60, R7, !PT ;  /* 0x000000073c067209 */ /* 0x000fe40007810000 */
[----:B------:R-:W-:Y:S02]  /*64a0*/  ISETP.LT.OR P3, PT, R13, 0xa, P3 ;  /* 0x0000000a0d00780c */ /* 0x000fe40001f61670 */
[----:B------:R-:W-:Y:S02]  /*64b0*/  FMNMX.FTZ R7, R61, R6, !PT ;  /* 0x000000063d077209 */ /* 0x000fe40007810000 */
[----:B------:R-:W-:Y:S02]  /*64c0*/  FMNMX.FTZ R21, R27, R10, !PT ;  /* 0x0000000a1b157209 */ /* 0x000fe40007810000 */
[----:B------:R-:W-:Y:S02]  /*64d0*/  FMNMX.FTZ R6, R64, R7, !PT ;  /* 0x0000000740067209 */ /* 0x000fe40007810000 */
[----:B------:R-:W-:-:S02]  /*64e0*/  ISETP.LT.OR P4, PT, R13, 0x11, P4 ;  /* 0x000000110d00780c */ /* 0x000fc40002781670 */
[----:B------:R-:W-:Y:S02]  /*64f0*/  FMNMX.FTZ R7, R65, R6, !PT ;  /* 0x0000000641077209 */ /* 0x000fe40007810000 */
[----:B------:R-:W-:Y:S02]  /*6500*/  FSEL R31, R31, -INF , !P3 ;  /* 0xff8000001f1f7808 */ /* 0x000fe40005800000 */
[----:B------:R-:W-:Y:S02]  /*6510*/  FMNMX.FTZ R6, R68, R7, !PT ;  /* 0x0000000744067209 */ /* 0x000fe40007810000 */
[----:B------:R-:W-:Y:S02]  /*6520*/  FMNMX.FTZ R10, R30, R21, !PT ;  /* 0x000000151e0a7209 */ /* 0x000fe40007810000 */
        /* <DEDUP_REMOVED lines=17> */
[C---:B------:R-:W-:Y:S02]  /*6640*/  ISETP.GT.AND P3, PT, R12.reuse, 0x21, P2 ;  /* 0x000000210c00780c */ /* 0x040fe40001764270 */
[----:B------:R-:W-:Y:S01]  /*6650*/  FSEL R39, R39, -INF , !P4 ;  /* 0xff80000027277808 */ /* 0x000fe20006000000 */
[----:B------:R-:W0:Y:S01]  /*6660*/  SHFL.BFLY PT, R6, R7, 0x2, 0x1f ;  /* 0x0c401f0007067f89 */ /* 0x000e2200000e0000 */
[----:B------:R-:W-:-:S02]  /*6670*/  ISETP.GT.AND P4, PT, R12, 0x28, P2 ;  /* 0x000000280c00780c */ /* 0x000fc40001784270 */
[C---:B------:R-:W-:Y:S02]  /*6680*/  ISETP.LT.OR P3, PT, R13.reuse, 0x22, P3 ;  /* 0x000000220d00780c */ /* 0x040fe40001f61670 */
[----:B------:R-:W-:Y:S02]  /*6690*/  ISETP.LT.OR P4, PT, R13, 0x29, P4 ;  /* 0x000000290d00780c */ /* 0x000fe40002781670 */
[----:B------:R-:W-:Y:S02]  /*66a0*/  FSEL R43, R43, -INF , !P3 ;  /* 0xff8000002b2b7808 */ /* 0x000fe40005800000 */
[----:B------:R-:W-:Y:S02]  /*66b0*/  ISETP.GT.AND P3, PT, R12, 0x29, P2 ;  /* 0x000000290c00780c */ /* 0x000fe40001764270 */
[----:B------:R-:W-:Y:S02]  /*66c0*/  FSEL R46, R46, -INF , !P4 ;  /* 0xff8000002e2e7808 */ /* 0x000fe40006000000 */
[----:B------:R-:W-:-:S02]  /*66d0*/  ISETP.GT.AND P4, PT, R12, 0x30, P2 ;  /* 0x000000300c00780c */ /* 0x000fc40001784270 */
[----:B------:R-:W-:Y:S02]  /*66e0*/  ISETP.LT.OR P5, PT, R13, 0x2a, P3 ;  /* 0x0000002a0d00780c */ /* 0x000fe40001fa1670 */
[C---:B------:R-:W-:Y:S02]  /*66f0*/  ISETP.GT.AND P3, PT, R12.reuse, 0x31, P2 ;  /* 0x000000310c00780c */ /* 0x040fe40001764270 */
[----:B------:R-:W-:Y:S02]  /*6700*/  FSEL R47, R47, -INF , !P5 ;  /* 0xff8000002f2f7808 */ /* 0x000fe40006800000 */
[----:B------:R-:W-:Y:S02]  /*6710*/  ISETP.LT.OR P4, PT, R13, 0x31, P4 ;  /* 0x000000310d00780c */ /* 0x000fe40002781670 */
[----:B------:R-:W-:Y:S02]  /*6720*/  ISETP.GT.AND P5, PT, R12, 0x38, P2 ;  /* 0x000000380c00780c */ /* 0x000fe400017a4270 */
[----:B0-----:R-:W-:-:S02]  /*6730*/  FMNMX.FTZ R8, R7, R6, !PT ;  /* 0x0000000607087209 */ /* 0x001fc40007810000 */
[----:B------:R-:W-:Y:S02]  /*6740*/  ISETP.LT.OR P3, PT, R13, 0x32, P3 ;  /* 0x000000320d00780c */ /* 0x000fe40001f61670 */
[----:B------:R-:W-:Y:S01]  /*6750*/  FSEL R50, R50, -INF , !P4 ;  /* 0xff80000032327808 */ /* 0x000fe20006000000 */
[----:B------:R-:W0:Y:S01]  /*6760*/  SHFL.BFLY PT, R9, R8, 0x1, 0x1f ;  /* 0x0c201f0008097f89 */ /* 0x000e2200000e0000 */
[C---:B------:R-:W-:Y:S02]  /*6770*/  ISETP.GT.AND P4, PT, R12.reuse, 0x39, P2 ;  /* 0x000000390c00780c */ /* 0x040fe40001784270 */
[----:B------:R-:W-:Y:S02]  /*6780*/  FSEL R51, R51, -INF , !P3 ;  /* 0xff80000033337808 */ /* 0x000fe40005800000 */
[----:B------:R-:W-:Y:S02]  /*6790*/  ISETP.LT.OR P5, PT, R13, 0x39, P5 ;  /* 0x000000390d00780c */ /* 0x000fe40002fa1670 */
[----:B------:R-:W-:-:S02]  /*67a0*/  ISETP.GT.AND P3, PT, R12, 0x40, P2 ;  /* 0x000000400c00780c */ /* 0x000fc40001764270 */
[----:B------:R-:W-:Y:S02]  /*67b0*/  ISETP.LT.OR P4, PT, R13, 0x3a, P4 ;  /* 0x0000003a0d00780c */ /* 0x000fe40002781670 */
[----:B------:R-:W-:Y:S02]  /*67c0*/  FSEL R54, R54, -INF , !P5 ;  /* 0xff80000036367808 */ /* 0x000fe40006800000 */
[C---:B------:R-:W-:Y:S02]  /*67d0*/  ISETP.GT.AND P5, PT, R12.reuse, 0x41, P2 ;  /* 0x000000410c00780c */ /* 0x040fe400017a4270 */
[----:B------:R-:W-:Y:S02]  /*67e0*/  FSEL R55, R55, -INF , !P4 ;  /* 0xff80000037377808 */ /* 0x000fe40006000000 */
[----:B------:R-:W-:Y:S02]  /*67f0*/  ISETP.LT.OR P3, PT, R13, 0x41, P3 ;  /* 0x000000410d00780c */ /* 0x000fe40001f61670 */
[----:B------:R-:W-:-:S02]  /*6800*/  ISETP.GT.AND P4, PT, R12, 0x48, P2 ;  /* 0x000000480c00780c */ /* 0x000fc40001784270 */
[----:B------:R-:W-:Y:S02]  /*6810*/  ISETP.LT.OR P5, PT, R13, 0x42, P5 ;  /* 0x000000420d00780c */ /* 0x000fe40002fa1670 */
[----:B------:R-:W-:Y:S02]  /*6820*/  FSEL R58, R58, -INF , !P3 ;  /* 0xff8000003a3a7808 */ /* 0x000fe40005800000 */
[----:B0-----:R-:W-:Y:S02]  /*6830*/  FMNMX.FTZ R6, R8, R9, !PT ;  /* 0x0000000908067209 */ /* 0x001fe40007810000 */
[----:B------:R-:W-:Y:S02]  /*6840*/  ISETP.GT.AND P3, PT, R12, 0x49, P2 ;  /* 0x000000490c00780c */ /* 0x000fe40001764270 */
[C---:B------:R-:W-:Y:S01]  /*6850*/  FSETP.NEU.FTZ.AND P6, PT, R6.reuse, -INF , PT ;  /* 0xff8000000600780b */ /* 0x040fe20003fdd000 */
[----:B------:R-:W-:Y:S01]  /*6860*/  FMUL.FTZ R9, R6, UR21 ;  /* 0x0000001506097c20 */ /* 0x000fe20008410000 */
[----:B------:R-:W-:-:S02]  /*6870*/  FSEL R59, R59, -INF , !P5 ;  /* 0xff8000003b3b7808 */ /* 0x000fc40006800000 */
[----:B------:R-:W-:Y:S02]  /*6880*/  ISETP.LT.OR P4, PT, R13, 0x49, P4 ;  /* 0x000000490d00780c */ /* 0x000fe40002781670 */
[----:B------:R-:W-:Y:S02]  /*6890*/  FSEL R8, R9, RZ, P6 ;  /* 0x000000ff09087208 */ /* 0x000fe40003000000 */
[----:B------:R-:W-:Y:S02]  /*68a0*/  ISETP.GT.AND P5, PT, R12, 0x50, P2 ;  /* 0x000000500c00780c */ /* 0x000fe400017a4270 */
[----:B------:R-:W-:Y:S01]  /*68b0*/  ISETP.LT.OR P3, PT, R13, 0x4a, P3 ;  /* 0x0000004a0d00780c */ /* 0x000fe20001f61670 */
[--C-:B------:R-:W-:Y:S01]  /*68c0*/  FFMA.FTZ R7, R25, UR21, -R8.reuse ;  /* 0x0000001519077c23 */ /* 0x100fe20008010808 */
[----:B------:R-:W-:Y:S01]  /*68d0*/  FMNMX.FTZ R25, R35, R10, !PT ;  /* 0x0000000a23197209 */ /* 0x000fe20007810000 */
[--C-:B------:R-:W-:Y:S01]  /*68e0*/  FFMA.FTZ R9, R29, UR21, -R8.reuse ;  /* 0x000000151d097c23 */ /* 0x100fe20008010808 */
[--C-:B------:R-:W-:Y:S01]  /*68f0*/  FFMA.FTZ R148, R11, UR21, -R8.reuse ;  /* 0x000000150b947c23 */ /* 0x100fe20008010808 */
[--C-:B------:R-:W-:Y:S01]  /*6900*/  FFMA.FTZ R11, R33, UR21, -R8.reuse ;  /* 0x00000015210b7c23 */ /* 0x100fe20008010808 */
[----:B------:R-:W-:Y:S01]  /*6910*/  FMNMX.FTZ R10, R38, R25, !PT ;  /* 0x00000019260a7209 */ /* 0x000fe20007810000 */
[--C-:B------:R-:W-:Y:S01]  /*6920*/  FFMA.FTZ R21, R37, UR21, -R8.reuse ;  /* 0x0000001525157c23 */ /* 0x100fe20008010808 */
[----:B------:R-:W-:Y:S01]  /*6930*/  FSEL R62, R62, -INF , !P4 ;  /* 0xff8000003e3e7808 */ /* 0x000fe20006000000 */
[--C-:B------:R-:W-:Y:S01]  /*6940*/  FFMA.FTZ R150, R28, UR21, -R8.reuse ;  /* 0x000000151c967c23 */ /* 0x100fe20008010808 */
[----:B------:R-:W-:Y:S01]  /*6950*/  FMNMX.FTZ R25, R39, R10, !PT ;  /* 0x0000000a27197209 */ /* 0x000fe20007810000 */
[--C-:B------:R-:W-:Y:S01]  /*6960*/  FFMA.FTZ R144, R32, UR21, -R8.reuse ;  /* 0x0000001520907c23 */ /* 0x100fe20008010808 */
[----:B------:R-:W-:Y:S01]  /*6970*/  ISETP.GT.AND P4, PT, R12, 0x51, P2 ;  /* 0x000000510c00780c */ /* 0x000fe20001784270 */
[--C-:B------:R-:W-:Y:S01]  /*6980*/  FFMA.FTZ R146, R36, UR21, -R8.reuse ;  /* 0x0000001524927c23 */ /* 0x100fe20008010808 */
[----:B------:R-:W-:Y:S01]  /*6990*/  FMNMX.FTZ R10, R42, R25, !PT ;  /* 0x000000192a0a7209 */ /* 0x000fe20007810000 */
[--C-:B------:R-:W-:Y:S01]  /*69a0*/  FFMA.FTZ R25, R41, UR21, -R8.reuse ;  /* 0x0000001529197c23 */ /* 0x100fe20008010808 */
[----:B------:R-:W-:Y:S01]  /*69b0*/  FSEL R63, R63, -INF , !P3 ;  /* 0xff8000003f3f7808 */ /* 0x000fe20005800000 */
[--C-:B------:R-:W-:Y:S01]  /*69c0*/  FFMA.FTZ R140, R40, UR21, -R8.reuse ;  /* 0x00000015288c7c23 */ /* 0x100fe20008010808 */
[----:B------:R-:W-:Y:S01]  /*69d0*/  FMNMX.FTZ R29, R43, R10, !PT ;  /* 0x0000000a2b1d7209 */ /* 0x000fe20007810000 */
[--C-:B------:R-:W-:Y:S01]  /*69e0*/  FFMA.FTZ R142, R44, UR21, -R8.reuse ;  /* 0x000000152c8e7c23 */ /* 0x100fe20008010808 */
[----:B------:R-:W-:Y:S01]  /*69f0*/  ISETP.LT.OR P5, PT, R13, 0x51, P5 ;  /* 0x000000510d00780c */ /* 0x000fe20002fa1670 */
[--C-:B------:R-:W-:Y:S01]  /*6a00*/  FFMA.FTZ R136, R48, UR21, -R8.reuse ;  /* 0x0000001530887c23 */ /* 0x100fe20008010808 */
[----:B------:R-:W-:Y:S01]  /*6a10*/  FMNMX.FTZ R10, R46, R29, !PT ;  /* 0x0000001d2e0a7209 */ /* 0x000fe20007810000 */
[--C-:B------:R-:W-:Y:S01]  /*6a20*/  FFMA.FTZ R138, R52, UR21, -R8.reuse ;  /* 0x00000015348a7c23 */ /* 0x100fe20008010808 */
[----:B------:R-:W-:Y:S01]  /*6a30*/  ISETP.GT.AND P3, PT, R12, 0x58, P2 ;  /* 0x000000580c00780c */ /* 0x000fe20001764270 */
[--C-:B------:R-:W-:Y:S01]  /*6a40*/  FFMA.FTZ R132, R56, UR21, -R8.reuse ;  /* 0x0000001538847c23 */ /* 0x100fe20008010808 */
[----:B------:R-:W-:Y:S01]  /*6a50*/  FMNMX.FTZ R29, R47, R10, !PT ;  /* 0x0000000a2f1d7209 */ /* 0x000fe20007810000 */
[--C-:B------:R-:W-:Y:S01]  /*6a60*/  FFMA.FTZ R134, R60, UR21, -R8.reuse ;  /* 0x000000153c867c23 */ /* 0x100fe20008010808 */
[----:B------:R-:W-:Y:S01]  /*6a70*/  ISETP.LT.OR P4, PT, R13, 0x52, P4 ;  /* 0x000000520d00780c */ /* 0x000fe20002781670 */
        /* <DEDUP_REMOVED lines=16> */
[----:B------:R-:W-:Y:S01]  /*6b80*/  MUFU.EX2 R148, R148 ;  /* 0x0000009400947308 */ /* 0x000fe20000000800 */
[----:B------:R-:W-:Y:S01]  /*6b90*/  FMNMX.FTZ R10, R58, R33, !PT ;  /* 0x000000213a0a7209 */ /* 0x000fe20007810000 */
[--C-:B------:R-:W-:Y:S01]  /*6ba0*/  FFMA.FTZ R33, R49, UR21, -R8.reuse ;  /* 0x0000001531217c23 */ /* 0x100fe20008010808 */
[----:B------:R-:W-:Y:S01]  /*6bb0*/  ISETP.GT.AND P4, PT, R12, 0x60, P2 ;  /* 0x000000600c00780c */ /* 0x000fe20001784270 */
[----:B------:R-:W-:Y:S01]  /*6bc0*/  FFMA.FTZ R49, R69, UR21, -R8 ;  /* 0x0000001545317c23 */ /* 0x000fe20008010808 */
[----:B------:R-:W-:-:S02]  /*6bd0*/  FMNMX.FTZ R37, R59, R10, !PT ;  /* 0x0000000a3b257209 */ /* 0x000fc40007810000 */
[----:B------:R-:W-:Y:S01]  /*6be0*/  ISETP.LT.OR P5, PT, R13, 0x5a, P5 ;  /* 0x0000005a0d00780c */ /* 0x000fe20002fa1670 */
[----:B------:R-:W-:Y:S01]  /*6bf0*/  MUFU.EX2 R7, R7 ;  /* 0x0000000700077308 */ /* 0x000fe20000000800 */
[----:B------:R-:W-:Y:S02]  /*6c00*/  FMNMX.FTZ R10, R62, R37, !PT ;  /* 0x000000253e0a7209 */ /* 0x000fe40007810000 */
[----:B------:R-:W-:Y:S02]  /*6c10*/  FSEL R70, R70, -INF , !P3 ;  /* 0xff80000046467808 */ /* 0x000fe40005800000 */
[----:B------:R-:W-:Y:S02]  /*6c20*/  FMNMX.FTZ R37, R63, R10, !PT ;  /* 0x0000000a3f257209 */ /* 0x000fe40007810000 */
[----:B------:R-:W-:Y:S01]  /*6c30*/  ISETP.GT.AND P3, PT, R12, 0x61, P2 ;  /* 0x000000610c00780c */ /* 0x000fe20001764270 */
[----:B------:R-:W-:Y:S01]  /*6c40*/  MUFU.EX2 R150, R150 ;  /* 0x0000009600967308 */ /* 0x000fe20000000800 */
[----:B------:R-:W-:Y:S01]  /*6c50*/  FMNMX.FTZ R10, R66, R37, !PT ;  /* 0x00000025420a7209 */ /* 0x000fe20007810000 */
[--C-:B------:R-:W-:Y:S01]  /*6c60*/  FFMA.FTZ R37, R53, UR21, -R8.reuse ;  /* 0x0000001535257c23 */ /* 0x100fe20008010808 */
[----:B------:R-:W-:Y:S01]  /*6c70*/  FSEL R71, R71, -INF , !P5 ;  /* 0xff80000047477808 */ /* 0x000fe20006800000 */
[----:B------:R-:W-:Y:S01]  /*6c80*/  FFMA.FTZ R53, R73, UR21, -R8 ;  /* 0x0000001549357c23 */ /* 0x000fe20008010808 */
[----:B------:R-:W-:-:S02]  /*6c90*/  FMNMX.FTZ R41, R67, R10, !PT ;  /* 0x0000000a43297209 */ /* 0x000fc40007810000 */
[C---:B------:R-:W-:Y:S01]  /*6ca0*/  ISETP.LT.OR P4, PT, R13.reuse, 0x61, P4 ;  /* 0x000000610d00780c */ /* 0x040fe20002781670 */
        /* <DEDUP_REMOVED lines=11> */
[----:B------:R-:W-:Y:S01]  /*6d60*/  FMNMX.FTZ R10, R74, R41, !PT ;  /* 0x000000294a0a7209 */ /* 0x000fe20007810000 */
[----:B------:R-:W-:Y:S01]  /*6d70*/  FFMA.FTZ R41, R57, UR21, -R8 ;  /* 0x0000001539297c23 */ /* 0x000fe20008010808 */
[----:B------:R-:W-:Y:S02]  /*6d80*/  ISETP.GT.AND P3, PT, R12, 0x70, P2 ;  /* 0x000000700c00780c */ /* 0x000fe40001764270 */
[----:B------:R-:W-:-:S02]  /*6d90*/  ISETP.LT.OR P4, PT, R13, 0x6a, P4 ;  /* 0x0000006a0d00780c */ /* 0x000fc40002781670 */
[----:B------:R-:W-:Y:S01]  /*6da0*/  FSEL R78, R78, -INF , !P5 ;  /* 0xff8000004e4e7808 */ /* 0x000fe20006800000 */
[----:B------:R-:W-:Y:S01]  /*6db0*/  MUFU.EX2 R146, R146 ;  /* 0x0000009200927308 */ /* 0x000fe20000000800 */
[----:B------:R-:W-:Y:S02]  /*6dc0*/  FMNMX.FTZ R45, R75, R10, !PT ;  /* 0x0000000a4b2d7209 */ /* 0x000fe40007810000 */
        /* <DEDUP_REMOVED lines=11> */
[----:B------:R-:W-:-:S02]  /*6e80*/  ISETP.LT.OR P4, PT, R13, 0x79, P4 ;  /* 0x000000790d00780c */ /* 0x000fc40002781670 */
[----:B------:R-:W-:Y:S01]  /*6e90*/  FSEL R83, R83, -INF , !P5 ;  /* 0xff80000053537808 */ /* 0x000fe20006800000 */
[----:B------:R-:W-:Y:S01]  /*6ea0*/  MUFU.EX2 R25, R25 ;  /* 0x0000001900197308 */ /* 0x000fe20000000800 */
[----:B------:R-:W-:Y:S02]  /*6eb0*/  FMNMX.FTZ R10, R82, R45, !PT ;  /* 0x0000002d520a7209 */ /* 0x000fe40007810000 */
[----:B------:R-:W-:Y:S01]  /*6ec0*/  ISETP.LT.OR P2, PT, R13, 0x7a, P2 ;  /* 0x0000007a0d00780c */ /* 0x000fe20001741670 */
[--C-:B------:R-:W-:Y:S01]  /*6ed0*/  FFMA.FTZ R13, R61, UR21, -R8.reuse ;  /* 0x000000153d0d7c23 */ /* 0x100fe20008010808 */
[----:B------:R-:W-:Y:S01]  /*6ee0*/  FSEL R86, R86, -INF , !P4 ;  /* 0xff80000056567808 */ /* 0x000fe20006000000 */
[----:B------:R-:W-:Y:S01]  /*6ef0*/  FFMA.FTZ R61, R81, UR21, -R8 ;  /* 0x00000015513d7c23 */ /* 0x000fe20008010808 */
[----:B------:R-:W-:Y:S01]  /*6f00*/  FMNMX.FTZ R45, R83, R10, !PT ;  /* 0x0000000a532d7209 */ /* 0x000fe20007810000 */
[----:B------:R-:W-:Y:S01]  /*6f10*/  MUFU.EX2 R142, R142 ;  /* 0x0000008e008e7308 */ /* 0x000fe20000000800 */
[----:B------:R-:W-:-:S02]  /*6f20*/  FSEL R87, R87, -INF , !P2 ;  /* 0xff80000057577808 */ /* 0x000fc40005000000 */
[----:B------:R-:W-:Y:S01]  /*6f30*/  FMNMX.FTZ R10, R86, R45, !PT ;  /* 0x0000002d560a7209 */ /* 0x000fe20007810000 */
[----:B------:R-:W-:Y:S01]  /*6f40*/  FFMA.FTZ R45, R65, UR21, -R8 ;  /* 0x00000015412d7c23 */ /* 0x000fe20008010808 */
[----:B------:R-:W-:Y:S02]  /*6f50*/  FSEL R69, R6, RZ, P6 ;  /* 0x000000ff06457208 */ /* 0x000fe40003000000 */
[----:B------:R-:W-:Y:S01]  /*6f60*/  FMNMX.FTZ R10, R87, R10, !PT ;  /* 0x0000000a570a7209 */ /* 0x000fe20007810000 */
[----:B------:R-:W-:Y:S02]  /*6f70*/  MUFU.EX2 R29, R29 ;  /* 0x0000001d001d7308 */ /* 0x000fe40000000800 */
[----:B------:R-:W-:Y:S02]  /*6f80*/  FADD.FTZ R2, -R69, R2 ;  /* 0x0000000245027221 */ /* 0x000fe40000010100 */
[----:B------:R-:W0:Y:S04]  /*6f90*/  SHFL.BFLY PT, R57, R10, 0x2, 0x1f ;  /* 0x0c401f000a397f89 */ /* 0x000e2800000e0000 */
[----:B------:R-:W-:Y:S08]  /*6fa0*/  MUFU.EX2 R136, R136 ;  /* 0x0000008800887308 */ /* 0x000ff00000000800 */
[----:B------:R-:W-:Y:S08]  /*6fb0*/  MUFU.EX2 R33, R33 ;  /* 0x0000002100217308 */ /* 0x000ff00000000800 */
[----:B------:R-:W-:Y:S01]  /*6fc0*/  MUFU.EX2 R138, R138 ;  /* 0x0000008a008a7308 */ /* 0x000fe20000000800 */
[----:B0-----:R-:W-:Y:S01]  /*6fd0*/  FMNMX.FTZ R12, R10, R57, !PT ;  /* 0x000000390a0c7209 */ /* 0x001fe20007810000 */
[----:B------:R-:W-:-:S06]  /*6fe0*/  FFMA.FTZ R57, R77, UR21, -R8 ;  /* 0x000000154d397c23 */ /* 0x000fcc0008010808 */
[----:B------:R-:W-:Y:S01]  /*6ff0*/  MUFU.EX2 R37, R37 ;  /* 0x0000002500257308 */ /* 0x000fe20000000800 */
[----:B------:R-:W0:Y:S07]  /*7000*/  SHFL.BFLY PT, R65, R12, 0x1, 0x1f ;  /* 0x0c201f000c417f89 */ /* 0x000e2e00000e0000 */
[----:B------:R-:W-:Y:S08]  /*7010*/  MUFU.EX2 R132, R132 ;  /* 0x0000008400847308 */ /* 0x000ff00000000800 */
[----:B------:R-:W-:Y:S08]  /*7020*/  MUFU.EX2 R41, R41 ;  /* 0x0000002900297308 */ /* 0x000ff00000000800 */
[----:B------:R-:W-:Y:S01]  /*7030*/  MUFU.EX2 R134, R134 ;  /* 0x0000008600867308 */ /* 0x000fe20000000800 */
[----:B0-----:R-:W-:Y:S01]  /*7040*/  FMNMX.FTZ R8, R12, R65, !PT ;  /* 0x000000410c087209 */ /* 0x001fe20007810000 */
[----:B------:R-:W-:-:S03]  /*7050*/  FMUL.FTZ R65, R2, UR21 ;  /* 0x0000001502417c20 */ /* 0x000fc60008410000 */
[C---:B------:R-:W-:Y:S01]  /*7060*/  FSETP.NEU.FTZ.AND P2, PT, R8.reuse, -INF , PT ;  /* 0xff8000000800780b */ /* 0x040fe20003f5d000 */
[----:B------:R-:W-:Y:S02]  /*7070*/  FMUL.FTZ R32, R8, UR21 ;  /* 0x0000001508207c20 */ /* 0x000fe40008410000 */
[----:B------:R-:W0:Y:S03]  /*7080*/  MUFU.EX2 R65, R65 ;  /* 0x0000004100417308 */ /* 0x000e260000000800 */
[----:B------:R-:W-:-:S05]  /*7090*/  FSEL R32, R32, RZ, P2 ;  /* 0x000000ff20207208 */ /* 0x000fca0001000000 */
[--C-:B------:R-:W-:Y:S01]  /*70a0*/  FFMA.FTZ R149, R15, UR21, -R32.reuse ;  /* 0x000000150f957c23 */ /* 0x100fe20008010820 */
[--C-:B------:R-:W-:Y:S01]  /*70b0*/  FFMA.FTZ R151, R30, UR21, -R32.reuse ;  /* 0x000000151e977c23 */ /* 0x100fe20008010820 */
[--C-:B------:R-:W-:Y:S01]  /*70c0*/  FFMA.FTZ R2, R27, UR21, -R32.reuse ;  /* 0x000000151b027c23 */ /* 0x100fe20008010820 */
[--C-:B------:R-:W-:Y:S01]  /*70d0*/  FFMA.FTZ R10, R31, UR21, -R32.reuse ;  /* 0x000000151f0a7c23 */ /* 0x100fe20008010820 */
[--C-:B------:R-:W-:Y:S01]  /*70e0*/  FFMA.FTZ R145, R34, UR21, -R32.reuse ;  /* 0x0000001522917c23 */ /* 0x100fe20008010820 */
[--C-:B------:R-:W-:Y:S01]  /*70f0*/  FFMA.FTZ R12, R35, UR21, -R32.reuse ;  /* 0x00000015230c7c23 */ /* 0x100fe20008010820 */
[----:B------:R-:W-:Y:S01]  /*7100*/  MUFU.EX2 R149, R149 ;  /* 0x0000009500957308 */ /* 0x000fe20000000800 */
[--C-:B------:R-:W-:Y:S01]  /*7110*/  FFMA.FTZ R147, R38, UR21, -R32.reuse ;  /* 0x0000001526937c23 */ /* 0x100fe20008010820 */
[----:B------:R-:W-:Y:S01]  /*7120*/  FFMA.FTZ R14, R39, UR21, -R32 ;  /* 0x00000015270e7c23 */ /* 0x000fe20008010820 */
[----:B0-----:R-:W-:Y:S01]  /*7130*/  FFMA.FTZ R28, R65, R5, R148 ;  /* 0x00000005411c7223 */ /* 0x001fe20000010094 */
[--C-:B------:R-:W-:Y:S01]  /*7140*/  FFMA.FTZ R141, R42, UR21, -R32.reuse ;  /* 0x000000152a8d7c23 */ /* 0x100fe20008010820 */
[--C-:B------:R-:W-:Y:S01]  /*7150*/  FFMA.FTZ R20, R43, UR21, -R32.reuse ;  /* 0x000000152b147c23 */ /* 0x100fe20008010820 */
[----:B------:R-:W-:Y:S01]  /*7160*/  FFMA.FTZ R143, R46, UR21, -R32 ;  /* 0x000000152e8f7c23 */ /* 0x000fe20008010820 */
[----:B------:R-:W-:Y:S01]  /*7170*/  FADD.FTZ R5, R7, R28 ;  /* 0x0000001c07057221 */ /* 0x000fe20000010000 */
[----:B------:R-:W-:Y:S01]  /*7180*/  MUFU.EX2 R2, R2 ;  /* 0x0000000200027308 */ /* 0x000fe20000000800 */
[--C-:B------:R-:W-:Y:S01]  /*7190*/  FFMA.FTZ R24, R47, UR21, -R32.reuse ;  /* 0x000000152f187c23 */ /* 0x100fe20008010820 */
[--C-:B------:R-:W-:Y:S01]  /*71a0*/  FFMA.FTZ R137, R50, UR21, -R32.reuse ;  /* 0x0000001532897c23 */ /* 0x100fe20008010820 */
[----:B------:R-:W-:Y:S01]  /*71b0*/  FADD.FTZ R28, R150, R5 ;  /* 0x00000005961c7221 */ /* 0x000fe20000010000 */
[----:B------:R-:W-:Y:S01]  /*71c0*/  FSEL R5, R8, RZ, P2 ;  /* 0x000000ff08057208 */ /* 0x000fe20001000000 */
[--C-:B------:R-:W-:Y:S01]  /*71d0*/  FFMA.FTZ R26, R51, UR21, -R32.reuse ;  /* 0x00000015331a7c23 */ /* 0x100fe20008010820 */
[----:B------:R-:W-:Y:S01]  /*71e0*/  FFMA.FTZ R139, R54, UR21, -R32 ;  /* 0x00000015368b7c23 */ /* 0x000fe20008010820 */
[----:B------:R-:W-:Y:S01]  /*71f0*/  FADD.FTZ R15, R9, R28 ;  /* 0x0000001c090f7221 */ /* 0x000fe20000010000 */
[----:B------:R-:W-:Y:S01]  /*7200*/  MUFU.EX2 R151, R151 ;  /* 0x0000009700977308 */ /* 0x000fe20000000800 */
[----:B------:R-:W-:Y:S01]  /*7210*/  FADD.FTZ R5, -R5, R0 ;  /* 0x0000000005057221 */ /* 0x000fe20000010100 */
[--C-:B------:R-:W-:Y:S01]  /*7220*/  FFMA.FTZ R28, R55, UR21, -R32.reuse ;  /* 0x00000015371c7c23 */ /* 0x100fe20008010820 */
[----:B------:R-:W-:Y:S01]  /*7230*/  FADD.FTZ R30, R144, R15 ;  /* 0x0000000f901e7221 */ /* 0x000fe20000010000 */
[--C-:B------:R-:W-:Y:S01]  /*7240*/  FFMA.FTZ R133, R58, UR21, -R32.reuse ;  /* 0x000000153a857c23 */ /* 0x100fe20008010820 */
[----:B------:R-:W-:Y:S01]  /*7250*/  FMUL.FTZ R0, R5, UR21 ;  /* 0x0000001505007c20 */ /* 0x000fe20008410000 */
[----:B------:R-:W-:Y:S01]  /*7260*/  FFMA.FTZ R135, R62, UR21, -R32 ;  /* 0x000000153e877c23 */ /* 0x000fe20008010820 */
[----:B------:R-:W-:Y:S01]  /*7270*/  FADD.FTZ R15, R11, R30 ;  /* 0x0000001e0b0f7221 */ /* 0x000fe20000010000 */
[----:B------:R-:W-:Y:S01]  /*7280*/  MUFU.EX2 R10, R10 ;  /* 0x0000000a000a7308 */ /* 0x000fe20000000800 */
[----:B------:R-:W-:Y:S01]  /*7290*/  F2FP.F16.F32.PACK_AB R148, R7, R148 ;  /* 0x000000940794723e */ /* 0x000fe200000000ff */
[----:B------:R-:W-:Y:S01]  /*72a0*/  FFMA.FTZ R129, R66, UR21, -R32 ;  /* 0x0000001542817c23 */ /* 0x000fe20008010820 */
[----:B------:R-:W-:Y:S01]  /*72b0*/  FADD.FTZ R30, R146, R15 ;  /* 0x0000000f921e7221 */ /* 0x000fe20000010000 */
[----:B------:R-:W-:-:S02]  /*72c0*/  IMAD.U32 R15, RZ, RZ, UR47 ;  /* 0x0000002fff0f7e24 */ /* 0x000fc4000f8e00ff */
[--C-:B------:R-:W-:Y:S01]  /*72d0*/  FFMA.FTZ R131, R70, UR21, -R32.reuse ;  /* 0x0000001546837c23 */ /* 0x100fe20008010820 */
[----:B------:R-:W-:Y:S01]  /*72e0*/  FFMA.FTZ R74, R74, UR21, -R32 ;  /* 0x000000154a4a7c23 */ /* 0x000fe20008010820 */
[----:B------:R-:W-:Y:S01]  /*72f0*/  FADD.FTZ R5, R21, R30 ;  /* 0x0000001e15057221 */ /* 0x000fe20000010000 */
[----:B------:R-:W0:Y:S01]  /*7300*/  MUFU.EX2 R0, R0 ;  /* 0x0000000000007308 */ /* 0x000e220000000800 */
[----:B------:R-:W-:Y:S01]  /*7310*/  @!P1 LEA R15, R15, UR45, 0x3 ;  /* 0x0000002d0f0f9c11 */ /* 0x000fe2000f8e18ff */
[--C-:B------:R-:W-:Y:S01]  /*7320*/  FFMA.FTZ R75, R75, UR21, -R32.reuse ;  /* 0x000000154b4b7c23 */ /* 0x100fe20008010820 */
[----:B------:R-:W-:Y:S01]  /*7330*/  FADD.FTZ R30, R140, R5 ;  /* 0x000000058c1e7221 */ /* 0x000fe20000010000 */
[--C-:B------:R-:W-:Y:S01]  /*7340*/  FFMA.FTZ R78, R78, UR21, -R32.reuse ;  /* 0x000000154e4e7c23 */ /* 0x100fe20008010820 */
[----:B------:R-:W-:Y:S01]  /*7350*/  FFMA.FTZ R79, R79, UR21, -R32 ;  /* 0x000000154f4f7c23 */ /* 0x000fe20008010820 */
[----:B------:R-:W-:Y:S02]  /*7360*/  @!P1 VIADD R15, R15, 0x16860 ;  /* 0x000168600f0f9836 */ /* 0x000fe40000000000 */
[----:B------:R-:W-:Y:S01]  /*7370*/  FADD.FTZ R5, R25, R30 ;  /* 0x0000001e19057221 */ /* 0x000fe20000010000 */
[----:B------:R-:W1:Y:S01]  /*7380*/  MUFU.EX2 R145, R145 ;  /* 0x0000009100917308 */ /* 0x000e620000000800 */
[--C-:B------:R-:W-:Y:S01]  /*7390*/  FFMA.FTZ R30, R59, UR21, -R32.reuse ;  /* 0x000000153b1e7c23 */ /* 0x100fe20008010820 */
[--C-:B------:R-:W-:Y:S01]  /*73a0*/  FFMA.FTZ R82, R82, UR21, -R32.reuse ;  /* 0x0000001552527c23 */ /* 0x100fe20008010820 */
[----:B------:R-:W-:Y:S01]  /*73b0*/  FADD.FTZ R34, R142, R5 ;  /* 0x000000058e227221 */ /* 0x000fe20000010000 */
[----:B------:R-:W-:Y:S01]  /*73c0*/  @!P1 PRMT R5, RZ, 0x654, R15 ;  /* 0x00000654ff059816 */ /* 0x000fe2000000000f */
[--C-:B------:R-:W-:Y:S01]  /*73d0*/  FFMA.FTZ R83, R83, UR21, -R32.reuse ;  /* 0x0000001553537c23 */ /* 0x100fe20008010820 */
[----:B------:R-:W-:Y:S01]  /*73e0*/  FFMA.FTZ R86, R86, UR21, -R32 ;  /* 0x0000001556567c23 */ /* 0x000fe20008010820 */
[----:B------:R-:W-:Y:S01]  /*73f0*/  FADD.FTZ R15, R29, R34 ;  /* 0x000000221d0f7221 */ /* 0x000fe20000010000 */
[----:B------:R2:W-:Y:S01]  /*7400*/  @!P1 SYNCS.ARRIVE.TRANS64.RED.A1T0 RZ, [R5+URZ], RZ ;  /* 0x000000ff05ff99a7 */ /* 0x0005e2000810043f */
[----:B------:R-:W3:Y:S01]  /*7410*/  MUFU.EX2 R12, R12 ;  /* 0x0000000c000c7308 */ /* 0x000ee20000000800 */
[----:B------:R-:W-:Y:S01]  /*7420*/  ISETP.GT.AND P2, PT, R3, UR27, PT ;  /* 0x0000001b03007c0c */ /* 0x000fe2000bf44270 */
[----:B------:R-:W-:Y:S01]  /*7430*/  FADD.FTZ R34, R136, R15 ;  /* 0x0000000f88227221 */ /* 0x000fe20000010000 */
[----:B------:R-:W-:Y:S01]  /*7440*/  UMOV UR47, UR26 ;  /* 0x0000001a002f7c82 */ /* 0x000fe20008000000 */
[-C--:B0-----:R-:W-:Y:S01]  /*7450*/  FMUL.FTZ R90, R90, R0.reuse ;  /* 0x000000005a5a7220 */ /* 0x081fe20000410000 */
[----:B------:R-:W-:Y:S01]  /*7460*/  FMUL.FTZ R91, R91, R0 ;  /* 0x000000005b5b7220 */ /* 0x000fe20000410000 */
[----:B------:R-:W-:Y:S01]  /*7470*/  FADD.FTZ R15, R33, R34 ;  /* 0x00000022210f7221 */ /* 0x000fe20000010000 */
[----:B--2---:R-:W-:Y:S01]  /*7480*/  FFMA.FTZ R5, R0, R4, R149 ;  /* 0x0000000400057223 */ /* 0x004fe20000010095 */
[----:B------:R-:W0:Y:S01]  /*7490*/  MUFU.EX2 R147, R147 ;  /* 0x0000009300937308 */ /* 0x000e220000000800 */
[--C-:B------:R-:W-:Y:S01]  /*74a0*/  FFMA.FTZ R4, R63, UR21, -R32.reuse ;  /* 0x000000153f047c23 */ /* 0x100fe20008010820 */
[----:B------:R-:W-:Y:S01]  /*74b0*/  FFMA.FTZ R34, R67, UR21, -R32 ;  /* 0x0000001543227c23 */ /* 0x000fe20008010820 */
[C---:B------:R-:W-:Y:S01]  /*74c0*/  FADD.FTZ R36, R2.reuse, R5 ;  /* 0x0000000502247221 */ /* 0x040fe20000010000 */
[----:B------:R-:W-:Y:S01]  /*74d0*/  F2FP.F16.F32.PACK_AB R149, R2, R149 ;  /* 0x000000950295723e */ /* 0x000fe200000000ff */
[-C--:B------:R-:W-:Y:S01]  /*74e0*/  FMUL.FTZ R94, R94, R0.reuse ;  /* 0x000000005e5e7220 */ /* 0x080fe20000410000 */
[-C--:B------:R-:W-:Y:S01]  /*74f0*/  FMUL.FTZ R95, R95, R0.reuse ;  /* 0x000000005f5f7220 */ /* 0x080fe20000410000 */
[----:B------:R-:W-:Y:S01]  /*7500*/  FADD.FTZ R5, R151, R36 ;  /* 0x0000002497057221 */ /* 0x000fe20000010000 */
[----:B------:R-:W2:Y:S01]  /*7510*/  MUFU.EX2 R14, R14 ;  /* 0x0000000e000e7308 */ /* 0x000ea20000000800 */
[----:B------:R-:W-:Y:S01]  /*7520*/  FADD.FTZ R36, R138, R15 ;  /* 0x0000000f8a247221 */ /* 0x000fe20000010000 */
[-C--:B------:R-:W-:Y:S01]  /*7530*/  FMUL.FTZ R98, R98, R0.reuse ;  /* 0x0000000062627220 */ /* 0x080fe20000410000 */
[----:B------:R-:W-:Y:S01]  /*7540*/  FADD.FTZ R38, R10, R5 ;  /* 0x000000050a267221 */ /* 0x000fe20000010000 */
[-C--:B------:R-:W-:Y:S01]  /*7550*/  FMUL.FTZ R99, R99, R0.reuse ;  /* 0x0000000063637220 */ /* 0x080fe20000410000 */
[----:B------:R-:W-:Y:S01]  /*7560*/  FADD.FTZ R15, R37, R36 ;  /* 0x00000024250f7221 */ /* 0x000fe20000010000 */
[----:B------:R-:W-:Y:S01]  /*7570*/  FFMA.FTZ R36, R71, UR21, -R32 ;  /* 0x0000001547247c23 */ /* 0x000fe20008010820 */
[----:B-1----:R-:W-:Y:S01]  /*7580*/  FADD.FTZ R5, R145, R38 ;  /* 0x0000002691057221 */ /* 0x002fe20000010000 */
[----:B------:R-:W1:Y:S01]  /*7590*/  MUFU.EX2 R141, R141 ;  /* 0x0000008d008d7308 */ /* 0x000e620000000800 */
[----:B------:R-:W-:Y:S01]  /*75a0*/  FADD.FTZ R40, R132, R15 ;  /* 0x0000000f84287221 */ /* 0x000fe20000010000 */
[----:B------:R-:W-:Y:S01]  /*75b0*/  FFMA.FTZ R32, R87, UR21, -R32 ;  /* 0x0000001557207c23 */ /* 0x000fe20008010820 */
[----:B---3--:R-:W-:Y:S01]  /*75c0*/  FADD.FTZ R38, R12, R5 ;  /* 0x000000050c267221 */ /* 0x008fe20000010000 */
[-C--:B------:R-:W-:Y:S01]  /*75d0*/  FMUL.FTZ R102, R102, R0.reuse ;  /* 0x0000000066667220 */ /* 0x080fe20000410000 */
[----:B------:R-:W-:Y:S01]  /*75e0*/  FADD.FTZ R15, R41, R40 ;  /* 0x00000028290f7221 */ /* 0x000fe20000010000 */
[-C--:B------:R-:W-:Y:S01]  /*75f0*/  FMUL.FTZ R103, R103, R0.reuse ;  /* 0x0000000067677220 */ /* 0x080fe20000410000 */
[----:B0-----:R-:W-:Y:S01]  /*7600*/  FADD.FTZ R5, R147, R38 ;  /* 0x0000002693057221 */ /* 0x001fe20000010000 */
[----:B------:R-:W0:Y:S01]  /*7610*/  MUFU.EX2 R13, R13 ;  /* 0x0000000d000d7308 */ /* 0x000e220000000800 */
[----:B------:R-:W-:Y:S01]  /*7620*/  FADD.FTZ R40, R134, R15 ;  /* 0x0000000f86287221 */ /* 0x000fe20000010000 */
[-C--:B------:R-:W-:Y:S01]  /*7630*/  FMUL.FTZ R106, R106, R0.reuse ;  /* 0x000000006a6a7220 */ /* 0x080fe20000410000 */
[----:B--2---:R-:W-:Y:S01]  /*7640*/  FADD.FTZ R38, R14, R5 ;  /* 0x000000050e267221 */ /* 0x004fe20000010000 */
        /* <DEDUP_REMOVED lines=8> */
[----:B------:R-:W-:Y:S01]  /*76d0*/  FMUL.FTZ R119, R119, R0 ;  /* 0x0000000077777220 */ /* 0x000fe20000410000 */
[----:B------:R-:W-:Y:S01]  /*76e0*/  F2FP.F16.F32.PACK_AB R150, R9, R150 ;  /* 0x000000960996723e */ /* 0x000fe200000000ff */
[-C--:B------:R-:W-:Y:S01]  /*76f0*/  FMUL.FTZ R88, R88, R65.reuse ;  /* 0x0000004158587220 */ /* 0x080fe20000410000 */
[----:B------:R-:W-:Y:S01]  /*7700*/  F2FP.F16.F32.PACK_AB R144, R11, R144 ;  /* 0x000000900b90723e */ /* 0x000fe200000000ff */
[----:B------:R-:W1:Y:S01]  /*7710*/  MUFU.EX2 R128, R128 ;  /* 0x0000008000807308 */ /* 0x000e620000000800 */
[----:B0-----:R-:W-:Y:S01]  /*7720*/  FADD.FTZ R15, R13, R40 ;  /* 0x000000280d0f7221 */ /* 0x001fe20000010000 */
[----:B------:R-:W-:Y:S01]  /*7730*/  F2FP.F16.F32.PACK_AB R146, R21, R146 ;  /* 0x000000921592723e */ /* 0x000fe200000000ff */
[-C--:B------:R-:W-:Y:S01]  /*7740*/  FMUL.FTZ R89, R89, R65.reuse ;  /* 0x0000004159597220 */ /* 0x080fe20000410000 */
[----:B------:R-:W-:Y:S01]  /*7750*/  F2FP.F16.F32.PACK_AB R140, R25, R140 ;  /* 0x0000008c198c723e */ /* 0x000fe200000000ff */
[-C--:B------:R-:W-:Y:S01]  /*7760*/  FMUL.FTZ R92, R92, R65.reuse ;  /* 0x000000415c5c7220 */ /* 0x080fe20000410000 */
[----:B------:R-:W-:Y:S01]  /*7770*/  F2FP.F16.F32.PACK_AB R142, R29, R142 ;  /* 0x0000008e1d8e723e */ /* 0x000fe200000000ff */
[-C--:B------:R-:W-:Y:S01]  /*7780*/  FMUL.FTZ R93, R93, R65.reuse ;  /* 0x000000415d5d7220 */ /* 0x080fe20000410000 */
[----:B------:R-:W0:Y:S01]  /*7790*/  MUFU.EX2 R143, R143 ;  /* 0x0000008f008f7308 */ /* 0x000e220000000800 */
[----:B--2---:R-:W-:Y:S01]  /*77a0*/  FADD.FTZ R38, R20, R5 ;  /* 0x0000000514267221 */ /* 0x004fe20000010000 */
[----:B------:R-:W-:Y:S01]  /*77b0*/  F2FP.F16.F32.PACK_AB R136, R33, R136 ;  /* 0x000000882188723e */ /* 0x000fe200000000ff */
[-C--:B------:R-:W-:Y:S01]  /*77c0*/  FMUL.FTZ R96, R96, R65.reuse ;  /* 0x0000004160607220 */ /* 0x080fe20000410000 */
[----:B------:R-:W-:Y:S01]  /*77d0*/  F2FP.F16.F32.PACK_AB R138, R37, R138 ;  /* 0x0000008a258a723e */ /* 0x000fe200000000ff */
[-C--:B------:R-:W-:Y:S01]  /*77e0*/  FMUL.FTZ R97, R97, R65.reuse ;  /* 0x0000004161617220 */ /* 0x080fe20000410000 */
[----:B------:R-:W-:Y:S01]  /*77f0*/  F2FP.F16.F32.PACK_AB R132, R41, R132 ;  /* 0x000000842984723e */ /* 0x000fe200000000ff */
[-C--:B------:R-:W-:Y:S01]  /*7800*/  FMUL.FTZ R100, R100, R65.reuse ;  /* 0x0000004164647220 */ /* 0x080fe20000410000 */
[----:B------:R-:W2:Y:S01]  /*7810*/  MUFU.EX2 R45, R45 ;  /* 0x0000002d002d7308 */ /* 0x000ea20000000800 */
[----:B-1----:R-:W-:Y:S01]  /*7820*/  FADD.FTZ R40, R128, R15 ;  /* 0x0000000f80287221 */ /* 0x002fe20000010000 */
[----:B------:R-:W-:Y:S01]  /*7830*/  F2FP.F16.F32.PACK_AB R134, R13, R134 ;  /* 0x000000860d86723e */ /* 0x000fe200000000ff */
[-C--:B------:R-:W-:Y:S01]  /*7840*/  FMUL.FTZ R101, R101, R65.reuse ;  /* 0x0000004165657220 */ /* 0x080fe20000410000 */
[-C--:B------:R-:W-:Y:S01]  /*7850*/  FMUL.FTZ R104, R104, R65.reuse ;  /* 0x0000004168687220 */ /* 0x080fe20000410000 */
[-C--:B------:R-:W-:Y:S01]  /*7860*/  FMUL.FTZ R105, R105, R65.reuse ;  /* 0x0000004169697220 */ /* 0x080fe20000410000 */
[-C--:B------:R-:W-:Y:S01]  /*7870*/  FMUL.FTZ R108, R108, R65.reuse ;  /* 0x000000416c6c7220 */ /* 0x080fe20000410000 */
[-C--:B------:R-:W-:Y:S01]  /*7880*/  FMUL.FTZ R109, R109, R65.reuse ;  /* 0x000000416d6d7220 */ /* 0x080fe20000410000 */
[----:B------:R-:W1:Y:S01]  /*7890*/  MUFU.EX2 R24, R24 ;  /* 0x0000001800187308 */ /* 0x000e620000000800 */
[----:B0-----:R-:W-:Y:S01]  /*78a0*/  FADD.FTZ R5, R143, R38 ;  /* 0x000000268f057221 */ /* 0x001fe20000010000 */
[-C--:B------:R-:W-:Y:S01]  /*78b0*/  FMUL.FTZ R112, R112, R65.reuse ;  /* 0x0000004170707220 */ /* 0x080fe20000410000 */
[-C--:B------:R-:W-:Y:S01]  /*78c0*/  FMUL.FTZ R113, R113, R65.reuse ;  /* 0x0000004171717220 */ /* 0x080fe20000410000 */
[-C--:B------:R-:W-:Y:S01]  /*78d0*/  FMUL.FTZ R116, R116, R65.reuse ;  /* 0x0000004174747220 */ /* 0x080fe20000410000 */
[----:B------:R-:W-:Y:S01]  /*78e0*/  FMUL.FTZ R117, R117, R65 ;  /* 0x0000004175757220 */ /* 0x000fe20000410000 */
[----:B------:R-:W-:Y:S01]  /*78f0*/  F2FP.F16.F32.PACK_AB R151, R10, R151 ;  /* 0x000000970a97723e */ /* 0x000fe200000000ff */
[----:B------:R-:W-:Y:S01]  /*7900*/  VIADD R3, R3, 0xffffffff ;  /* 0xffffffff03037836 */ /* 0x000fe20000000000 */
[----:B------:R-:W0:Y:S01]  /*7910*/  MUFU.EX2 R130, R130 ;  /* 0x0000008200827308 */ /* 0x000e220000000800 */
[C---:B--2---:R-:W-:Y:S01]  /*7920*/  FADD.FTZ R15, R45.reuse, R40 ;  /* 0x000000282d0f7221 */ /* 0x044fe20000010000 */
[----:B------:R-:W-:Y:S01]  /*7930*/  F2FP.F16.F32.PACK_AB R128, R45, R128 ;  /* 0x000000802d80723e */ /* 0x000fe200000000ff */
[----:B------:R-:W-:Y:S01]  /*7940*/  IMAD.MOV.U32 R2, RZ, RZ, R6 ;  /* 0x000000ffff027224 */ /* 0x000fe200078e0006 */
[----:B------:R-:W-:Y:S01]  /*7950*/  F2FP.F16.F32.PACK_AB R145, R12, R145 ;  /* 0x000000910c91723e */ /* 0x000fe200000000ff */
[----:B------:R-:W-:Y:S01]  /*7960*/  IMAD.MOV.U32 R0, RZ, RZ, R8 ;  /* 0x000000ffff007224 */ /* 0x000fe200078e0008 */
[----:B------:R-:W-:-:S02]  /*7970*/  F2FP.F16.F32.PACK_AB R147, R14, R147 ;  /* 0x000000930e93723e */ /* 0x000fc400000000ff */
[----:B------:R-:W2:Y:S01]  /*7980*/  MUFU.EX2 R137, R137 ;  /* 0x0000008900897308 */ /* 0x000ea20000000800 */
[----:B-1----:R-:W-:Y:S01]  /*7990*/  FADD.FTZ R38, R24, R5 ;  /* 0x0000000518267221 */ /* 0x002fe20000010000 */
[----:B------:R-:W-:Y:S02]  /*79a0*/  F2FP.F16.F32.PACK_AB R141, R20, R141 ;  /* 0x0000008d148d723e */ /* 0x000fe400000000ff */
[----:B------:R-:W-:-:S04]  /*79b0*/  F2FP.F16.F32.PACK_AB R143, R24, R143 ;  /* 0x0000008f188f723e */ /* 0x000fc800000000ff */
        /* <DEDUP_REMOVED lines=74> */
[----:B------:R-:W-:Y:S01]  /*7e60*/  IMAD.MOV.U32 R0, RZ, RZ, R8 ;  /* 0x000000ffff007224 */ /* 0x000fe200078e0008 */
[----:B------:R-:W-:Y:S01]  /*7e70*/  UMOV UR47, UR26 ;  /* 0x0000001a002f7c82 */ /* 0x000fe20008000000 */
[----:B------:R-:W-:Y:S01]  /*7e80*/  IMAD.MOV.U32 R2, RZ, RZ, R6 ;  /* 0x000000ffff027224 */ /* 0x000fe200078e0006 */
[----:B------:R-:W-:-:S06]  /*7e90*/  UMOV UR50, UR25 ;  /* 0x0000001900327c82 */ /* 0x000fcc0008000000 */
.L_x_1064:
[----:B------:R-:W-:Y:S01]  /*7ea0*/  ULDC UR6, c[0x0][0x448] ;  /* 0x0001120000067ab9 */ /* 0x000fe20000000800 */
[----:B------:R-:W-:Y:S01]  /*7eb0*/  ULDC UR14, c[0x0][0x9e4] ;  /* 0x00027900000e7ab9 */ /* 0x000fe20000000800 */
[----:B------:R-:W-:Y:S02]  /*7ec0*/  UISETP.NE.AND UP0, UPT, UR6, 0x1, UPT ;  /* 0x000000010600788c */ /* 0x000fe4000bf05270 */
[----:B------:R-:W-:Y:S02]  /*7ed0*/  UISETP.GE.AND UP1, UPT, UR14, 0x1, UPT ;  /* 0x000000010e00788c */ /* 0x000fe4000bf26270 */
[----:B------:R-:W-:Y:S02]  /*7ee0*/  UIADD3 UR10, UR39, 0xbf, URZ ;  /* 0x000000bf270a7890 */ /* 0x000fe4000fffe03f */
[----:B------:R-:W-:Y:S02]  /*7ef0*/  UIADD3 UR11, UR40, 0x1, -UR46 ;  /* 0x00000001280b7890 */ /* 0x000fe4000fffe82e */
[----:B------:R-:W-:-:S03]  /*7f00*/  PLOP3.LUT P5, PT, PT, PT, UP1, 0x80, 0x0 ;  /* 0x000000000000781c */ /* 0x000fc60003faf018 */
[----:B------:R-:W-:Y:S01]  /*7f10*/  @UP0 ULDC UR6, c[0x0][0x44c] ;  /* 0x0001130000060ab9 */ /* 0x000fe20000000800 */
[----:B------:R-:W-:Y:S01]  /*7f20*/  @UP0 ULDC UR15, c[0x0][0x450] ;  /* 0x00011400000f0ab9 */ /* 0x000fe20000000800 */
[----:B------:R-:W-:-:S04]  /*7f30*/  UIMAD.WIDE.U32 UR6, UR10, UR6, URZ ;  /* 0x000000060a0672a5 */ /* 0x000fc8000f8e003f */
[----:B------:R-:W-:-:S04]  /*7f40*/  @UP0 USHF.R.U32.HI UR10, URZ, UR15, UR7 ;  /* 0x0000000f3f0a0299 */ /* 0x000fc80008011607 */
[----:B------:R-:W-:-:S04]  /*7f50*/  UIADD3 UR10, UR11, UR10, URZ ;  /* 0x0000000a0b0a7290 */ /* 0x000fc8000fffe03f */
        /* <DEDUP_REMOVED lines=12> */
.L_x_1083:
[----:B------:R-:W-:-:S11]  /*8020*/  UISETP.NE.AND UP1, UPT, UR14, 0x1, UPT ;  /* 0x000000010e00788c */ /* 0x000fd6000bf25270 */
[----:B------:R-:W-:Y:S02]  /*8030*/  @UP1 ULDC.64 UR18, c[0x0][0x9e8] ;  /* 0x00027a0000121ab9 */ /* 0x000fe40000000a00 */
[----:B------:R-:W-:-:S04]  /*8040*/  UIMAD.WIDE.U32 UR6, UR10, UR18, URZ ;  /* 0x000000120a0672a5 */ /* 0x000fc8000f8e003f */
[----:B------:R-:W-:-:S12]  /*8050*/  @UP1 USHF.R.U32.HI UR10, URZ, UR19, UR7 ;  /* 0x000000133f0a1299 */ /* 0x000fd80008011607 */
.L_x_1084:
[----:B------:R-:W-:-:S04]  /*8060*/  UIMAD UR10, UR10, UR14, URZ ;  /* 0x0000000e0a0a72a4 */ /* 0x000fc8000f8e023f */
[----:B------:R-:W-:-:S04]  /*8070*/  UISETP.LT.AND UP1, UPT, UR23, UR10, UPT ;  /* 0x0000000a1700728c */ /* 0x000fc8000bf21270 */
[----:B------:R-:W-:-:S12]  /*8080*/  USEL UR23, UR23, UR10, !UP1 ;  /* 0x0000000a17177287 */ /* 0x000fd8000c800000 */
.L_x_1082:
        /* <DEDUP_REMOVED lines=11> */
[----:B------:R-:W-:Y:S01]  /*8140*/  UMOV UR23, UR47 ;  /* 0x0000002f00177c82 */ /* 0x000fe20008000000 */
[----:B------:R-:W-:-:S05]  /*8150*/  ULDC UR21, c[0x0][0x988] ;  /* 0x0002620000157ab9 */ /* 0x000fca0000000800 */
.L_x_1094:
        /* <DEDUP_REMOVED lines=9> */
.L_x_1087:
[----:B------:R-:W-:Y:S01]  /*81f0*/  ULEA UR6, UR47, UR45, 0x3 ;  /* 0x0000002d2f067291 */ /* 0x000fe2000f8e183f */
[----:B------:R-:W-:-:S05]  /*8200*/  IMAD.U32 R0, RZ, RZ, UR50 ;  /* 0x00000032ff007e24 */ /* 0x000fca000f8e00ff */
[----:B------:R-:W-:-:S04]  /*8210*/  SHF.L.U32 R0, R0, 0x1f, RZ ;  /* 0x0000001f00007819 */ /* 0x000fc800000006ff */
[----:B------:R0:W1:Y:S01]  /*8220*/  SYNCS.PHASECHK.TRANS64.TRYWAIT P2, [UR6+0x16830], R0 ;  /* 0x01683000ff0075a7 */ /* 0x0000620008040146 */
[----:B------:R-:W-:Y:S05]  /*8230*/  @!P0 BRA `(.L_x_1088) ;  /* 0x0000000000048947 */ /* 0x000fea0003800000 */
[----:B------:R-:W-:Y:S01]  /*8240*/  BPT.TRAP 0x1 ;  /* 0x000000040000795c */ /* 0x000fe20000300000 */
.L_x_1088:
[----:B-1----:R-:W-:Y:S05]  /*8250*/  @P2 BRA `(.L_x_1086) ;  /* 0x0000000000082947 */ /* 0x002fea0003800000 */
[----:B------:R-:W1:Y:S02]  /*8260*/  SYNCS.PHASECHK.TRANS64.TRYWAIT P2, [UR6+0x16830], R0 ;  /* 0x01683000ff0075a7 */ /* 0x000e640008040146 */
[----:B-1----:R-:W-:Y:S05]  /*8270*/  @!P2 BRA `(.L_x_1089) ;  /* 0x000000dc001ca947 */ /* 0x002fea0003800000 */
.L_x_1086:
[----:B------:R-:W2:Y:S01]  /*8280*/  S2R R2, SR_TID.X ;  /* 0x0000000000027919 */ /* 0x000ea20000002100 */
        /* <DEDUP_REMOVED lines=8> */
[----:B--2---:R-:W-:-:S05]  /*8310*/  SHF.R.U32.HI R2, RZ, 0x7, R2 ;  /* 0x00000007ff027819 */ /* 0x004fca0000011602 */
[----:B01----:R-:W-:-:S05]  /*8320*/  VIADD R0, R2, 0x8 ;  /* 0x0000000802007836 */ /* 0x003fca0000000000 */
        /* <DEDUP_REMOVED lines=16> */
.L_x_1091:
[----:B------:R-:W-:Y:S01]  /*8430*/  ULEA UR6, UR23, UR45, 0x3 ;  /* 0x0000002d17067291 */ /* 0x000fe2000f8e183f */
[----:B------:R-:W-:-:S05]  /*8440*/  IMAD.U32 R0, RZ, RZ, UR24 ;  /* 0x00000018ff007e24 */ /* 0x000fca000f8e00ff */
[----:B------:R-:W-:-:S04]  /*8450*/  SHF.L.U32 R0, R0, 0x1f, RZ ;  /* 0x0000001f00007819 */ /* 0x000fc800000006ff */
[----:B------:R0:W1:Y:S01]  /*8460*/  SYNCS.PHASECHK.TRANS64.TRYWAIT P2, [UR6+0x16850], R0 ;  /* 0x01685000ff0075a7 */ /* 0x0000620008040146 */
[----:B------:R-:W-:Y:S05]  /*8470*/  @!P0 BRA `(.L_x_1092) ;  /* 0x0000000000048947 */ /* 0x000fea0003800000 */
[----:B------:R-:W-:Y:S01]  /*8480*/  BPT.TRAP 0x1 ;  /* 0x000000040000795c */ /* 0x000fe20000300000 */
.L_x_1092:
[----:B-1----:R-:W-:Y:S05]  /*8490*/  @P2 BRA `(.L_x_1090) ;  /* 0x0000000000082947 */ /* 0x002fea0003800000 */
[----:B------:R-:W1:Y:S02]  /*84a0*/  SYNCS.PHASECHK.TRANS64.TRYWAIT P2, [UR6+0x16850], R0 ;  /* 0x01685000ff0075a7 */ /* 0x000e640008040146 */
[----:B-1----:R-:W-:Y:S05]  /*84b0*/  @!P2 BRA `(.L_x_1093) ;  /* 0x000000d800a4a947 */ /* 0x002fea0003800000 */
.L_x_1090:
[----:B------:R-:W-:Y:S01]  /*84c0*/  UIADD3 UR6, UR45, 0x400, URZ ;  /* 0x000004002d067890 */ /* 0x000fe2000fffe03f */
[----:B------:R-:W-:Y:S01]  /*84d0*/  WARPGROUP.ARRIVE ;  /* 0x00000000000079c5 */ /* 0x000fe20000000000 */
[----:B------:R-:W-:Y:S01]  /*84e0*/  UMOV UR7, 0x40000040 ;  /* 0x4000004000077882 */ /* 0x000fe20000000000 */
[----:B01----:R-:W-:Y:S01]  /*84f0*/  FMNMX.FTZ R0, R24, R7, !PT ;  /* 0x0000000718007209 */ /* 0x003fe20007810000 */
[----:B------:R-:W-:Y:S01]  /*8500*/  USHF.R.U32.HI UR6, URZ, 0x4, UR6 ;  /* 0x000000043f067899 */ /* 0x000fe20008011606 */
[----:B------:R-:W-:Y:S02]  /*8510*/  UMOV UR24, UR50 ;  /* 0x0000003200187c82 */ /* 0x000fe40008000000 */
[----:B------:R-:W-:Y:S01]  /*8520*/  FMNMX.FTZ R9, R25, R0, !PT ;  /* 0x0000000019097209 */ /* 0x000fe20007810000 */
[----:B------:R-:W-:-:S03]  /*8530*/  ULOP3.LUT UR6, UR6, 0x3fff, URZ, 0xc0, !UPT ;  /* 0x00003fff06067892 */ /* 0x000fc6000f8ec03f */
[----:B------:R-:W-:Y:S01]  /*8540*/  FMNMX.FTZ R0, R28, R9, !PT ;  /* 0x000000091c007209 */ /* 0x000fe20007810000 */
[----:B------:R-:W-:-:S03]  /*8550*/  ULEA UR10, UR23, UR6, 0xa ;  /* 0x00000006170a7291 */ /* 0x000fc6000f8e503f */
[----:B------:R-:W-:-:S04]  /*8560*/  FMNMX.FTZ R9, R29, R0, !PT ;  /* 0x000000001d097209 */ /* 0x000fc80007810000 */
[----:B------:R-:W-:Y:S01]  /*8570*/  UMOV UR6, UR10 ;  /* 0x0000000a00067c82 */ /* 0x000fe20008000000 */
        /* <DEDUP_REMOVED lines=38> */
[----:B------:R-:W-:-:S03]  /*87e0*/  FMNMX.FTZ R0, R26, R6, !PT ;  /* 0x000000061a007209 */ /* 0x000fc60007810000 */
[----:B------:R-:W0:Y:S01]  /*87f0*/  SHFL.BFLY PT, R2, R9, 0x1, 0x1f ;  /* 0x0c201f0009027f89 */ /* 0x000e2200000e0000 */
[----:B------:R-:W-:-:S04]  /*8800*/  FMNMX.FTZ R11, R27, R0, !PT ;  /* 0x000000001b0b7209 */ /* 0x000fc80007810000 */
[----:B------:R-:W-:-:S04]  /*8810*/  FMNMX.FTZ R0, R30, R11, !PT ;  /* 0x0000000b1e007209 */ /* 0x000fc80007810000 */
[----:B------:R-:W-:-:S04]  /*8820*/  FMNMX.FTZ R11, R31, R0, !PT ;  /* 0x000000001f0b7209 */ /* 0x000fc80007810000 */
[----:B------:R-:W-:-:S04]  /*8830*/  FMNMX.FTZ R0, R34, R11, !PT ;  /* 0x0000000b22007209 */ /* 0x000fc80007810000 */
[----:B------:R-:W-:Y:S01]  /*8840*/  FMNMX.FTZ R11, R35, R0, !PT ;  /* 0x00000000230b7209 */ /* 0x000fe20007810000 */
[----:B------:R-:W-:Y:S02]  /*8850*/  WARPGROUP.DEPBAR.LE gsb0, 0x0 ;  /* 0x00008000000079c5 */ /* 0x000fe40000010000 */
[----:B------:R-:W-:Y:S01]  /*8860*/  WARPGROUP.ARRIVE ;  /* 0x00000000000079c5 */ /* 0x000fe20000000000 */
[----:B------:R-:W-:Y:S02]  /*8870*/  FMNMX.FTZ R0, R38, R11, !PT ;  /* 0x0000000b26007209 */ /* 0x000fe40007810000 */
[----:B0-----:R-:W-:Y:S02]  /*8880*/  FMNMX.FTZ R2, R9, R2, !PT ;  /* 0x0000000209027209 */ /* 0x001fe40007810000 */
[----:B------:R-:W-:Y:S01]  /*8890*/  FMNMX.FTZ R11, R39, R0, !PT ;  /* 0x00000000270b7209 */ /* 0x000fe20007810000 */
[----:B------:R-:W-:Y:S01]  /*88a0*/  HGMMA.64x64x16.F32 R88, R140, gdesc[UR4].tnspB, R88, gsb0 ;  /* 0x40e000048c587df0 */ /* 0x000fe20008000858 */
[----:B------:R-:W-:Y:S01]  /*88b0*/  UIADD3 UR6, UR10, 0x180, URZ ;  /* 0x000001800a067890 */ /* 0x000fe2000fffe03f */
[----:B------:R-:W-:Y:S01]  /*88c0*/  FMUL.FTZ R8, R2, UR21 ;  /* 0x0000001502087c20 */ /* 0x000fe20008410000 */
[----:B------:R-:W-:Y:S01]  /*88d0*/  UMOV UR7, 0x40000040 ;  /* 0x4000004000077882 */ /* 0x000fe20000000000 */
[----:B------:R-:W-:Y:S01]  /*88e0*/  FMNMX.FTZ R0, R42, R11, !PT ;  /* 0x0000000b2a007209 */ /* 0x000fe20007810000 */
[----:B------:R-:W-:Y:S01]  /*88f0*/  FADD.FTZ R7, -R2, R7 ;  /* 0x0000000702077221 */ /* 0x000fe20000010100 */
[--C-:B------:R-:W-:Y:S01]  /*8900*/  FFMA.FTZ R9, R25, UR21, -R8.reuse ;  /* 0x0000001519097c23 */ /* 0x100fe20008010808 */
[--C-:B------:R-:W-:Y:S01]  /*8910*/  FFMA.FTZ R12, R37, UR21, -R8.reuse ;  /* 0x00000015250c7c23 */ /* 0x100fe20008010808 */
[----:B------:R-:W-:Y:S01]  /*8920*/  FMNMX.FTZ R11, R43, R0, !PT ;  /* 0x000000002b0b7209 */ /* 0x000fe20007810000 */
[--C-:B------:R-:W-:Y:S01]  /*8930*/  FFMA.FTZ R45, R45, UR21, -R8.reuse ;  /* 0x000000152d2d7c23 */ /* 0x100fe20008010808 */
        /* <DEDUP_REMOVED lines=20> */
[----:B------:R0:W-:Y:S01]  /*8a80*/  MUFU.EX2 R11, R45 ;  /* 0x0000002d000b7308 */ /* 0x0001e20000000800 */
[--C-:B------:R-:W-:Y:S01]  /*8a90*/  FFMA.FTZ R33, R72, UR21, -R8.reuse ;  /* 0x0000001548217c23 */ /* 0x100fe20008010808 */
[----:B------:R-:W-:Y:S01]  /*8aa0*/  FMNMX.FTZ R21, R55, R0, !PT ;  /* 0x0000000037157209 */ /* 0x000fe20007810000 */
[--C-:B------:R-:W-:Y:S01]  /*8ab0*/  FFMA.FTZ R36, R73, UR21, -R8.reuse ;  /* 0x0000001549247c23 */ /* 0x100fe20008010808 */
[--C-:B------:R-:W-:Y:S01]  /*8ac0*/  FFMA.FTZ R41, R80, UR21, -R8.reuse ;  /* 0x0000001550297c23 */ /* 0x100fe20008010808 */
[--C-:B------:R-:W-:Y:S01]  /*8ad0*/  FFMA.FTZ R84, R84, UR21, -R8.reuse ;  /* 0x0000001554547c23 */ /* 0x100fe20008010808 */
[----:B------:R-:W-:Y:S01]  /*8ae0*/  FMNMX.FTZ R0, R58, R21, !PT ;  /* 0x000000153a007209 */ /* 0x000fe20007810000 */
[----:B------:R-:W-:Y:S01]  /*8af0*/  FFMA.FTZ R85, R85, UR21, -R8 ;  /* 0x0000001555557c23 */ /* 0x000fe20008010808 */
[----:B------:R-:W-:Y:S01]  /*8b00*/  FMUL.FTZ R7, R7, UR21 ;  /* 0x0000001507077c20 */ /* 0x000fe20008410000 */
[----:B------:R-:W-:Y:S01]  /*8b10*/  MUFU.EX2 R148, R148 ;  /* 0x0000009400947308 */ /* 0x000fe20000000800 */
[----:B------:R-:W-:-:S04]  /*8b20*/  FMNMX.FTZ R21, R59, R0, !PT ;  /* 0x000000003b157209 */ /* 0x000fc80007810000 */
[----:B------:R-:W-:-:S03]  /*8b30*/  FMNMX.FTZ R0, R62, R21, !PT ;  /* 0x000000153e007209 */ /* 0x000fc60007810000 */
[----:B------:R-:W1:Y:S01]  /*8b40*/  MUFU.EX2 R7, R7 ;  /* 0x0000000700077308 */ /* 0x000e620000000800 */
[----:B------:R-:W-:-:S04]  /*8b50*/  FMNMX.FTZ R21, R63, R0, !PT ;  /* 0x000000003f157209 */ /* 0x000fc80007810000 */
[----:B------:R-:W-:-:S03]  /*8b60*/  FMNMX.FTZ R0, R66, R21, !PT ;  /* 0x0000001542007209 */ /* 0x000fc60007810000 */
[----:B------:R-:W2:Y:S01]  /*8b70*/  MUFU.EX2 R9, R9 ;  /* 0x0000000900097308 */ /* 0x000ea20000000800 */
[----:B------:R-:W-:-:S04]  /*8b80*/  FMNMX.FTZ R21, R67, R0, !PT ;  /* 0x0000000043157209 */ /* 0x000fc80007810000 */
[----:B------:R-:W-:-:S03]  /*8b90*/  FMNMX.FTZ R0, R70, R21, !PT ;  /* 0x0000001546007209 */ /* 0x000fc60007810000 */
[----:B------:R-:W-:Y:S01]  /*8ba0*/  MUFU.EX2 R150, R150 ;  /* 0x0000009600967308 */ /* 0x000fe20000000800 */
[----:B------:R-:W-:-:S04]  /*8bb0*/  FMNMX.FTZ R21, R71, R0, !PT ;  /* 0x0000000047157209 */ /* 0x000fc80007810000 */
[----:B------:R-:W-:-:S03]  /*8bc0*/  FMNMX.FTZ R0, R74, R21, !PT ;  /* 0x000000154a007209 */ /* 0x000fc60007810000 */
[----:B------:R-:W-:Y:S01]  /*8bd0*/  MUFU.EX2 R15, R15 ;  /* 0x0000000f000f7308 */ /* 0x000fe20000000800 */
[----:B------:R-:W-:-:S04]  /*8be0*/  FMNMX.FTZ R21, R75, R0, !PT ;  /* 0x000000004b157209 */ /* 0x000fc80007810000 */
[----:B------:R-:W-:Y:S01]  /*8bf0*/  FMNMX.FTZ R0, R78, R21, !PT ;  /* 0x000000154e007209 */ /* 0x000fe20007810000 */
[----:B------:R-:W-:Y:S02]  /*8c00*/  WARPGROUP.DEPBAR.LE gsb0, 0x0 ;  /* 0x00008000000079c5 */ /* 0x000fe40000010000 */
[----:B------:R-:W-:Y:S01]  /*8c10*/  WARPGROUP.ARRIVE ;  /* 0x00000000000079c5 */ /* 0x000fe20000000000 */
[----:B------:R-:W-:Y:S01]  /*8c20*/  FMNMX.FTZ R25, R79, R0, !PT ;  /* 0x000000004f197209 */ /* 0x000fe20007810000 */
[--C-:B------:R-:W-:Y:S01]  /*8c30*/  FFMA.FTZ R140, R40, UR21, -R8.reuse ;  /* 0x00000015288c7c23 */ /* 0x100fe20008010808 */
[--C-:B------:R-:W-:Y:S01]  /*8c40*/  FFMA.FTZ R142, R44, UR21, -R8.reuse ;  /* 0x000000152c8e7c23 */ /* 0x100fe20008010808 */
[--C-:B------:R-:W-:Y:S01]  /*8c50*/  FFMA.FTZ R40, R77, UR21, -R8.reuse ;  /* 0x000000154d287c23 */ /* 0x100fe20008010808 */
[----:B------:R-:W-:Y:S01]  /*8c60*/  FMNMX.FTZ R0, R82, R25, !PT ;  /* 0x0000001952007209 */ /* 0x000fe20007810000 */
[----:B------:R-:W-:Y:S01]  /*8c70*/  HGMMA.64x64x16.F32 R88, R136, gdesc[UR4].tnspB, R88, gsb0 ;  /* 0x40e0000488587df0 */ /* 0x000fe20008000858 */
[----:B------:R-:W-:Y:S01]  /*8c80*/  UIADD3 UR6, UR10, 0x200, URZ ;  /* 0x000002000a067890 */ /* 0x000fe2000fffe03f */
[----:B------:R-:W-:Y:S01]  /*8c90*/  FFMA.FTZ R44, R81, UR21, -R8 ;  /* 0x00000015512c7c23 */ /* 0x000fe20008010808 */
[----:B------:R-:W-:Y:S01]  /*8ca0*/  UMOV UR7, 0x40000040 ;  /* 0x4000004000077882 */ /* 0x000fe20000000000 */
[----:B------:R-:W-:Y:S01]  /*8cb0*/  FMNMX.FTZ R25, R83, R0, !PT ;  /* 0x0000000053197209 */ /* 0x000fe20007810000 */
[----:B------:R-:W-:Y:S03]  /*8cc0*/  MUFU.EX2 R144, R144 ;  /* 0x0000009000907308 */ /* 0x000fe60000000800 */
[----:B------:R-:W-:-:S04]  /*8cd0*/  FMNMX.FTZ R0, R86, R25, !PT ;  /* 0x0000001956007209 */ /* 0x000fc80007810000 */
[----:B------:R-:W-:Y:S01]  /*8ce0*/  FMNMX.FTZ R0, R87, R0, !PT ;  /* 0x0000000057007209 */ /* 0x000fe20007810000 */
[----:B------:R-:W-:Y:S04]  /*8cf0*/  MUFU.EX2 R10, R10 ;  /* 0x0000000a000a7308 */ /* 0x000fe80000000800 */
        /* <DEDUP_REMOVED lines=11> */
[----:B0-----:R-:W-:-:S07]  /*8db0*/  FMNMX.FTZ R0, R45, R0, !PT ;  /* 0x000000002d007209 */ /* 0x001fce0007810000 */
[----:B------:R-:W-:Y:S01]  /*8dc0*/  MUFU.EX2 R21, R57 ;  /* 0x0000003900157308 */ /* 0x000fe20000000800 */
[----:B------:R-:W-:Y:S02]  /*8dd0*/  WARPGROUP.DEPBAR.LE gsb0, 0x0 ;  /* 0x00008000000079c5 */ /* 0x000fe40000010000 */
[----:B------:R-:W-:Y:S01]  /*8de0*/  WARPGROUP.ARRIVE ;  /* 0x00000000000079c5 */ /* 0x000fe20000000000 */
[--C-:B------:R-:W-:Y:S01]  /*8df0*/  FFMA.FTZ R136, R48, UR21, -R8.reuse ;  /* 0x0000001530887c23 */ /* 0x100fe20008010808 */
[----:B------:R-:W-:Y:S01]  /*8e00*/  FMUL.FTZ R48, R0, UR21 ;  /* 0x0000001500307c20 */ /* 0x000fe20008410000 */
[----:B------:R-:W-:Y:S02]  /*8e10*/  FFMA.FTZ R138, R52, UR21, -R8 ;  /* 0x00000015348a7c23 */ /* 0x000fe40008010808 */
[----:B------:R-:W-:Y:S01]  /*8e20*/  MUFU.EX2 R25, R61 ;  /* 0x0000003d00197308 */ /* 0x000fe20000000800 */
[----:B------:R-:W-:Y:S01]  /*8e30*/  HGMMA.64x64x16.F32 R88, R132, gdesc[UR4].tnspB, R88, gsb0 ;  /* 0x40e0000484587df0 */ /* 0x000fe20008000858 */
[----:B------:R-:W-:Y:S01]  /*8e40*/  UIADD3 UR6, UR10, 0x280, URZ ;  /* 0x000002800a067890 */ /* 0x000fe2000fffe03f */
[--C-:B------:R-:W-:Y:S01]  /*8e50*/  FFMA.FTZ R149, R26, UR21, -R48.reuse ;  /* 0x000000151a957c23 */ /* 0x100fe20008010830 */
[----:B------:R-:W-:Y:S01]  /*8e60*/  UMOV UR7, 0x40000040 ;  /* 0x4000004000077882 */ /* 0x000fe20000000000 */
[----:B------:R-:W-:Y:S01]  /*8e70*/  FFMA.FTZ R26, R27, UR21, -R48 ;  /* 0x000000151b1a7c23 */ /* 0x000fe20008010830 */
[----:B------:R-:W-:-:S02]  /*8e80*/  IMAD.U32 R27, RZ, RZ, UR47 ;  /* 0x0000002fff1b7e24 */ /* 0x000fc4000f8e00ff */
[--C-:B------:R-:W-:Y:S01]  /*8e90*/  FFMA.FTZ R151, R30, UR21, -R48.reuse ;  /* 0x000000151e977c23 */ /* 0x100fe20008010830 */
[--C-:B------:R-:W-:Y:S01]  /*8ea0*/  FFMA.FTZ R30, R31, UR21, -R48.reuse ;  /* 0x000000151f1e7c23 */ /* 0x100fe20008010830 */
[----:B------:R-:W-:Y:S01]  /*8eb0*/  MUFU.EX2 R149, R149 ;  /* 0x0000009500957308 */ /* 0x000fe20000000800 */
[--C-:B------:R-:W-:Y:S01]  /*8ec0*/  FFMA.FTZ R145, R34, UR21, -R48.reuse ;  /* 0x0000001522917c23 */ /* 0x100fe20008010830 */
[----:B------:R-:W-:Y:S01]  /*8ed0*/  @!P1 LEA R27, R27, UR45, 0x3 ;  /* 0x0000002d1b1b9c11 */ /* 0x000fe2000f8e18ff */
[--C-:B------:R-:W-:Y:S01]  /*8ee0*/  FFMA.FTZ R34, R35, UR21, -R48.reuse ;  /* 0x0000001523227c23 */ /* 0x100fe20008010830 */
[--C-:B------:R-:W-:Y:S01]  /*8ef0*/  FFMA.FTZ R147, R38, UR21, -R48.reuse ;  /* 0x0000001526937c23 */ /* 0x100fe20008010830 */
[--C-:B------:R-:W-:Y:S01]  /*8f00*/  FFMA.FTZ R52, R39, UR21, -R48.reuse ;  /* 0x0000001527347c23 */ /* 0x100fe20008010830 */
[--C-:B------:R-:W-:Y:S01]  /*8f10*/  FFMA.FTZ R141, R42, UR21, -R48.reuse ;  /* 0x000000152a8d7c23 */ /* 0x100fe20008010830 */
[----:B------:R-:W-:Y:S01]  /*8f20*/  @!P1 VIADD R27, R27, 0x16840 ;  /* 0x000168401b1b9836 */ /* 0x000fe20000000000 */
[----:B------:R-:W-:Y:S01]  /*8f30*/  MUFU.EX2 R26, R26 ;  /* 0x0000001a001a7308 */ /* 0x000fe20000000800 */
[--C-:B------:R-:W-:Y:S01]  /*8f40*/  FFMA.FTZ R38, R43, UR21, -R48.reuse ;  /* 0x000000152b267c23 */ /* 0x100fe20008010830 */
[--C-:B------:R-:W-:Y:S01]  /*8f50*/  FFMA.FTZ R143, R46, UR21, -R48.reuse ;  /* 0x000000152e8f7c23 */ /* 0x100fe20008010830 */
[--C-:B------:R-:W-:Y:S01]  /*8f60*/  FFMA.FTZ R42, R47, UR21, -R48.reuse ;  /* 0x000000152f2a7c23 */ /* 0x100fe20008010830 */
[----:B------:R-:W-:Y:S01]  /*8f70*/  @!P1 PRMT R27, RZ, 0x654, R27 ;  /* 0x00000654ff1b9816 */ /* 0x000fe2000000001b */
[--C-:B------:R-:W-:Y:S01]  /*8f80*/  FFMA.FTZ R137, R50, UR21, -R48.reuse ;  /* 0x0000001532897c23 */ /* 0x100fe20008010830 */
[--C-:B------:R-:W-:Y:S01]  /*8f90*/  FFMA.FTZ R50, R51, UR21, -R48.reuse ;  /* 0x0000001533327c23 */ /* 0x100fe20008010830 */
[--C-:B------:R-:W-:Y:S01]  /*8fa0*/  FFMA.FTZ R139, R54, UR21, -R48.reuse ;  /* 0x00000015368b7c23 */ /* 0x100fe20008010830 */
[----:B------:R-:W-:Y:S01]  /*8fb0*/  MUFU.EX2 R151, R151 ;  /* 0x0000009700977308 */ /* 0x000fe20000000800 */
[--C-:B------:R-:W-:Y:S01]  /*8fc0*/  FFMA.FTZ R46, R55, UR21, -R48.reuse ;  /* 0x00000015372e7c23 */ /* 0x100fe20008010830 */
        /* <DEDUP_REMOVED lines=8> */
[----:B------:R-:W-:-:S06]  /*9050*/  FFMA.FTZ R86, R86, UR21, -R48 ;  /* 0x0000001556567c23 */ /* 0x000fcc0008010830 */
[----:B------:R-:W-:Y:S08]  /*9060*/  MUFU.EX2 R145, R145 ;  /* 0x0000009100917308 */ /* 0x000ff00000000800 */
[----:B------:R-:W-:Y:S08]  /*9070*/  MUFU.EX2 R34, R34 ;  /* 0x0000002200227308 */ /* 0x000ff00000000800 */
[----:B------:R-:W-:Y:S08]  /*9080*/  MUFU.EX2 R147, R147 ;  /* 0x0000009300937308 */ /* 0x000ff00000000800 */
[----:B------:R-:W-:Y:S08]  /*9090*/  MUFU.EX2 R52, R52 ;  /* 0x0000003400347308 */ /* 0x000ff00000000800 */
[----:B------:R-:W-:Y:S01]  /*90a0*/  MUFU.EX2 R141, R141 ;  /* 0x0000008d008d7308 */ /* 0x000fe20000000800 */
[----:B------:R-:W-:-:S02]  /*90b0*/  WARPGROUP.DEPBAR.LE gsb0, 0x0 ;  /* 0x00008000000079c5 */ /* 0x000fc40000010000 */
[----:B------:R-:W-:-:S06]  /*90c0*/  WARPGROUP.ARRIVE ;  /* 0x00000000000079c5 */ /* 0x000fcc0000000000 */
[----:B------:R-:W0:Y:S01]  /*90d0*/  S2R R135, SR_TID.X ;  /* 0x0000000000877919 */ /* 0x000e220000002100 */
[--C-:B------:R-:W-:Y:S01]  /*90e0*/  FFMA.FTZ R132, R56, UR21, -R8.reuse ;  /* 0x0000001538847c23 */ /* 0x100fe20008010808 */
[----:B------:R-:W-:Y:S01]  /*90f0*/  FFMA.FTZ R134, R60, UR21, -R8 ;  /* 0x000000153c867c23 */ /* 0x000fe20008010808 */
[----:B------:R-:W-:Y:S01]  /*9100*/  FADD.FTZ R8, -R0, R6 ;  /* 0x0000000600087221 */ /* 0x000fe20000010100 */
[----:B-1----:R-:W-:Y:S01]  /*9110*/  FFMA.FTZ R56, R7, R5, R148 ;  /* 0x0000000507387223 */ /* 0x002fe20000010094 */
[----:B------:R-:W-:Y:S01]  /*9120*/  HGMMA.64x64x16.F32 R88, R128, gdesc[UR4].tnspB, R88, gsb0 ;  /* 0x40e0000480587df0 */ /* 0x000fe20008000858 */
[----:B------:R-:W-:Y:S01]  /*9130*/  UIADD3 UR6, UR10, 0x300, URZ ;  /* 0x000003000a067890 */ /* 0x000fe2000fffe03f */
[----:B------:R-:W-:Y:S01]  /*9140*/  FMUL.FTZ R8, R8, UR21 ;  /* 0x0000001508087c20 */ /* 0x000fe20008410000 */
[----:B------:R-:W-:Y:S01]  /*9150*/  UMOV UR7, 0x40000040 ;  /* 0x4000004000077882 */ /* 0x000fe20000000000 */
[----:B------:R-:W-:Y:S01]  /*9160*/  FFMA.FTZ R133, R58, UR21, -R48 ;  /* 0x000000153a857c23 */ /* 0x000fe20008010830 */
[----:B------:R-:W-:Y:S01]  /*9170*/  MUFU.EX2 R38, R38 ;  /* 0x0000002600267308 */ /* 0x000fe20000000800 */
[----:B--2---:R-:W-:-:S07]  /*9180*/  F2FP.F16.F32.PACK_AB R148, R9, R148 ;  /* 0x000000940994723e */ /* 0x004fce00000000ff */
[----:B------:R-:W1:Y:S08]  /*9190*/  MUFU.EX2 R8, R8 ;  /* 0x0000000800087308 */ /* 0x000e700000000800 */
[----:B------:R-:W-:Y:S01]  /*91a0*/  MUFU.EX2 R143, R143 ;  /* 0x0000008f008f7308 */ /* 0x000fe20000000800 */
[----:B0-----:R-:W-:Y:S02]  /*91b0*/  SHF.R.U32.HI R49, RZ, 0x7, R135 ;  /* 0x00000007ff317819 */ /* 0x001fe40000011687 */
[----:B------:R-:W-:Y:S01]  /*91c0*/  ISETP.GE.U32.AND P2, PT, R135, 0x180, PT ;  /* 0x000001808700780c */ /* 0x000fe20003f46070 */
[----:B-1----:R-:W-:-:S04]  /*91d0*/  FFMA.FTZ R5, R8, R4, R149 ;  /* 0x0000000408057223 */ /* 0x002fc80000010095 */
[----:B------:R-:W-:Y:S01]  /*91e0*/  MUFU.EX2 R42, R42 ;  /* 0x0000002a002a7308 */ /* 0x000fe20000000800 */
[----:B------:R-:W-:Y:S02]  /*91f0*/  VIADD R31, R49, 0x9 ;  /* 0x00000009311f7836 */ /* 0x000fe40000000000 */
[----:B------:R-:W-:Y:S01]  /*9200*/  FFMA.FTZ R135, R62, UR21, -R48 ;  /* 0x000000153e877c23 */ /* 0x000fe20008010830 */
[----:B------:R-:W-:Y:S02]  /*9210*/  F2FP.F16.F32.PACK_AB R149, R26, R149 ;  /* 0x000000951a95723e */ /* 0x000fe400000000ff */
[----:B------:R-:W-:Y:S02]  /*9220*/  SEL R31, R31, 0x9, !P2 ;  /* 0x000000091f1f7807 */ /* 0x000fe40005000000 */
[----:B------:R-:W-:Y:S01]  /*9230*/  MUFU.EX2 R136, R136 ;  /* 0x0000008800887308 */ /* 0x000fe20000000800 */
[C---:B------:R-:W-:Y:S01]  /*9240*/  ISETP.GT.AND P2, PT, R3.reuse, UR22, PT ;  /* 0x0000001603007c0c */ /* 0x040fe2000bf44270 */
[----:B------:R-:W-:-:S06]  /*9250*/  VIADD R3, R3, 0xffffffff ;  /* 0xffffffff03037836 */ /* 0x000fcc0000000000 */
[----:B------:R-:W-:Y:S08]  /*9260*/  MUFU.EX2 R137, R137 ;  /* 0x0000008900897308 */ /* 0x000ff00000000800 */
[----:B------:R-:W-:Y:S08]  /*9270*/  MUFU.EX2 R50, R50 ;  /* 0x0000003200327308 */ /* 0x000ff00000000800 */
[----:B------:R-:W-:Y:S08]  /*9280*/  MUFU.EX2 R138, R138 ;  /* 0x0000008a008a7308 */ /* 0x000ff00000000800 */
[----:B------:R-:W-:Y:S01]  /*9290*/  MUFU.EX2 R139, R139 ;  /* 0x0000008b008b7308 */ /* 0x000fe20000000800 */
[----:B------:R-:W-:-:S02]  /*92a0*/  WARPGROUP.DEPBAR.LE gsb0, 0x0 ;  /* 0x00008000000079c5 */ /* 0x000fc40000010000 */
[----:B------:R-:W-:-:S05]  /*92b0*/  WARPGROUP.ARRIVE ;  /* 0x00000000000079c5 */ /* 0x000fca0000000000 */
[----:B------:R-:W-:Y:S01]  /*92c0*/  MUFU.EX2 R46, R46 ;  /* 0x0000002e002e7308 */ /* 0x000fe20000000800 */
[--C-:B------:R-:W-:Y:S01]  /*92d0*/  FFMA.FTZ R129, R66, UR21, -R48.reuse ;  /* 0x0000001542817c23 */ /* 0x100fe20008010830 */
[----:B------:R-:W-:Y:S01]  /*92e0*/  FFMA.FTZ R131, R70, UR21, -R48 ;  /* 0x0000001546837c23 */ /* 0x000fe20008010830 */
[----:B------:R-:W-:Y:S01]  /*92f0*/  HGMMA.64x64x16.F32 R88, R124, gdesc[UR4].tnspB, R88, gsb0 ;  /* 0x40e000047c587df0 */ /* 0x000fe20008000858 */
[----:B------:R-:W-:Y:S01]  /*9300*/  UIADD3 UR6, UR10, 0x380, URZ ;  /* 0x000003800a067890 */ /* 0x000fe2000fffe03f */
[----:B------:R-:W-:-:S03]  /*9310*/  UMOV UR7, 0x40000040 ;  /* 0x4000004000077882 */ /* 0x000fc60000000000 */
[----:B------:R-:W-:Y:S08]  /*9320*/  MUFU.EX2 R132, R132 ;  /* 0x0000008400847308 */ /* 0x000ff00000000800 */
[----:B------:R-:W-:Y:S08]  /*9330*/  MUFU.EX2 R133, R133 ;  /* 0x0000008500857308 */ /* 0x000ff00000000800 */
[----:B------:R-:W-:Y:S08]  /*9340*/  MUFU.EX2 R54, R54 ;  /* 0x0000003600367308 */ /* 0x000ff00000000800 */
[----:B------:R-:W-:Y:S08]  /*9350*/  MUFU.EX2 R134, R134 ;  /* 0x0000008600867308 */ /* 0x000ff00000000800 */
[----:B------:R-:W-:Y:S08]  /*9360*/  MUFU.EX2 R135, R135 ;  /* 0x0000008700877308 */ /* 0x000ff00000000800 */
[----:B------:R-:W-:Y:S08]  /*9370*/  MUFU.EX2 R20, R20 ;  /* 0x0000001400147308 */ /* 0x000ff00000000800 */
[----:B------:R-:W-:Y:S08]  /*9380*/  MUFU.EX2 R129, R129 ;  /* 0x0000008100817308 */ /* 0x000ff00000000800 */
[----:B------:R-:W0:Y:S08]  /*9390*/  MUFU.EX2 R28, R28 ;  /* 0x0000001c001c7308 */ /* 0x000e300000000800 */
[----:B------:R-:W-:Y:S08]  /*93a0*/  MUFU.EX2 R29, R29 ;  /* 0x0000001d001d7308 */ /* 0x000ff00000000800 */
[----:B------:R-:W-:Y:S01]  /*93b0*/  MUFU.EX2 R131, R131 ;  /* 0x0000008300837308 */ /* 0x000fe20000000800 */
[----:B0-----:R-:W-:Y:S01]  /*93c0*/  F2FP.F16.F32.PACK_AB R128, R28, R20 ;  /* 0x000000141c80723e */ /* 0x001fe200000000ff */
[----:B------:R-:W-:-:S02]  /*93d0*/  WARPGROUP.DEPBAR.LE gsb0, 0x0 ;  /* 0x00008000000079c5 */ /* 0x000fc40000010000 */
[----:B------:R-:W-:-:S04]  /*93e0*/  WARPGROUP.ARRIVE ;  /* 0x00000000000079c5 */ /* 0x000fc80000000000 */
[----:B------:R-:W0:Y:S02]  /*93f0*/  MUFU.EX2 R32, R32 ;  /* 0x0000002000207308 */ /* 0x000e240000000800 */
[----:B------:R-:W-:Y:S06]  /*9400*/  HGMMA.64x64x16.F32 R88, R120, gdesc[UR4].tnspB, R88, gsb0 ;  /* 0x40e0000478587df0 */ /* 0x000fec0008000858 */
[----:B------:R-:W-:Y:S08]  /*9410*/  MUFU.EX2 R33, R33 ;  /* 0x0000002100217308 */ /* 0x000ff00000000800 */
[----:B------:R-:W-:Y:S01]  /*9420*/  MUFU.EX2 R74, R74 ;  /* 0x0000004a004a7308 */ /* 0x000fe20000000800 */
[----:B0-----:R-:W-:-:S07]  /*9430*/  F2FP.F16.F32.PACK_AB R130, R32, R29 ;  /* 0x0000001d2082723e */ /* 0x001fce00000000ff */
[----:B------:R-:W0:Y:S08]  /*9440*/  MUFU.EX2 R36, R36 ;  /* 0x0000002400247308 */ /* 0x000e300000000800 */
[----:B------:R-:W1:Y:S08]  /*9450*/  MUFU.EX2 R75, R75 ;  /* 0x0000004b004b7308 */ /* 0x000e700000000800 */
[----:B------:R-:W-:Y:S01]  /*9460*/  MUFU.EX2 R37, R37 ;  /* 0x0000002500257308 */ /* 0x000fe20000000800 */
[----:B0-----:R-:W-:-:S07]  /*9470*/  F2FP.F16.F32.PACK_AB R124, R36, R33 ;  /* 0x00000021247c723e */ /* 0x001fce00000000ff */
[----:B------:R-:W-:Y:S01]  /*9480*/  MUFU.EX2 R78, R78 ;  /* 0x0000004e004e7308 */ /* 0x000fe20000000800 */
[----:B-1----:R-:W-:-:S07]  /*9490*/  F2FP.F16.F32.PACK_AB R125, R75, R74 ;  /* 0x0000004a4b7d723e */ /* 0x002fce00000000ff */
[----:B------:R-:W0:Y:S08]  /*94a0*/  MUFU.EX2 R40, R40 ;  /* 0x0000002800287308 */ /* 0x000e300000000800 */
[----:B------:R-:W-:Y:S08]  /*94b0*/  MUFU.EX2 R79, R79 ;  /* 0x0000004f004f7308 */ /* 0x000ff00000000800 */
[----:B------:R-:W-:Y:S01]  /*94c0*/  MUFU.EX2 R41, R41 ;  /* 0x0000002900297308 */ /* 0x000fe20000000800 */
[----:B0-----:R-:W-:Y:S01]  /*94d0*/  F2FP.F16.F32.PACK_AB R126, R40, R37 ;  /* 0x00000025287e723e */ /* 0x001fe200000000ff */
[----:B------:R-:W-:-:S02]  /*94e0*/  WARPGROUP.DEPBAR.LE gsb0, 0x0 ;  /* 0x00008000000079c5 */ /* 0x000fc40000010000 */
[----:B------:R0:W-:Y:S06]  /*94f0*/  BAR.ARV R31, 0x100 ;  /* 0x0004001f0000751d */ /* 0x0001ec0000002000 */
[----:B------:R1:W-:Y:S01]  /*9500*/  @!P1 SYNCS.ARRIVE.TRANS64.RED.A1T0 RZ, [R27+URZ], RZ ;  /* 0x000000ff1bff99a7 */ /* 0x0003e2000810043f */
[----:B------:R-:W-:Y:S01]  /*9510*/  MUFU.EX2 R121, R82 ;  /* 0x0000005200797308 */ /* 0x000fe20000000800 */
[-C--:B------:R-:W-:Y:S01]  /*9520*/  FMUL.FTZ R88, R88, R7.reuse ;  /* 0x0000000758587220 */ /* 0x080fe20000410000 */
[-C--:B------:R-:W-:Y:S01]  /*9530*/  FMUL.FTZ R89, R89, R7.reuse ;  /* 0x0000000759597220 */ /* 0x080fe20000410000 */
[-C--:B------:R-:W-:Y:S01]  /*9540*/  FMUL.FTZ R92, R92, R7.reuse ;  /* 0x000000075c5c7220 */ /* 0x080fe20000410000 */
[-C--:B------:R-:W-:Y:S01]  /*9550*/  FMUL.FTZ R93, R93, R7.reuse ;  /* 0x000000075d5d7220 */ /* 0x080fe20000410000 */
[-C--:B------:R-:W-:Y:S01]  /*9560*/  FMUL.FTZ R96, R96, R7.reuse ;  /* 0x0000000760607220 */ /* 0x080fe20000410000 */
[-C--:B------:R-:W-:Y:S01]  /*9570*/  FMUL.FTZ R97, R97, R7.reuse ;  /* 0x0000000761617220 */ /* 0x080fe20000410000 */
[----:B-1----:R-:W-:Y:S01]  /*9580*/  IMAD.U32 R27, RZ, RZ, UR23 ;  /* 0x00000017ff1b7e24 */ /* 0x002fe2000f8e00ff */
[----:B------:R-:W-:Y:S01]  /*9590*/  MUFU.EX2 R44, R44 ;  /* 0x0000002c002c7308 */ /* 0x000fe20000000800 */
[----:B------:R-:W-:Y:S01]  /*95a0*/  UMOV UR23, UR47 ;  /* 0x0000002f00177c82 */ /* 0x000fe20008000000 */
[-C--:B------:R-:W-:Y:S01]  /*95b0*/  FMUL.FTZ R100, R100, R7.reuse ;  /* 0x0000000764647220 */ /* 0x080fe20000410000 */
[-C--:B------:R-:W-:Y:S01]  /*95c0*/  FMUL.FTZ R101, R101, R7.reuse ;  /* 0x0000000765657220 */ /* 0x080fe20000410000 */
[----:B------:R-:W-:Y:S01]  /*95d0*/  @!P1 LEA R4, R27, UR45, 0x3 ;  /* 0x0000002d1b049c11 */ /* 0x000fe2000f8e18ff */
[----:B------:R-:W-:Y:S01]  /*95e0*/  FADD.FTZ R27, R9, R56 ;  /* 0x00000038091b7221 */ /* 0x000fe20000010000 */
[----:B------:R-:W-:Y:S01]  /*95f0*/  FADD.FTZ R56, R26, R5 ;  /* 0x000000051a387221 */ /* 0x000fe20000010000 */
[----:B------:R-:W-:Y:S01]  /*9600*/  FMUL.FTZ R104, R104, R7 ;  /* 0x0000000768687220 */ /* 0x000fe20000410000 */
[----:B------:R-:W-:Y:S01]  /*9610*/  MUFU.EX2 R83, R83 ;  /* 0x0000005300537308 */ /* 0x000fe20000000800 */
[----:B------:R-:W-:Y:S01]  /*9620*/  FADD.FTZ R58, R150, R27 ;  /* 0x0000001b963a7221 */ /* 0x000fe20000010000 */
[----:B------:R-:W-:Y:S01]  /*9630*/  FADD.FTZ R5, R151, R56 ;  /* 0x0000003897057221 */ /* 0x000fe20000010000 */
[----:B0-----:R-:W-:-:S02]  /*9640*/  @!P1 VIADD R31, R4, 0x16860 ;  /* 0x00016860041f9836 */ /* 0x001fc40000000000 */
[----:B------:R-:W-:Y:S01]  /*9650*/  FFMA.FTZ R4, R63, UR21, -R48 ;  /* 0x000000153f047c23 */ /* 0x000fe20008010830 */
[----:B------:R-:W-:Y:S01]  /*9660*/  FADD.FTZ R27, R15, R58 ;  /* 0x0000003a0f1b7221 */ /* 0x000fe20000010000 */
[----:B------:R-:W-:Y:S01]  /*9670*/  FADD.FTZ R56, R30, R5 ;  /* 0x000000051e387221 */ /* 0x000fe20000010000 */
[----:B------:R-:W-:Y:S01]  /*9680*/  FFMA.FTZ R58, R71, UR21, -R48 ;  /* 0x00000015473a7c23 */ /* 0x000fe20008010830 */
[----:B------:R-:W-:Y:S01]  /*9690*/  MUFU.EX2 R45, R84 ;  /* 0x00000054002d7308 */ /* 0x000fe20000000800 */
[----:B------:R-:W-:Y:S01]  /*96a0*/  FADD.FTZ R27, R144, R27 ;  /* 0x0000001b901b7221 */ /* 0x000fe20000010000 */
[----:B------:R-:W-:Y:S01]  /*96b0*/  FADD.FTZ R5, R145, R56 ;  /* 0x0000003891057221 */ /* 0x000fe20000010000 */
[C---:B------:R-:W-:Y:S01]  /*96c0*/  F2FP.F16.F32.PACK_AB R144, R10.reuse, R144 ;  /* 0x000000900a90723e */ /* 0x040fe200000000ff */
[--C-:B------:R-:W-:Y:S01]  /*96d0*/  FFMA.FTZ R56, R67, UR21, -R48.reuse ;  /* 0x0000001543387c23 */ /* 0x100fe20008010830 */
[----:B------:R-:W-:Y:S01]  /*96e0*/  FADD.FTZ R27, R10, R27 ;  /* 0x0000001b0a1b7221 */ /* 0x000fe20000010000 */
[----:B------:R-:W-:Y:S01]  /*96f0*/  FADD.FTZ R60, R34, R5 ;  /* 0x00000005223c7221 */ /* 0x000fe20000010000 */
[----:B------:R-:W-:Y:S01]  /*9700*/  FFMA.FTZ R48, R87, UR21, -R48 ;  /* 0x0000001557307c23 */ /* 0x000fe20008010830 */
[----:B------:R-:W0:Y:S01]  /*9710*/  MUFU.EX2 R4, R4 ;  /* 0x0000000400047308 */ /* 0x000e220000000800 */
[----:B------:R-:W-:Y:S01]  /*9720*/  FADD.FTZ R27, R146, R27 ;  /* 0x0000001b921b7221 */ /* 0x000fe20000010000 */
[----:B------:R-:W-:Y:S01]  /*9730*/  FADD.FTZ R5, R147, R60 ;  /* 0x0000003c93057221 */ /* 0x000fe20000010000 */
[C---:B------:R-:W-:Y:S01]  /*9740*/  F2FP.F16.F32.PACK_AB R146, R12.reuse, R146 ;  /* 0x000000920c92723e */ /* 0x040fe200000000ff */
[-C--:B------:R-:W-:Y:S01]  /*9750*/  FMUL.FTZ R105, R105, R7.reuse ;  /* 0x0000000769697220 */ /* 0x080fe20000410000 */
[----:B------:R-:W-:Y:S01]  /*9760*/  FADD.FTZ R27, R12, R27 ;  /* 0x0000001b0c1b7221 */ /* 0x000fe20000010000 */
[----:B------:R-:W-:Y:S01]  /*9770*/  FADD.FTZ R60, R52, R5 ;  /* 0x00000005343c7221 */ /* 0x000fe20000010000 */
[----:B------:R-:W-:Y:S01]  /*9780*/  @!P1 PRMT R31, RZ, 0x654, R31 ;  /* 0x00000654ff1f9816 */ /* 0x000fe2000000001f */
[----:B------:R-:W-:Y:S01]  /*9790*/  MUFU.EX2 R56, R56 ;  /* 0x0000003800387308 */ /* 0x000fe20000000800 */
[----:B------:R-:W-:Y:S01]  /*97a0*/  FADD.FTZ R62, R140, R27 ;  /* 0x0000001b8c3e7221 */ /* 0x000fe20000010000 */
[----:B------:R-:W-:Y:S01]  /*97b0*/  FADD.FTZ R5, R141, R60 ;  /* 0x0000003c8d057221 */ /* 0x000fe20000010000 */
[----:B------:R1:W-:Y:S01]  /*97c0*/  @!P1 SYNCS.ARRIVE.TRANS64.RED.A1T0 RZ, [R31+URZ], RZ ;  /* 0x000000ff1fff99a7 */ /* 0x0003e2000810043f */
[-C--:B------:R-:W-:Y:S01]  /*97d0*/  FMUL.FTZ R108, R108, R7.reuse ;  /* 0x000000076c6c7220 */ /* 0x080fe20000410000 */
[----:B------:R-:W-:Y:S01]  /*97e0*/  FADD.FTZ R27, R13, R62 ;  /* 0x0000003e0d1b7221 */ /* 0x000fe20000010000 */
[----:B------:R-:W-:Y:S01]  /*97f0*/  FADD.FTZ R60, R38, R5 ;  /* 0x00000005263c7221 */ /* 0x000fe20000010000 */
[-C--:B------:R-:W-:Y:S01]  /*9800*/  FMUL.FTZ R109, R109, R7.reuse ;  /* 0x000000076d6d7220 */ /* 0x080fe20000410000 */
[----:B------:R-:W-:Y:S01]  /*9810*/  MUFU.EX2 R58, R58 ;  /* 0x0000003a003a7308 */ /* 0x000fe20000000800 */
[----:B------:R-:W-:Y:S01]  /*9820*/  FADD.FTZ R62, R142, R27 ;  /* 0x0000001b8e3e7221 */ /* 0x000fe20000010000 */
[----:B------:R-:W-:Y:S01]  /*9830*/  FADD.FTZ R5, R143, R60 ;  /* 0x0000003c8f057221 */ /* 0x000fe20000010000 */
[-C--:B------:R-:W-:Y:S01]  /*9840*/  FMUL.FTZ R112, R112, R7.reuse ;  /* 0x0000000770707220 */ /* 0x080fe20000410000 */
[-C--:B------:R-:W-:Y:S01]  /*9850*/  FMUL.FTZ R113, R113, R7.reuse ;  /* 0x0000000771717220 */ /* 0x080fe20000410000 */
[----:B------:R-:W-:Y:S01]  /*9860*/  FADD.FTZ R27, R11, R62 ;  /* 0x0000003e0b1b7221 */ /* 0x000fe20000010000 */
[----:B------:R-:W-:Y:S01]  /*9870*/  FADD.FTZ R60, R42, R5 ;  /* 0x000000052a3c7221 */ /* 0x000fe20000010000 */
[-C--:B------:R-:W-:Y:S01]  /*9880*/  FMUL.FTZ R116, R116, R7.reuse ;  /* 0x0000000774747220 */ /* 0x080fe20000410000 */
[----:B------:R-:W-:Y:S01]  /*9890*/  MUFU.EX2 R123, R86 ;  /* 0x00000056007b7308 */ /* 0x000fe20000000800 */
[----:B------:R-:W-:Y:S01]  /*98a0*/  FADD.FTZ R27, R136, R27 ;  /* 0x0000001b881b7221 */ /* 0x000fe20000010000 */
[----:B------:R-:W-:Y:S01]  /*98b0*/  FADD.FTZ R5, R137, R60 ;  /* 0x0000003c89057221 */ /* 0x000fe20000010000 */
[----:B------:R-:W-:Y:S01]  /*98c0*/  FMUL.FTZ R117, R117, R7 ;  /* 0x0000000775757220 */ /* 0x000fe20000410000 */
[----:B------:R-:W-:Y:S01]  /*98d0*/  F2FP.F16.F32.PACK_AB R150, R15, R150 ;  /* 0x000000960f96723e */ /* 0x000fe200000000ff */
[----:B------:R-:W-:Y:S01]  /*98e0*/  FADD.FTZ R27, R14, R27 ;  /* 0x0000001b0e1b7221 */ /* 0x000fe20000010000 */
[----:B------:R-:W-:Y:S01]  /*98f0*/  FADD.FTZ R60, R50, R5 ;  /* 0x00000005323c7221 */ /* 0x000fe20000010000 */
[----:B------:R-:W-:Y:S01]  /*9900*/  F2FP.F16.F32.PACK_AB R151, R30, R151 ;  /* 0x000000971e97723e */ /* 0x000fe200000000ff */
[----:B------:R-:W2:Y:S01]  /*9910*/  MUFU.EX2 R6, R85 ;  /* 0x0000005500067308 */ /* 0x000ea20000000800 */
[----:B------:R-:W-:Y:S01]  /*9920*/  FADD.FTZ R27, R138, R27 ;  /* 0x0000001b8a1b7221 */ /* 0x000fe20000010000 */
[----:B------:R-:W-:Y:S01]  /*9930*/  FADD.FTZ R5, R139, R60 ;  /* 0x0000003c8b057221 */ /* 0x000fe20000010000 */
[----:B------:R-:W-:Y:S01]  /*9940*/  F2FP.F16.F32.PACK_AB R145, R34, R145 ;  /* 0x000000912291723e */ /* 0x000fe200000000ff */
[----:B------:R-:W-:Y:S01]  /*9950*/  FMUL.FTZ R90, R90, R8 ;  /* 0x000000085a5a7220 */ /* 0x000fe20000410000 */
[----:B------:R-:W-:Y:S01]  /*9960*/  FADD.FTZ R27, R24, R27 ;  /* 0x0000001b181b7221 */ /* 0x000fe20000010000 */
[----:B------:R-:W-:Y:S01]  /*9970*/  FADD.FTZ R10, R46, R5 ;  /* 0x000000052e0a7221 */ /* 0x000fe20000010000 */
[----:B------:R-:W-:Y:S01]  /*9980*/  F2FP.F16.F32.PACK_AB R147, R52, R147 ;  /* 0x000000933493723e */ /* 0x000fe200000000ff */
[----:B------:R-:W3:Y:S01]  /*9990*/  MUFU.EX2 R48, R48 ;  /* 0x0000003000307308 */ /* 0x000ee20000000800 */
[----:B------:R-:W-:Y:S01]  /*99a0*/  FADD.FTZ R26, R132, R27 ;  /* 0x0000001b841a7221 */ /* 0x000fe20000010000 */
[----:B------:R-:W-:Y:S01]  /*99b0*/  FADD.FTZ R5, R133, R10 ;  /* 0x0000000a85057221 */ /* 0x000fe20000010000 */
[----:B------:R-:W-:Y:S01]  /*99c0*/  F2FP.F16.F32.PACK_AB R140, R13, R140 ;  /* 0x0000008c0d8c723e */ /* 0x000fe200000000ff */
[-C--:B------:R-:W-:Y:S01]  /*99d0*/  FMUL.FTZ R91, R91, R8.reuse ;  /* 0x000000085b5b7220 */ /* 0x080fe20000410000 */
[----:B------:R-:W-:Y:S01]  /*99e0*/  FADD.FTZ R9, R21, R26 ;  /* 0x0000001a15097221 */ /* 0x000fe20000010000 */
[----:B------:R-:W-:Y:S01]  /*99f0*/  FADD.FTZ R10, R54, R5 ;  /* 0x00000005360a7221 */ /* 0x000fe20000010000 */
[----:B------:R-:W-:Y:S01]  /*9a00*/  F2FP.F16.F32.PACK_AB R141, R38, R141 ;  /* 0x0000008d268d723e */ /* 0x000fe200000000ff */
[-C--:B------:R-:W-:Y:S01]  /*9a10*/  FMUL.FTZ R94, R94, R8.reuse ;  /* 0x000000085e5e7220 */ /* 0x080fe20000410000 */
[----:B------:R-:W-:Y:S01]  /*9a20*/  FADD.FTZ R12, R134, R9 ;  /* 0x00000009860c7221 */ /* 0x000fe20000010000 */
[----:B------:R-:W-:Y:S01]  /*9a30*/  FADD.FTZ R5, R135, R10 ;  /* 0x0000000a87057221 */ /* 0x000fe20000010000 */
[C---:B0-----:R-:W-:Y:S01]  /*9a40*/  F2FP.F16.F32.PACK_AB R135, R4.reuse, R135 ;  /* 0x000000870487723e */ /* 0x041fe200000000ff */
[-C--:B------:R-:W-:Y:S01]  /*9a50*/  FMUL.FTZ R95, R95, R8.reuse ;  /* 0x000000085f5f7220 */ /* 0x080fe20000410000 */
[----:B------:R-:W-:Y:S01]  /*9a60*/  FADD.FTZ R9, R25, R12 ;  /* 0x0000000c19097221 */ /* 0x000fe20000010000 */
[----:B------:R-:W-:Y:S01]  /*9a70*/  FADD.FTZ R10, R4, R5 ;  /* 0x00000005040a7221 */ /* 0x000fe20000010000 */
[----:B--2---:R-:W-:Y:S01]  /*9a80*/  F2FP.F16.F32.PACK_AB R122, R6, R45 ;  /* 0x0000002d067a723e */ /* 0x004fe200000000ff */
        /* <DEDUP_REMOVED lines=46> */
[----:B------:R-:W-:Y:S01]  /*9d70*/  F2FP.F16.F32.PACK_AB R127, R79, R78 ;  /* 0x0000004e4f7f723e */ /* 0x000fe200000000ff */
[----:B---3--:R-:W-:Y:S01]  /*9d80*/  FADD.FTZ R4, R48, R4 ;  /* 0x0000000430047221 */ /* 0x008fe20000010000 */
[----:B------:R-:W-:Y:S01]  /*9d90*/  F2FP.F16.F32.PACK_AB R120, R44, R41 ;  /* 0x000000292c78723e */ /* 0x000fe200000000ff */
[----:B------:R-:W-:Y:S01]  /*9da0*/  IMAD.MOV.U32 R6, RZ, RZ, R0 ;  /* 0x000000ffff067224 */ /* 0x000fe200078e0000 */
[----:B------:R-:W-:Y:S01]  /*9db0*/  F2FP.F16.F32.PACK_AB R121, R83, R121 ;  /* 0x000000795379723e */ /* 0x000fe200000000ff */
[----:B------:R-:W-:Y:S01]  /*9dc0*/  IMAD.MOV.U32 R7, RZ, RZ, R2 ;  /* 0x000000ffff077224 */ /* 0x000fe200078e0002 */
[----:B------:R-:W-:Y:S01]  /*9dd0*/  F2FP.F16.F32.PACK_AB R123, R48, R123 ;  /* 0x0000007b307b723e */ /* 0x000fe200000000ff */
[----:B-1----:R-:W-:Y:S06]  /*9de0*/  @P2 BRA `(.L_x_1094) ;  /* 0xffffffe000dc2947 */ /* 0x002fec000383ffff */
.L_x_1085:
[----:B------:R-:W-:-:S13]  /*9df0*/  ISETP.GE.AND P2, PT, R3, UR43, PT ;  /* 0x0000002b03007c0c */ /* 0x000fda000bf46270 */
[----:B------:R-:W-:Y:S05]  /*9e00*/  @!P2 BRA `(.L_x_1095) ;  /* 0x0000002c006ca947 */ /* 0x000fea0003800000 */
[----:B------:R-:W-:Y:S01]  /*9e10*/  IMAD.MOV.U32 R6, RZ, RZ, R0 ;  /* 0x000000ffff067224 */ /* 0x000fe200078e0000 */
[----:B------:R-:W-:Y:S01]  /*9e20*/  UMOV UR26, UR50 ;  /* 0x00000032001a7c82 */ /* 0x000fe20008000000 */
[----:B------:R-:W-:Y:S01]  /*9e30*/  IMAD.MOV.U32 R7, RZ, RZ, R2 ;  /* 0x000000ffff077224 */ /* 0x000fe200078e0002 */
[----:B------:R-:W-:Y:S01]  /*9e40*/  UMOV UR25, UR47 ;  /* 0x0000002f00197c82 */ /* 0x000fe20008000000 */
[----:B------:R-:W-:Y:S01]  /*9e50*/  ULDC UR22, c[0x0][0x9e4] ;  /* 0x0002790000167ab9 */ /* 0x000fe20000000800 */
[----:B------:R-:W-:Y:S01]  /*9e60*/  ULDC UR24, c[0x0][0x9dc] ;  /* 0x0002770000187ab9 */ /* 0x000fe20000000800 */
[----:B------:R-:W-:Y:S01]  /*9e70*/  ULDC UR21, c[0x0][0x988] ;  /* 0x0002620000157ab9 */ /* 0x000fe20000000800 */
[----:B------:R-:W-:-:S05]  /*9e80*/  ULDC UR23, c[0x0][0x9e0] ;  /* 0x0002780000177ab9 */ /* 0x000fca0000000800 */
.L_x_1112:
        /* <DEDUP_REMOVED lines=9> */
.L_x_1097:
[----:B------:R-:W-:Y:S01]  /*9f20*/  ULEA UR6, UR47, UR45, 0x3 ;  /* 0x0000002d2f067291 */ /* 0x000fe2000f8e183f */
[----:B------:R-:W-:-:S05]  /*9f30*/  IMAD.U32 R0, RZ, RZ, UR50 ;  /* 0x00000032ff007e24 */ /* 0x000fca000f8e00ff */
[----:B------:R-:W-:-:S04]  /*9f40*/  SHF.L.U32 R0, R0, 0x1f, RZ ;  /* 0x0000001f00007819 */ /* 0x000fc800000006ff */
[----:B------:R0:W1:Y:S01]  /*9f50*/  SYNCS.PHASECHK.TRANS64.TRYWAIT P2, [UR6+0x16830], R0 ;  /* 0x01683000ff0075a7 */ /* 0x0000620008040146 */
[----:B------:R-:W-:Y:S05]  /*9f60*/  @!P0 BRA `(.L_x_1098) ;  /* 0x0000000000048947 */ /* 0x000fea0003800000 */
[----:B------:R-:W-:Y:S01]  /*9f70*/  BPT.TRAP 0x1 ;  /* 0x000000040000795c */ /* 0x000fe20000300000 */
.L_x_1098:
[----:B-1----:R-:W-:Y:S05]  /*9f80*/  @P2 BRA `(.L_x_1096) ;  /* 0x0000000000082947 */ /* 0x002fea0003800000 */
[----:B------:R-:W1:Y:S02]  /*9f90*/  SYNCS.PHASECHK.TRANS64.TRYWAIT P2, [UR6+0x16830], R0 ;  /* 0x01683000ff0075a7 */ /* 0x000e640008040146 */
[----:B-1----:R-:W-:Y:S05]  /*9fa0*/  @!P2 BRA `(.L_x_1099) ;  /* 0x000000c00000a947 */ /* 0x002fea0003800000 */
.L_x_1096:
        /* <DEDUP_REMOVED lines=27> */
.L_x_1101:
[----:B------:R-:W-:Y:S01]  /*a160*/  ULEA UR6, UR25, UR45, 0x3 ;  /* 0x0000002d19067291 */ /* 0x000fe2000f8e183f */
[----:B------:R-:W-:-:S05]  /*a170*/  IMAD.U32 R0, RZ, RZ, UR26 ;  /* 0x0000001aff007e24 */ /* 0x000fca000f8e00ff */
[----:B------:R-:W-:-:S04]  /*a180*/  SHF.L.U32 R0, R0, 0x1f, RZ ;  /* 0x0000001f00007819 */ /* 0x000fc800000006ff */
[----:B------:R0:W1:Y:S01]  /*a190*/  SYNCS.PHASECHK.TRANS64.TRYWAIT P2, [UR6+0x16850], R0 ;  /* 0x01685000ff0075a7 */ /* 0x0000620008040146 */
[----:B------:R-:W-:Y:S05]  /*a1a0*/  @!P0 BRA `(.L_x_1102) ;  /* 0x0000000000048947 */ /* 0x000fea0003800000 */
[----:B------:R-:W-:Y:S01]  /*a1b0*/  BPT.TRAP 0x1 ;  /* 0x000000040000795c */ /* 0x000fe20000300000 */
.L_x_1102:
[----:B-1----:R-:W-:Y:S05]  /*a1c0*/  @P2 BRA `(.L_x_1100) ;  /* 0x0000000000082947 */ /* 0x002fea0003800000 */
[----:B------:R-:W1:Y:S02]  /*a1d0*/  SYNCS.PHASECHK.TRANS64.TRYWAIT P2, [UR6+0x16850], R0 ;  /* 0x01685000ff0075a7 */ /* 0x000e640008040146 */
[----:B-1----:R-:W-:Y:S05]  /*a1e0*/  @!P2 BRA `(.L_x_1103) ;  /* 0x000000bc0088a947 */ /* 0x002fea0003800000 */
.L_x_1100:
[----:B------:R-:W-:Y:S01]  /*a1f0*/  UIADD3 UR6, UR45, 0x400, URZ ;  /* 0x000004002d067890 */ /* 0x000fe2000fffe03f */
[----:B------:R-:W-:Y:S01]  /*a200*/  WARPGROUP.ARRIVE ;  /* 0x00000000000079c5 */ /* 0x000fe20000000000 */
[----:B------:R-:W-:-:S05]  /*a210*/  UMOV UR7, 0x40000040 ;  /* 0x4000004000077882 */ /* 0x000fca0000000000 */
[----:B------:R-:W2:Y:S01]  /*a220*/  S2R R9, SR_TID.X ;  /* 0x0000000000097919 */ /* 0x000ea20000002100 */
[----:B------:R-:W-:Y:S01]  /*a230*/  USHF.R.U32.HI UR6, URZ, 0x4, UR6 ;  /* 0x000000043f067899 */ /* 0x000fe20008011606 */
[----:B------:R-:W-:Y:S01]  /*a240*/  PLOP3.LUT P2, PT, PT, PT, UP0, 0x80, 0x0 ;  /* 0x000000000000781c */ /* 0x000fe20003f4f008 */
[----:B------:R-:W-:Y:S02]  /*a250*/  VIADD R13, R17, UR39 ;  /* 0x00000027110d7c36 */ /* 0x000fe40008000000 */
[----:B------:R-:W-:Y:S01]  /*a260*/  ULOP3.LUT UR6, UR6, 0x3fff, URZ, 0xc0, !UPT ;  /* 0x00003fff06067892 */ /* 0x000fe2000f8ec03f */
[----:B-1----:R-:W-:Y:S02]  /*a270*/  IMAD.U32 R2, RZ, RZ, UR47 ;  /* 0x0000002fff027e24 */ /* 0x002fe4000f8e00ff */
[----:B------:R-:W-:Y:S01]  /*a280*/  IMAD.SHL.U32 R11, R3, 0x80, RZ ;  /* 0x00000080030b7824 */ /* 0x000fe200078e00ff */
[----:B------:R-:W-:Y:S01]  /*a290*/  ULEA UR10, UR25, UR6, 0xa ;  /* 0x00000006190a7291 */ /* 0x000fe2000f8e503f */
[----:B------:R-:W-:Y:S01]  /*a2a0*/  IMAD.U32 R15, RZ, RZ, UR46 ;  /* 0x0000002eff0f7e24 */ /* 0x000fe2000f8e00ff */
        /* <DEDUP_REMOVED lines=43> */
[----:B------:R-:W-:-:S04]  /*a560*/  @UP0 ULDC UR6, c[0x0][0x450] ;  /* 0x0001140000060ab9 */ /* 0x000fc80000000800 */
[----:B------:R-:W-:Y:S01]  /*a570*/  @P2 SHF.R.U32.HI R13, RZ, UR6, R0 ;  /* 0x00000006ff0d2c19 */ /* 0x000fe20008011600 */
[----:B------:R-:W-:Y:S01]  /*a580*/  VIADD R0, R8, 0x9 ;  /* 0x0000000908007836 */ /* 0x000fe20000000000 */
[----:B------:R-:W-:Y:S01]  /*a590*/  ISETP.GE.U32.AND P2, PT, R9, 0x180, PT ;  /* 0x000001800900780c */ /* 0x000fe20003f46070 */
[----:B------:R-:W-:Y:S02]  /*a5a0*/  ULOP3.LUT UR6, URZ, UR24, URZ, 0x33, !UPT ;  /* 0x000000183f067292 */ /* 0x000fe4000f8e333f */
[----:B------:R-:W0:Y:S01]  /*a5b0*/  SHFL.IDX PT, R9, R13, RZ, 0x1c1f ;  /* 0x001c1fff0d097589 */ /* 0x000e2200000e0000 */
[----:B------:R-:W-:Y:S02]  /*a5c0*/  SEL R8, R0, 0x9, !P2 ;  /* 0x0000000900087807 */ /* 0x000fe40005000000 */
[----:B------:R-:W-:-:S04]  /*a5d0*/  IADD3 R0, -R16, 0x1, -R11 ;  /* 0x0000000110007810 */ /* 0x000fc80007ffe90b */
[----:B------:R-:W-:-:S05]  /*a5e0*/  IADD3 R0, -R15, UR40, R0 ;  /* 0x000000280f007c10 */ /* 0x000fca000fffe100 */
[C---:B------:R-:W-:Y:S02]  /*a5f0*/  VIADD R12, R0.reuse, UR23 ;  /* 0x00000017000c7c36 */ /* 0x040fe40008000000 */
[----:B------:R-:W-:-:S04]  /*a600*/  VIADD R10, R0, UR6 ;  /* 0x00000006000a7c36 */ /* 0x000fc80008000000 */
[--C-:B0-----:R-:W-:Y:S01]  /*a610*/  IMAD.IADD R0, R10, 0x1, R9.reuse ;  /* 0x000000010a007824 */ /* 0x101fe200078e0209 */
[----:B------:R-:W-:Y:S02]  /*a620*/  WARPGROUP.DEPBAR.LE gsb0, 0x0 ;  /* 0x00008000000079c5 */ /* 0x000fe40000010000 */
[----:B------:R0:W-:Y:S06]  /*a630*/  BAR.ARV R8, 0x100 ;  /* 0x000400080000751d */ /* 0x0001ec0000002000 */
[----:B------:R1:W-:Y:S02]  /*a640*/  @!P1 SYNCS.ARRIVE.TRANS64.RED.A1T0 RZ, [R2+URZ], RZ ;  /* 0x000000ff02ff99a7 */ /* 0x0003e4000810043f */
[----:B-1----:R-:W-:Y:S01]  /*a650*/  IMAD.IADD R2, R12, 0x1, R9 ;  /* 0x000000010c027824 */ /* 0x002fe200078e0209 */
[----:B0-----:R-:W-:Y:S06]  /*a660*/  @!P5 BRA `(.L_x_1104) ;  /* 0x00000000005cd947 */ /* 0x001fec0003800000 */
        /* <DEDUP_REMOVED lines=13> */
.L_x_1106:
[----:B------:R-:W-:-:S05]  /*a740*/  IMAD.U32 R20, RZ, RZ, UR22 ;  /* 0x00000016ff147e24 */ /* 0x000fca000f8e00ff */
[----:B------:R-:W-:-:S13]  /*a750*/  ISETP.NE.AND P2, PT, R20, 0x1, PT ;  /* 0x000000011400780c */ /* 0x000fda0003f45270 */
[----:B------:R-:W0:Y:S02]  /*a760*/  @P2 LDC.64 R8, c[0x0][0x9e8] ;  /* 0x00027a00ff082b82 */ /* 0x000e240000000a00 */
[----:B0-----:R-:W-:-:S05]  /*a770*/  @P2 IMAD.HI.U32 R8, R14, R8, RZ ;  /* 0x000000080e082227 */ /* 0x001fca00078e00ff */
[----:B------:R-:W-:-:S07]  /*a780*/  @P2 SHF.R.U32.HI R14, RZ, R9, R8 ;  /* 0x00000009ff0e2219 */ /* 0x000fce0000011608 */
.L_x_1107:
[----:B------:R-:W-:Y:S05]  /*a790*/  BSYNC B0 ;  /* 0x0000000000007941 */ /* 0x000fea0003800000 */
.L_x_1105:
[----:B------:R-:W-:-:S04]  /*a7a0*/  IMAD R9, R14, R20, -R11 ;  /* 0x000000140e097224 */ /* 0x000fc800078e0a0b */
[----:B------:R-:W-:-:S05]  /*a7b0*/  IMAD.IADD R9, R9, 0x1, -R16 ;  /* 0x0000000109097824 */ /* 0x000fca00078e0a10 */
[----:B------:R-:W-:Y:S02]  /*a7c0*/  VIADDMNMX R2, R9, R20, R2, PT ;  /* 0x0000001409027246 */ /* 0x000fe40003800102 */
[----:B------:R-:W-:-:S07]  /*a7d0*/  VIMNMX R0, R0, R9, !PT ;  /* 0x0000000900007248 */ /* 0x000fce0007fe0100 */
.L_x_1104:
        /* <DEDUP_REMOVED lines=114> */
.L_x_1110:
[----:B------:R-:W-:-:S05]  /*af00*/  IMAD.U32 R2, RZ, RZ, UR22 ;  /* 0x00000016ff027e24 */ /* 0x000fca000f8e00ff */
[----:B------:R-:W-:-:S13]  /*af10*/  ISETP.NE.AND P3, PT, R2, 0x1, PT ;  /* 0x000000010200780c */ /* 0x000fda0003f65270 */
[----:B------:R-:W0:Y:S02]  /*af20*/  @P3 LDC.64 R8, c[0x0][0x9e8] ;  /* 0x00027a00ff083b82 */ /* 0x000e240000000a00 */
[----:B0-----:R-:W-:-:S05]  /*af30*/  @P3 IMAD.HI.U32 R8, R0, R8, RZ ;  /* 0x0000000800083227 */ /* 0x001fca00078e00ff */
[----:B------:R-:W-:-:S07]  /*af40*/  @P3 SHF.R.U32.HI R0, RZ, R9, R8 ;  /* 0x00000009ff003219 */ /* 0x000fce0000011608 */
.L_x_1111:
[----:B------:R-:W-:Y:S05]  /*af50*/  BSYNC B0 ;  /* 0x0000000000007941 */ /* 0x000fea0003800000 */
.L_x_1109:
[----:B------:R-:W-:-:S04]  /*af60*/  IMAD R11, R0, R2, -R11 ;  /* 0x00000002000b7224 */ /* 0x000fc800078e0a0b */
[----:B------:R-:W-:-:S05]  /*af70*/  IMAD.IADD R11, R11, 0x1, -R16 ;  /* 0x000000010b0b7824 */ /* 0x000fca00078e0a10 */
[----:B------:R-:W-:Y:S02]  /*af80*/  VIADDMNMX R12, R11, R2, R12, PT ;  /* 0x000000020b0c7246 */ /* 0x000fe4000380010c */
[----:B------:R-:W-:-:S07]  /*af90*/  VIMNMX R10, R10, R11, !PT ;  /* 0x0000000b0a0a7248 */ /* 0x000fce0007fe0100 */
.L_x_1108:
        /* <DEDUP_REMOVED lines=34> */
[----:B------:R-:W-:Y:S02]  /*b1c0*/  ISETP.GT.AND P3, PT, R10, RZ, P2 ;  /* 0x000000ff0a00720c */ /* 0x000fe40001764270 */
        /* <DEDUP_REMOVED lines=9> */
[----:B------:R-:W-:Y:S02]  /*b260*/  ISETP.GT.AND P4, PT, R10, 0x18, P2 ;  /* 0x000000180a00780c */ /* 0x000fe40001784270 */
[----:B------:R-:W-:Y:S02]  /*b270*/  FMNMX.FTZ R0, R68, R9, !PT ;  /* 0x0000000944007209 */ /* 0x000fe40007810000 */
[----:B------:R-:W-:Y:S02]  /*b280*/  FSEL R13, R26, -INF , !P3 ;  /* 0xff8000001a0d7808 */ /* 0x000fe40005800000 */
[----:B------:R-:W-:Y:S02]  /*b290*/  FMNMX.FTZ R9, R69, R0, !PT ;  /* 0x0000000045097209 */ /* 0x000fe40007810000 */
[----:B------:R-:W-:-:S02]  /*b2a0*/  ISETP.LT.OR P6, PT, R12, 0x9, P6 ;  /* 0x000000090c00780c */ /* 0x000fc400037c1670 */
[----:B------:R-:W-:Y:S02]  /*b2b0*/  FMNMX.FTZ R0, R72, R9, !PT ;  /* 0x0000000948007209 */ /* 0x000fe40007810000 */
[----:B------:R-:W-:Y:S02]  /*b2c0*/  ISETP.LT.OR P4, PT, R12, 0x19, P4 ;  /* 0x000000190c00780c */ /* 0x000fe40002781670 */
[----:B------:R-:W-:Y:S02]  /*b2d0*/  FMNMX.FTZ R9, R73, R0, !PT ;  /* 0x0000000049097209 */ /* 0x000fe40007810000 */
[----:B------:R-:W-:Y:S02]  /*b2e0*/  FMNMX.FTZ R8, R13, R6, !PT ;  /* 0x000000060d087209 */ /* 0x000fe40007810000 */
[----:B------:R-:W-:Y:S02]  /*b2f0*/  FMNMX.FTZ R0, R76, R9, !PT ;  /* 0x000000094c007209 */ /* 0x000fe40007810000 */
[----:B------:R-:W-:-:S02]  /*b300*/  FSEL R30, R30, -INF , !P6 ;  /* 0xff8000001e1e7808 */ /* 0x000fc40007000000 */
[----:B------:R-:W-:Y:S02]  /*b310*/  FMNMX.FTZ R9, R77, R0, !PT ;  /* 0x000000004d097209 */ /* 0x000fe40007810000 */
[----:B------:R-:W-:Y:S02]  /*b320*/  FSEL R38, R38, -INF , !P4 ;  /* 0xff80000026267808 */ /* 0x000fe40006000000 */
[----:B------:R-:W-:Y:S02]  /*b330*/  FMNMX.FTZ R0, R80, R9, !PT ;  /* 0x0000000950007209 */ /* 0x000fe40007810000 */
[----:B------:R-:W-:Y:S02]  /*b340*/  FMNMX.FTZ R21, R27, R8, !PT ;  /* 0x000000081b157209 */ /* 0x000fe40007810000 */
[----:B------:R-:W-:Y:S02]  /*b350*/  FMNMX.FTZ R9, R81, R0, !PT ;  /* 0x0000000051097209 */ /* 0x000fe40007810000 */
[----:B------:R-:W-:-:S02]  /*b360*/  ISETP.GT.AND P4, PT, R10, 0x20, P2 ;  /* 0x000000200a00780c */ /* 0x000fc40001784270 */
[----:B------:R-:W-:Y:S02]  /*b370*/  FMNMX.FTZ R0, R84, R9, !PT ;  /* 0x0000000954007209 */ /* 0x000fe40007810000 */
[----:B------:R-:W-:Y:S02]  /*b380*/  FMNMX.FTZ R8, R30, R21, !PT ;  /* 0x000000151e087209 */ /* 0x000fe40007810000 */
[----:B------:R-:W-:Y:S02]  /*b390*/  FMNMX.FTZ R0, R85, R0, !PT ;  /* 0x0000000055007209 */ /* 0x000fe40007810000 */
[----:B------:R-:W-:Y:S02]  /*b3a0*/  ISETP.LT.OR P4, PT, R12, 0x21, P4 ;  /* 0x000000210c00780c */ /* 0x000fe40002781670 */
[----:B------:R-:W-:Y:S01]  /*b3b0*/  FMNMX.FTZ R21, R31, R8, !PT ;  /* 0x000000081f157209 */ /* 0x000fe20007810000 */
[----:B------:R-:W0:Y:S01]  /*b3c0*/  SHFL.BFLY PT, R9, R0, 0x2, 0x1f ;  /* 0x0c401f0000097f89 */ /* 0x000e2200000e0000 */
[----:B------:R-:W-:-:S02]  /*b3d0*/  FSEL R42, R42, -INF , !P4 ;  /* 0xff8000002a2a7808 */ /* 0x000fc40006000000 */
[----:B------:R-:W-:Y:S02]  /*b3e0*/  ISETP.GT.AND P4, PT, R10, 0x28, P2 ;  /* 0x000000280a00780c */ /* 0x000fe40001784270 */
[----:B------:R-:W-:Y:S02]  /*b3f0*/  FMNMX.FTZ R8, R34, R21, !PT ;  /* 0x0000001522087209 */ /* 0x000fe40007810000 */
[----:B------:R-:W-:Y:S02]  /*b400*/  ISETP.LT.OR P4, PT, R12, 0x29, P4 ;  /* 0x000000290c00780c */ /* 0x000fe40002781670 */
[----:B------:R-:W-:Y:S02]  /*b410*/  ISETP.GT.AND P3, PT, R10, 0x30, P2 ;  /* 0x000000300a00780c */ /* 0x000fe40001764270 */
[----:B------:R-:W-:Y:S02]  /*b420*/  FSEL R46, R46, -INF , !P4 ;  /* 0xff8000002e2e7808 */ /* 0x000fe40006000000 */
[----:B------:R-:W-:-:S02]  /*b430*/  ISETP.GT.AND P4, PT, R10, 0x29, P2 ;  /* 0x000000290a00780c */ /* 0x000fc40001784270 */
[C---:B------:R-:W-:Y:S02]  /*b440*/  ISETP.LT.OR P3, PT, R12.reuse, 0x31, P3 ;  /* 0x000000310c00780c */ /* 0x040fe40001f61670 */
[----:B------:R-:W-:Y:S02]  /*b450*/  ISETP.LT.OR P4, PT, R12, 0x2a, P4 ;  /* 0x0000002a0c00780c */ /* 0x000fe40002781670 */
[----:B------:R-:W-:Y:S02]  /*b460*/  FSEL R50, R50, -INF , !P3 ;  /* 0xff80000032327808 */ /* 0x000fe40005800000 */
[----:B------:R-:W-:Y:S02]  /*b470*/  FSEL R47, R47, -INF , !P4 ;  /* 0xff8000002f2f7808 */ /* 0x000fe40006000000 */
[----:B------:R-:W-:Y:S02]  /*b480*/  ISETP.GT.AND P4, PT, R10, 0x31, P2 ;  /* 0x000000310a00780c */ /* 0x000fe40001784270 */
[----:B0-----:R-:W-:-:S02]  /*b490*/  FMNMX.FTZ R9, R0, R9, !PT ;  /* 0x0000000900097209 */ /* 0x001fc40007810000 */
[----:B------:R-:W-:Y:S02]  /*b4a0*/  ISETP.GT.AND P3, PT, R10, 0x38, P2 ;  /* 0x000000380a00780c */ /* 0x000fe40001764270 */
[C---:B------:R-:W-:Y:S01]  /*b4b0*/  ISETP.LT.OR P4, PT, R12.reuse, 0x32, P4 ;  /* 0x000000320c00780c */ /* 0x040fe20002781670 */
[----:B------:R-:W0:Y:S01]  /*b4c0*/  SHFL.BFLY PT, R2, R9, 0x1, 0x1f ;  /* 0x0c201f0009027f89 */ /* 0x000e2200000e0000 */
[----:B------:R-:W-:Y:S02]  /*b4d0*/  ISETP.LT.OR P3, PT, R12, 0x39, P3 ;  /* 0x000000390c00780c */ /* 0x000fe40001f61670 */
[----:B------:R-:W-:Y:S02]  /*b4e0*/  FSEL R51, R51, -INF , !P4 ;  /* 0xff80000033337808 */ /* 0x000fe40006000000 */
[----:B------:R-:W-:Y:S02]  /*b4f0*/  ISETP.GT.AND P4, PT, R10, 0x39, P2 ;  /* 0x000000390a00780c */ /* 0x000fe40001784270 */
[----:B------:R-:W-:-:S02]  /*b500*/  FSEL R54, R54, -INF , !P3 ;  /* 0xff80000036367808 */ /* 0x000fc40005800000 */
[----:B------:R-:W-:Y:S02]  /*b510*/  ISETP.GT.AND P3, PT, R10, 0x40, P2 ;  /* 0x000000400a00780c */ /* 0x000fe40001764270 */
[C---:B------:R-:W-:Y:S02]  /*b520*/  ISETP.LT.OR P4, PT, R12.reuse, 0x3a, P4 ;  /* 0x0000003a0c00780c */ /* 0x040fe40002781670 */
[----:B------:R-:W-:Y:S02]  /*b530*/  ISETP.LT.OR P3, PT, R12, 0x41, P3 ;  /* 0x000000410c00780c */ /* 0x000fe40001f61670 */
[----:B------:R-:W-:Y:S02]  /*b540*/  FSEL R55, R55, -INF , !P4 ;  /* 0xff80000037377808 */ /* 0x000fe40006000000 */
[----:B------:R-:W-:Y:S02]  /*b550*/  ISETP.GT.AND P4, PT, R10, 0x41, P2 ;  /* 0x000000410a00780c */ /* 0x000fe40001784270 */
[----:B------:R-:W-:-:S02]  /*b560*/  FSEL R58, R58, -INF , !P3 ;  /* 0xff8000003a3a7808 */ /* 0x000fc40005800000 */
[----:B------:R-:W-:Y:S02]  /*b570*/  ISETP.GT.AND P3, PT, R10, 0x48, P2 ;  /* 0x000000480a00780c */ /* 0x000fe40001764270 */
[C---:B------:R-:W-:Y:S02]  /*b580*/  ISETP.LT.OR P4, PT, R12.reuse, 0x42, P4 ;  /* 0x000000420c00780c */ /* 0x040fe40002781670 */
[----:B0-----:R-:W-:Y:S02]  /*b590*/  FMNMX.FTZ R2, R9, R2, !PT ;  /* 0x0000000209027209 */ /* 0x001fe40007810000 */
[----:B------:R-:W-:Y:S02]  /*b5a0*/  ISETP.LT.OR P3, PT, R12, 0x49, P3 ;  /* 0x000000490c00780c */ /* 0x000fe40001f61670 */
[C---:B------:R-:W-:Y:S01]  /*b5b0*/  FSETP.NEU.FTZ.AND P6, PT, R2.reuse, -INF , PT ;  /* 0xff8000000200780b */ /* 0x040fe20003fdd000 */
[----:B------:R-:W-:Y:S01]  /*b5c0*/  FMUL.FTZ R0, R2, UR21 ;  /* 0x0000001502007c20 */ /* 0x000fe20008410000 */
[----:B------:R-:W-:-:S02]  /*b5d0*/  FSEL R59, R59, -INF , !P4 ;  /* 0xff8000003b3b7808 */ /* 0x000fc40006000000 */
[----:B------:R-:W-:Y:S02]  /*b5e0*/  ISETP.GT.AND P4, PT, R10, 0x49, P2 ;  /* 0x000000490a00780c */ /* 0x000fe40001784270 */
[----:B------:R-:W-:Y:S02]  /*b5f0*/  FSEL R0, R0, RZ, P6 ;  /* 0x000000ff00007208 */ /* 0x000fe40003000000 */
[----:B------:R-:W-:Y:S02]  /*b600*/  FSEL R62, R62, -INF , !P3 ;  /* 0xff8000003e3e7808 */ /* 0x000fe40005800000 */
[----:B------:R-:W-:Y:S01]  /*b610*/  ISETP.GT.AND P3, PT, R10, 0x50, P2 ;  /* 0x000000500a00780c */ /* 0x000fe20001764270 */
[--C-:B------:R-:W-:Y:S01]  /*b620*/  FFMA.FTZ R9, R25, UR21, -R0.reuse ;  /* 0x0000001519097c23 */ /* 0x100fe20008010800 */
[----:B------:R-:W-:Y:S01]  /*b630*/  FMNMX.FTZ R25, R35, R8, !PT ;  /* 0x0000000823197209 */ /* 0x000fe20007810000 */
[--C-:B------:R-:W-:Y:S01]  /*b640*/  FFMA.FTZ R11, R29, UR21, -R0.reuse ;  /* 0x000000151d0b7c23 */ /* 0x100fe20008010800 */
[--C-:B------:R-:W-:Y:S01]  /*b650*/  FFMA.FTZ R15, R33, UR21, -R0.reuse ;  /* 0x00000015210f7c23 */ /* 0x100fe20008010800 */
[----:B------:R-:W-:Y:S01]  /*b660*/  ISETP.LT.OR P4, PT, R12, 0x4a, P4 ;  /* 0x0000004a0c00780c */ /* 0x000fe20002781670 */
[--C-:B------:R-:W-:Y:S01]  /*b670*/  FFMA.FTZ R21, R37, UR21, -R0.reuse ;  /* 0x0000001525157c23 */ /* 0x100fe20008010800 */
[----:B------:R-:W-:Y:S01]  /*b680*/  FMNMX.FTZ R8, R38, R25, !PT ;  /* 0x0000001926087209 */ /* 0x000fe20007810000 */
[--C-:B------:R-:W-:Y:S01]  /*b690*/  FFMA.FTZ R148, R24, UR21, -R0.reuse ;  /* 0x0000001518947c23 */ /* 0x100fe20008010800 */
[----:B------:R-:W-:Y:S01]  /*b6a0*/  ISETP.LT.OR P3, PT, R12, 0x51, P3 ;  /* 0x000000510c00780c */ /* 0x000fe20001f61670 */
[--C-:B------:R-:W-:Y:S01]  /*b6b0*/  FFMA.FTZ R150, R28, UR21, -R0.reuse ;  /* 0x000000151c967c23 */ /* 0x100fe20008010800 */
[----:B------:R-:W-:Y:S01]  /*b6c0*/  FMNMX.FTZ R25, R39, R8, !PT ;  /* 0x0000000827197209 */ /* 0x000fe20007810000 */
[----:B------:R-:W-:Y:S01]  /*b6d0*/  MUFU.EX2 R9, R9 ;  /* 0x0000000900097308 */ /* 0x000fe20000000800 */
[----:B------:R-:W-:Y:S01]  /*b6e0*/  FSEL R63, R63, -INF , !P4 ;  /* 0xff8000003f3f7808 */ /* 0x000fe20006000000 */
[--C-:B------:R-:W-:Y:S01]  /*b6f0*/  FFMA.FTZ R144, R32, UR21, -R0.reuse ;  /* 0x0000001520907c23 */ /* 0x100fe20008010800 */
[----:B------:R-:W-:Y:S01]  /*b700*/  FMNMX.FTZ R8, R42, R25, !PT ;  /* 0x000000192a087209 */ /* 0x000fe20007810000 */
[--C-:B------:R-:W-:Y:S01]  /*b710*/  FFMA.FTZ R25, R41, UR21, -R0.reuse ;  /* 0x0000001529197c23 */ /* 0x100fe20008010800 */
[----:B------:R-:W-:Y:S01]  /*b720*/  ISETP.GT.AND P4, PT, R10, 0x51, P2 ;  /* 0x000000510a00780c */ /* 0x000fe20001784270 */
        /* <DEDUP_REMOVED lines=36> */
[----:B------:R-:W-:Y:S01]  /*b970*/  FFMA.FTZ R85, R85, UR21, -R0 ;  /* 0x0000001555557c23 */ /* 0x000fe20008010800 */
[----:B------:R-:W-:Y:S01]  /*b980*/  FMNMX.FTZ R8, R62, R37, !PT ;  /* 0x000000253e087209 */ /* 0x000fe20007810000 */
[----:B------:R-:W-:Y:S01]  /*b990*/  MUFU.EX2 R144, R144 ;  /* 0x0000009000907308 */ /* 0x000fe20000000800 */
[----:B------:R-:W-:-:S02]  /*b9a0*/  ISETP.LT.OR P3, PT, R12, 0x61, P3 ;  /* 0x000000610c00780c */ /* 0x000fc40001f61670 */
[----:B------:R-:W-:Y:S02]  /*b9b0*/  FMNMX.FTZ R37, R63, R8, !PT ;  /* 0x000000083f257209 */ /* 0x000fe40007810000 */
[----:B------:R-:W-:Y:S02]  /*b9c0*/  FSEL R71, R71, -INF , !P4 ;  /* 0xff80000047477808 */ /* 0x000fe40006000000 */
[----:B------:R-:W-:Y:S01]  /*b9d0*/  FMNMX.FTZ R8, R66, R37, !PT ;  /* 0x0000002542087209 */ /* 0x000fe20007810000 */
[--C-:B------:R-:W-:Y:S01]  /*b9e0*/  FFMA.FTZ R37, R53, UR21, -R0.reuse ;  /* 0x0000001535257c23 */ /* 0x100fe20008010800 */
[----:B------:R-:W-:Y:S01]  /*b9f0*/  ISETP.GT.AND P4, PT, R10, 0x61, P2 ;  /* 0x000000610a00780c */ /* 0x000fe20001784270 */
[----:B------:R-:W-:Y:S01]  /*ba00*/  FFMA.FTZ R53, R69, UR21, -R0 ;  /* 0x0000001545357c23 */ /* 0x000fe20008010800 */
[----:B------:R-:W-:Y:S01]  /*ba10*/  FMNMX.FTZ R41, R67, R8, !PT ;  /* 0x0000000843297209 */ /* 0x000fe20007810000 */
[----:B------:R-:W-:Y:S01]  /*ba20*/  MUFU.EX2 R15, R15 ;  /* 0x0000000f000f7308 */ /* 0x000fe20000000800 */
[----:B------:R-:W-:-:S02]  /*ba30*/  FSEL R74, R74, -INF , !P3 ;  /* 0xff8000004a4a7808 */ /* 0x000fc40005800000 */
[----:B------:R-:W-:Y:S02]  /*ba40*/  FMNMX.FTZ R8, R70, R41, !PT ;  /* 0x0000002946087209 */ /* 0x000fe40007810000 */
[----:B------:R-:W-:Y:S02]  /*ba50*/  ISETP.GT.AND P3, PT, R10, 0x68, P2 ;  /* 0x000000680a00780c */ /* 0x000fe40001764270 */
[C---:B------:R-:W-:Y:S01]  /*ba60*/  ISETP.LT.OR P4, PT, R12.reuse, 0x62, P4 ;  /* 0x000000620c00780c */ /* 0x040fe20002781670 */
[----:B------:R-:W-:Y:S01]  /*ba70*/  MUFU.EX2 R146, R146 ;  /* 0x0000009200927308 */ /* 0x000fe20000000800 */
[----:B------:R-:W-:Y:S02]  /*ba80*/  FMNMX.FTZ R41, R71, R8, !PT ;  /* 0x0000000847297209 */ /* 0x000fe40007810000 */
[----:B------:R-:W-:Y:S02]  /*ba90*/  ISETP.LT.OR P3, PT, R12, 0x69, P3 ;  /* 0x000000690c00780c */ /* 0x000fe40001f61670 */
[----:B------:R-:W-:-:S02]  /*baa0*/  FSEL R75, R75, -INF , !P4 ;  /* 0xff8000004b4b7808 */ /* 0x000fc40006000000 */
[----:B------:R-:W-:Y:S01]  /*bab0*/  ISETP.GT.AND P4, PT, R10, 0x69, P2 ;  /* 0x000000690a00780c */ /* 0x000fe20001784270 */
[----:B------:R-:W-:Y:S01]  /*bac0*/  MUFU.EX2 R21, R21 ;  /* 0x0000001500157308 */ /* 0x000fe20000000800 */
[----:B------:R-:W-:Y:S01]  /*bad0*/  FMNMX.FTZ R8, R74, R41, !PT ;  /* 0x000000294a087209 */ /* 0x000fe20007810000 */
[--C-:B------:R-:W-:Y:S01]  /*bae0*/  FFMA.FTZ R41, R57, UR21, -R0.reuse ;  /* 0x0000001539297c23 */ /* 0x100fe20008010800 */
[----:B------:R-:W-:Y:S01]  /*baf0*/  FSEL R78, R78, -INF , !P3 ;  /* 0xff8000004e4e7808 */ /* 0x000fe20005800000 */
[----:B------:R-:W-:Y:S01]  /*bb00*/  FFMA.FTZ R57, R73, UR21, -R0 ;  /* 0x0000001549397c23 */ /* 0x000fe20008010800 */
[----:B------:R-:W-:Y:S02]  /*bb10*/  ISETP.GT.AND P3, PT, R10, 0x70, P2 ;  /* 0x000000700a00780c */ /* 0x000fe40001764270 */
[----:B------:R-:W-:Y:S01]  /*bb20*/  ISETP.LT.OR P4, PT, R12, 0x6a, P4 ;  /* 0x0000006a0c00780c */ /* 0x000fe20002781670 */
[----:B------:R-:W-:Y:S01]  /*bb30*/  MUFU.EX2 R140, R140 ;  /* 0x0000008c008c7308 */ /* 0x000fe20000000800 */
[----:B------:R-:W-:-:S02]  /*bb40*/  FMNMX.FTZ R45, R75, R8, !PT ;  /* 0x000000084b2d7209 */ /* 0x000fc40007810000 */
[----:B------:R-:W-:Y:S02]  /*bb50*/  ISETP.LT.OR P3, PT, R12, 0x71, P3 ;  /* 0x000000710c00780c */ /* 0x000fe40001f61670 */
[----:B------:R-:W-:Y:S02]  /*bb60*/  FSEL R79, R79, -INF , !P4 ;  /* 0xff8000004f4f7808 */ /* 0x000fe40006000000 */
[----:B------:R-:W-:Y:S01]  /*bb70*/  ISETP.GT.AND P4, PT, R10, 0x71, P2 ;  /* 0x000000710a00780c */ /* 0x000fe20001784270 */
[----:B------:R-:W-:Y:S01]  /*bb80*/  MUFU.EX2 R25, R25 ;  /* 0x0000001900197308 */ /* 0x000fe20000000800 */
        /* <DEDUP_REMOVED lines=11> */
[----:B------:R-:W-:Y:S01]  /*bc40*/  FFMA.FTZ R45, R61, UR21, -R0 ;  /* 0x000000153d2d7c23 */ /* 0x000fe20008010800 */
[----:B------:R-:W-:-:S02]  /*bc50*/  ISETP.LT.OR P2, PT, R12, 0x7a, P2 ;  /* 0x0000007a0c00780c */ /* 0x000fc40001741670 */
[----:B------:R-:W-:Y:S02]  /*bc60*/  FSEL R86, R86, -INF , !P3 ;  /* 0xff80000056567808 */ /* 0x000fe40005800000 */
[----:B------:R-:W-:Y:S01]  /*bc70*/  FMNMX.FTZ R49, R83, R8, !PT ;  /* 0x0000000853317209 */ /* 0x000fe20007810000 */
[----:B------:R-:W-:Y:S01]  /*bc80*/  MUFU.EX2 R136, R136 ;  /* 0x0000008800887308 */ /* 0x000fe20000000800 */
[----:B------:R-:W-:Y:S02]  /*bc90*/  FSEL R87, R87, -INF , !P2 ;  /* 0xff80000057577808 */ /* 0x000fe40005000000 */
[----:B------:R-:W-:Y:S01]  /*bca0*/  FMNMX.FTZ R8, R86, R49, !PT ;  /* 0x0000003156087209 */ /* 0x000fe20007810000 */
[--C-:B------:R-:W-:Y:S01]  /*bcb0*/  FFMA.FTZ R49, R65, UR21, -R0.reuse ;  /* 0x0000001541317c23 */ /* 0x100fe20008010800 */
[--C-:B------:R-:W-:Y:S02]  /*bcc0*/  FFMA.FTZ R65, R81, UR21, -R0.reuse ;  /* 0x0000001551417c23 */ /* 0x100fe40008010800 */
[----:B------:R-:W-:Y:S01]  /*bcd0*/  FMNMX.FTZ R8, R87, R8, !PT ;  /* 0x0000000857087209 */ /* 0x000fe20007810000 */
[----:B------:R-:W-:Y:S04]  /*bce0*/  MUFU.EX2 R33, R33 ;  /* 0x0000002100217308 */ /* 0x000fe80000000800 */
[----:B------:R-:W0:Y:S04]  /*bcf0*/  SHFL.BFLY PT, R61, R8, 0x2, 0x1f ;  /* 0x0c401f00083d7f89 */ /* 0x000e2800000e0000 */
[----:B------:R-:W-:Y:S08]  /*bd00*/  MUFU.EX2 R138, R138 ;  /* 0x0000008a008a7308 */ /* 0x000ff00000000800 */
[----:B------:R-:W-:Y:S08]  /*bd10*/  MUFU.EX2 R37, R37 ;  /* 0x0000002500257308 */ /* 0x000ff00000000800 */
[----:B------:R-:W-:Y:S01]  /*bd20*/  MUFU.EX2 R132, R132 ;  /* 0x0000008400847308 */ /* 0x000fe20000000800 */
[----:B0-----:R-:W-:Y:S01]  /*bd30*/  FMNMX.FTZ R10, R8, R61, !PT ;  /* 0x0000003d080a7209 */ /* 0x001fe20007810000 */
[----:B------:R-:W-:Y:S01]  /*bd40*/  FFMA.FTZ R61, R77, UR21, -R0 ;  /* 0x000000154d3d7c23 */ /* 0x000fe20008010800 */
[----:B------:R-:W-:-:S05]  /*bd50*/  FSEL R8, R2, RZ, P6 ;  /* 0x000000ff02087208 */ /* 0x000fca0003000000 */
[----:B------:R-:W-:Y:S01]  /*bd60*/  MUFU.EX2 R41, R41 ;  /* 0x0000002900297308 */ /* 0x000fe20000000800 */
[----:B------:R-:W0:Y:S01]  /*bd70*/  SHFL.BFLY PT, R69, R10, 0x1, 0x1f ;  /* 0x0c201f000a457f89 */ /* 0x000e2200000e0000 */
[----:B------:R-:W-:-:S04]  /*bd80*/  FADD.FTZ R8, -R8, R7 ;  /* 0x0000000708087221 */ /* 0x000fc80000010100 */
[----:B------:R-:W-:Y:S02]  /*bd90*/  FMUL.FTZ R7, R8, UR21 ;  /* 0x0000001508077c20 */ /* 0x000fe40008410000 */
[----:B------:R-:W-:Y:S08]  /*bda0*/  MUFU.EX2 R134, R134 ;  /* 0x0000008600867308 */ /* 0x000ff00000000800 */
[----:B------:R-:W1:Y:S08]  /*bdb0*/  MUFU.EX2 R7, R7 ;  /* 0x0000000700077308 */ /* 0x000e700000000800 */
[----:B------:R-:W-:Y:S01]  /*bdc0*/  MUFU.EX2 R45, R45 ;  /* 0x0000002d002d7308 */ /* 0x000fe20000000800 */
[----:B0-----:R-:W-:-:S04]  /*bdd0*/  FMNMX.FTZ R0, R10, R69, !PT ;  /* 0x000000450a007209 */ /* 0x001fc80007810000 */
[C---:B------:R-:W-:Y:S01]  /*bde0*/  FSETP.NEU.FTZ.AND P2, PT, R0.reuse, -INF , PT ;  /* 0xff8000000000780b */ /* 0x040fe20003f5d000 */
[----:B------:R-:W-:Y:S02]  /*bdf0*/  FMUL.FTZ R32, R0, UR21 ;  /* 0x0000001500207c20 */ /* 0x000fe40008410000 */
[----:B------:R-:W-:Y:S01]  /*be00*/  MUFU.EX2 R128, R128 ;  /* 0x0000008000807308 */ /* 0x000fe20000000800 */
[----:B-1----:R-:W-:Y:S01]  /*be10*/  FFMA.FTZ R28, R7, R5, R148 ;  /* 0x00000005071c7223 */ /* 0x002fe20000010094 */
[C---:B------:R-:W-:Y:S01]  /*be20*/  F2FP.F16.F32.PACK_AB R148, R9.reuse, R148 ;  /* 0x000000940994723e */ /* 0x040fe200000000ff */
[-C--:B------:R-:W-:Y:S01]  /*be30*/  FMUL.FTZ R88, R88, R7.reuse ;  /* 0x0000000758587220 */ /* 0x080fe20000410000 */
[----:B------:R-:W-:Y:S01]  /*be40*/  FSEL R32, R32, RZ, P2 ;  /* 0x000000ff20207208 */ /* 0x000fe20001000000 */
[----:B------:R-:W-:Y:S01]  /*be50*/  FADD.FTZ R5, R9, R28 ;  /* 0x0000001c09057221 */ /* 0x000fe20000010000 */
[-C--:B------:R-:W-:Y:S01]  /*be60*/  FMUL.FTZ R89, R89, R7.reuse ;  /* 0x0000000759597220 */ /* 0x080fe20000410000 */
[-C--:B------:R-:W-:Y:S01]  /*be70*/  FMUL.FTZ R92, R92, R7.reuse ;  /* 0x000000075c5c7220 */ /* 0x080fe20000410000 */
[----:B------:R-:W-:Y:S01]  /*be80*/  MUFU.EX2 R49, R49 ;  /* 0x0000003100317308 */ /* 0x000fe20000000800 */
[----:B------:R-:W-:Y:S01]  /*be90*/  FADD.FTZ R28, R150, R5 ;  /* 0x00000005961c7221 */ /* 0x000fe20000010000 */
[--C-:B------:R-:W-:Y:S01]  /*bea0*/  FFMA.FTZ R149, R13, UR21, -R32.reuse ;  /* 0x000000150d957c23 */ /* 0x100fe20008010820 */
[----:B------:R-:W-:Y:S01]  /*beb0*/  FSEL R5, R0, RZ, P2 ;  /* 0x000000ff00057208 */ /* 0x000fe20001000000 */
[----:B------:R-:W-:Y:S01]  /*bec0*/  FFMA.FTZ R151, R30, UR21, -R32 ;  /* 0x000000151e977c23 */ /* 0x000fe20008010820 */
[----:B------:R-:W-:Y:S01]  /*bed0*/  FADD.FTZ R13, R11, R28 ;  /* 0x0000001c0b0d7221 */ /* 0x000fe20000010000 */
[--C-:B------:R-:W-:Y:S01]  /*bee0*/  FFMA.FTZ R8, R27, UR21, -R32.reuse ;  /* 0x000000151b087c23 */ /* 0x100fe20008010820 */
[----:B------:R-:W-:Y:S01]  /*bef0*/  FFMA.FTZ R10, R31, UR21, -R32 ;  /* 0x000000151f0a7c23 */ /* 0x000fe20008010820 */
[----:B------:R-:W-:Y:S01]  /*bf00*/  FADD.FTZ R5, -R5, R6 ;  /* 0x0000000605057221 */ /* 0x000fe20000010100 */
[----:B------:R-:W-:Y:S01]  /*bf10*/  FADD.FTZ R30, R144, R13 ;  /* 0x0000000d901e7221 */ /* 0x000fe20000010000 */
[----:B------:R-:W-:Y:S01]  /*bf20*/  MUFU.EX2 R149, R149 ;  /* 0x0000009500957308 */ /* 0x000fe20000000800 */
[----:B------:R-:W-:Y:S01]  /*bf30*/  FFMA.FTZ R145, R34, UR21, -R32 ;  /* 0x0000001522917c23 */ /* 0x000fe20008010820 */
[----:B------:R-:W-:Y:S01]  /*bf40*/  FMUL.FTZ R5, R5, UR21 ;  /* 0x0000001505057c20 */ /* 0x000fe20008410000 */
[----:B------:R-:W-:Y:S01]  /*bf50*/  FADD.FTZ R13, R15, R30 ;  /* 0x0000001e0f0d7221 */ /* 0x000fe20000010000 */
[--C-:B------:R-:W-:Y:S01]  /*bf60*/  FFMA.FTZ R12, R35, UR21, -R32.reuse ;  /* 0x00000015230c7c23 */ /* 0x100fe20008010820 */
[--C-:B------:R-:W-:Y:S01]  /*bf70*/  FFMA.FTZ R147, R38, UR21, -R32.reuse ;  /* 0x0000001526937c23 */ /* 0x100fe20008010820 */
[--C-:B------:R-:W-:Y:S01]  /*bf80*/  FFMA.FTZ R14, R39, UR21, -R32.reuse ;  /* 0x00000015270e7c23 */ /* 0x100fe20008010820 */
[----:B------:R-:W-:Y:S01]  /*bf90*/  FADD.FTZ R30, R146, R13 ;  /* 0x0000000d921e7221 */ /* 0x000fe20000010000 */
[----:B------:R-:W0:Y:S01]  /*bfa0*/  MUFU.EX2 R6, R5 ;  /* 0x0000000500067308 */ /* 0x000e220000000800 */
[--C-:B------:R-:W-:Y:S01]  /*bfb0*/  FFMA.FTZ R141, R42, UR21, -R32.reuse ;  /* 0x000000152a8d7c23 */ /* 0x100fe20008010820 */
[----:B------:R-:W-:Y:S01]  /*bfc0*/  FFMA.FTZ R20, R43, UR21, -R32 ;  /* 0x000000152b147c23 */ /* 0x000fe20008010820 */
[----:B------:R-:W-:Y:S01]  /*bfd0*/  FADD.FTZ R13, R21, R30 ;  /* 0x0000001e150d7221 */ /* 0x000fe20000010000 */
[--C-:B------:R-:W-:Y:S01]  /*bfe0*/  FFMA.FTZ R143, R46, UR21, -R32.reuse ;  /* 0x000000152e8f7c23 */ /* 0x100fe20008010820 */
[--C-:B------:R-:W-:Y:S01]  /*bff0*/  FFMA.FTZ R24, R47, UR21, -R32.reuse ;  /* 0x000000152f187c23 */ /* 0x100fe20008010820 */
[--C-:B------:R-:W-:Y:S01]  /*c000*/  FFMA.FTZ R137, R50, UR21, -R32.reuse ;  /* 0x0000001532897c23 */ /* 0x100fe20008010820 */
[----:B------:R-:W-:Y:S01]  /*c010*/  FADD.FTZ R30, R140, R13 ;  /* 0x0000000d8c1e7221 */ /* 0x000fe20000010000 */
[----:B------:R-:W1:Y:S01]  /*c020*/  MUFU.EX2 R8, R8 ;  /* 0x0000000800087308 */ /* 0x000e620000000800 */
[--C-:B------:R-:W-:Y:S01]  /*c030*/  FFMA.FTZ R26, R51, UR21, -R32.reuse ;  /* 0x00000015331a7c23 */ /* 0x100fe20008010820 */
[----:B------:R-:W-:Y:S01]  /*c040*/  FFMA.FTZ R139, R54, UR21, -R32 ;  /* 0x00000015368b7c23 */ /* 0x000fe20008010820 */
[----:B------:R-:W-:Y:S01]  /*c050*/  FADD.FTZ R13, R25, R30 ;  /* 0x0000001e190d7221 */ /* 0x000fe20000010000 */
[--C-:B------:R-:W-:Y:S01]  /*c060*/  FFMA.FTZ R28, R55, UR21, -R32.reuse ;  /* 0x00000015371c7c23 */ /* 0x100fe20008010820 */
[--C-:B------:R-:W-:Y:S01]  /*c070*/  FFMA.FTZ R133, R58, UR21, -R32.reuse ;  /* 0x000000153a857c23 */ /* 0x100fe20008010820 */
[--C-:B------:R-:W-:Y:S01]  /*c080*/  FFMA.FTZ R30, R59, UR21, -R32.reuse ;  /* 0x000000153b1e7c23 */ /* 0x100fe20008010820 */
[----:B------:R-:W-:Y:S01]  /*c090*/  FADD.FTZ R34, R142, R13 ;  /* 0x0000000d8e227221 */ /* 0x000fe20000010000 */
[----:B------:R-:W2:Y:S01]  /*c0a0*/  MUFU.EX2 R151, R151 ;  /* 0x0000009700977308 */ /* 0x000ea20000000800 */
[----:B0-----:R-:W-:Y:S01]  /*c0b0*/  FFMA.FTZ R5, R6, R4, R149 ;  /* 0x0000000406057223 */ /* 0x001fe20000010095 */
[----:B------:R-:W-:Y:S01]  /*c0c0*/  FFMA.FTZ R135, R62, UR21, -R32 ;  /* 0x000000153e877c23 */ /* 0x000fe20008010820 */
[----:B------:R-:W-:Y:S01]  /*c0d0*/  FADD.FTZ R13, R29, R34 ;  /* 0x000000221d0d7221 */ /* 0x000fe20000010000 */
[--C-:B------:R-:W-:Y:S01]  /*c0e0*/  FFMA.FTZ R4, R63, UR21, -R32.reuse ;  /* 0x000000153f047c23 */ /* 0x100fe20008010820 */
[--C-:B------:R-:W-:Y:S01]  /*c0f0*/  FFMA.FTZ R129, R66, UR21, -R32.reuse ;  /* 0x0000001542817c23 */ /* 0x100fe20008010820 */
[--C-:B------:R-:W-:Y:S01]  /*c100*/  FFMA.FTZ R131, R70, UR21, -R32.reuse ;  /* 0x0000001546837c23 */ /* 0x100fe20008010820 */
        /* <DEDUP_REMOVED lines=8> */
[----:B------:R-:W-:Y:S01]  /*c190*/  FFMA.FTZ R79, R79, UR21, -R32 ;  /* 0x000000154f4f7c23 */ /* 0x000fe20008010820 */
[----:B------:R-:W1:Y:S01]  /*c1a0*/  MUFU.EX2 R145, R145 ;  /* 0x0000009100917308 */ /* 0x000e620000000800 */
[----:B--2---:R-:W-:Y:S01]  /*c1b0*/  FADD.FTZ R5, R151, R36 ;  /* 0x0000002497057221 */ /* 0x004fe20000010000 */
[----:B------:R-:W-:Y:S01]  /*c1c0*/  FADD.FTZ R36, R138, R13 ;  /* 0x0000000d8a247221 */ /* 0x000fe20000010000 */
[--C-:B------:R-:W-:Y:S01]  /*c1d0*/  FFMA.FTZ R82, R82, UR21, -R32.reuse ;  /* 0x0000001552527c23 */ /* 0x100fe20008010820 */
[--C-:B------:R-:W-:Y:S01]  /*c1e0*/  FFMA.FTZ R83, R83, UR21, -R32.reuse ;  /* 0x0000001553537c23 */ /* 0x100fe20008010820 */
[----:B------:R-:W-:Y:S01]  /*c1f0*/  FFMA.FTZ R86, R86, UR21, -R32 ;  /* 0x0000001556567c23 */ /* 0x000fe20008010820 */
[----:B------:R-:W-:Y:S01]  /*c200*/  FADD.FTZ R13, R37, R36 ;  /* 0x00000024250d7221 */ /* 0x000fe20000010000 */
[--C-:B------:R-:W-:Y:S01]  /*c210*/  FFMA.FTZ R36, R71, UR21, -R32.reuse ;  /* 0x0000001547247c23 */ /* 0x100fe20008010820 */
[----:B------:R-:W2:Y:S01]  /*c220*/  MUFU.EX2 R12, R12 ;  /* 0x0000000c000c7308 */ /* 0x000ea20000000800 */
[----:B0-----:R-:W-:Y:S01]  /*c230*/  FADD.FTZ R38, R10, R5 ;  /* 0x000000050a267221 */ /* 0x001fe20000010000 */
[----:B------:R-:W-:Y:S01]  /*c240*/  FADD.FTZ R40, R132, R13 ;  /* 0x0000000d84287221 */ /* 0x000fe20000010000 */
[----:B------:R-:W-:Y:S01]  /*c250*/  FFMA.FTZ R32, R87, UR21, -R32 ;  /* 0x0000001557207c23 */ /* 0x000fe20008010820 */
[----:B------:R-:W-:Y:S01]  /*c260*/  IMAD.U32 R27, RZ, RZ, UR25 ;  /* 0x00000019ff1b7e24 */ /* 0x000fe2000f8e00ff */
[----:B------:R-:W-:Y:S01]  /*c270*/  ISETP.GT.AND P2, PT, R3, UR43, PT ;  /* 0x0000002b03007c0c */ /* 0x000fe2000bf44270 */
[----:B------:R-:W-:Y:S01]  /*c280*/  FADD.FTZ R13, R41, R40 ;  /* 0x00000028290d7221 */ /* 0x000fe20000010000 */
[----:B------:R-:W-:Y:S01]  /*c290*/  UMOV UR25, UR47 ;  /* 0x0000002f00197c82 */ /* 0x000fe20008000000 */
[----:B------:R-:W0:Y:S01]  /*c2a0*/  MUFU.EX2 R147, R147 ;  /* 0x0000009300937308 */ /* 0x000e220000000800 */
[----:B-1----:R-:W-:Y:S01]  /*c2b0*/  FADD.FTZ R5, R145, R38 ;  /* 0x0000002691057221 */ /* 0x002fe20000010000 */
[----:B------:R-:W-:Y:S01]  /*c2c0*/  FADD.FTZ R40, R134, R13 ;  /* 0x0000000d86287221 */ /* 0x000fe20000010000 */
[----:B------:R-:W-:Y:S01]  /*c2d0*/  @!P1 LEA R27, R27, UR45, 0x3 ;  /* 0x0000002d1b1b9c11 */ /* 0x000fe2000f8e18ff */
[-C--:B------:R-:W-:Y:S01]  /*c2e0*/  FMUL.FTZ R93, R93, R7.reuse ;  /* 0x000000075d5d7220 */ /* 0x080fe20000410000 */
[-C--:B------:R-:W-:Y:S01]  /*c2f0*/  FMUL.FTZ R96, R96, R7.reuse ;  /* 0x0000000760607220 */ /* 0x080fe20000410000 */
[----:B------:R-:W-:Y:S01]  /*c300*/  FADD.FTZ R13, R45, R40 ;  /* 0x000000282d0d7221 */ /* 0x000fe20000010000 */
[----:B------:R-:W-:Y:S01]  /*c310*/  FMUL.FTZ R97, R97, R7 ;  /* 0x0000000761617220 */ /* 0x000fe20000410000 */
[----:B------:R-:W1:Y:S01]  /*c320*/  MUFU.EX2 R14, R14 ;  /* 0x0000000e000e7308 */ /* 0x000e620000000800 */
[----:B--2---:R-:W-:Y:S01]  /*c330*/  FADD.FTZ R38, R12, R5 ;  /* 0x000000050c267221 */ /* 0x004fe20000010000 */
[----:B------:R-:W-:Y:S01]  /*c340*/  FADD.FTZ R40, R128, R13 ;  /* 0x0000000d80287221 */ /* 0x000fe20000010000 */
[----:B------:R-:W-:-:S02]  /*c350*/  @!P1 VIADD R27, R27, 0x16860 ;  /* 0x000168601b1b9836 */ /* 0x000fc40000000000 */
[-C--:B------:R-:W-:Y:S01]  /*c360*/  FMUL.FTZ R100, R100, R7.reuse ;  /* 0x0000000764647220 */ /* 0x080fe20000410000 */
[-C--:B------:R-:W-:Y:S01]  /*c370*/  FMUL.FTZ R101, R101, R7.reuse ;  /* 0x0000000765657220 */ /* 0x080fe20000410000 */
[----:B------:R-:W-:Y:S01]  /*c380*/  FADD.FTZ R13, R49, R40 ;  /* 0x00000028310d7221 */ /* 0x000fe20000010000 */
[-C--:B------:R-:W-:Y:S01]  /*c390*/  FMUL.FTZ R104, R104, R7.reuse ;  /* 0x0000000768687220 */ /* 0x080fe20000410000 */
[----:B------:R-:W2:Y:S01]  /*c3a0*/  MUFU.EX2 R141, R141 ;  /* 0x0000008d008d7308 */ /* 0x000ea20000000800 */
[----:B0-----:R-:W-:Y:S01]  /*c3b0*/  FADD.FTZ R5, R147, R38 ;  /* 0x0000002693057221 */ /* 0x001fe20000010000 */
[----:B------:R-:W-:Y:S01]  /*c3c0*/  @!P1 PRMT R27, RZ, 0x654, R27 ;  /* 0x00000654ff1b9816 */ /* 0x000fe2000000001b */
[-C--:B------:R-:W-:Y:S01]  /*c3d0*/  FMUL.FTZ R105, R105, R7.reuse ;  /* 0x0000000769697220 */ /* 0x080fe20000410000 */
[-C--:B------:R-:W-:Y:S01]  /*c3e0*/  FMUL.FTZ R108, R108, R7.reuse ;  /* 0x000000076c6c7220 */ /* 0x080fe20000410000 */
[-C--:B------:R-:W-:Y:S01]  /*c3f0*/  FMUL.FTZ R109, R109, R7.reuse ;  /* 0x000000076d6d7220 */ /* 0x080fe20000410000 */
[----:B------:R0:W-:Y:S01]  /*c400*/  @!P1 SYNCS.ARRIVE.TRANS64.RED.A1T0 RZ, [R27+URZ], RZ ;  /* 0x000000ff1bff99a7 */ /* 0x0001e2000810043f */
[-C--:B------:R-:W-:Y:S01]  /*c410*/  FMUL.FTZ R112, R112, R7.reuse ;  /* 0x0000000770707220 */ /* 0x080fe20000410000 */
[----:B------:R-:W3:Y:S01]  /*c420*/  MUFU.EX2 R20, R20 ;  /* 0x0000001400147308 */ /* 0x000ee20000000800 */
[----:B-1----:R-:W-:Y:S01]  /*c430*/  FADD.FTZ R38, R14, R5 ;  /* 0x000000050e267221 */ /* 0x002fe20000010000 */
[-C--:B------:R-:W-:Y:S01]  /*c440*/  FMUL.FTZ R113, R113, R7.reuse ;  /* 0x0000000771717220 */ /* 0x080fe20000410000 */
[-C--:B------:R-:W-:Y:S01]  /*c450*/  FMUL.FTZ R116, R116, R7.reuse ;  /* 0x0000000774747220 */ /* 0x080fe20000410000 */
[----:B------:R-:W-:Y:S01]  /*c460*/  FMUL.FTZ R117, R117, R7 ;  /* 0x0000000775757220 */ /* 0x000fe20000410000 */
[-C--:B------:R-:W-:Y:S01]  /*c470*/  FMUL.FTZ R90, R90, R6.reuse ;  /* 0x000000065a5a7220 */ /* 0x080fe20000410000 */
[-C--:B------:R-:W-:Y:S01]  /*c480*/  FMUL.FTZ R91, R91, R6.reuse ;  /* 0x000000065b5b7220 */ /* 0x080fe20000410000 */
[-C--:B------:R-:W-:Y:S01]  /*c490*/  FMUL.FTZ R94, R94, R6.reuse ;  /* 0x000000065e5e7220 */ /* 0x080fe20000410000 */
[----:B------:R-:W1:Y:S01]  /*c4a0*/  MUFU.EX2 R143, R143 ;  /* 0x0000008f008f7308 */ /* 0x000e620000000800 */
        /* <DEDUP_REMOVED lines=8> */
[----:B---3--:R-:W-:Y:S01]  /*c530*/  FADD.FTZ R38, R20, R5 ;  /* 0x0000000514267221 */ /* 0x008fe20000010000 */
[-C--:B------:R-:W-:Y:S01]  /*c540*/  FMUL.FTZ R107, R107, R6.reuse ;  /* 0x000000066b6b7220 */ /* 0x080fe20000410000 */
[-C--:B------:R-:W-:Y:S01]  /*c550*/  FMUL.FTZ R110, R110, R6.reuse ;  /* 0x000000066e6e7220 */ /* 0x080fe20000410000 */
[-C--:B------:R-:W-:Y:S01]  /*c560*/  FMUL.FTZ R111, R111, R6.reuse ;  /* 0x000000066f6f7220 */ /* 0x080fe20000410000 */
[-C--:B------:R-:W-:Y:S01]  /*c570*/  FMUL.FTZ R114, R114, R6.reuse ;  /* 0x0000000672727220 */ /* 0x080fe20000410000 */
[-C--:B------:R-:W-:Y:S01]  /*c580*/  FMUL.FTZ R115, R115, R6.reuse ;  /* 0x0000000673737220 */ /* 0x080fe20000410000 */
[-C--:B------:R-:W-:Y:S01]  /*c590*/  FMUL.FTZ R118, R118, R6.reuse ;  /* 0x0000000676767220 */ /* 0x080fe20000410000 */
[----:B------:R-:W3:Y:S01]  /*c5a0*/  MUFU.EX2 R130, R130 ;  /* 0x0000008200827308 */ /* 0x000ee20000000800 */
[----:B-1----:R-:W-:Y:S01]  /*c5b0*/  FADD.FTZ R5, R143, R38 ;  /* 0x000000268f057221 */ /* 0x002fe20000010000 */
[----:B------:R-:W-:Y:S01]  /*c5c0*/  FMUL.FTZ R119, R119, R6 ;  /* 0x0000000677777220 */ /* 0x000fe20000410000 */
[----:B------:R-:W-:Y:S01]  /*c5d0*/  F2FP.F16.F32.PACK_AB R150, R11, R150 ;  /* 0x000000960b96723e */ /* 0x000fe200000000ff */
[----:B------:R-:W-:Y:S01]  /*c5e0*/  VIADD R3, R3, 0xffffffff ;  /* 0xffffffff03037836 */ /* 0x000fe20000000000 */
[----:B------:R-:W-:Y:S01]  /*c5f0*/  F2FP.F16.F32.PACK_AB R144, R15, R144 ;  /* 0x000000900f90723e */ /* 0x000fe200000000ff */
[----:B------:R-:W-:Y:S01]  /*c600*/  IMAD.MOV.U32 R7, RZ, RZ, R2 ;  /* 0x000000ffff077224 */ /* 0x000fe200078e0002 */
[----:B------:R-:W-:Y:S01]  /*c610*/  F2FP.F16.F32.PACK_AB R146, R21, R146 ;  /* 0x000000921592723e */ /* 0x000fe200000000ff */
[----:B------:R-:W1:Y:S01]  /*c620*/  MUFU.EX2 R137, R137 ;  /* 0x0000008900897308 */ /* 0x000e620000000800 */
[----:B--2---:R-:W-:Y:S01]  /*c630*/  FADD.FTZ R38, R24, R5 ;  /* 0x0000000518267221 */ /* 0x004fe20000010000 */
[----:B------:R-:W-:Y:S01]  /*c640*/  F2FP.F16.F32.PACK_AB R140, R25, R140 ;  /* 0x0000008c198c723e */ /* 0x000fe200000000ff */
[----:B------:R-:W-:Y:S01]  /*c650*/  IMAD.MOV.U32 R6, RZ, RZ, R0 ;  /* 0x000000ffff067224 */ /* 0x000fe200078e0000 */
[----:B------:R-:W-:-:S02]  /*c660*/  F2FP.F16.F32.PACK_AB R142, R29, R142 ;  /* 0x0000008e1d8e723e */ /* 0x000fc400000000ff */
[----:B------:R-:W-:Y:S02]  /*c670*/  F2FP.F16.F32.PACK_AB R136, R33, R136 ;  /* 0x000000882188723e */ /* 0x000fe400000000ff */
[----:B------:R-:W2:Y:S01]  /*c680*/  MUFU.EX2 R53, R53 ;  /* 0x0000003500357308 */ /* 0x000ea20000000800 */
[----:B---3--:R-:W-:Y:S01]  /*c690*/  FADD.FTZ R40, R130, R13 ;  /* 0x0000000d82287221 */ /* 0x008fe20000010000 */
[----:B------:R-:W-:Y:S02]  /*c6a0*/  F2FP.F16.F32.PACK_AB R138, R37, R138 ;  /* 0x0000008a258a723e */ /* 0x000fe400000000ff */
[----:B------:R-:W-:Y:S02]  /*c6b0*/  F2FP.F16.F32.PACK_AB R132, R41, R132 ;  /* 0x000000842984723e */ /* 0x000fe400000000ff */
[----:B------:R-:W-:Y:S02]  /*c6c0*/  F2FP.F16.F32.PACK_AB R134, R45, R134 ;  /* 0x000000862d86723e */ /* 0x000fe400000000ff */
[----:B------:R-:W3:Y:S01]  /*c6d0*/  MUFU.EX2 R26, R26 ;  /* 0x0000001a001a7308 */ /* 0x000ee20000000800 */
[----:B-1----:R-:W-:Y:S01]  /*c6e0*/  FADD.FTZ R5, R137, R38 ;  /* 0x0000002689057221 */ /* 0x002fe20000010000 */
[----:B------:R-:W-:-:S02]  /*c6f0*/  F2FP.F16.F32.PACK_AB R128, R49, R128 ;  /* 0x000000803180723e */ /* 0x000fc400000000ff */
[----:B------:R-:W-:Y:S02]  /*c700*/  F2FP.F16.F32.PACK_AB R149, R8, R149 ;  /* 0x000000950895723e */ /* 0x000fe400000000ff */
[----:B------:R-:W-:Y:S02]  /*c710*/  F2FP.F16.F32.PACK_AB R151, R10, R151 ;  /* 0x000000970a97723e */ /* 0x000fe400000000ff */
[----:B------:R-:W1:Y:S01]  /*c720*/  MUFU.EX2 R124, R124 ;  /* 0x0000007c007c7308 */ /* 0x000e620000000800 */
[C---:B--2---:R-:W-:Y:S01]  /*c730*/  FADD.FTZ R9, R53.reuse, R40 ;  /* 0x0000002835097221 */ /* 0x044fe20000010000 */
[----:B------:R-:W-:Y:S02]  /*c740*/  F2FP.F16.F32.PACK_AB R130, R53, R130 ;  /* 0x000000823582723e */ /* 0x000fe400000000ff */
[----:B------:R-:W-:Y:S02]  /*c750*/  F2FP.F16.F32.PACK_AB R145, R12, R145 ;  /* 0x000000910c91723e */ /* 0x000fe400000000ff */
[----:B------:R-:W-:-:S02]  /*c760*/  F2FP.F16.F32.PACK_AB R147, R14, R147 ;  /* 0x000000930e93723e */ /* 0x000fc400000000ff */
[----:B------:R-:W2:Y:S01]  /*c770*/  MUFU.EX2 R139, R139 ;  /* 0x0000008b008b7308 */ /* 0x000ea20000000800 */
[----:B---3--:R-:W-:Y:S01]  /*c780*/  FADD.FTZ R38, R26, R5 ;  /* 0x000000051a267221 */ /* 0x008fe20000010000 */
[----:B------:R-:W-:Y:S02]  /*c790*/  F2FP.F16.F32.PACK_AB R141, R20, R141 ;  /* 0x0000008d148d723e */ /* 0x000fe400000000ff */
[----:B------:R-:W-:Y:S02]  /*c7a0*/  F2FP.F16.F32.PACK_AB R143, R24, R143 ;  /* 0x0000008f188f723e */ /* 0x000fe400000000ff */
[----:B------:R-:W-:Y:S02]  /*c7b0*/  F2FP.F16.F32.PACK_AB R137, R26, R137 ;  /* 0x000000891a89723e */ /* 0x000fe400000000ff */
[----:B------:R-:W3:Y:S01]  /*c7c0*/  MUFU.EX2 R57, R57 ;  /* 0x0000003900397308 */ /* 0x000ee20000000800 */
[----:B-1----:R-:W-:-:S07]  /*c7d0*/  FADD.FTZ R40, R124, R9 ;  /* 0x000000097c287221 */ /* 0x002fce0000010000 */
[----:B------:R-:W1:Y:S01]  /*c7e0*/  MUFU.EX2 R28, R28 ;  /* 0x0000001c001c7308 */ /* 0x000e620000000800 */
[----:B--2---:R-:W-:-:S07]  /*c7f0*/  FADD.FTZ R5, R139, R38 ;  /* 0x000000268b057221 */ /* 0x004fce0000010000 */
[----:B------:R-:W2:Y:S01]  /*c800*/  MUFU.EX2 R126, R126 ;  /* 0x0000007e007e7308 */ /* 0x000ea20000000800 */
[C---:B---3--:R-:W-:Y:S01]  /*c810*/  FADD.FTZ R9, R57.reuse, R40 ;  /* 0x0000002839097221 */ /* 0x048fe20000010000 */
[----:B------:R-:W-:-:S06]  /*c820*/  F2FP.F16.F32.PACK_AB R124, R57, R124 ;  /* 0x0000007c397c723e */ /* 0x000fcc00000000ff */
[----:B------:R-:W3:Y:S01]  /*c830*/  MUFU.EX2 R133, R133 ;  /* 0x0000008500857308 */ /* 0x000ee20000000800 */
[C---:B-1----:R-:W-:Y:S01]  /*c840*/  FADD.FTZ R38, R28.reuse, R5 ;  /* 0x000000051c267221 */ /* 0x042fe20000010000 */
[----:B------:R-:W-:-:S06]  /*c850*/  F2FP.F16.F32.PACK_AB R139, R28, R139 ;  /* 0x0000008b1c8b723e */ /* 0x000fcc00000000ff */
        /* <DEDUP_REMOVED lines=16> */
[----:B------:R-:W-:-:S06]  /*c960*/  F2FP.F16.F32.PACK_AB R120, R65, R120 ;  /* 0x000000784178723e */ /* 0x000fcc00000000ff */
        /* <DEDUP_REMOVED lines=11> */
[----:B-1----:R-:W-:-:S07]  /*ca20*/  FADD.FTZ R9, R131, R38 ;  /* 0x0000002683097221 */ /* 0x002fce0000010000 */
[----:B------:R-:W1:Y:S01]  /*ca30*/  MUFU.EX2 R75, R75 ;  /* 0x0000004b004b7308 */ /* 0x000e620000000800 */
[C---:B--2---:R-:W-:Y:S01]  /*ca40*/  FADD.FTZ R9, R36.reuse, R9 ;  /* 0x0000000924097221 */ /* 0x044fe20000010000 */
[----:B------:R-:W-:-:S06]  /*ca50*/  F2FP.F16.F32.PACK_AB R131, R36, R131 ;  /* 0x000000832483723e */ /* 0x000fcc00000000ff */
[----:B------:R-:W2:Y:S01]  /*ca60*/  MUFU.EX2 R78, R78 ;  /* 0x0000004e004e7308 */ /* 0x000ea20000000800 */
[----:B---3--:R-:W-:-:S07]  /*ca70*/  FADD.FTZ R38, R74, R9 ;  /* 0x000000094a267221 */ /* 0x008fce0000010000 */
[----:B------:R-:W3:Y:S01]  /*ca80*/  MUFU.EX2 R79, R79 ;  /* 0x0000004f004f7308 */ /* 0x000ee20000000800 */
[C---:B-1----:R-:W-:Y:S01]  /*ca90*/  FADD.FTZ R9, R75.reuse, R38 ;  /* 0x000000264b097221 */ /* 0x042fe20000010000 */
[----:B------:R-:W-:-:S06]  /*caa0*/  F2FP.F16.F32.PACK_AB R125, R75, R74 ;  /* 0x0000004a4b7d723e */ /* 0x000fcc00000000ff */
        /* <DEDUP_REMOVED lines=11> */
[----:B---3--:R-:W-:Y:S01]  /*cb60*/  FADD.FTZ R9, R86, R9 ;  /* 0x0000000956097221 */ /* 0x008fe20000010000 */
[C---:B-1----:R-:W-:Y:S01]  /*cb70*/  FADD.FTZ R5, R69.reuse, R40 ;  /* 0x0000002845057221 */ /* 0x042fe20000010000 */
[----:B------:R-:W-:Y:S02]  /*cb80*/  F2FP.F16.F32.PACK_AB R122, R69, R122 ;  /* 0x0000007a457a723e */ /* 0x000fe400000000ff */
[C---:B--2---:R-:W-:Y:S01]  /*cb90*/  FADD.FTZ R4, R32.reuse, R9 ;  /* 0x0000000920047221 */ /* 0x044fe20000010000 */
[----:B------:R-:W-:Y:S01]  /*cba0*/  F2FP.F16.F32.PACK_AB R123, R32, R86 ;  /* 0x00000056207b723e */ /* 0x000fe200000000ff */
[----:B0-----:R-:W-:Y:S06]  /*cbb0*/  @P2 BRA `(.L_x_1112) ;  /* 0xffffffd000b42947 */ /* 0x001fec000383ffff */
.L_x_1095:
[----:B------:R-:W-:Y:S06]  /*cbc0*/  BAR.ARV 0x8, 0x200 ;  /* 0x0208000000007b1d */ /* 0x000fec0000002000 */
[----:B------:R-:W-:Y:S05]  /*cbd0*/  @!P0 BRA `(.L_x_1113) ;  /* 0x0000000000048947 */ /* 0x000fea0003800000 */
[----:B------:R-:W-:Y:S01]  /*cbe0*/  BPT.TRAP 0x1 ;  /* 0x000000040000795c */ /* 0x000fe20000300000 */
.L_x_1113:
[----:B------:R-:W-:Y:S01]  /*cbf0*/  ULEA UR5, UR47, UR45, 0x3 ;  /* 0x0000002d2f057291 */ /* 0x000fe2000f8e183f */
[----:B------:R-:W-:-:S05]  /*cc00*/  IMAD.U32 R3, RZ, RZ, UR50 ;  /* 0x00000032ff037e24 */ /* 0x000fca000f8e00ff */
[----:B------:R-:W-:-:S04]  /*cc10*/  SHF.L.U32 R3, R3, 0x1f, RZ ;  /* 0x0000001f03037819 */ /* 0x000fc800000006ff */
[----:B------:R0:W1:Y:S01]  /*cc20*/  SYNCS.PHASECHK.TRANS64.TRYWAIT P2, [UR5+0x16850], R3 ;  /* 0x01685003ff0075a7 */ /* 0x0000620008040145 */
[----:B------:R-:W-:Y:S05]  /*cc30*/  @!P0 BRA `(.L_x_1114) ;  /* 0x0000000000048947 */ /* 0x000fea0003800000 */
[----:B------:R-:W-:Y:S01]  /*cc40*/  BPT.TRAP 0x1 ;  /* 0x000000040000795c */ /* 0x000fe20000300000 */
.L_x_1114:
[----:B-1----:R-:W-:Y:S05]  /*cc50*/  @P2 BRA `(.L_x_1115) ;  /* 0x0000000000082947 */ /* 0x002fea0003800000 */
[----:B------:R-:W1:Y:S02]  /*cc60*/  SYNCS.PHASECHK.TRANS64.TRYWAIT P0, [UR5+0x16850], R3 ;  /* 0x01685003ff0075a7 */ /* 0x000e640008000145 */
[----:B-1----:R-:W-:Y:S05]  /*cc70*/  @!P0 BRA `(.L_x_1116) ;  /* 0x0000009000fc8947 */ /* 0x002fea0003800000 */
.L_x_1115:
[----:B------:R-:W-:Y:S01]  /*cc80*/  UIADD3 UR45, UR45, 0x400, URZ ;  /* 0x000004002d2d7890 */ /* 0x000fe2000fffe03f */
[----:B------:R-:W-:Y:S01]  /*cc90*/  WARPGROUP.ARRIVE ;  /* 0x00000000000079c5 */ /* 0x000fe20000000000 */
[----:B------:R-:W-:Y:S01]  /*cca0*/  UMOV UR7, 0x40000040 ;  /* 0x4000004000077882 */ /* 0x000fe20000000000 */
[----:B-1----:R-:W1:Y:S01]  /*ccb0*/  SHFL.BFLY PT, R6, R5, 0x2, 0x1f ;  /* 0x0c401f0005067f89 */ /* 0x002e6200000e0000 */
[----:B------:R-:W-:Y:S01]  /*ccc0*/  USHF.R.U32.HI UR45, URZ, 0x4, UR45 ;  /* 0x000000043f2d7899 */ /* 0x000fe2000801162d */
[----:B------:R-:W-:Y:S01]  /*ccd0*/  IMAD.U32 R9, RZ, RZ, UR5 ;  /* 0x00000005ff097e24 */ /* 0x000fe2000f8e00ff */
[----:B------:R-:W-:Y:S01]  /*cce0*/  UIADD3 UR48, UR48, 0x1, URZ ;  /* 0x0000000130307890 */ /* 0x000fe2000fffe03f */
[----:B0-----:R-:W0:Y:S01]  /*ccf0*/  SHFL.BFLY PT, R3, R4, 0x2, 0x1f ;  /* 0x0c401f0004037f89 */ /* 0x001e2200000e0000 */
[----:B------:R-:W-:Y:S01]  /*cd00*/  ULOP3.LUT UR4, UR45, 0x3fff, URZ, 0xc0, !UPT ;  /* 0x00003fff2d047892 */ /* 0x000fe2000f8ec03f */
[----:B------:R-:W-:Y:S02]  /*cd10*/  @!P1 VIADD R9, R9, 0x16860 ;  /* 0x0001686009099836 */ /* 0x000fe40000000000 */
[----:B------:R-:W-:Y:S01]  /*cd20*/  IMAD.U32 R12, RZ, RZ, UR21 ;  /* 0x00000015ff0c7e24 */ /* 0x000fe2000f8e00ff */
[----:B------:R-:W-:Y:S01]  /*cd30*/  ULEA UR4, UR47, UR4, 0xa ;  /* 0x000000042f047291 */ /* 0x000fe2000f8e503f */
[----:B------:R-:W-:Y:S01]  /*cd40*/  IMAD.MOV.U32 R21, RZ, RZ, -0x800000 ;  /* 0xff800000ff157424 */ /* 0x000fe200078e00ff */
[----:B------:R-:W-:Y:S01]  /*cd50*/  @!P1 PRMT R9, RZ, 0x654, R9 ;  /* 0x00000654ff099816 */ /* 0x000fe20000000009 */
[----:B------:R-:W-:Y:S01]  /*cd60*/  UIADD3 UR47, UR47, 0x1, URZ ;  /* 0x000000012f2f7890 */ /* 0x000fe2000fffe03f */
[----:B------:R-:W-:-:S03]  /*cd70*/  IMAD.MOV.U32 R20, RZ, RZ, -0x800000 ;  /* 0xff800000ff147424 */ /* 0x000fc600078e00ff */
[----:B------:R-:W-:Y:S01]  /*cd80*/  UMOV UR6, UR4 ;  /* 0x0000000400067c82 */ /* 0x000fe20008000000 */
[----:B------:R-:W-:Y:S01]  /*cd90*/  UISETP.NE.AND UP0, UPT, UR47, 0x2, UPT ;  /* 0x000000022f00788c */ /* 0x000fe2000bf05270 */
[----:B------:R-:W-:Y:S01]  /*cda0*/  HGMMA.64x64x16.F32 R88, R148, gdesc[UR4].tnspB, R88, gsb0 ;  /* 0x40e0000494587df0 */ /* 0x000fe20008000858 */
[----:B------:R-:W-:Y:S01]  /*cdb0*/  UIADD3 UR6, UR4, 0x80, URZ ;  /* 0x0000008004067890 */ /* 0x000fe2000fffe03f */
[----:B------:R-:W-:Y:S01]  /*cdc0*/  UMOV UR7, 0x40000040 ;  /* 0x4000004000077882 */ /* 0x000fe20000000000 */
[----:B------:R-:W-:Y:S01]  /*cdd0*/  USEL UR47, UR47, URZ, UP0 ;  /* 0x0000003f2f2f7287 */ /* 0x000fe20008000000 */
[----:B-1----:R-:W-:Y:S01]  /*cde0*/  FADD.FTZ R6, R6, R5 ;  /* 0x0000000506067221 */ /* 0x002fe20000010000 */
[----:B0-----:R-:W-:Y:S01]  /*cdf0*/  FADD.FTZ R7, R3, R4 ;  /* 0x0000000403077221 */ /* 0x001fe20000010000 */
[----:B------:R-:W-:-:S03]  /*ce00*/  IMAD.MOV.U32 R4, RZ, RZ, RZ ;  /* 0x000000ffff047224 */ /* 0x000fc600078e00ff */
[----:B------:R-:W0:Y:S04]  /*ce10*/  SHFL.BFLY PT, R3, R6, 0x1, 0x1f ;  /* 0x0c201f0006037f89 */ /* 0x000e2800000e0000 */
[----:B------:R-:W1:Y:S01]  /*ce20*/  SHFL.BFLY PT, R8, R7, 0x1, 0x1f ;  /* 0x0c201f0007087f89 */ /* 0x000e6200000e0000 */
[----:B0-----:R-:W-:Y:S01]  /*ce30*/  FADD.FTZ R10, R6, R3 ;  /* 0x00000003060a7221 */ /* 0x001fe20000010000 */
[----:B------:R-:W-:Y:S02]  /*ce40*/  IMAD.U32 R3, RZ, RZ, UR21 ;  /* 0x00000015ff037e24 */ /* 0x000fe4000f8e00ff */
[----:B-1----:R-:W-:Y:S02]  /*ce50*/  FADD.FTZ R11, R7, R8 ;  /* 0x00000008070b7221 */ /* 0x002fe40000010000 */
[----:B------:R-:W-:Y:S01]  /*ce60*/  FSETP.NE.FTZ.AND P0, PT, R10, RZ, PT ;  /* 0x000000ff0a00720b */ /* 0x000fe20003f15000 */
[----:B------:R-:W-:-:S02]  /*ce70*/  IMAD.MOV.U32 R7, RZ, RZ, RZ ;  /* 0x000000ffff077224 */ /* 0x000fc400078e00ff */
[----:B------:R-:W-:-:S10]  /*ce80*/  FSETP.NE.FTZ.AND P2, PT, R11, RZ, PT ;  /* 0x000000ff0b00720b */ /* 0x000fd40003f55000 */
[----:B------:R-:W0:Y:S01]  /*ce90*/  @P0 MUFU.LG2 R5, R10 ;  /* 0x0000000a00050308 */ /* 0x000e220000000c00 */
[----:B------:R-:W-:-:S07]  /*cea0*/  @P0 FMUL.FTZ R3, R3, 0.69314718246459960938 ;  /* 0x3f31721803030820 */ /* 0x000fce0000410000 */
[----:B------:R-:W1:Y:S08]  /*ceb0*/  @P2 MUFU.LG2 R8, R11 ;  /* 0x0000000b00082308 */ /* 0x000e700000000c00 */
[----:B------:R2:W3:Y:S01]  /*cec0*/  @P0 MUFU.RCP R4, R10 ;  /* 0x0000000a00040308 */ /* 0x0004e20000001000 */
[----:B0-----:R-:W-:-:S04]  /*ced0*/  @P0 FMUL.FTZ R6, R5, 0.69314718246459960938 ;  /* 0x3f31721805060820 */ /* 0x001fc80000410000 */
[----:B------:R-:W-:Y:S01]  /*cee0*/  @P0 FFMA.FTZ R21, R3, R2, R6 ;  /* 0x0000000203150223 */ /* 0x000fe20000010006 */
[----:B------:R-:W-:Y:S01]  /*cef0*/  PLOP3.LUT P0, PT, PT, PT, PT, 0x8, 0x0 ;  /* 0x000000000000781c */ /* 0x000fe20003f0e170 */
[----:B------:R-:W-:Y:S02]  /*cf00*/  WARPGROUP.DEPBAR.LE gsb0, 0x0 ;  /* 0x00008000000079c5 */ /* 0x000fe40000010000 */
[----:B------:R-:W-:Y:S01]  /*cf10*/  WARPGROUP.ARRIVE ;  /* 0x00000000000079c5 */ /* 0x000fe20000000000 */
[----:B------:R-:W0:Y:S01]  /*cf20*/  @P2 MUFU.RCP R7, R11 ;  /* 0x0000000b00072308 */ /* 0x000e220000001000 */
[----:B--2---:R-:W-:Y:S01]  /*cf30*/  @P2 FMUL.FTZ R10, R12, 0.69314718246459960938 ;  /* 0x3f3172180c0a2820 */ /* 0x004fe20000410000 */
[----:B-1----:R-:W-:-:S03]  /*cf40*/  @P2 FMUL.FTZ R5, R8, 0.69314718246459960938 ;  /* 0x3f31721808052820 */ /* 0x002fc60000410000 */
[----:B------:R-:W-:Y:S01]  /*cf50*/  HGMMA.64x64x16.F32 R88, R144, gdesc[UR4].tnspB, R88, gsb0 ;  /* 0x40e0000490587df0 */ /* 0x000fe20008000858 */
[----:B------:R-:W-:Y:S01]  /*cf60*/  UIADD3 UR6, UR4, 0x100, URZ ;  /* 0x0000010004067890 */ /* 0x000fe2000fffe03f */
[----:B------:R-:W-:Y:S01]  /*cf70*/  @P2 FFMA.FTZ R20, R10, R0, R5 ;  /* 0x000000000a142223 */ /* 0x000fe20000010005 */
        /* <DEDUP_REMOVED lines=24> */
[----:B------:R-:W-:Y:S01]  /*d100*/  HGMMA.64x64x16.F32 R88, R124, gdesc[UR4].tnspB, R88, gsb0 ;  /* 0x40e000047c587df0 */ /* 0x000fe20008000858 */
[----:B------:R-:W-:Y:S01]  /*d110*/  UMOV UR6, UR4 ;  /* 0x0000000400067c82 */ /* 0x000fe20008000000 */
[----:B------:R-:W-:Y:S01]  /*d120*/  UMOV UR7, 0x40000040 ;  /* 0x4000004000077882 */ /* 0x000fe20000000000 */
[----:B------:R-:W-:-:S04]  /*d130*/  USEL UR4, URZ, 0x1, UP0 ;  /* 0x000000013f047887 */ /* 0x000fc80008000000 */
[----:B------:R-:W-:Y:S01]  /*d140*/  ULOP3.LUT UR50, UR50, UR4, URZ, 0x3c, !UPT ;  /* 0x0000000432327292 */ /* 0x000fe2000f8e3c3f */
[----:B------:R-:W-:Y:S02]  /*d150*/  WARPGROUP.DEPBAR.LE gsb0, 0x0 ;  /* 0x00008000000079c5 */ /* 0x000fe40000010000 */
[----:B------:R-:W-:-:S06]  /*d160*/  WARPGROUP.ARRIVE ;  /* 0x00000000000079c5 */ /* 0x000fcc0000000000 */
[----:B------:R-:W-:Y:S03]  /*d170*/  HGMMA.64x64x16.F32 R88, R120, gdesc[UR4].tnspB, R88, gsb0 ;  /* 0x40e0000478587df0 */ /* 0x000fe60008000858 */
        /* <DEDUP_REMOVED lines=34> */
.L_x_1046:
[----:B------:R-:W0:Y:S01]  /*d3a0*/  S2R R5, SR_CgaCtaId ;  /* 0x0000000000057919 */ /* 0x000e220000008800 */
[----:B------:R-:W-:Y:S01]  /*d3b0*/  MOV R0, 0x400 ;  /* 0x0000040000007802 */ /* 0x000fe20000000f00 */
[----:B------:R-:W-:Y:S01]  /*d3c0*/  BSSY B0, `(.L_x_1117) ;  /* 0x0000238000007945 */ /* 0x000fe20003800000 */
[----:B------:R-:W-:Y:S02]  /*d3d0*/  BAR.SYNC.DEFER_BLOCKING 0x5, 0x200 ;  /* 0x0148000000007b1d */ /* 0x000fe40000010000 */
[----:B0-----:R-:W-:-:S05]  /*d3e0*/  LEA R0, R5, R0, 0x18 ;  /* 0x0000000005007211 */ /* 0x001fca00078ec0ff */
[----:B------:R-:W0:Y:S02]  /*d3f0*/  LDS.128 R4, [R0+0x168d0] ;  /* 0x0168d00000047984 */ /* 0x000e240000000c00 */
[----:B0-----:R-:W-:Y:S02]  /*d400*/  R2UR UR5, R5 ;  /* 0x00000000050572ca */ /* 0x001fe400000e0000 */
[----:B------:R-:W-:Y:S02]  /*d410*/  R2UR UR7, R6 ;  /* 0x00000000060772ca */ /* 0x000fe400000e0000 */
[----:B------:R-:W-:Y:S01]  /*d420*/  R2UR UR6, R7 ;  /* 0x00000000070672ca */ /* 0x000fe200000e0000 */
[----:B------:R-:W-:Y:S06]  /*d430*/  BAR.ARV 0x4, 0x200 ;  /* 0x0108000000007b1d */ /* 0x000fec0000002000 */
[----:B------:R-:W-:Y:S08]  /*d440*/  @P0 BRA `(.L_x_1118) ;  /* 0x0000001800180947 */ /* 0x000ff00003800000 */
[----:B------:R-:W2:Y:S01]  /*d450*/  LDL R8, [R1+0x38] ;  /* 0x0000380001087983 */ /* 0x000ea20000100800 */
[----:B------:R-:W-:Y:S01]  /*d460*/  F2FP.F16.F32.PACK_AB R12, R105, R104 ;  /* 0x00000068690c723e */ /* 0x000fe200000000ff */
[----:B------:R-:W-:Y:S01]  /*d470*/  ULDC.64 UR10, c[0x0][0xc00] ;  /* 0x00030000000a7ab9 */ /* 0x000fe20000000a00 */
[----:B------:R-:W-:Y:S01]  /*d480*/  F2FP.F16.F32.PACK_AB R14, R109, R108 ;  /* 0x0000006c6d0e723e */ /* 0x000fe200000000ff */
[----:B------:R-:W0:Y:S01]  /*d490*/  S2R R5, SR_SWINHI ;  /* 0x0000000000057919 */ /* 0x000e220000002f00 */
[----:B------:R-:W-:Y:S01]  /*d4a0*/  F2FP.F16.F32.PACK_AB R15, R111, R110 ;  /* 0x0000006e6f0f723e */ /* 0x000fe200000000ff */
[----:B------:R-:W-:Y:S01]  /*d4b0*/  ULDC.64 UR8, c[0x0][0xc00] ;  /* 0x0003000000087ab9 */ /* 0x000fe20000000a00 */
[----:B------:R-:W-:Y:S01]  /*d4c0*/  F2FP.F16.F32.PACK_AB R24, R113, R112 ;  /* 0x000000707118723e */ /* 0x000fe200000000ff */
[----:B------:R-:W-:Y:S01]  /*d4d0*/  UIMAD.WIDE UR8, UR38, 0x4, UR8 ;  /* 0x00000004260878a5 */ /* 0x000fe2000f8e0208 */
[----:B------:R-:W-:Y:S02]  /*d4e0*/  F2FP.F16.F32.PACK_AB R25, R115, R114 ;  /* 0x000000727319723e */ /* 0x000fe400000000ff */
[----:B------:R-:W-:-:S02]  /*d4f0*/  F2FP.F16.F32.PACK_AB R26, R117, R116 ;  /* 0x00000074751a723e */ /* 0x000fc400000000ff */
[----:B------:R-:W-:Y:S01]  /*d500*/  F2FP.F16.F32.PACK_AB R27, R119, R118 ;  /* 0x00000076771b723e */ /* 0x000fe200000000ff */
[----:B------:R-:W-:Y:S02]  /*d510*/  IMAD.U32 R30, RZ, RZ, UR8 ;  /* 0x00000008ff1e7e24 */ /* 0x000fe4000f8e00ff */
[----:B------:R-:W-:Y:S01]  /*d520*/  IMAD.U32 R31, RZ, RZ, UR9 ;  /* 0x00000009ff1f7e24 */ /* 0x000fe2000f8e00ff */
[----:B------:R-:W-:Y:S01]  /*d530*/  ULDC.64 UR8, c[0x0][0xc08] ;  /* 0x0003020000087ab9 */ /* 0x000fe20000000a00 */
[----:B------:R-:W-:Y:S02]  /*d540*/  MOV R28, R0 ;  /* 0x00000000001c7202 */ /* 0x000fe40000000f00 */
[----:B0-----:R-:W-:Y:S01]  /*d550*/  MOV R29, R5 ;  /* 0x00000005001d7202 */ /* 0x001fe20000000f00 */
[----:B------:R-:W-:Y:S02]  /*d560*/  BAR.SYNC.DEFER_BLOCKING 0x1, 0x180 ;  /* 0x0046000000007b1d */ /* 0x000fe40000010000 */
[----:B--2---:R-:W-:-:S03]  /*d570*/  IMAD.WIDE R4, R8, 0x2, R28 ;  /* 0x0000000208047825 */ /* 0x004fc600078e021c */
[C---:B------:R-:W-:Y:S02]  /*d580*/  IADD3 R9, P1, R4.reuse, 0x40, RZ ;  /* 0x0000004004097810 */ /* 0x040fe40007f3e0ff */
[C---:B------:R-:W-:Y:S02]  /*d590*/  IADD3 R11, P2, R4.reuse, 0x20, RZ ;  /* 0x00000020040b7810 */ /* 0x040fe40007f5e0ff */
[C---:B------:R-:W-:Y:S02]  /*d5a0*/  IADD3 R13, P0, R4.reuse, 0x60, RZ ;  /* 0x00000060040d7810 */ /* 0x040fe40007f1e0ff */
[----:B------:R-:W-:Y:S02]  /*d5b0*/  LOP3.LUT R7, R4, 0x380, RZ, 0xc0, !PT ;  /* 0x0000038004077812 */ /* 0x000fe400078ec0ff */
[----:B------:R-:W-:Y:S02]  /*d5c0*/  LOP3.LUT R8, R9, 0x380, RZ, 0xc0, !PT ;  /* 0x0000038009087812 */ /* 0x000fe400078ec0ff */
[----:B------:R-:W-:-:S02]  /*d5d0*/  LOP3.LUT R10, R11, 0x380, RZ, 0xc0, !PT ;  /* 0x000003800b0a7812 */ /* 0x000fc400078ec0ff */
[----:B------:R-:W-:Y:S02]  /*d5e0*/  LOP3.LUT R6, R13, 0x380, RZ, 0xc0, !PT ;  /* 0x000003800d067812 */ /* 0x000fe400078ec0ff */
[----:B------:R-:W-:Y:S02]  /*d5f0*/  SHF.R.U64 R7, R7, 0x3, RZ ;  /* 0x0000000307077819 */ /* 0x000fe400000012ff */
[----:B------:R-:W-:Y:S02]  /*d600*/  SHF.R.U64 R8, R8, 0x3, RZ ;  /* 0x0000000308087819 */ /* 0x000fe400000012ff */
[----:B------:R-:W-:Y:S02]  /*d610*/  SHF.R.U64 R10, R10, 0x3, RZ ;  /* 0x000000030a0a7819 */ /* 0x000fe400000012ff */
[----:B------:R-:W-:Y:S02]  /*d620*/  SHF.R.U64 R6, R6, 0x3, RZ ;  /* 0x0000000306067819 */ /* 0x000fe400000012ff */
[----:B------:R-:W-:Y:S01]  /*d630*/  LOP3.LUT R4, R7, R4, RZ, 0x3c, !PT ;  /* 0x0000000407047212 */ /* 0x000fe200078e3cff */
[--C-:B------:R-:W-:Y:S01]  /*d640*/  IMAD.X R7, RZ, RZ, R5.reuse, P0 ;  /* 0x000000ffff077224 */ /* 0x100fe200000e0605 */
[----:B------:R-:W-:Y:S01]  /*d650*/  LOP3.LUT R8, R8, R9, RZ, 0x3c, !PT ;  /* 0x0000000908087212 */ /* 0x000fe200078e3cff */
[--C-:B------:R-:W-:Y:S01]  /*d660*/  IMAD.X R9, RZ, RZ, R5.reuse, P1 ;  /* 0x000000ffff097224 */ /* 0x100fe200008e0605 */
[----:B------:R-:W-:Y:S01]  /*d670*/  LOP3.LUT R10, R10, R11, RZ, 0x3c, !PT ;  /* 0x0000000b0a0a7212 */ /* 0x000fe200078e3cff */
[----:B------:R-:W-:Y:S01]  /*d680*/  IMAD.X R11, RZ, RZ, R5, P2 ;  /* 0x000000ffff0b7224 */ /* 0x000fe200010e0605 */
[----:B------:R-:W-:-:S02]  /*d690*/  LOP3.LUT R6, R6, R13, RZ, 0x3c, !PT ;  /* 0x0000000d06067212 */ /* 0x000fc400078e3cff */
[----:B------:R-:W-:Y:S02]  /*d6a0*/  MOV R36, R4 ;  /* 0x0000000400247202 */ /* 0x000fe40000000f00 */
        /* <DEDUP_REMOVED lines=8> */
[----:B------:R-:W-:Y:S01]  /*d730*/  F2FP.F16.F32.PACK_AB R9, R99, R98 ;  /* 0x000000626309723e */ /* 0x000fe200000000ff */
[----:B------:R-:W-:Y:S01]  /*d740*/  STSM.16.M88.4 [R36], R4 ;  /* 0x0000000424007844 */ /* 0x000fe20000000200 */
[----:B------:R-:W-:Y:S02]  /*d750*/  F2FP.F16.F32.PACK_AB R10, R101, R100 ;  /* 0x00000064650a723e */ /* 0x000fe400000000ff */
[----:B------:R-:W-:-:S02]  /*d760*/  F2FP.F16.F32.PACK_AB R11, R103, R102 ;  /* 0x00000066670b723e */ /* 0x000fc400000000ff */
[----:B------:R-:W-:Y:S02]  /*d770*/  F2FP.F16.F32.PACK_AB R13, R107, R106 ;  /* 0x0000006a6b0d723e */ /* 0x000fe400000000ff */
[----:B------:R-:W-:Y:S01]  /*d780*/  ISETP.NE.U32.AND P0, PT, RZ, UR10, PT ;  /* 0x0000000aff007c0c */ /* 0x000fe2000bf05070 */
[----:B------:R-:W-:Y:S03]  /*d790*/  STSM.16.M88.4 [R35], R8 ;  /* 0x0000000823007844 */ /* 0x000fe60000000200 */
[----:B------:R-:W-:Y:S01]  /*d7a0*/  ISETP.NE.AND.EX P0, PT, RZ, UR11, PT, P0 ;  /* 0x0000000bff007c0c */ /* 0x000fe2000bf05300 */
[----:B------:R-:W-:Y:S04]  /*d7b0*/  STSM.16.M88.4 [R34], R12 ;  /* 0x0000000c22007844 */ /* 0x000fe80000000200 */
[----:B------:R0:W-:Y:S01]  /*d7c0*/  STSM.16.M88.4 [R32], R24 ;  /* 0x0000001820007844 */ /* 0x0001e20000000200 */
[----:B------:R-:W-:Y:S08]  /*d7d0*/  BAR.SYNC.DEFER_BLOCKING 0x1, 0x180 ;  /* 0x0046000000007b1d */ /* 0x000ff00000010000 */
[----:B0-----:R-:W0:Y:S01]  /*d7e0*/  LDC R32, c[0x0][0xbe8] ;  /* 0x0002fa00ff207b82 */ /* 0x001e220000000800 */
[----:B------:R-:W2:Y:S01]  /*d7f0*/  @P0 LDG.E R33, desc[UR52][R30.64] ;  /* 0x000000341e210981 */ /* 0x000ea2000c1e1900 */
[----:B------:R-:W-:Y:S01]  /*d800*/  UISETP.NE.U32.AND UP0, UPT, UR8, URZ, UPT ;  /* 0x0000003f0800728c */ /* 0x000fe2000bf05070 */
[----:B------:R-:W-:-:S03]  /*d810*/  ULDC UR4, c[0x0][0xa88] ;  /* 0x0002a20000047ab9 */ /* 0x000fc60000000800 */
[----:B------:R-:W-:Y:S01]  /*d820*/  UISETP.NE.AND.EX UP0, UPT, UR9, URZ, UPT, UP0 ;  /* 0x0000003f0900728c */ /* 0x000fe2000bf05300 */
[----:B------:R-:W-:Y:S01]  /*d830*/  IMAD.U32 R9, RZ, RZ, UR4 ;  /* 0x00000004ff097e24 */ /* 0x000fe2000f8e00ff */
[----:B------:R-:W-:-:S04]  /*d840*/  ULDC UR4, c[0x0][0xad4] ;  /* 0x0002b50000047ab9 */ /* 0x000fc80000000800 */
[----:B------:R-:W-:Y:S02]  /*d850*/  PLOP3.LUT P4, PT, PT, PT, UP0, 0x80, 0x0 ;  /* 0x000000000000781c */ /* 0x000fe40003f8f008 */
[----:B0-----:R-:W-:-:S03]  /*d860*/  ISETP.NE.AND P1, PT, R32, 0x1, PT ;  /* 0x000000012000780c */ /* 0x001fc60003f25270 */
[----:B------:R-:W-:Y:S02]  /*d870*/  @UP0 ULDC.64 UR8, c[0x0][0xc08] ;  /* 0x0003020000080ab9 */ /* 0x000fe40000000a00 */
[----:B------:R-:W-:Y:S02]  /*d880*/  @UP0 UIMAD.WIDE UR8, UR38, 0x4, UR8 ;  /* 0x00000004260808a5 */ /* 0x000fe4000f8e0208 */
[----:B------:R-:W-:-:S06]  /*d890*/  UISETP.NE.AND UP0, UPT, UR42, URZ, UPT ;  /* 0x0000003f2a00728c */ /* 0x000fcc000bf05270 */
[----:B------:R-:W0:Y:S01]  /*d8a0*/  @P1 LDC R6, c[0x0][0xbec] ;  /* 0x0002fb00ff061b82 */ /* 0x000e220000000800 */
[----:B------:R-:W-:Y:S01]  /*d8b0*/  USEL UR4, UR42, UR4, UP0 ;  /* 0x000000042a047287 */ /* 0x000fe20008000000 */
[----:B------:R-:W-:Y:S01]  /*d8c0*/  IMAD.U32 R4, RZ, RZ, UR8 ;  /* 0x00000008ff047e24 */ /* 0x000fe2000f8e00ff */
[----:B------:R-:W-:Y:S01]  /*d8d0*/  UMOV UR19, 0x9b8 ;  /* 0x000009b800137882 */ /* 0x000fe20000000000 */
[----:B------:R-:W-:Y:S01]  /*d8e0*/  IMAD.U32 R5, RZ, RZ, UR9 ;  /* 0x00000009ff057e24 */ /* 0x000fe2000f8e00ff */
[----:B------:R-:W-:-:S03]  /*d8f0*/  UISETP.GT.AND UP1, UPT, UR4, 0x1, UPT ;  /* 0x000000010400788c */ /* 0x000fc6000bf24270 */
[----:B------:R-:W1:Y:S01]  /*d900*/  @P1 LDC R11, c[0x0][0xbf0] ;  /* 0x0002fc00ff0b1b82 */ /* 0x000e620000000800 */
[----:B------:R-:W-:Y:S01]  /*d910*/  USEL UR19, UR19, 0x978, UP1 ;  /* 0x0000097813137887 */ /* 0x000fe20008800000 */
[----:B------:R-:W-:Y:S01]  /*d920*/  VIADD R25, R17, UR39 ;  /* 0x0000002711197c36 */ /* 0x000fe20008000000 */
[----:B------:R-:W-:Y:S01]  /*d930*/  UISETP.NE.U32.AND UP0, UPT, UR10, URZ, UPT ;  /* 0x0000003f0a00728c */ /* 0x000fe2000bf05070 */
[----:B------:R0:W5:Y:S01]  /*d940*/  @P4 LDG.E R9, desc[UR52][R4.64] ;  /* 0x0000003404094981 */ /* 0x000162000c1e1900 */
[----:B------:R-:W-:Y:S01]  /*d950*/  UMOV UR4, URZ ;  /* 0x0000003f00047c82 */ /* 0x000fe20008000000 */
[----:B------:R-:W-:Y:S01]  /*d960*/  USHF.R.S32.HI UR10, URZ, 0x1f, UR38 ;  /* 0x0000001f3f0a7899 */ /* 0x000fe20008011426 */
[----:B------:R-:W-:Y:S01]  /*d970*/  IMAD.MOV.U32 R7, RZ, RZ, R25 ;  /* 0x000000ffff077224 */ /* 0x000fe200078e0019 */
[----:B------:R-:W-:Y:S02]  /*d980*/  UISETP.NE.AND.EX UP0, UPT, UR11, URZ, UPT, UP0 ;  /* 0x0000003f0b00728c */ /* 0x000fe4000bf05300 */
[----:B------:R-:W-:-:S02]  /*d990*/  USEL UR9, UR41, URZ, UP1 ;  /* 0x0000003f29097287 */ /* 0x000fc40008800000 */
[----:B------:R-:W-:Y:S02]  /*d9a0*/  USEL UR8, UR38, URZ, !UP0 ;  /* 0x0000003f26087287 */ /* 0x000fe4000c000000 */
[----:B------:R-:W-:Y:S01]  /*d9b0*/  USEL UR18, UR10, URZ, !UP0 ;  /* 0x0000003f0a127287 */ /* 0x000fe2000c000000 */
[----:B------:R-:W-:Y:S02]  /*d9c0*/  ULDC.64 UR12, c[0x0][UR19+0x220] ;  /* 0x00008800130c7abb */ /* 0x000fe40008000a00 */
[----:B------:R-:W-:Y:S01]  /*d9d0*/  ULDC.64 UR10, c[0x0][UR19+0x218] ;  /* 0x00008600130a7abb */ /* 0x000fe20008000a00 */
[----:B0-----:R-:W-:Y:S01]  /*d9e0*/  @P1 IMAD.HI.U32 R4, R25, R6, RZ ;  /* 0x0000000619041227 */ /* 0x001fe200078e00ff */
[----:B------:R-:W-:Y:S01]  /*d9f0*/  ULDC.64 UR14, c[0x0][UR19+0x228] ;  /* 0x00008a00130e7abb */ /* 0x000fe20008000a00 */
[----:B------:R-:W-:Y:S02]  /*da00*/  UIMAD UR13, UR13, UR8, URZ ;  /* 0x000000080d0d72a4 */ /* 0x000fe4000f8e023f */
[----:B------:R-:W-:-:S02]  /*da10*/  UIMAD.WIDE.U32 UR16, UR10, UR37, URZ ;  /* 0x000000250a1072a5 */ /* 0x000fc4000f8e003f */
[----:B------:R-:W-:Y:S01]  /*da20*/  UIMAD UR20, UR11, UR37, URZ ;  /* 0x000000250b1472a4 */ /* 0x000fe2000f8e023f */
[----:B-1----:R-:W-:Y:S01]  /*da30*/  @P1 SHF.R.U32.HI R7, RZ, R11, R4 ;  /* 0x0000000bff071219 */ /* 0x002fe20000011604 */
[----:B------:R-:W-:Y:S02]  /*da40*/  UIMAD.WIDE.U32 UR10, UR12, UR8, URZ ;  /* 0x000000080c0a72a5 */ /* 0x000fe4000f8e003f */
[----:B------:R-:W-:Y:S02]  /*da50*/  UIMAD.WIDE.U32 UR22, UR14, UR9, URZ ;  /* 0x000000090e1672a5 */ /* 0x000fe4000f8e003f */
[----:B------:R-:W-:Y:S01]  /*da60*/  UIMAD UR9, UR15, UR9, URZ ;  /* 0x000000090f0972a4 */ /* 0x000fe2000f8e023f */
[----:B------:R-:W-:Y:S01]  /*da70*/  IMAD.MOV R11, RZ, RZ, -R7 ;  /* 0x000000ffff0b7224 */ /* 0x000fe200078e0a07 */
[----:B------:R-:W-:Y:S02]  /*da80*/  UIMAD UR13, UR12, UR18, UR13 ;  /* 0x000000120c0d72a4 */ /* 0x000fe4000f8e020d */
[----:B------:R-:W-:Y:S01]  /*da90*/  UIADD3 UR20, UR17, UR20, URZ ;  /* 0x0000001411147290 */ /* 0x000fe2000fffe03f */
[----:B------:R-:W-:-:S02]  /*daa0*/  IMAD.U32 R4, RZ, RZ, UR22 ;  /* 0x00000016ff047e24 */ /* 0x000fc4000f8e00ff */
[----:B------:R-:W-:Y:S01]  /*dab0*/  IMAD.U32 R5, RZ, RZ, UR23 ;  /* 0x00000017ff057e24 */ /* 0x000fe2000f8e00ff */
[----:B------:R-:W-:Y:S01]  /*dac0*/  SHF.R.S32.HI R5, RZ, 0x1f, R7 ;  /* 0x0000001fff057819 */ /* 0x000fe20000011407 */
[----:B------:R-:W-:-:S05]  /*dad0*/  IMAD R11, R32, R11, R25 ;  /* 0x0000000b200b7224 */ /* 0x000fca00078e0219 */
[----:B------:R-:W-:Y:S02]  /*dae0*/  SHF.R.S32.HI R6, RZ, 0x1f, R11 ;  /* 0x0000001fff067819 */ /* 0x000fe4000001140b */
[----:B--2---:R-:W-:-:S13]  /*daf0*/  @P0 R2UR UR4, R33 ;  /* 0x00000000210402ca */ /* 0x004fda00000e0000 */
[----:B------:R-:W-:Y:S02]  /*db00*/  UIADD3 UR16, UP0, UP2, UR10, UR16, UR4 ;  /* 0x000000100a107290 */ /* 0x000fe4000fa1e004 */
[----:B------:R-:W-:Y:S02]  /*db10*/  UIADD3 UR10, UR23, UR9, URZ ;  /* 0x00000009170a7290 */ /* 0x000fe4000fffe03f */
[----:B------:R-:W-:Y:S02]  /*db20*/  UIADD3 UR9, UR11, UR13, URZ ;  /* 0x0000000d0b097290 */ /* 0x000fe4000fffe03f */
[----:B------:R-:W-:Y:S01]  /*db30*/  USHF.R.S32.HI UR14, URZ, 0x1f, UR4 ;  /* 0x0000001f3f0e7899 */ /* 0x000fe20008011404 */
[----:B------:R-:W-:Y:S01]  /*db40*/  IADD3 R4, P2, P3, R7, UR16, R4 ;  /* 0x0000001007047c10 */ /* 0x000fe2000fb5e004 */
[----:B------:R-:W-:Y:S01]  /*db50*/  IMAD.U32 R8, RZ, RZ, UR10 ;  /* 0x0000000aff087e24 */ /* 0x000fe2000f8e00ff */
[----:B------:R-:W-:Y:S01]  /*db60*/  ULDC.64 UR10, c[0x0][UR19+0x210] ;  /* 0x00008400130a7abb */ /* 0x000fe20008000a00 */
[----:B------:R-:W-:Y:S01]  /*db70*/  UIADD3.X UR9, UR9, UR20, UR14, UP0, UP2 ;  /* 0x0000001409097290 */ /* 0x000fe200087e440e */
[----:B------:R-:W-:Y:S01]  /*db80*/  IMAD R7, R11, UR11, RZ ;  /* 0x0000000b0b077c24 */ /* 0x000fe2000f8e02ff */
[----:B------:R-:W-:Y:S01]  /*db90*/  ULDC.64 UR12, c[0x0][0xba8] ;  /* 0x0002ea00000c7ab9 */ /* 0x000fe20000000a00 */
[----:B------:R-:W-:Y:S01]  /*dba0*/  @!UP1 ULDC UR12, c[0x0][0xb50] ;  /* 0x0002d400000c9ab9 */ /* 0x000fe20000000800 */
[----:B------:R-:W-:Y:S01]  /*dbb0*/  @!UP1 ULDC UR13, c[0x0][0xb54] ;  /* 0x0002d500000d9ab9 */ /* 0x000fe20000000800 */
[----:B------:R-:W-:Y:S01]  /*dbc0*/  IMAD R7, R6, UR10, R7 ;  /* 0x0000000a06077c24 */ /* 0x000fe2000f8e0207 */
[----:B------:R-:W-:-:S03]  /*dbd0*/  IADD3.X R5, R5, UR9, R8, P2, P3 ;  /* 0x0000000905057c10 */ /* 0x000fc600097e6408 */
[----:B------:R-:W-:-:S04]  /*dbe0*/  IMAD.WIDE.U32 R4, R11, UR10, R4 ;  /* 0x0000000a0b047c25 */ /* 0x000fc8000f8e0004 */
[----:B------:R-:W-:Y:S01]  /*dbf0*/  IMAD.IADD R5, R5, 0x1, R7 ;  /* 0x0000000105057824 */ /* 0x000fe200078e0207 */
[----:B------:R-:W-:-:S04]  /*dc00*/  LEA R8, P2, R4, UR12, 0x2 ;  /* 0x0000000c04087c11 */ /* 0x000fc8000f8410ff */
[----:B------:R-:W-:Y:S01]  /*dc10*/  LEA.HI.X R10, R4, UR13, R5, 0x2, P2 ;  /* 0x0000000d040a7c11 */ /* 0x000fe200090f1405 */
[----:B------:R-:W-:Y:S08]  /*dc20*/  @P4 BRA `(.L_x_1119) ;  /* 0x0000000000104947 */ /* 0x000ff00003800000 */
[----:B------:R-:W-:Y:S05]  /*dc30*/  @!P0 BRA `(.L_x_1119) ;  /* 0x00000000000c8947 */ /* 0x000fea0003800000 */
[----:B------:R-:W2:Y:S04]  /*dc40*/  LDG.E R4, desc[UR52][R30.64] ;  /* 0x000000341e047981 */ /* 0x000ea8000c1e1900 */
[----:B-----5:R-:W2:Y:S02]  /*dc50*/  LDG.E R9, desc[UR52][R30.64+0x4] ;  /* 0x000004341e097981 */ /* 0x020ea4000c1e1900 */
[----:B--2---:R-:W-:-:S07]  /*dc60*/  IMAD.IADD R9, R9, 0x1, -R4 ;  /* 0x0000000109097824 */ /* 0x004fce00078e0a04 */
.L_x_1119:
        /* <DEDUP_REMOVED lines=13> */
[----:B--2---:R-:W-:-:S04]  /*dd40*/  VIADD R13, R12, UR39 ;  /* 0x000000270c0d7c36 */ /* 0x004fc80008000000 */
[C---:B------:R-:W-:Y:S01]  /*dd50*/  VIADD R15, R13.reuse, 0x8 ;  /* 0x000000080d0f7836 */ /* 0x040fe20000000000 */
[----:B------:R-:W-:-:S04]  /*dd60*/  ISETP.GE.OR P2, PT, R13, R30, P0 ;  /* 0x0000001e0d00720c */ /* 0x000fc80000746670 */
[----:B------:R-:W-:-:S09]  /*dd70*/  ISETP.GE.OR P0, PT, R15, R30, P0 ;  /* 0x0000001e0f00720c */ /* 0x000fd20000706670 */
[----:B0-----:R0:W-:Y:S04]  /*dd80*/  @!P2 ST.E desc[UR52][R4.64], R21 ;  /* 0x000000150400a985 */ /* 0x0011e8000c101934 */
[----:B------:R0:W-:Y:S01]  /*dd90*/  @!P0 ST.E desc[UR52][R6.64], R20 ;  /* 0x0000001406008985 */ /* 0x0001e2000c101934 */
[----:B------:R-:W-:-:S13]  /*dda0*/  PLOP3.LUT P0, PT, PT, PT, UP1, 0x80, 0x0 ;  /* 0x000000000000781c */ /* 0x000fda0003f0f018 */
[----:B0-----:R-:W-:Y:S05]  /*ddb0*/  @P0 BRA `(.L_x_1120) ;  /* 0x0000000400b00947 */ /* 0x001fea0003800000 */
[----:B------:R-:W-:Y:S01]  /*ddc0*/  IMAD R3, R157, 0x40, R19 ;  /* 0x000000409d037824 */ /* 0x000fe200078e0213 */
[----:B------:R-:W-:-:S03]  /*ddd0*/  ULDC.64 UR12, c[0x0][0xaa0] ;  /* 0x0002a800000c7ab9 */ /* 0x000fc60000000a00 */
        /* <DEDUP_REMOVED lines=16> */
[----:B------:R-:W3:Y:S04]  /*dee0*/  LD.E.128 R8, desc[UR52][R8.64] ;  /* 0x0000003408087980 */ /* 0x000ee8000c101d00 */
[----:B------:R-:W4:Y:S01]  /*def0*/  LD.E.128 R12, desc[UR52][R12.64] ;  /* 0x000000340c0c7980 */ /* 0x000f22000c101d00 */
[----:B------:R-:W-:-:S04]  /*df00*/  IADD3 R3, P0, R28, 0x4800, RZ ;  /* 0x000048001c037810 */ /* 0x000fc80007f1e0ff */
[----:B------:R-:W-:Y:S01]  /*df10*/  LOP3.LUT R2, R3, 0x380, RZ, 0xc0, !PT ;  /* 0x0000038003027812 */ /* 0x000fe200078ec0ff */
[----:B------:R-:W-:Y:S01]  /*df20*/  IMAD.X R25, RZ, RZ, R29, P0 ;  /* 0x000000ffff197224 */ /* 0x000fe200000e061d */
[----:B------:R-:W-:Y:S01]  /*df30*/  UIMAD UR9, UR14, UR12, URZ ;  /* 0x0000000c0e0972a4 */ /* 0x000fe2000f8e023f */
[----:B------:R-:W0:Y:S01]  /*df40*/  @P1 LDC R29, c[0x0][0xbf0] ;  /* 0x0002fc00ff1d1b82 */ /* 0x000e220000000800 */
[----:B------:R-:W-:-:S04]  /*df50*/  SHF.R.U64 R2, R2, 0x3, RZ ;  /* 0x0000000302027819 */ /* 0x000fc800000012ff */
[----:B------:R-:W-:-:S03]  /*df60*/  LOP3.LUT R24, R2, R3, RZ, 0x3c, !PT ;  /* 0x0000000302187212 */ /* 0x000fc600078e3cff */
[----:B------:R-:W1:Y:S01]  /*df70*/  @P1 LDC R3, c[0x0][0xbec] ;  /* 0x0002fb00ff031b82 */ /* 0x000e620000000800 */
[----:B------:R-:W-:Y:S02]  /*df80*/  UIMAD.WIDE.U32 UR10, UR4, UR12, URZ ;  /* 0x0000000c040a72a5 */ /* 0x000fe4000f8e003f */
[----:B------:R-:W-:Y:S01]  /*df90*/  UIMAD UR9, UR4, UR13, UR9 ;  /* 0x0000000d040972a4 */ /* 0x000fe2000f8e0209 */
[----:B------:R-:W-:Y:S01]  /*dfa0*/  IMAD R2, R18, 0x30, R157 ;  /* 0x0000003012027824 */ /* 0x000fe200078e029d */
[----:B------:R-:W5:Y:S01]  /*dfb0*/  LD.E.128 R24, desc[UR52][R24.64] ;  /* 0x0000003418187980 */ /* 0x000f62000c101d00 */
[----:B------:R-:W-:Y:S01]  /*dfc0*/  ULDC.64 UR12, c[0x0][0xae8] ;  /* 0x0002ba00000c7ab9 */ /* 0x000fe20000000a00 */
[----:B------:R-:W-:Y:S01]  /*dfd0*/  UIADD3 UR11, UR11, UR9, URZ ;  /* 0x000000090b0b7290 */ /* 0x000fe2000fffe03f */
[----:B------:R-:W-:Y:S01]  /*dfe0*/  VIADD R28, R2, UR39 ;  /* 0x00000027021c7c36 */ /* 0x000fe20008000000 */
[----:B------:R-:W-:Y:S01]  /*dff0*/  USHF.R.S32.HI UR4, URZ, 0x1f, UR8 ;  /* 0x0000001f3f047899 */ /* 0x000fe20008011408 */
[----:B------:R-:W-:Y:S01]  /*e000*/  @!PT LDS RZ, [RZ] ;  /* 0x00000000fffff984 */ /* 0x000fe20000000800 */
[----:B------:R-:W-:Y:S01]  /*e010*/  @!PT LDS RZ, [RZ] ;  /* 0x00000000fffff984 */ /* 0x000fe20000000800 */
[----:B------:R-:W-:Y:S01]  /*e020*/  @!PT LDS RZ, [RZ] ;  /* 0x00000000fffff984 */ /* 0x000fe20000000800 */
[----:B------:R-:W-:Y:S01]  /*e030*/  @!PT LDS RZ, [RZ] ;  /* 0x00000000fffff984 */ /* 0x000fe20000000800 */
[----:B------:R0:W-:Y:S06]  /*e040*/  MEMBAR.ALL.CTA ;  /* 0x0000000000007992 */ /* 0x0001ec0000008000 */
[----:B0-----:R-:W0:Y:S01]  /*e050*/  FENCE.VIEW.ASYNC.S ;  /* 0x00000000000073c6 */ /* 0x001e220000000000 */
[----:B------:R-:W-:Y:S01]  /*e060*/  UIMAD.WIDE.U32 UR10, UR37, UR12, UR10 ;  /* 0x0000000c250a72a5 */ /* 0x000fe2000f8e000a */
[----:B------:R-:W-:Y:S01]  /*e070*/  IMAD.MOV.U32 R21, RZ, RZ, R28 ;  /* 0x000000ffff157224 */ /* 0x000fe200078e001c */
[----:B------:R-:W-:Y:S01]  /*e080*/  SHF.R.S32.HI R35, RZ, 0x1f, R19 ;  /* 0x0000001fff237819 */ /* 0x000fe20000011413 */
[----:B------:R-:W-:Y:S01]  /*e090*/  VIADD R0, R0, 0x16820 ;  /* 0x0001682000007836 */ /* 0x000fe20000000000 */
[----:B------:R-:W-:-:S03]  /*e0a0*/  UIMAD UR11, UR37, UR13, UR11 ;  /* 0x0000000d250b72a4 */ /* 0x000fc6000f8e020b */
[----:B------:R-:W-:Y:S01]  /*e0b0*/  ULDC.64 UR12, c[0x0][0xaf0] ;  /* 0x0002bc00000c7ab9 */ /* 0x000fe20000000a00 */
[----:B------:R-:W-:Y:S01]  /*e0c0*/  PRMT R0, RZ, 0x654, R0 ;  /* 0x00000654ff007816 */ /* 0x000fe20000000000 */
[----:B------:R-:W-:Y:S01]  /*e0d0*/  UIMAD UR4, UR4, UR12, URZ ;  /* 0x0000000c040472a4 */ /* 0x000fe2000f8e023f */
[----:B-1----:R-:W-:-:S03]  /*e0e0*/  @P1 IMAD.HI.U32 R2, R28, R3, RZ ;  /* 0x000000031c021227 */ /* 0x002fc600078e00ff */
[----:B------:R-:W-:Y:S02]  /*e0f0*/  UIMAD UR4, UR8, UR13, UR4 ;  /* 0x0000000d080472a4 */ /* 0x000fe4000f8e0204 */
[----:B------:R-:W-:Y:S01]  /*e100*/  UIMAD.WIDE.U32 UR8, UR8, UR12, UR10 ;  /* 0x0000000c080872a5 */ /* 0x000fe2000f8e000a */
[----:B------:R-:W-:Y:S02]  /*e110*/  @P1 SHF.R.U32.HI R21, RZ, R29, R2 ;  /* 0x0000001dff151219 */ /* 0x000fe40000011602 */
[----:B------:R-:W-:Y:S01]  /*e120*/  ULDC.64 UR10, c[0x0][0xae0] ;  /* 0x0002b800000a7ab9 */ /* 0x000fe20000000a00 */
[----:B------:R-:W-:Y:S01]  /*e130*/  UIADD3 UR4, UR9, UR4, URZ ;  /* 0x0000000409047290 */ /* 0x000fe2000fffe03f */
[--C-:B------:R-:W-:Y:S01]  /*e140*/  SHF.R.S32.HI R20, RZ, 0x1f, R21.reuse ;  /* 0x0000001fff147819 */ /* 0x100fe20000011415 */
[----:B------:R-:W-:Y:S01]  /*e150*/  IMAD.MOV R29, RZ, RZ, -R21 ;  /* 0x000000ffff1d7224 */ /* 0x000fe200078e0a15 */
[----:B0-----:R0:W-:Y:S01]  /*e160*/  SYNCS.ARRIVE.TRANS64.RED.A1T0 RZ, [R0+URZ], RZ ;  /* 0x000000ff00ff79a7 */ /* 0x0011e2000810043f */
[----:B------:R-:W-:-:S02]  /*e170*/  IMAD.U32 R3, RZ, RZ, UR9 ;  /* 0x00000009ff037e24 */ /* 0x000fc4000f8e00ff */
[----:B------:R-:W-:Y:S02]  /*e180*/  IMAD R20, R20, UR10, RZ ;  /* 0x0000000a14147c24 */ /* 0x000fe4000f8e02ff */
[----:B------:R-:W-:Y:S02]  /*e190*/  IMAD R29, R32, R29, R28 ;  /* 0x0000001d201d7224 */ /* 0x000fe400078e021c */
[----:B------:R-:W-:Y:S01]  /*e1a0*/  IMAD.U32 R2, RZ, RZ, UR8 ;  /* 0x00000008ff027e24 */ /* 0x000fe2000f8e00ff */
[----:B------:R-:W-:Y:S01]  /*e1b0*/  ULDC.64 UR8, c[0x0][0xad8] ;  /* 0x0002b60000087ab9 */ /* 0x000fe20000000a00 */
[----:B------:R-:W-:Y:S01]  /*e1c0*/  IMAD.U32 R3, RZ, RZ, UR4 ;  /* 0x00000004ff037e24 */ /* 0x000fe2000f8e00ff */
[----:B------:R-:W-:Y:S01]  /*e1d0*/  ULDC UR4, c[0x0][0xac8] ;  /* 0x0002b20000047ab9 */ /* 0x000fe20000000800 */
[C---:B------:R-:W-:Y:S01]  /*e1e0*/  IMAD R31, R21.reuse, UR11, R20 ;  /* 0x0000000b151f7c24 */ /* 0x040fe2000f8e0214 */
[----:B------:R-:W-:Y:S01]  /*e1f0*/  SHF.R.S32.HI R20, RZ, 0x1f, R29 ;  /* 0x0000001fff147819 */ /* 0x000fe2000001141d */
[----:B------:R-:W-:-:S04]  /*e200*/  IMAD.WIDE.U32 R2, R21, UR10, R2 ;  /* 0x0000000a15027c25 */ /* 0x000fc8000f8e0002 */
[----:B------:R-:W-:Y:S02]  /*e210*/  IMAD.IADD R3, R3, 0x1, R31 ;  /* 0x0000000103037824 */ /* 0x000fe400078e021f */
[----:B------:R-:W-:Y:S02]  /*e220*/  IMAD R20, R20, UR8, RZ ;  /* 0x0000000814147c24 */ /* 0x000fe4000f8e02ff */
[----:B------:R-:W-:-:S04]  /*e230*/  IMAD.WIDE.U32 R2, R29, UR8, R2 ;  /* 0x000000081d027c25 */ /* 0x000fc8000f8e0002 */
[----:B------:R-:W-:Y:S01]  /*e240*/  IMAD R21, R29, UR9, R20 ;  /* 0x000000091d157c24 */ /* 0x000fe2000f8e0214 */
[----:B------:R-:W-:Y:S01]  /*e250*/  ULDC.64 UR8, c[0x0][0xa80] ;  /* 0x0002a00000087ab9 */ /* 0x000fe20000000a00 */
[----:B------:R-:W-:Y:S01]  /*e260*/  VIADD R31, R157, UR39 ;  /* 0x000000279d1f7c36 */ /* 0x000fe20008000000 */
[C---:B------:R-:W-:Y:S01]  /*e270*/  LEA R32, P0, R2.reuse, UR8, 0x1 ;  /* 0x0000000802207c11 */ /* 0x040fe2000f8008ff */
[----:B------:R-:W-:Y:S02]  /*e280*/  IMAD.IADD R3, R3, 0x1, R21 ;  /* 0x0000000103037824 */ /* 0x000fe400078e0215 */
[C---:B------:R-:W-:Y:S02]  /*e290*/  VIADD R21, R31.reuse, 0x60 ;  /* 0x000000601f157836 */ /* 0x040fe40000000000 */
[----:B------:R-:W1:Y:S01]  /*e2a0*/  SHFL.IDX PT, R20, R32, 0x1, 0x181f ;  /* 0x00381f0020147f89 */ /* 0x000e6200000e0000 */
[----:B------:R-:W-:Y:S01]  /*e2b0*/  LEA.HI.X R33, R2, UR9, R3, 0x1, P0 ;  /* 0x0000000902217c11 */ /* 0x000fe200080f0c03 */
[----:B------:R-:W-:Y:S01]  /*e2c0*/  VIADD R3, R31, 0x30 ;  /* 0x000000301f037836 */ /* 0x000fe20000000000 */
[----:B------:R-:W-:Y:S01]  /*e2d0*/  ISETP.GE.AND P0, PT, R19, UR4, PT ;  /* 0x0000000413007c0c */ /* 0x000fe2000bf06270 */
[----:B------:R-:W0:Y:S03]  /*e2e0*/  SHFL.IDX PT, R2, R32, RZ, 0x181f ;  /* 0x00181fff20027589 */ /* 0x000e2600000e0000 */
[-C--:B------:R-:W-:Y:S01]  /*e2f0*/  ISETP.GE.OR P1, PT, R31, R30.reuse, P0 ;  /* 0x0000001e1f00720c */ /* 0x080fe20000726670 */
[----:B------:R-:W0:Y:S01]  /*e300*/  SHFL.IDX PT, R28, R32, 0x2, 0x181f ;  /* 0x00581f00201c7f89 */ /* 0x000e2200000e0000 */
[-C--:B------:R-:W-:Y:S01]  /*e310*/  ISETP.GE.OR P2, PT, R3, R30.reuse, P0 ;  /* 0x0000001e0300720c */ /* 0x080fe20000746670 */
[----:B------:R-:W-:Y:S01]  /*e320*/  VIADD R31, R31, 0x90 ;  /* 0x000000901f1f7836 */ /* 0x000fe20000000000 */
[-C--:B------:R-:W-:Y:S01]  /*e330*/  ISETP.GE.OR P3, PT, R21, R30.reuse, P0 ;  /* 0x0000001e1500720c */ /* 0x080fe20000766670 */
[----:B------:R-:W0:Y:S03]  /*e340*/  SHFL.IDX PT, R34, R33, RZ, 0x181f ;  /* 0x00181fff21227589 */ /* 0x000e2600000e0000 */
[----:B------:R-:W-:Y:S01]  /*e350*/  ISETP.GE.OR P0, PT, R31, R30, P0 ;  /* 0x0000001e1f00720c */ /* 0x000fe20000706670 */
[----:B------:R-:W0:Y:S04]  /*e360*/  SHFL.IDX PT, R36, R33, 0x1, 0x181f ;  /* 0x00381f0021247f89 */ /* 0x000e2800000e0000 */
[----:B------:R-:W0:Y:S02]  /*e370*/  SHFL.IDX PT, R38, R33, 0x2, 0x181f ;  /* 0x00581f0021267f89 */ /* 0x000e2400000e0000 */
[----:B-1----:R-:W-:-:S02]  /*e380*/  @!P2 LEA R20, P5, R19, R20, 0x1 ;  /* 0x000000141314a211 */ /* 0x002fc400078a08ff */
[----:B------:R-:W1:Y:S01]  /*e390*/  SHFL.IDX PT, R32, R32, 0x3, 0x181f ;  /* 0x00781f0020207f89 */ /* 0x000e6200000e0000 */
[----:B0-----:R-:W-:-:S03]  /*e3a0*/  @!P1 LEA R2, P4, R19, R2, 0x1 ;  /* 0x0000000213029211 */ /* 0x001fc600078808ff */
[----:B------:R0:W0:Y:S01]  /*e3b0*/  SHFL.IDX PT, R0, R33, 0x3, 0x181f ;  /* 0x00781f0021007f89 */ /* 0x00002200000e0000 */
[C---:B------:R-:W-:Y:S02]  /*e3c0*/  @!P3 LEA R28, P6, R19.reuse, R28, 0x1 ;  /* 0x0000001c131cb211 */ /* 0x040fe400078c08ff */
[C-C-:B------:R-:W-:Y:S02]  /*e3d0*/  @!P1 LEA.HI.X R3, R19.reuse, R34, R35.reuse, 0x1, P4 ;  /* 0x0000002213039211 */ /* 0x140fe400020f0c23 */
[C-C-:B------:R-:W-:Y:S02]  /*e3e0*/  @!P2 LEA.HI.X R21, R19.reuse, R36, R35.reuse, 0x1, P5 ;  /* 0x000000241315a211 */ /* 0x140fe400028f0c23 */
[----:B------:R-:W-:Y:S01]  /*e3f0*/  @!P3 LEA.HI.X R29, R19, R38, R35, 0x1, P6 ;  /* 0x00000026131db211 */ /* 0x000fe200030f0c23 */
[----:B--2---:R2:W-:Y:S04]  /*e400*/  @!P1 ST.E.128 desc[UR52][R2.64], R4 ;  /* 0x0000000402009985 */ /* 0x0045e8000c101d34 */
[----:B---3--:R2:W-:Y:S04]  /*e410*/  @!P2 ST.E.128 desc[UR52][R20.64], R8 ;  /* 0x000000081400a985 */ /* 0x0085e8000c101d34 */
[----:B----4-:R2:W-:Y:S01]  /*e420*/  @!P3 ST.E.128 desc[UR52][R28.64], R12 ;  /* 0x0000000c1c00b985 */ /* 0x0105e2000c101d34 */
[----:B01----:R-:W-:Y:S05]  /*e430*/  @P0 BRA `(.L_x_1121) ;  /* 0x0000001000c00947 */ /* 0x003fea0003800000 */
[----:B--2---:R-:W-:-:S04]  /*e440*/  LEA R2, P0, R19, R32, 0x1 ;  /* 0x0000002013027211 */ /* 0x004fc800078008ff */
[----:B------:R-:W-:-:S05]  /*e450*/  LEA.HI.X R3, R19, R0, R35, 0x1, P0 ;  /* 0x0000000013037211 */ /* 0x000fca00000f0c23 */
[----:B-----5:R0:W-:Y:S01]  /*e460*/  ST.E.128 desc[UR52][R2.64], R24 ;  /* 0x0000001802007985 */ /* 0x0201e2000c101d34 */
[----:B------:R-:W-:Y:S05]  /*e470*/  BRA `(.L_x_1121) ;  /* 0x0000001000b07947 */ /* 0x000fea0003800000 */
.L_x_1120:
[----:B------:R-:W-:Y:S01]  /*e480*/  ULDC.64 UR12, c[0x0][0xb08] ;  /* 0x0002c200000c7ab9 */ /* 0x000fe20000000a00 */
[----:B------:R-:W0:Y:S01]  /*e490*/  @P1 LDC R4, c[0x0][0xbec] ;  /* 0x0002fb00ff041b82 */ /* 0x000e220000000800 */
[----:B------:R-:W-:Y:S01]  /*e4a0*/  UIMAD UR9, UR14, UR12, URZ ;  /* 0x0000000c0e0972a4 */ /* 0x000fe2000f8e023f */
[----:B------:R-:W-:Y:S01]  /*e4b0*/  IMAD.MOV.U32 R7, RZ, RZ, R25 ;  /* 0x000000ffff077224 */ /* 0x000fe200078e0019 */
[----:B------:R-:W-:Y:S01]  /*e4c0*/  UIMAD.WIDE.U32 UR10, UR4, UR12, URZ ;  /* 0x0000000c040a72a5 */ /* 0x000fe2000f8e003f */
[----:B------:R-:W-:Y:S01]  /*e4d0*/  ISETP.GE.AND P0, PT, R13, R30, PT ;  /* 0x0000001e0d00720c */ /* 0x000fe20003f06270 */
[----:B------:R-:W-:Y:S01]  /*e4e0*/  UIMAD UR9, UR4, UR13, UR9 ;  /* 0x0000000d040972a4 */ /* 0x000fe2000f8e0209 */
[----:B------:R-:W-:Y:S01]  /*e4f0*/  BSSY B1, `(.L_x_1122) ;  /* 0x0000054000017945 */ /* 0x000fe20003800000 */
[----:B------:R-:W-:Y:S01]  /*e500*/  USHF.R.S32.HI UR4, URZ, 0x1f, UR8 ;  /* 0x0000001f3f047899 */ /* 0x000fe20008011408 */
[----:B------:R-:W1:Y:S01]  /*e510*/  @P1 LDC R5, c[0x0][0xbf0] ;  /* 0x0002fc00ff051b82 */ /* 0x000e620000000800 */
[----:B------:R-:W-:Y:S01]  /*e520*/  UIADD3 UR11, UR11, UR9, URZ ;  /* 0x000000090b0b7290 */ /* 0x000fe2000fffe03f */
[----:B------:R-:W-:Y:S01]  /*e530*/  SHF.R.S32.HI R20, RZ, 0x1f, R22 ;  /* 0x0000001fff147819 */ /* 0x000fe20000011416 */
[----:B------:R-:W-:Y:S01]  /*e540*/  ULDC.64 UR12, c[0x0][0xb38] ;  /* 0x0002ce00000c7ab9 */ /* 0x000fe20000000a00 */
[----:B------:R-:W-:Y:S01]  /*e550*/  SHF.R.S32.HI R24, RZ, 0x1f, R23 ;  /* 0x0000001fff187819 */ /* 0x000fe20000011417 */
[----:B------:R-:W-:Y:S01]  /*e560*/  UIMAD.WIDE.U32 UR10, UR37, UR12, UR10 ;  /* 0x0000000c250a72a5 */ /* 0x000fe2000f8e000a */
[----:B------:R-:W-:-:S02]  /*e570*/  SHF.R.S32.HI R26, RZ, 0x1f, R152 ;  /* 0x0000001fff1a7819 */ /* 0x000fc40000011498 */
[----:B------:R-:W-:Y:S01]  /*e580*/  SHF.R.S32.HI R27, RZ, 0x1f, R153 ;  /* 0x0000001fff1b7819 */ /* 0x000fe20000011499 */
[----:B------:R-:W-:Y:S01]  /*e590*/  UIMAD UR11, UR37, UR13, UR11 ;  /* 0x0000000d250b72a4 */ /* 0x000fe2000f8e020b */
[----:B------:R-:W-:Y:S02]  /*e5a0*/  SHF.R.S32.HI R28, RZ, 0x1f, R154 ;  /* 0x0000001fff1c7819 */ /* 0x000fe4000001149a */
[----:B------:R-:W-:Y:S01]  /*e5b0*/  ULDC.64 UR12, c[0x0][0xb40] ;  /* 0x0002d000000c7ab9 */ /* 0x000fe20000000a00 */
[----:B------:R-:W-:Y:S01]  /*e5c0*/  SHF.R.S32.HI R29, RZ, 0x1f, R155 ;  /* 0x0000001fff1d7819 */ /* 0x000fe2000001149b */
[----:B------:R-:W-:Y:S01]  /*e5d0*/  UIMAD UR4, UR4, UR12, URZ ;  /* 0x0000000c040472a4 */ /* 0x000fe2000f8e023f */
[----:B------:R-:W-:Y:S01]  /*e5e0*/  SHF.R.S32.HI R31, RZ, 0x1f, R156 ;  /* 0x0000001fff1f7819 */ /* 0x000fe2000001149c */
[----:B0-----:R-:W-:Y:S01]  /*e5f0*/  @P1 IMAD.HI.U32 R4, R25, R4, RZ ;  /* 0x0000000419041227 */ /* 0x001fe200078e00ff */
[----:B------:R-:W-:Y:S01]  /*e600*/  SHF.R.S32.HI R33, RZ, 0x1f, R16 ;  /* 0x0000001fff217819 */ /* 0x000fe20000011410 */
[----:B------:R-:W-:-:S02]  /*e610*/  UIMAD UR4, UR8, UR13, UR4 ;  /* 0x0000000d080472a4 */ /* 0x000fc4000f8e0204 */
[----:B------:R-:W-:-:S03]  /*e620*/  UIMAD.WIDE.U32 UR8, UR8, UR12, UR10 ;  /* 0x0000000c080872a5 */ /* 0x000fc6000f8e000a */
[----:B------:R-:W-:Y:S01]  /*e630*/  ULDC.64 UR10, c[0x0][0xb48] ;  /* 0x0002d200000a7ab9 */ /* 0x000fe20000000a00 */
[----:B------:R-:W-:Y:S01]  /*e640*/  UIADD3 UR9, UR9, UR4, URZ ;  /* 0x0000000409097290 */ /* 0x000fe2000fffe03f */
[----:B-1----:R-:W-:-:S03]  /*e650*/  @P1 SHF.R.U32.HI R7, RZ, R5, R4 ;  /* 0x00000005ff071219 */ /* 0x002fc60000011604 */
[----:B------:R-:W-:Y:S01]  /*e660*/  UIMAD.WIDE.U32 UR8, UR41, UR10, UR8 ;  /* 0x0000000a290872a5 */ /* 0x000fe2000f8e0008 */
[--C-:B------:R-:W-:Y:S01]  /*e670*/  SHF.R.S32.HI R4, RZ, 0x1f, R7.reuse ;  /* 0x0000001fff047819 */ /* 0x100fe20000011407 */
[----:B------:R-:W-:Y:S02]  /*e680*/  IMAD.MOV R9, RZ, RZ, -R7 ;  /* 0x000000ffff097224 */ /* 0x000fe400078e0a07 */
[----:B------:R-:W-:Y:S02]  /*e690*/  UIMAD UR41, UR41, UR11, UR9 ;  /* 0x0000000b292972a4 */ /* 0x000fe4000f8e0209 */
[----:B------:R-:W-:Y:S01]  /*e6a0*/  IMAD R9, R32, R9, R25 ;  /* 0x0000000920097224 */ /* 0x000fe200078e0219 */
[----:B------:R-:W-:Y:S01]  /*e6b0*/  ULDC.64 UR10, c[0x0][0xb30] ;  /* 0x0002cc00000a7ab9 */ /* 0x000fe20000000a00 */
[----:B------:R-:W-:Y:S02]  /*e6c0*/  IMAD.U32 R5, RZ, RZ, UR9 ;  /* 0x00000009ff057e24 */ /* 0x000fe4000f8e00ff */
[----:B------:R-:W-:-:S02]  /*e6d0*/  IMAD R6, R4, UR10, RZ ;  /* 0x0000000a04067c24 */ /* 0x000fc4000f8e02ff */
[----:B------:R-:W-:Y:S01]  /*e6e0*/  IMAD.U32 R4, RZ, RZ, UR8 ;  /* 0x00000008ff047e24 */ /* 0x000fe2000f8e00ff */
[----:B------:R-:W-:Y:S01]  /*e6f0*/  ULDC.64 UR8, c[0x0][0xb28] ;  /* 0x0002ca0000087ab9 */ /* 0x000fe20000000a00 */
[----:B------:R-:W-:Y:S02]  /*e700*/  IMAD.U32 R5, RZ, RZ, UR41 ;  /* 0x00000029ff057e24 */ /* 0x000fe4000f8e00ff */
[C---:B------:R-:W-:Y:S01]  /*e710*/  IMAD R11, R7.reuse, UR11, R6 ;  /* 0x0000000b070b7c24 */ /* 0x040fe2000f8e0206 */
[----:B------:R-:W-:Y:S01]  /*e720*/  SHF.R.S32.HI R6, RZ, 0x1f, R9 ;  /* 0x0000001fff067819 */ /* 0x000fe20000011409 */
[----:B------:R-:W-:-:S04]  /*e730*/  IMAD.WIDE.U32 R4, R7, UR10, R4 ;  /* 0x0000000a07047c25 */ /* 0x000fc8000f8e0004 */
[----:B------:R-:W-:Y:S02]  /*e740*/  IMAD R6, R6, UR8, RZ ;  /* 0x0000000806067c24 */ /* 0x000fe4000f8e02ff */
[----:B------:R-:W-:Y:S02]  /*e750*/  IMAD.IADD R5, R5, 0x1, R11 ;  /* 0x0000000105057824 */ /* 0x000fe400078e020b */
[C---:B------:R-:W-:Y:S02]  /*e760*/  IMAD R7, R9.reuse, UR9, R6 ;  /* 0x0000000909077c24 */ /* 0x040fe4000f8e0206 */
[----:B------:R-:W-:Y:S01]  /*e770*/  IMAD.WIDE.U32 R4, R9, UR8, R4 ;  /* 0x0000000809047c25 */ /* 0x000fe2000f8e0004 */
[----:B------:R-:W-:-:S03]  /*e780*/  ULDC.64 UR8, c[0x0][0xb00] ;  /* 0x0002c00000087ab9 */ /* 0x000fc60000000a00 */
[----:B------:R-:W-:Y:S01]  /*e790*/  VIADD R6, R0, 0x16820 ;  /* 0x0001682000067836 */ /* 0x000fe20000000000 */
[----:B------:R-:W-:Y:S01]  /*e7a0*/  LEA R0, P1, R4, UR8, 0x2 ;  /* 0x0000000804007c11 */ /* 0x000fe2000f8210ff */
[----:B------:R-:W-:-:S03]  /*e7b0*/  IMAD.IADD R5, R5, 0x1, R7 ;  /* 0x0000000105057824 */ /* 0x000fc600078e0207 */
[----:B------:R-:W-:Y:S01]  /*e7c0*/  PRMT R6, RZ, 0x654, R6 ;  /* 0x00000654ff067816 */ /* 0x000fe20000000006 */
[----:B------:R0:W1:Y:S01]  /*e7d0*/  SHFL.IDX PT, R21, R0, RZ, 0x1c1f ;  /* 0x001c1fff00157589 */ /* 0x00006200000e0000 */
[----:B------:R-:W-:Y:S02]  /*e7e0*/  LEA.HI.X R14, R4, UR9, R5, 0x2, P1 ;  /* 0x00000009040e7c11 */ /* 0x000fe400088f1405 */
[----:B------:R0:W-:Y:S03]  /*e7f0*/  SYNCS.ARRIVE.TRANS64.RED.A1T0 RZ, [R6+URZ], RZ ;  /* 0x000000ff06ff79a7 */ /* 0x0001e6000810043f */
[----:B------:R0:W2:Y:S01]  /*e800*/  SHFL.IDX PT, R13, R14, RZ, 0x1c1f ;  /* 0x001c1fff0e0d7589 */ /* 0x0000a200000e0000 */
[----:B------:R-:W-:Y:S05]  /*e810*/  @P0 BRA `(.L_x_1123) ;  /* 0x0000000000840947 */ /* 0x000fea0003800000 */
[----:B------:R-:W-:Y:S02]  /*e820*/  ULDC UR4, c[0x0][0xac8] ;  /* 0x0002b20000047ab9 */ /* 0x000fe40000000800 */
[----:B------:R-:W-:Y:S02]  /*e830*/  ISETP.GE.AND P0, PT, R16, UR4, PT ;  /* 0x0000000410007c0c */ /* 0x000fe4000bf06270 */
[----:B------:R-:W-:Y:S02]  /*e840*/  ISETP.GE.AND P1, PT, R156, UR4, PT ;  /* 0x000000049c007c0c */ /* 0x000fe4000bf26270 */
[----:B------:R-:W-:Y:S02]  /*e850*/  ISETP.GE.AND P5, PT, R155, UR4, PT ;  /* 0x000000049b007c0c */ /* 0x000fe4000bfa6270 */
[----:B------:R-:W-:-:S07]  /*e860*/  ISETP.GE.AND P3, PT, R154, UR4, PT ;  /* 0x000000049a007c0c */ /* 0x000fce000bf66270 */
[-C--:B-1----:R-:W-:Y:S02]  /*e870*/  @!P0 LEA R4, P2, R16, R21.reuse, 0x2 ;  /* 0x0000001510048211 */ /* 0x082fe400078410ff */
[----:B0-----:R-:W-:Y:S02]  /*e880*/  @!P1 LEA R6, P4, R156, R21, 0x2 ;  /* 0x000000159c069211 */ /* 0x001fe400078810ff */
[-C--:B--2---:R-:W-:Y:S02]  /*e890*/  @!P0 LEA.HI.X R5, R16, R13.reuse, R33, 0x2, P2 ;  /* 0x0000000d10058211 */ /* 0x084fe400010f1421 */
[----:B------:R-:W-:Y:S02]  /*e8a0*/  @!P1 LEA.HI.X R7, R156, R13, R31, 0x2, P4 ;  /* 0x0000000d9c079211 */ /* 0x000fe400020f141f */
[----:B------:R-:W-:Y:S01]  /*e8b0*/  ISETP.GE.AND P2, PT, R153, UR4, PT ;  /* 0x0000000499007c0c */ /* 0x000fe2000bf46270 */
[----:B------:R0:W-:Y:S01]  /*e8c0*/  @!P0 ST.E.64 desc[UR52][R4.64], R2 ;  /* 0x0000000204008985 */ /* 0x0001e2000c101b34 */
[----:B------:R-:W-:-:S02]  /*e8d0*/  @!P5 LEA R8, P4, R155, R21, 0x2 ;  /* 0x000000159b08d211 */ /* 0x000fc400078810ff */
[----:B------:R-:W-:Y:S01]  /*e8e0*/  ISETP.GE.AND P0, PT, R23, UR4, PT ;  /* 0x0000000417007c0c */ /* 0x000fe2000bf06270 */
[----:B------:R1:W-:Y:S01]  /*e8f0*/  @!P1 ST.E.64 desc[UR52][R6.64], R92 ;  /* 0x0000005c06009985 */ /* 0x0003e2000c101b34 */
[----:B------:R-:W-:Y:S02]  /*e900*/  ISETP.GE.AND P1, PT, R152, UR4, PT ;  /* 0x0000000498007c0c */ /* 0x000fe4000bf26270 */
[----:B------:R-:W-:Y:S02]  /*e910*/  @!P5 LEA.HI.X R9, R155, R13, R29, 0x2, P4 ;  /* 0x0000000d9b09d211 */ /* 0x000fe400020f141d */
[----:B------:R-:W-:Y:S02]  /*e920*/  ISETP.GE.AND P4, PT, R22, UR4, PT ;  /* 0x0000000416007c0c */ /* 0x000fe4000bf86270 */
[-C--:B------:R-:W-:Y:S01]  /*e930*/  @!P3 LEA R10, P6, R154, R21.reuse, 0x2 ;  /* 0x000000159a0ab211 */ /* 0x080fe200078c10ff */
[----:B------:R3:W-:Y:S01]  /*e940*/  @!P5 ST.E.64 desc[UR52][R8.64], R96 ;  /* 0x000000600800d985 */ /* 0x0007e2000c101b34 */
[----:B0-----:R-:W-:-:S02]  /*e950*/  @!P2 LEA R2, P5, R153, R21, 0x2 ;  /* 0x000000159902a211 */ /* 0x001fc400078a10ff */
[----:B------:R-:W-:-:S03]  /*e960*/  @!P3 LEA.HI.X R11, R154, R13, R28, 0x2, P6 ;  /* 0x0000000d9a0bb211 */ /* 0x000fc600030f141c */
[----:B------:R-:W-:Y:S02]  /*e970*/  @!P1 LEA R4, P6, R152, R21, 0x2 ;  /* 0x0000001598049211 */ /* 0x000fe400078c10ff */
[----:B------:R-:W-:Y:S01]  /*e980*/  @!P2 LEA.HI.X R3, R153, R13, R27, 0x2, P5 ;  /* 0x0000000d9903a211 */ /* 0x000fe200028f141b */
[----:B------:R3:W-:Y:S01]  /*e990*/  @!P3 ST.E.64 desc[UR52][R10.64], R100 ;  /* 0x000000640a00b985 */ /* 0x0007e2000c101b34 */
[CC--:B-1----:R-:W-:Y:S02]  /*e9a0*/  @!P0 LEA R6, P3, R23.reuse, R21.reuse, 0x2 ;  /* 0x0000001517068211 */ /* 0x0c2fe400078610ff */
        /* <DEDUP_REMOVED lines=8> */
.L_x_1123:
[----:B------:R-:W-:Y:S05]  /*ea30*/  BSYNC B1 ;  /* 0x0000000000017941 */ /* 0x000fea0003800000 */
.L_x_1122:
[----:B------:R-:W-:Y:S01]  /*ea40*/  ISETP.GE.AND P0, PT, R15, R30, PT ;  /* 0x0000001e0f00720c */ /* 0x000fe20003f06270 */
[----:B-1----:R1:W4:Y:S04]  /*ea50*/  SHFL.IDX PT, R21, R14, 0x1, 0x1c1f ;  /* 0x003c1f000e157f89 */ /* 0x00232800000e0000 */
[----:B------:R1:W0:Y:S08]  /*ea60*/  SHFL.IDX PT, R25, R0, 0x1, 0x1c1f ;  /* 0x003c1f0000197f89 */ /* 0x00023000000e0000 */
[----:B-1----:R-:W-:Y:S05]  /*ea70*/  @P0 BRA `(.L_x_1121) ;  /* 0x0000000c00300947 */ /* 0x002fea0003800000 */
[----:B------:R-:W-:Y:S02]  /*ea80*/  ULDC UR4, c[0x0][0xac8] ;  /* 0x0002b20000047ab9 */ /* 0x000fe40000000800 */
[----:B------:R-:W-:Y:S02]  /*ea90*/  ISETP.GE.AND P1, PT, R16, UR4, PT ;  /* 0x0000000410007c0c */ /* 0x000fe4000bf26270 */
[----:B------:R-:W-:Y:S02]  /*eaa0*/  ISETP.GE.AND P5, PT, R156, UR4, PT ;  /* 0x000000049c007c0c */ /* 0x000fe4000bfa6270 */
[----:B------:R-:W-:Y:S02]  /*eab0*/  ISETP.GE.AND P3, PT, R155, UR4, PT ;  /* 0x000000049b007c0c */ /* 0x000fe4000bf66270 */
[----:B------:R-:W-:-:S07]  /*eac0*/  ISETP.GE.AND P2, PT, R154, UR4, PT ;  /* 0x000000049a007c0c */ /* 0x000fce000bf46270 */
[-C--:B0--3--:R-:W-:Y:S02]  /*ead0*/  @!P1 LEA R2, P0, R16, R25.reuse, 0x2 ;  /* 0x0000001910029211 */ /* 0x089fe400078010ff */
[----:B------:R-:W-:Y:S02]  /*eae0*/  @!P5 LEA R4, P4, R156, R25, 0x2 ;  /* 0x000000199c04d211 */ /* 0x000fe400078810ff */
[-C--:B----4-:R-:W-:Y:S02]  /*eaf0*/  @!P1 LEA.HI.X R3, R16, R21.reuse, R33, 0x2, P0 ;  /* 0x0000001510039211 */ /* 0x090fe400000f1421 */
[----:B------:R-:W-:Y:S02]  /*eb00*/  ISETP.GE.AND P0, PT, R152, UR4, PT ;  /* 0x0000000498007c0c */ /* 0x000fe4000bf06270 */
[----:B------:R-:W-:Y:S01]  /*eb10*/  @!P5 LEA.HI.X R5, R156, R21, R31, 0x2, P4 ;  /* 0x000000159c05d211 */ /* 0x000fe200020f141f */
[----:B------:R0:W-:Y:S01]  /*eb20*/  @!P1 ST.E.64 desc[UR52][R2.64], R90 ;  /* 0x0000005a02009985 */ /* 0x0001e2000c101b34 */
[----:B------:R-:W-:-:S02]  /*eb30*/  ISETP.GE.AND P1, PT, R153, UR4, PT ;  /* 0x0000000499007c0c */ /* 0x000fc4000bf26270 */
[----:B------:R-:W-:Y:S01]  /*eb40*/  ISETP.GE.AND P4, PT, R23, UR4, PT ;  /* 0x0000000417007c0c */ /* 0x000fe2000bf86270 */
[----:B------:R1:W-:Y:S01]  /*eb50*/  @!P5 ST.E.64 desc[UR52][R4.64], R94 ;  /* 0x0000005e0400d985 */ /* 0x0003e2000c101b34 */
[CC--:B------:R-:W-:Y:S02]  /*eb60*/  @!P3 LEA R6, P6, R155.reuse, R25.reuse, 0x2 ;  /* 0x000000199b06b211 */ /* 0x0c0fe400078c10ff */
[C---:B------:R-:W-:Y:S02]  /*eb70*/  @!P2 LEA R8, P5, R154.reuse, R25, 0x2 ;  /* 0x000000199a08a211 */ /* 0x040fe400078a10ff */
[-C--:B------:R-:W-:Y:S02]  /*eb80*/  @!P3 LEA.HI.X R7, R155, R21.reuse, R29, 0x2, P6 ;  /* 0x000000159b07b211 */ /* 0x080fe400030f141d */
[----:B------:R-:W-:-:S03]  /*eb90*/  @!P2 LEA.HI.X R9, R154, R21, R28, 0x2, P5 ;  /* 0x000000159a09a211 */ /* 0x000fc600028f141c */
[----:B------:R1:W-:Y:S01]  /*eba0*/  @!P3 ST.E.64 desc[UR52][R6.64], R98 ;  /* 0x000000620600b985 */ /* 0x0003e2000c101b34 */
[-C--:B0-----:R-:W-:Y:S02]  /*ebb0*/  @!P1 LEA R2, P6, R153, R25.reuse, 0x2 ;  /* 0x0000001999029211 */ /* 0x081fe400078c10ff */
[CC--:B------:R-:W-:Y:S01]  /*ebc0*/  @!P0 LEA R10, P3, R152.reuse, R25.reuse, 0x2 ;  /* 0x00000019980a8211 */ /* 0x0c0fe200078610ff */
[----:B------:R1:W-:Y:S01]  /*ebd0*/  @!P2 ST.E.64 desc[UR52][R8.64], R102 ;  /* 0x000000660800a985 */ /* 0x0003e2000c101b34 */
[----:B------:R-:W-:Y:S02]  /*ebe0*/  @!P4 LEA R12, P5, R23, R25, 0x2 ;  /* 0x00000019170cc211 */ /* 0x000fe400078a10ff */
[-C--:B------:R-:W-:Y:S02]  /*ebf0*/  @!P1 LEA.HI.X R3, R153, R21.reuse, R27, 0x2, P6 ;  /* 0x0000001599039211 */ /* 0x080fe400030f141b */
[-C--:B------:R-:W-:Y:S02]  /*ec00*/  @!P0 LEA.HI.X R11, R152, R21.reuse, R26, 0x2, P3 ;  /* 0x00000015980b8211 */ /* 0x080fe400018f141a */
[----:B--2---:R-:W-:Y:S01]  /*ec10*/  @!P4 LEA.HI.X R13, R23, R21, R24, 0x2, P5 ;  /* 0x00000015170dc211 */ /* 0x004fe200028f1418 */
[----:B------:R1:W-:Y:S04]  /*ec20*/  @!P1 ST.E.64 desc[UR52][R2.64], R106 ;  /* 0x0000006a02009985 */ /* 0x0003e8000c101b34 */
[----:B------:R1:W-:Y:S01]  /*ec30*/  @!P0 ST.E.64 desc[UR52][R10.64], R110 ;  /* 0x0000006e0a008985 */ /* 0x0003e2000c101b34 */
[----:B------:R-:W-:-:S03]  /*ec40*/  ISETP.GE.AND P0, PT, R22, UR4, PT ;  /* 0x0000000416007c0c */ /* 0x000fc6000bf06270 */
[----:B------:R1:W-:Y:S10]  /*ec50*/  @!P4 ST.E.64 desc[UR52][R12.64], R114 ;  /* 0x000000720c00c985 */ /* 0x0003f4000c101b34 */
[----:B------:R-:W-:Y:S05]  /*ec60*/  @P0 BRA `(.L_x_1121) ;  /* 0x0000000800b40947 */ /* 0x000fea0003800000 */
[----:B-1----:R-:W-:-:S04]  /*ec70*/  LEA R2, P0, R22, R25, 0x2 ;  /* 0x0000001916027211 */ /* 0x002fc800078010ff */
[----:B------:R-:W-:-:S05]  /*ec80*/  LEA.HI.X R3, R22, R21, R20, 0x2, P0 ;  /* 0x0000001516037211 */ /* 0x000fca00000f1414 */
[----:B------:R0:W-:Y:S01]  /*ec90*/  ST.E.64 desc[UR52][R2.64], R118 ;  /* 0x0000007602007985 */ /* 0x0001e2000c101b34 */
[----:B------:R-:W-:Y:S05]  /*eca0*/  BRA `(.L_x_1121) ;  /* 0x0000000800a47947 */ /* 0x000fea0003800000 */
.L_x_1118:
[----:B------:R-:W-:Y:S02]  /*ecb0*/  ULDC.64 UR8, c[0x0][0xc00] ;  /* 0x0003000000087ab9 */ /* 0x000fe40000000a00 */
[----:B------:R-:W-:-:S04]  /*ecc0*/  UISETP.NE.U32.AND UP0, UPT, UR8, URZ, UPT ;  /* 0x0000003f0800728c */ /* 0x000fc8000bf05070 */
[----:B------:R-:W-:-:S03]  /*ecd0*/  UISETP.NE.AND.EX UP0, UPT, UR9, URZ, UPT, UP0 ;  /* 0x0000003f0900728c */ /* 0x000fc6000bf05300 */
[----:B------:R-:W-:Y:S02]  /*ece0*/  ULDC.64 UR8, c[0x0][0xc00] ;  /* 0x0003000000087ab9 */ /* 0x000fe40000000a00 */
[----:B------:R-:W-:Y:S01]  /*ecf0*/  UIMAD.WIDE UR8, UR38, 0x4, UR8 ;  /* 0x00000004260878a5 */ /* 0x000fe2000f8e0208 */
[----:B------:R-:W-:-:S05]  /*ed00*/  PLOP3.LUT P1, PT, PT, PT, UP0, 0x80, 0x0 ;  /* 0x000000000000781c */ /* 0x000fca0003f2f008 */
[----:B------:R-:W-:Y:S02]  /*ed10*/  IMAD.U32 R2, RZ, RZ, UR8 ;  /* 0x00000008ff027e24 */ /* 0x000fe4000f8e00ff */
[----:B------:R-:W-:Y:S01]  /*ed20*/  IMAD.U32 R3, RZ, RZ, UR9 ;  /* 0x00000009ff037e24 */ /* 0x000fe2000f8e00ff */
[----:B------:R-:W-:Y:S02]  /*ed30*/  ULDC.64 UR8, c[0x0][0xc08] ;  /* 0x0003020000087ab9 */ /* 0x000fe40000000a00 */
[----:B------:R-:W-:Y:S01]  /*ed40*/  UISETP.NE.U32.AND UP1, UPT, UR8, URZ, UPT ;  /* 0x0000003f0800728c */ /* 0x000fe2000bf25070 */
[----:B------:R-:W-:Y:S02]  /*ed50*/  ULDC UR4, c[0x0][0xa88] ;  /* 0x0002a20000047ab9 */ /* 0x000fe40000000800 */
[----:B------:R-:W2:Y:S01]  /*ed60*/  @P1 LDG.E R6, desc[UR52][R2.64] ;  /* 0x0000003402061981 */ /* 0x000ea2000c1e1900 */
[----:B------:R-:W-:Y:S01]  /*ed70*/  UISETP.NE.AND.EX UP1, UPT, UR9, URZ, UPT, UP1 ;  /* 0x0000003f0900728c */ /* 0x000fe2000bf25310 */
[----:B------:R-:W-:Y:S01]  /*ed80*/  IMAD.U32 R0, RZ, RZ, UR4 ;  /* 0x00000004ff007e24 */ /* 0x000fe2000f8e00ff */
[----:B------:R-:W0:Y:S04]  /*ed90*/  S2R R7, SR_TID.X ;  /* 0x0000000000077919 */ /* 0x000e280000002100 */
[----:B------:R-:W-:-:S05]  /*eda0*/  PLOP3.LUT P2, PT, PT, PT, UP1, 0x80, 0x0 ;  /* 0x000000000000781c */ /* 0x000fca0003f4f018 */
[----:B------:R-:W-:Y:S02]  /*edb0*/  @UP1 ULDC.64 UR8, c[0x0][0xc08] ;  /* 0x0003020000081ab9 */ /* 0x000fe40000000a00 */
[----:B------:R-:W-:-:S06]  /*edc0*/  @UP1 UIMAD.WIDE UR8, UR38, 0x4, UR8 ;  /* 0x00000004260818a5 */ /* 0x000fcc000f8e0208 */
[----:B------:R-:W-:Y:S02]  /*edd0*/  IMAD.U32 R4, RZ, RZ, UR8 ;  /* 0x00000008ff047e24 */ /* 0x000fe4000f8e00ff */
[----:B------:R-:W-:-:S05]  /*ede0*/  IMAD.U32 R5, RZ, RZ, UR9 ;  /* 0x00000009ff057e24 */ /* 0x000fca000f8e00ff */
[----:B------:R1:W5:Y:S01]  /*edf0*/  @P2 LDG.E R0, desc[UR52][R4.64] ;  /* 0x0000003404002981 */ /* 0x000362000c1e1900 */
[----:B------:R-:W-:Y:S01]  /*ee00*/  UISETP.NE.AND UP1, UPT, UR42, URZ, UPT ;  /* 0x0000003f2a00728c */ /* 0x000fe2000bf25270 */
[----:B------:R-:W-:Y:S01]  /*ee10*/  UMOV UR4, URZ ;  /* 0x0000003f00047c82 */ /* 0x000fe20008000000 */
[----:B0-----:R-:W-:-:S09]  /*ee20*/  VIADD R7, R7, 0xffffff80 ;  /* 0xffffff8007077836 */ /* 0x001fd20000000000 */
[----:B------:R-:W-:Y:S01]  /*ee30*/  @!UP1 ULDC UR42, c[0x0][0xad4] ;  /* 0x0002b500002a9ab9 */ /* 0x000fe20000000800 */
[----:B------:R-:W-:Y:S02]  /*ee40*/  ISETP.GT.AND P0, PT, R7, 0xbf, PT ;  /* 0x000000bf0700780c */ /* 0x000fe40003f04270 */
[----:B--2---:R-:W-:Y:S01]  /*ee50*/  @P1 R2UR UR4, R6 ;  /* 0x00000000060412ca */ /* 0x004fe200000e0000 */
[----:B-1----:R-:W-:-:S14]  /*ee60*/  @P2 BRA `(.L_x_1124) ;  /* 0x0000000000102947 */ /* 0x002fdc0003800000 */
[----:B------:R-:W-:Y:S05]  /*ee70*/  @!P1 BRA `(.L_x_1124) ;  /* 0x00000000000c9947 */ /* 0x000fea0003800000 */
[----:B------:R-:W2:Y:S04]  /*ee80*/  LDG.E R5, desc[UR52][R2.64] ;  /* 0x0000003402057981 */ /* 0x000ea8000c1e1900 */
[----:B-----5:R-:W2:Y:S02]  /*ee90*/  LDG.E R0, desc[UR52][R2.64+0x4] ;  /* 0x0000043402007981 */ /* 0x020ea4000c1e1900 */
[----:B--2---:R-:W-:-:S07]  /*eea0*/  IMAD.IADD R0, R0, 0x1, -R5 ;  /* 0x0000000100007824 */ /* 0x004fce00078e0a05 */
.L_x_1124:
[----:B------:R-:W-:Y:S01]  /*eeb0*/  USHF.R.S32.HI UR13, URZ, 0x1f, UR38 ;  /* 0x0000001f3f0d7899 */ /* 0x000fe20008011426 */
[----:B------:R-:W-:Y:S01]  /*eec0*/  BSSY B1, `(.L_x_1125) ;  /* 0x000003a000017945 */ /* 0x000fe20003800000 */
[----:B------:R-:W-:Y:S02]  /*eed0*/  USHF.R.S32.HI UR21, URZ, 0x1f, UR4 ;  /* 0x0000001f3f157899 */ /* 0x000fe40008011404 */
[----:B------:R-:W-:Y:S02]  /*eee0*/  USEL UR12, UR38, URZ, !UP0 ;  /* 0x0000003f260c7287 */ /* 0x000fe4000c000000 */
[----:B------:R-:W-:Y:S01]  /*eef0*/  USEL UR13, UR13, URZ, !UP0 ;  /* 0x0000003f0d0d7287 */ /* 0x000fe2000c000000 */
[----:B------:R-:W-:Y:S11]  /*ef00*/  @P0 BRA `(.L_x_1126) ;  /* 0x0000000000d40947 */ /* 0x000ff60003800000 */
[----:B------:R-:W0:Y:S01]  /*ef10*/  S2R R3, SR_TID.X ;  /* 0x0000000000037919 */ /* 0x000e220000002100 */
[----:B------:R-:W1:Y:S01]  /*ef20*/  LDC R9, c[0x0][0xbe8] ;  /* 0x0002fa00ff097b82 */ /* 0x000e620000000800 */
[----:B------:R-:W-:Y:S02]  /*ef30*/  IMAD.U32 R4, RZ, RZ, UR39 ;  /* 0x00000027ff047e24 */ /* 0x000fe4000f8e00ff */
[----:B-1---5:R-:W-:-:S03]  /*ef40*/  IMAD R2, R0, R9, RZ ;  /* 0x0000000900027224 */ /* 0x022fc600078e02ff */
[----:B0-----:R-:W-:-:S04]  /*ef50*/  IADD3 R4, R4, -0x80, R3 ;  /* 0xffffff8004047810 */ /* 0x001fc80007ffe003 */
[----:B------:R-:W-:-:S13]  /*ef60*/  ISETP.GE.AND P0, PT, R4, R2, PT ;  /* 0x000000020400720c */ /* 0x000fda0003f06270 */
[----:B------:R-:W-:Y:S05]  /*ef70*/  @P0 BRA `(.L_x_1126) ;  /* 0x0000000000b80947 */ /* 0x000fea0003800000 */
[----:B------:R-:W-:Y:S01]  /*ef80*/  ISETP.NE.AND P0, PT, R9, 0x1, PT ;  /* 0x000000010900780c */ /* 0x000fe20003f05270 */
[----:B------:R-:W-:Y:S01]  /*ef90*/  UISETP.GT.AND UP0, UPT, UR42, 0x1, UPT ;  /* 0x000000012a00788c */ /* 0x000fe2000bf04270 */
[----:B------:R-:W-:Y:S01]  /*efa0*/  IMAD.MOV.U32 R5, RZ, RZ, R4 ;  /* 0x000000ffff057224 */ /* 0x000fe200078e0004 */
[----:B------:R-:W-:Y:S02]  /*efb0*/  UMOV UR19, 0x9b8 ;  /* 0x000009b800137882 */ /* 0x000fe40000000000 */
[----:B------:R-:W-:Y:S02]  /*efc0*/  USEL UR19, UR19, 0x978, UP0 ;  /* 0x0000097813137887 */ /* 0x000fe40008000000 */
[----:B------:R-:W-:-:S06]  /*efd0*/  USEL UR18, UR41, URZ, UP0 ;  /* 0x0000003f29127287 */ /* 0x000fcc0008000000 */
[----:B------:R-:W0:Y:S04]  /*efe0*/  @P0 LDC R3, c[0x0][0xbec] ;  /* 0x0002fb00ff030b82 */ /* 0x000e280000000800 */
[----:B------:R-:W-:Y:S01]  /*eff0*/  ULDC.64 UR8, c[0x0][UR19+0x218] ;  /* 0x0000860013087abb */ /* 0x000fe20008000a00 */
[----:B------:R-:W-:Y:S01]  /*f000*/  ULDC.64 UR14, c[0x0][UR19+0x220] ;  /* 0x00008800130e7abb */ /* 0x000fe20008000a00 */
[----:B------:R-:W-:Y:S01]  /*f010*/  ULDC.64 UR16, c[0x0][UR19+0x228] ;  /* 0x00008a0013107abb */ /* 0x000fe20008000a00 */
[----:B------:R-:W-:Y:S01]  /*f020*/  UIMAD.WIDE.U32 UR10, UR8, UR37, URZ ;  /* 0x00000025080a72a5 */ /* 0x000fe2000f8e003f */
[----:B------:R-:W1:Y:S01]  /*f030*/  @P0 LDC R7, c[0x0][0xbf0] ;  /* 0x0002fc00ff070b82 */ /* 0x000e620000000800 */
[----:B------:R-:W-:Y:S02]  /*f040*/  UIMAD UR20, UR9, UR37, URZ ;  /* 0x00000025091472a4 */ /* 0x000fe4000f8e023f */
[----:B------:R-:W-:-:S02]  /*f050*/  UIMAD UR15, UR15, UR12, URZ ;  /* 0x0000000c0f0f72a4 */ /* 0x000fc4000f8e023f */
[----:B------:R-:W-:Y:S02]  /*f060*/  UIMAD.WIDE.U32 UR22, UR16, UR18, URZ ;  /* 0x00000012101672a5 */ /* 0x000fe4000f8e003f */
[----:B------:R-:W-:Y:S02]  /*f070*/  UIMAD.WIDE.U32 UR8, UR14, UR12, URZ ;  /* 0x0000000c0e0872a5 */ /* 0x000fe4000f8e003f */
[----:B------:R-:W-:Y:S02]  /*f080*/  UIMAD UR16, UR17, UR18, URZ ;  /* 0x00000012111072a4 */ /* 0x000fe4000f8e023f */
[----:B------:R-:W-:Y:S02]  /*f090*/  UIMAD UR15, UR14, UR13, UR15 ;  /* 0x0000000d0e0f72a4 */ /* 0x000fe4000f8e020f */
[----:B------:R-:W-:Y:S02]  /*f0a0*/  UIADD3 UR10, UP1, UP2, UR8, UR10, UR4 ;  /* 0x0000000a080a7290 */ /* 0x000fe4000fa3e004 */
[----:B------:R-:W-:Y:S01]  /*f0b0*/  UIADD3 UR16, UR23, UR16, URZ ;  /* 0x0000001017107290 */ /* 0x000fe2000fffe03f */
[----:B0-----:R-:W-:Y:S01]  /*f0c0*/  @P0 IMAD.HI.U32 R2, R4, R3, RZ ;  /* 0x0000000304020227 */ /* 0x001fe200078e00ff */
[----:B------:R-:W-:-:S02]  /*f0d0*/  UIADD3 UR20, UR11, UR20, URZ ;  /* 0x000000140b147290 */ /* 0x000fc4000fffe03f */
[----:B------:R-:W-:Y:S01]  /*f0e0*/  UIADD3 UR15, UR9, UR15, URZ ;  /* 0x0000000f090f7290 */ /* 0x000fe2000fffe03f */
[----:B------:R-:W-:Y:S02]  /*f0f0*/  IMAD.U32 R3, RZ, RZ, UR23 ;  /* 0x00000017ff037e24 */ /* 0x000fe4000f8e00ff */
[----:B------:R-:W-:Y:S01]  /*f100*/  IMAD.U32 R6, RZ, RZ, UR16 ;  /* 0x00000010ff067e24 */ /* 0x000fe2000f8e00ff */
[----:B------:R-:W-:Y:S01]  /*f110*/  ULDC.64 UR8, c[0x0][UR19+0x210] ;  /* 0x0000840013087abb */ /* 0x000fe20008000a00 */
[----:B-1----:R-:W-:Y:S01]  /*f120*/  @P0 SHF.R.U32.HI R5, RZ, R7, R2 ;  /* 0x00000007ff050219 */ /* 0x002fe20000011602 */
[----:B------:R-:W-:-:S04]  /*f130*/  IMAD.U32 R2, RZ, RZ, UR22 ;  /* 0x00000016ff027e24 */ /* 0x000fc8000f8e00ff */
[--C-:B------:R-:W-:Y:S01]  /*f140*/  IMAD.MOV R7, RZ, RZ, -R5.reuse ;  /* 0x000000ffff077224 */ /* 0x100fe200078e0a05 */
[----:B------:R-:W-:Y:S01]  /*f150*/  IADD3 R2, P0, P1, R5, UR10, R2 ;  /* 0x0000000a05027c10 */ /* 0x000fe2000f91e002 */
[----:B------:R-:W-:Y:S01]  /*f160*/  UIADD3.X UR10, UR15, UR20, UR21, UP1, UP2 ;  /* 0x000000140f0a7290 */ /* 0x000fe20008fe4415 */
[----:B------:R-:W-:Y:S01]  /*f170*/  SHF.R.S32.HI R5, RZ, 0x1f, R5 ;  /* 0x0000001fff057819 */ /* 0x000fe20000011405 */
[----:B------:R-:W-:-:S04]  /*f180*/  IMAD R7, R9, R7, R4 ;  /* 0x0000000709077224 */ /* 0x000fc800078e0204 */
[----:B------:R-:W-:Y:S01]  /*f190*/  IADD3.X R3, R5, UR10, R6, P0, P1 ;  /* 0x0000000a05037c10 */ /* 0x000fe200087e2406 */
[C---:B------:R-:W-:Y:S01]  /*f1a0*/  IMAD R9, R7.reuse, UR9, RZ ;  /* 0x0000000907097c24 */ /* 0x040fe2000f8e02ff */
[----:B------:R-:W-:Y:S01]  /*f1b0*/  SHF.R.S32.HI R4, RZ, 0x1f, R7 ;  /* 0x0000001fff047819 */ /* 0x000fe20000011407 */
[----:B------:R-:W-:Y:S01]  /*f1c0*/  ULDC.64 UR10, c[0x0][0xba8] ;  /* 0x0002ea00000a7ab9 */ /* 0x000fe20000000a00 */
[----:B------:R-:W-:Y:S01]  /*f1d0*/  @!UP0 ULDC UR10, c[0x0][0xb50] ;  /* 0x0002d400000a8ab9 */ /* 0x000fe20000000800 */
[----:B------:R-:W-:Y:S01]  /*f1e0*/  IMAD.WIDE.U32 R2, R7, UR8, R2 ;  /* 0x0000000807027c25 */ /* 0x000fe2000f8e0002 */
[----:B------:R-:W-:-:S03]  /*f1f0*/  @!UP0 ULDC UR11, c[0x0][0xb54] ;  /* 0x0002d500000b8ab9 */ /* 0x000fc60000000800 */
[----:B------:R-:W-:Y:S01]  /*f200*/  IMAD R9, R4, UR8, R9 ;  /* 0x0000000804097c24 */ /* 0x000fe2000f8e0209 */
[----:B------:R-:W-:-:S03]  /*f210*/  LEA R4, P0, R2, UR10, 0x2 ;  /* 0x0000000a02047c11 */ /* 0x000fc6000f8010ff */
[----:B------:R-:W-:-:S05]  /*f220*/  IMAD.IADD R3, R3, 0x1, R9 ;  /* 0x0000000103037824 */ /* 0x000fca00078e0209 */
[----:B------:R-:W-:Y:S01]  /*f230*/  LEA.HI.X R5, R2, UR11, R3, 0x2, P0 ;  /* 0x0000000b02057c11 */ /* 0x000fe200080f1403 */
[----:B------:R-:W-:-:S05]  /*f240*/  IMAD.MOV.U32 R3, RZ, RZ, -0x800000 ;  /* 0xff800000ff037424 */ /* 0x000fca00078e00ff */
[----:B------:R0:W-:Y:S02]  /*f250*/  STG.E desc[UR52][R4.64], R3 ;  /* 0x0000000304007986 */ /* 0x0001e4000c101934 */
.L_x_1126:
[----:B------:R-:W-:Y:S05]  /*f260*/  BSYNC B1 ;  /* 0x0000000000017941 */ /* 0x000fea0003800000 */
.L_x_1125:
[----:B------:R-:W-:-:S06]  /*f270*/  UISETP.GT.AND UP0, UPT, UR42, 0x1, UPT ;  /* 0x000000012a00788c */ /* 0x000fcc000bf04270 */
[----:B------:R-:W-:-:S13]  /*f280*/  PLOP3.LUT P0, PT, PT, PT, UP0, 0x80, 0x0 ;  /* 0x000000000000781c */ /* 0x000fda0003f0f008 */
[----:B------:R-:W-:Y:S05]  /*f290*/  @P0 BRA `(.L_x_1121) ;  /* 0x0000000400280947 */ /* 0x000fea0003800000 */
[----:B------:R-:W1:Y:S01]  /*f2a0*/  LDC R11, c[0x0][0xbe8] ;  /* 0x0002fa00ff0b7b82 */ /* 0x000e620000000800 */
[----:B------:R-:W-:Y:S01]  /*f2b0*/  ULDC.64 UR14, c[0x0][0xaa0] ;  /* 0x0002a800000e7ab9 */ /* 0x000fe20000000a00 */
[----:B------:R-:W-:Y:S01]  /*f2c0*/  IMAD R2, R18, 0x30, R157 ;  /* 0x0000003012027824 */ /* 0x000fe200078e029d */
[----:B------:R-:W-:Y:S01]  /*f2d0*/  UIMAD UR10, UR21, UR14, URZ ;  /* 0x0000000e150a72a4 */ /* 0x000fe2000f8e023f */
[----:B------:R-:W-:Y:S01]  /*f2e0*/  VIADD R30, R157, UR39 ;  /* 0x000000279d1e7c36 */ /* 0x000fe20008000000 */
[----:B------:R-:W-:Y:S01]  /*f2f0*/  UIMAD.WIDE.U32 UR8, UR4, UR14, URZ ;  /* 0x0000000e040872a5 */ /* 0x000fe2000f8e003f */
[----:B0-----:R-:W-:Y:S01]  /*f300*/  VIADD R4, R2, UR39 ;  /* 0x0000002702047c36 */ /* 0x001fe20008000000 */
[----:B------:R-:W-:Y:S01]  /*f310*/  UIMAD UR10, UR4, UR15, UR10 ;  /* 0x0000000f040a72a4 */ /* 0x000fe2000f8e020a */
[----:B------:R-:W-:Y:S02]  /*f320*/  SHF.R.S32.HI R13, RZ, 0x1f, R19 ;  /* 0x0000001fff0d7819 */ /* 0x000fe40000011413 */
[----:B------:R-:W-:Y:S01]  /*f330*/  IMAD.MOV.U32 R5, RZ, RZ, R4 ;  /* 0x000000ffff057224 */ /* 0x000fe200078e0004 */
[----:B------:R-:W-:-:S03]  /*f340*/  UIADD3 UR9, UR9, UR10, URZ ;  /* 0x0000000a09097290 */ /* 0x000fc6000fffe03f */
[----:B------:R-:W-:Y:S02]  /*f350*/  ULDC.64 UR10, c[0x0][0xae8] ;  /* 0x0002ba00000a7ab9 */ /* 0x000fe40000000a00 */
[----:B------:R-:W-:-:S04]  /*f360*/  UIMAD.WIDE.U32 UR8, UR37, UR10, UR8 ;  /* 0x0000000a250872a5 */ /* 0x000fc8000f8e0008 */
[----:B------:R-:W-:-:S03]  /*f370*/  UIMAD UR9, UR37, UR11, UR9 ;  /* 0x0000000b250972a4 */ /* 0x000fc6000f8e0209 */
[----:B------:R-:W-:Y:S01]  /*f380*/  ULDC.64 UR10, c[0x0][0xaf0] ;  /* 0x0002bc00000a7ab9 */ /* 0x000fe20000000a00 */
[----:B-1----:R-:W-:Y:S01]  /*f390*/  ISETP.NE.AND P0, PT, R11, 0x1, PT ;  /* 0x000000010b00780c */ /* 0x002fe20003f05270 */
[----:B------:R-:W-:-:S04]  /*f3a0*/  UIMAD UR13, UR13, UR10, URZ ;  /* 0x0000000a0d0d72a4 */ /* 0x000fc8000f8e023f */
[----:B------:R-:W-:Y:S02]  /*f3b0*/  UIMAD UR4, UR12, UR11, UR13 ;  /* 0x0000000b0c0472a4 */ /* 0x000fe4000f8e020d */
[----:B------:R-:W-:-:S03]  /*f3c0*/  UIMAD.WIDE.U32 UR12, UR12, UR10, UR8 ;  /* 0x0000000a0c0c72a5 */ /* 0x000fc6000f8e0008 */
[----:B------:R-:W-:Y:S01]  /*f3d0*/  ULDC.64 UR8, c[0x0][0xae0] ;  /* 0x0002b80000087ab9 */ /* 0x000fe20000000a00 */
[----:B------:R-:W-:Y:S02]  /*f3e0*/  UIADD3 UR4, UR13, UR4, URZ ;  /* 0x000000040d047290 */ /* 0x000fe4000fffe03f */
[----:B------:R-:W0:Y:S08]  /*f3f0*/  @P0 LDC R3, c[0x0][0xbec] ;  /* 0x0002fb00ff030b82 */ /* 0x000e300000000800 */
[----:B------:R-:W1:Y:S01]  /*f400*/  @P0 LDC R7, c[0x0][0xbf0] ;  /* 0x0002fc00ff070b82 */ /* 0x000e620000000800 */
[----:B0-----:R-:W-:-:S04]  /*f410*/  @P0 IMAD.HI.U32 R2, R4, R3, RZ ;  /* 0x0000000304020227 */ /* 0x001fc800078e00ff */
[----:B------:R-:W-:Y:S02]  /*f420*/  IMAD.U32 R3, RZ, RZ, UR13 ;  /* 0x0000000dff037e24 */ /* 0x000fe4000f8e00ff */
[----:B------:R-:W-:Y:S01]  /*f430*/  IMAD.U32 R3, RZ, RZ, UR4 ;  /* 0x00000004ff037e24 */ /* 0x000fe2000f8e00ff */
[----:B------:R-:W-:Y:S01]  /*f440*/  ULDC UR4, c[0x0][0xac8] ;  /* 0x0002b20000047ab9 */ /* 0x000fe20000000800 */
[----:B-1----:R-:W-:-:S04]  /*f450*/  @P0 SHF.R.U32.HI R5, RZ, R7, R2 ;  /* 0x00000007ff050219 */ /* 0x002fc80000011602 */
[--C-:B------:R-:W-:Y:S01]  /*f460*/  SHF.R.S32.HI R2, RZ, 0x1f, R5.reuse ;  /* 0x0000001fff027819 */ /* 0x100fe20000011405 */
[----:B------:R-:W-:-:S04]  /*f470*/  IMAD.MOV R7, RZ, RZ, -R5 ;  /* 0x000000ffff077224 */ /* 0x000fc800078e0a05 */
[----:B------:R-:W-:Y:S02]  /*f480*/  IMAD R7, R11, R7, R4 ;  /* 0x000000070b077224 */ /* 0x000fe400078e0204 */
[----:B------:R-:W-:Y:S02]  /*f490*/  IMAD R4, R2, UR8, RZ ;  /* 0x0000000802047c24 */ /* 0x000fe4000f8e02ff */
[----:B------:R-:W-:Y:S02]  /*f4a0*/  IMAD.U32 R2, RZ, RZ, UR12 ;  /* 0x0000000cff027e24 */ /* 0x000fe4000f8e00ff */
        /* <DEDUP_REMOVED lines=8> */
[----:B------:R-:W-:-:S03]  /*f530*/  ULDC.64 UR8, c[0x0][0xa80] ;  /* 0x0002a00000087ab9 */ /* 0x000fc60000000a00 */
[----:B------:R-:W-:Y:S01]  /*f540*/  IMAD.IADD R3, R3, 0x1, R5 ;  /* 0x0000000103037824 */ /* 0x000fe200078e0205 */
[----:B------:R-:W-:Y:S01]  /*f550*/  LEA R4, P0, R2, UR8, 0x1 ;  /* 0x0000000802047c11 */ /* 0x000fe2000f8008ff */
[----:B-----5:R-:W-:Y:S02]  /*f560*/  IMAD R11, R0, R11, RZ ;  /* 0x0000000b000b7224 */ /* 0x020fe400078e02ff */
[----:B------:R-:W-:Y:S01]  /*f570*/  VIADD R0, R30, 0x30 ;  /* 0x000000301e007836 */ /* 0x000fe20000000000 */
[----:B------:R-:W-:Y:S01]  /*f580*/  LEA.HI.X R8, R2, UR9, R3, 0x1, P0 ;  /* 0x0000000902087c11 */ /* 0x000fe200080f0c03 */
[----:B------:R-:W0:Y:S01]  /*f590*/  SHFL.IDX PT, R6, R4, RZ, 0x181f ;  /* 0x00181fff04067589 */ /* 0x000e2200000e0000 */
[----:B------:R-:W-:Y:S01]  /*f5a0*/  ISETP.GE.AND P0, PT, R19, UR4, PT ;  /* 0x0000000413007c0c */ /* 0x000fe2000bf06270 */
[C---:B------:R-:W-:Y:S02]  /*f5b0*/  VIADD R2, R30.reuse, 0x60 ;  /* 0x000000601e027836 */ /* 0x040fe40000000000 */
[----:B------:R-:W1:Y:S01]  /*f5c0*/  SHFL.IDX PT, R14, R4, 0x1, 0x181f ;  /* 0x00381f00040e7f89 */ /* 0x000e6200000e0000 */
[CC--:B------:R-:W-:Y:S01]  /*f5d0*/  ISETP.GE.OR P3, PT, R30.reuse, R11.reuse, P0 ;  /* 0x0000000b1e00720c */ /* 0x0c0fe20000766670 */
[----:B------:R-:W-:Y:S01]  /*f5e0*/  VIADD R3, R30, 0x90 ;  /* 0x000000901e037836 */ /* 0x000fe20000000000 */
[-C--:B------:R-:W-:Y:S01]  /*f5f0*/  ISETP.GE.OR P2, PT, R0, R11.reuse, P0 ;  /* 0x0000000b0000720c */ /* 0x080fe20000746670 */
[----:B------:R-:W2:Y:S01]  /*f600*/  SHFL.IDX PT, R24, R4, 0x2, 0x181f ;  /* 0x00581f0004187f89 */ /* 0x000ea200000e0000 */
[----:B------:R-:W-:-:S02]  /*f610*/  ISETP.GE.OR P1, PT, R2, R11, P0 ;  /* 0x0000000b0200720c */ /* 0x000fc40000726670 */
[----:B------:R-:W-:Y:S01]  /*f620*/  ISETP.GE.OR P0, PT, R3, R11, P0 ;  /* 0x0000000b0300720c */ /* 0x000fe20000706670 */
[----:B------:R-:W3:Y:S04]  /*f630*/  SHFL.IDX PT, R10, R8, RZ, 0x181f ;  /* 0x00181fff080a7589 */ /* 0x000ee800000e0000 */
[----:B------:R1:W4:Y:S04]  /*f640*/  SHFL.IDX PT, R28, R4, 0x3, 0x181f ;  /* 0x00781f00041c7f89 */ /* 0x00032800000e0000 */
[----:B------:R-:W4:Y:S04]  /*f650*/  SHFL.IDX PT, R12, R8, 0x1, 0x181f ;  /* 0x00381f00080c7f89 */ /* 0x000f2800000e0000 */
[----:B------:R-:W4:Y:S01]  /*f660*/  SHFL.IDX PT, R20, R8, 0x2, 0x181f ;  /* 0x00581f0008147f89 */ /* 0x000f2200000e0000 */
[----:B0-----:R-:W-:-:S03]  /*f670*/  @!P3 LEA R2, P6, R19, R6, 0x1 ;  /* 0x000000061302b211 */ /* 0x001fc600078c08ff */
[----:B------:R4:W0:Y:S01]  /*f680*/  SHFL.IDX PT, R26, R8, 0x3, 0x181f ;  /* 0x00781f00081a7f89 */ /* 0x00082200000e0000 */
[C---:B-1----:R-:W-:Y:S02]  /*f690*/  @!P2 LEA R4, P5, R19.reuse, R14, 0x1 ;  /* 0x0000000e1304a211 */ /* 0x042fe400078a08ff */
[C---:B--2---:R-:W-:Y:S02]  /*f6a0*/  @!P1 LEA R6, P4, R19.reuse, R24, 0x1 ;  /* 0x0000001813069211 */ /* 0x044fe400078808ff */
[C---:B---3--:R-:W-:Y:S02]  /*f6b0*/  @!P3 LEA.HI.X R3, R19.reuse, R10, R13, 0x1, P6 ;  /* 0x0000000a1303b211 */ /* 0x048fe400030f0c0d */
[----:B----4-:R-:W-:-:S03]  /*f6c0*/  @!P0 LEA R8, P6, R19, R28, 0x1 ;  /* 0x0000001c13088211 */ /* 0x010fc600078c08ff */
[----:B------:R1:W-:Y:S01]  /*f6d0*/  @!P3 ST.E.128 desc[UR52][R2.64], RZ ;  /* 0x000000ff0200b985 */ /* 0x0003e2000c101d34 */
[C-C-:B------:R-:W-:Y:S02]  /*f6e0*/  @!P2 LEA.HI.X R5, R19.reuse, R12, R13.reuse, 0x1, P5 ;  /* 0x0000000c1305a211 */ /* 0x140fe400028f0c0d */
[----:B------:R-:W-:-:S03]  /*f6f0*/  @!P1 LEA.HI.X R7, R19, R20, R13, 0x1, P4 ;  /* 0x0000001413079211 */ /* 0x000fc600020f0c0d */
[----:B------:R1:W-:Y:S01]  /*f700*/  @!P2 ST.E.128 desc[UR52][R4.64], RZ ;  /* 0x000000ff0400a985 */ /* 0x0003e2000c101d34 */
[----:B0-----:R-:W-:-:S03]  /*f710*/  @!P0 LEA.HI.X R9, R19, R26, R13, 0x1, P6 ;  /* 0x0000001a13098211 */ /* 0x001fc600030f0c0d */
[----:B------:R1:W-:Y:S04]  /*f720*/  @!P1 ST.E.128 desc[UR52][R6.64], RZ ;  /* 0x000000ff06009985 */ /* 0x0003e8000c101d34 */
[----:B------:R1:W-:Y:S02]  /*f730*/  @!P0 ST.E.128 desc[UR52][R8.64], RZ ;  /* 0x000000ff08008985 */ /* 0x0003e4000c101d34 */
.L_x_1121:
[----:B------:R-:W-:Y:S05]  /*f740*/  BSYNC B0 ;  /* 0x0000000000007941 */ /* 0x000fea0003800000 */
.L_x_1117:
[----:B------:R-:W-:Y:S02]  /*f750*/  ULDC UR4, c[0x0][0xc3c] ;  /* 0x00030f0000047ab9 */ /* 0x000fe40000000800 */
[----:B------:R-:W-:-:S06]  /*f760*/  UISETP.GE.AND UP0, UPT, UR6, UR4, UPT ;  /* 0x000000040600728c */ /* 0x000fcc000bf06270 */
[----:B------:R-:W-:-:S13]  /*f770*/  PLOP3.LUT P0, PT, PT, PT, UP0, 0x80, 0x0 ;  /* 0x000000000000781c */ /* 0x000fda0003f0f008 */
[----:B------:R-:W-:Y:S05]  /*f780*/  @!P0 BRA `(.L_x_1127) ;  /* 0xffffff1400e08947 */ /* 0x000fea000383ffff */
[----:B------:R-:W-:Y:S05]  /*f790*/  EXIT ;  /* 0x000000000000794d */ /* 0x000fea0003800000 */
.L_x_1034:
[----:B------:R-:W-:-:S08]  /*f7a0*/  NOP ;  /* 0x0000000000007918 */ /* 0x000fd00000000000 */
[----:B------:R-:W0:-:S00]  /*f7b0*/  USETMAXREG.DEALLOC.CTAPOOL 0x20 ;  /* 0x00000020000079c8 */ /* 0x000e0000080e0500 */
        /* <DEDUP_REMOVED lines=16> */
.L_x_1128:
[----:B------:R-:W1:Y:S01]  /*f8c0*/  S2R R0, SR_TID.X ;  /* 0x0000000000007919 */ /* 0x000e620000002100 */
[----:B------:R-:W-:Y:S01]  /*f8d0*/  ULDC UR4, c[0x0][0xc3c] ;  /* 0x00030f0000047ab9 */ /* 0x000fe20000000800 */
[----:B------:R-:W-:Y:S01]  /*f8e0*/  IMAD.MOV.U32 R6, RZ, RZ, RZ ;  /* 0x000000ffff067224 */ /* 0x000fe200078e00ff */
        /* <DEDUP_REMOVED lines=35> */
[----:B--2---:R-:W-:Y:S01]  /*fb20*/  ISETP.GT.AND P6, PT, R7, UR6, PT ;  /* 0x0000000607007c0c */ /* 0x004fe2000bfc4270 */
[----:B------:R-:W-:-:S12]  /*fb30*/  IMAD.MOV.U32 R4, RZ, RZ, R7 ;  /* 0x000000ffff047224 */ /* 0x000fd800078e0007 */
[----:B------:R-:W-:Y:S05]  /*fb40*/  @P6 BRA `(.L_x_1130) ;  /* 0x0000000000a06947 */ /* 0x000fea0003800000 */
[----:B------:R-:W-:Y:S01]  /*fb50*/  IMAD.MOV.U32 R7, RZ, RZ, R4 ;  /* 0x000000ffff077224 */ /* 0x000fe200078e0004 */
[----:B------:R-:W-:Y:S01]  /*fb60*/  UMOV UR4, URZ ;  /* 0x0000003f00047c82 */ /* 0x000fe20008000000 */
[----:B------:R-:W-:-:S05]  /*fb70*/  ULDC UR5, c[0x0][0xc38] ;  /* 0x00030e0000057ab9 */ /* 0x000fca0000000800 */
.L_x_1132:
[----:B------:R-:W0:Y:S01]  /*fb80*/  LDC R2, c[0x0][0xc3c] ;  /* 0x00030f00ff027b82 */ /* 0x000e220000000800 */
[----:B------:R-:W-:Y:S01]  /*fb90*/  UIADD3 UR4, UR4, 0x1f, URZ ;  /* 0x0000001f04047890 */ /* 0x000fe2000fffe03f */
[----:B------:R-:W-:Y:S02]  /*fba0*/  ULDC UR7, c[0x0][0xc3c] ;  /* 0x00030f0000077ab9 */ /* 0x000fe40000000800 */
[----:B------:R-:W-:-:S03]  /*fbb0*/  IMAD.U32 R27, RZ, RZ, UR7 ;  /* 0x00000007ff1b7e24 */ /* 0x000fc6000f8e00ff */
[----:B0-----:R-:W-:-:S13]  /*fbc0*/  ISETP.LE.AND P6, PT, R2, UR4, PT ;  /* 0x0000000402007c0c */ /* 0x001fda000bfc3270 */
[----:B------:R-:W-:Y:S05]  /*fbd0*/  @P6 BRA `(.L_x_1131) ;  /* 0x0000000800ac6947 */ /* 0x000fea0003800000 */
[----:B------:R-:W-:Y:S02]  /*fbe0*/  VIADD R9, R0, UR4 ;  /* 0x0000000400097c36 */ /* 0x000fe40008000000 */
[----:B------:R-:W-:Y:S02]  /*fbf0*/  IMAD.MOV.U32 R25, RZ, RZ, RZ ;  /* 0x000000ffff197224 */ /* 0x000fe400078e00ff */
[----:B------:R-:W-:Y:S01]  /*fc00*/  IMAD.MOV.U32 R6, RZ, RZ, RZ ;  /* 0x000000ffff067224 */ /* 0x000fe200078e00ff */
[----:B------:R-:W-:-:S13]  /*fc10*/  ISETP.GE.OR P6, PT, R9, R2, !P0 ;  /* 0x000000020900720c */ /* 0x000fda00047c6670 */
[----:B------:R-:W0:Y:S08]  /*fc20*/  @!P6 LDC.64 R4, c[0x0][0xc80] ;  /* 0x00032000ff04eb82 */ /* 0x000e300000000a00 */
[----:B------:R-:W1:Y:S01]  /*fc30*/  @!P6 LDC.64 R2, c[0x0][0xc78] ;  /* 0x00031e00ff02eb82 */ /* 0x000e620000000a00 */
[----:B0-----:R-:W-:-:S05]  /*fc40*/  @!P6 IMAD.WIDE R4, R9, 0x4, R4 ;  /* 0x000000040904e825 */ /* 0x001fca00078e0204 */
[----:B------:R-:W2:Y:S01]  /*fc50*/  @!P6 LDG.E R25, desc[UR52][R4.64] ;  /* 0x000000340419e981 */ /* 0x000ea2000c1e1900 */
[----:B-1----:R-:W-:-:S05]  /*fc60*/  @!P6 IMAD.WIDE R2, R9, 0x4, R2 ;  /* 0x000000040902e825 */ /* 0x002fca00078e0202 */
        /* <DEDUP_REMOVED lines=22> */
.L_x_1130:
        /* <DEDUP_REMOVED lines=8> */
[----:B------:R1:W2:Y:S01]  /*fe50*/  SHFL.IDX PT, R25, R25, R27, 0x1f ;  /* 0x00001f1b19197589 */ /* 0x0002a200000e0000 */
[----:B0-----:R-:W-:-:S07]  /*fe60*/  ISETP.NE.AND P1, PT, R6, 0x1, PT ;  /* 0x000000010600780c */ /* 0x001fce0003f25270 */
[----:B-1----:R-:W-:Y:S06]  /*fe70*/  @!P0 BRA `(.L_x_1133) ;  /* 0x0000000000088947 */ /* 0x002fec0003800000 */
[----:B------:R-:W-:-:S05]  /*fe80*/  VIADD R3, R27, 0xffffffff ;  /* 0xffffffff1b037836 */ /* 0x000fca0000000000 */
[----:B------:R0:W1:Y:S02]  /*fe90*/  SHFL.IDX PT, R24, R2, R3, 0x1f ;  /* 0x00001f0302187589 */ /* 0x00006400000e0000 */
.L_x_1133:
[----:B-1----:R-:W-:Y:S02]  /*fea0*/  IMAD R24, R24, UR5, R5 ;  /* 0x0000000518187c24 */ /* 0x002fe4000f8e0205 */
[----:B------:R-:W-:-:S03]  /*feb0*/  VIADD R27, R27, UR4 ;  /* 0x000000041b1b7c36 */ /* 0x000fc60008000000 */
[----:B------:R-:W-:Y:S01]  /*fec0*/  IADD3 R4, -R24, UR6, RZ ;  /* 0x0000000618047c10 */ /* 0x000fe2000fffe1ff */
[----:B------:R-:W-:Y:S06]  /*fed0*/  @!P1 BRA `(.L_x_1134) ;  /* 0x0000000000e89947 */ /* 0x000fec0003800000 */
[----:B--2---:R-:W-:Y:S02]  /*fee0*/  IABS R7, R25 ;  /* 0x0000001900077213 */ /* 0x004fe40000000000 */
[----:B------:R-:W-:Y:S02]  /*fef0*/  IABS R5, R6 ;  /* 0x0000000600057213 */ /* 0x000fe40000000000 */
[----:B------:R-:W1:Y:S08]  /*ff00*/  I2F.RP R8, R7 ;  /* 0x0000000700087306 */ /* 0x000e700000209400 */
[----:B-1----:R-:W0:Y:S02]  /*ff10*/  MUFU.RCP R8, R8 ;  /* 0x0000000800087308 */ /* 0x002e240000001000 */
[----:B0-----:R-:W-:Y:S01]  /*ff20*/  VIADD R2, R8, 0xffffffe ;  /* 0x0ffffffe08027836 */ /* 0x001fe20000000000 */
[----:B------:R-:W-:-:S05]  /*ff30*/  IABS R8, R4 ;  /* 0x0000000400087213 */ /* 0x000fca0000000000 */
[----:B------:R0:W1:Y:S02]  /*ff40*/  F2I.FTZ.U32.TRUNC.NTZ R3, R2 ;  /* 0x0000000200037305 */ /* 0x000064000021f000 */
[----:B0-----:R-:W-:Y:S02]  /*ff50*/  IMAD.MOV.U32 R2, RZ, RZ, RZ ;  /* 0x000000ffff027224 */ /* 0x001fe400078e00ff */
[----:B-1----:R-:W-:-:S04]  /*ff60*/  IMAD.MOV R10, RZ, RZ, -R3 ;  /* 0x000000ffff0a7224 */ /* 0x002fc800078e0a03 */
[----:B------:R-:W-:Y:S01]  /*ff70*/  IMAD R9, R10, R7, RZ ;  /* 0x000000070a097224 */ /* 0x000fe200078e02ff */
[----:B------:R-:W-:-:S03]  /*ff80*/  IABS R10, R25 ;  /* 0x00000019000a7213 */ /* 0x000fc60000000000 */
[----:B------:R-:W-:Y:S02]  /*ff90*/  IMAD.HI.U32 R3, R3, R9, R2 ;  /* 0x0000000903037227 */ /* 0x000fe400078e0002 */
[----:B------:R-:W0:Y:S02]  /*ffa0*/  I2F.RP R9, R5 ;  /* 0x0000000500097306 */ /* 0x000e240000209400 */
[----:B------:R-:W-:Y:S01]  /*ffb0*/  IMAD.MOV R11, RZ, RZ, -R10 ;  /* 0x000000ffff0b7224 */ /* 0x000fe200078e0a0a */
[----:B------:R-:W-:Y:S01]  /*ffc0*/  IABS R10, R6 ;  /* 0x00000006000a7213 */ /* 0x000fe20000000000 */
[----:B------:R-:W-:-:S04]  /*ffd0*/  IMAD.HI.U32 R2, R3, R8, RZ ;  /* 0x0000000803027227 */ /* 0x000fc800078e00ff */
[----:B------:R-:W-:Y:S02]  /*ffe0*/  IMAD R8, R2, R11, R8 ;  /* 0x0000000b02087224 */ /* 0x000fe400078e0208 */
[----:B------:R-:W-:-:S03]  /*fff0*/  IMAD.MOV R10, RZ, RZ, -R10 ;  /* 0x000000ffff0a7224 */ /* 0x000fc600078e0a0a */
[----:B------:R-:W-:Y:S01]  /*10000*/  ISETP.GT.U32.AND P1, PT, R7, R8, PT ;  /* 0x000000080700720c */ /* 0x000fe20003f24070 */
[----:B0-----:R-:W0:-:S12]  /*10010*/  MUFU.RCP R9, R9 ;  /* 0x0000000900097308 */ /* 0x001e180000001000 */
[----:B------:R-:W-:Y:S02]  /*10020*/  @!P1 IMAD.IADD R8, R8, 0x1, -R7 ;  /* 0x0000000108089824 */ /* 0x000fe400078e0a07 */
[----:B------:R-:W-:Y:S01]  /*10030*/  @!P1 VIADD R2, R2, 0x1 ;  /* 0x0000000102029836 */ /* 0x000fe20000000000 */
[----:B------:R-:W-:Y:S02]  /*10040*/  ISETP.NE.AND P1, PT, R25, RZ, PT ;  /* 0x000000ff1900720c */ /* 0x000fe40003f25270 */
[----:B------:R-:W-:Y:S01]  /*10050*/  ISETP.GE.U32.AND P0, PT, R8, R7, PT ;  /* 0x000000070800720c */ /* 0x000fe20003f06070 */
[----:B0-----:R-:W-:Y:S01]  /*10060*/  VIADD R3, R9, 0xffffffe ;  /* 0x0ffffffe09037836 */ /* 0x001fe20000000000 */
[----:B------:R-:W-:-:S04]  /*10070*/  LOP3.LUT R7, R4, R25, RZ, 0x3c, !PT ;  /* 0x0000001904077212 */ /* 0x000fc800078e3cff */
[----:B------:R-:W-:Y:S01]  /*10080*/  ISETP.GE.AND P2, PT, R7, RZ, PT ;  /* 0x000000ff0700720c */ /* 0x000fe20003f46270 */
[----:B------:R-:W0:Y:S06]  /*10090*/  F2I.FTZ.U32.TRUNC.NTZ R3, R3 ;  /* 0x0000000300037305 */ /* 0x000e2c000021f000 */
[----:B------:R-:W-:-:S04]  /*100a0*/  @P0 VIADD R2, R2, 0x1 ;  /* 0x0000000102020836 */ /* 0x000fc80000000000 */
[----:B------:R-:W-:-:S04]  /*100b0*/  IMAD.MOV.U32 R9, RZ, RZ, R2 ;  /* 0x000000ffff097224 */ /* 0x000fc800078e0002 */
[----:B------:R-:W-:Y:S01]  /*100c0*/  @!P2 IMAD.MOV R9, RZ, RZ, -R9 ;  /* 0x000000ffff09a224 */ /* 0x000fe200078e0a09 */
[----:B------:R-:W-:Y:S01]  /*100d0*/  @!P1 LOP3.LUT R9, RZ, R25, RZ, 0x33, !PT ;  /* 0x00000019ff099212 */ /* 0x000fe200078e33ff */
[----:B0-----:R-:W-:-:S03]  /*100e0*/  IMAD.MOV R2, RZ, RZ, -R3 ;  /* 0x000000ffff027224 */ /* 0x001fc600078e0a03 */
[----:B------:R-:W-:Y:S01]  /*100f0*/  IABS R8, R9 ;  /* 0x0000000900087213 */ /* 0x000fe20000000000 */
[----:B------:R-:W-:Y:S02]  /*10100*/  IMAD R7, R2, R5, RZ ;  /* 0x0000000502077224 */ /* 0x000fe400078e02ff */
[----:B------:R-:W-:-:S04]  /*10110*/  IMAD.MOV.U32 R2, RZ, RZ, RZ ;  /* 0x000000ffff027224 */ /* 0x000fc800078e00ff */
[----:B------:R-:W-:-:S04]  /*10120*/  IMAD.HI.U32 R2, R3, R7, R2 ;  /* 0x0000000703027227 */ /* 0x000fc800078e0002 */
[----:B------:R-:W-:Y:S02]  /*10130*/  IMAD.MOV.U32 R3, RZ, RZ, R8 ;  /* 0x000000ffff037224 */ /* 0x000fe400078e0008 */
[----:B------:R-:W-:Y:S02]  /*10140*/  IMAD.MOV.U32 R8, RZ, RZ, R10 ;  /* 0x000000ffff087224 */ /* 0x000fe400078e000a */
[----:B------:R-:W-:-:S04]  /*10150*/  IMAD.HI.U32 R2, R2, R3, RZ ;  /* 0x0000000302027227 */ /* 0x000fc800078e00ff */
[----:B------:R-:W-:Y:S01]  /*10160*/  IMAD R8, R2, R8, R3 ;  /* 0x0000000802087224 */ /* 0x000fe200078e0203 */
[----:B------:R-:W-:-:S04]  /*10170*/  LOP3.LUT R3, R9, R6, RZ, 0x3c, !PT ;  /* 0x0000000609037212 */ /* 0x000fc800078e3cff */
[----:B------:R-:W-:Y:S02]  /*10180*/  ISETP.GT.U32.AND P1, PT, R5, R8, PT ;  /* 0x000000080500720c */ /* 0x000fe40003f24070 */
[----:B------:R-:W-:-:S11]  /*10190*/  ISETP.GE.AND P2, PT, R3, RZ, PT ;  /* 0x000000ff0300720c */ /* 0x000fd60003f46270 */
[----:B------:R-:W-:Y:S02]  /*101a0*/  @!P1 IMAD.IADD R8, R8, 0x1, -R5 ;  /* 0x0000000108089824 */ /* 0x000fe400078e0a05 */
[----:B------:R-:W-:Y:S01]  /*101b0*/  @!P1 VIADD R2, R2, 0x1 ;  /* 0x0000000102029836 */ /* 0x000fe20000000000 */
[----:B------:R-:W-:Y:S02]  /*101c0*/  ISETP.NE.AND P1, PT, R6, RZ, PT ;  /* 0x000000ff0600720c */ /* 0x000fe40003f25270 */
[----:B------:R-:W-:Y:S01]  /*101d0*/  ISETP.GE.U32.AND P0, PT, R8, R5, PT ;  /* 0x000000050800720c */ /* 0x000fe20003f06070 */
[----:B------:R-:W-:-:S12]  /*101e0*/  IMAD.MOV R5, RZ, RZ, -R9 ;  /* 0x000000ffff057224 */ /* 0x000fd800078e0a09 */
[----:B------:R-:W-:-:S04]  /*101f0*/  @P0 VIADD R2, R2, 0x1 ;  /* 0x0000000102020836 */ /* 0x000fc80000000000 */
[----:B------:R-:W-:Y:S01]  /*10200*/  @!P2 IMAD.MOV R2, RZ, RZ, -R2 ;  /* 0x000000ffff02a224 */ /* 0x000fe200078e0a02 */
[----:B------:R-:W-:-:S05]  /*10210*/  @!P1 LOP3.LUT R2, RZ, R6, RZ, 0x33, !PT ;  /* 0x00000006ff029212 */ /* 0x000fca00078e33ff */
[----:B------:R-:W-:-:S04]  /*10220*/  IMAD.MOV R3, RZ, RZ, -R2 ;  /* 0x000000ffff037224 */ /* 0x000fc800078e0a02 */
[C---:B------:R-:W-:Y:S02]  /*10230*/  IMAD R26, R6.reuse, R3, R9 ;  /* 0x00000003061a7224 */ /* 0x040fe400078e0209 */
[----:B------:R-:W-:Y:S02]  /*10240*/  IMAD R3, R6, 0x1000000, R2 ;  /* 0x0100000006037824 */ /* 0x000fe400078e0202 */
[----:B------:R-:W-:Y:S02]  /*10250*/  IMAD R2, R25, R5, R4 ;  /* 0x0000000519027224 */ /* 0x000fe400078e0204 */
[----:B------:R-:W-:Y:S01]  /*10260*/  IMAD R26, R26, 0x10000, R3 ;  /* 0x000100001a1a7824 */ /* 0x000fe200078e0203 */
[----:B------:R-:W-:Y:S06]  /*10270*/  BRA `(.L_x_1135) ;  /* 0x0000000000f87947 */ /* 0x000fec0003800000 */
.L_x_1134:
[----:B0-----:R-:W0:Y:S02]  /*10280*/  LDC.64 R2, c[0x0][0xc90] ;  /* 0x00032400ff027b82 */ /* 0x001e240000000a00 */
[----:B0-----:R-:W-:-:S05]  /*10290*/  IMAD.WIDE R2, R27, 0x4, R2 ;  /* 0x000000041b027825 */ /* 0x001fca00078e0202 */
[----:B------:R0:W2:Y:S01]  /*102a0*/  LDG.E R6, desc[UR52][R2.64] ;  /* 0x0000003402067981 */ /* 0x0000a2000c1e1900 */
[----:B------:R-:W-:Y:S01]  /*102b0*/  IABS R11, R4 ;  /* 0x00000004000b7213 */ /* 0x000fe20000000000 */
[----:B0-----:R-:W-:Y:S02]  /*102c0*/  IMAD.MOV.U32 R2, RZ, RZ, RZ ;  /* 0x000000ffff027224 */ /* 0x001fe400078e00ff */
[----:B--2---:R-:W-:-:S05]  /*102d0*/  IMAD R5, R25, R6, RZ ;  /* 0x0000000619057224 */ /* 0x004fca00078e02ff */
[-C--:B------:R-:W-:Y:S02]  /*102e0*/  IABS R10, R5.reuse ;  /* 0x00000005000a7213 */ /* 0x080fe40000000000 */
[----:B------:R-:W-:Y:S02]  /*102f0*/  IABS R12, R5 ;  /* 0x00000005000c7213 */ /* 0x000fe40000000000 */
[----:B------:R-:W0:Y:S08]  /*10300*/  I2F.RP R7, R10 ;  /* 0x0000000a00077306 */ /* 0x000e300000209400 */
[----:B0-----:R-:W0:Y:S02]  /*10310*/  MUFU.RCP R7, R7 ;  /* 0x0000000700077308 */ /* 0x001e240000001000 */
[----:B0-----:R-:W-:-:S06]  /*10320*/  VIADD R8, R7, 0xffffffe ;  /* 0x0ffffffe07087836 */ /* 0x001fcc0000000000 */
[----:B------:R-:W0:Y:S02]  /*10330*/  F2I.FTZ.U32.TRUNC.NTZ R3, R8 ;  /* 0x0000000800037305 */ /* 0x000e24000021f000 */
[----:B0-----:R-:W-:-:S04]  /*10340*/  IMAD.MOV R9, RZ, RZ, -R3 ;  /* 0x000000ffff097224 */ /* 0x001fc800078e0a03 */
[----:B------:R-:W-:-:S04]  /*10350*/  IMAD R9, R9, R10, RZ ;  /* 0x0000000a09097224 */ /* 0x000fc800078e02ff */
[----:B------:R-:W-:-:S04]  /*10360*/  IMAD.HI.U32 R2, R3, R9, R2 ;  /* 0x0000000903027227 */ /* 0x000fc800078e0002 */
[----:B------:R-:W-:Y:S02]  /*10370*/  IMAD.MOV.U32 R9, RZ, RZ, R11 ;  /* 0x000000ffff097224 */ /* 0x000fe400078e000b */
[----:B------:R-:W-:Y:S02]  /*10380*/  IMAD.MOV R3, RZ, RZ, -R12 ;  /* 0x000000ffff037224 */ /* 0x000fe400078e0a0c */
[----:B------:R-:W-:-:S04]  /*10390*/  IMAD.HI.U32 R2, R2, R9, RZ ;  /* 0x0000000902027227 */ /* 0x000fc800078e00ff */
[----:B------:R-:W-:-:S05]  /*103a0*/  IMAD R3, R2, R3, R9 ;  /* 0x0000000302037224 */ /* 0x000fca00078e0209 */
[----:B------:R-:W-:-:S13]  /*103b0*/  ISETP.GT.U32.AND P1, PT, R10, R3, PT ;  /* 0x000000030a00720c */ /* 0x000fda0003f24070 */
[----:B------:R-:W-:Y:S02]  /*103c0*/  @!P1 IMAD.IADD R3, R3, 0x1, -R10 ;  /* 0x0000000103039824 */ /* 0x000fe400078e0a0a */
[----:B------:R-:W-:Y:S01]  /*103d0*/  @!P1 VIADD R2, R2, 0x1 ;  /* 0x0000000102029836 */ /* 0x000fe20000000000 */
[----:B------:R-:W-:Y:S02]  /*103e0*/  ISETP.NE.AND P1, PT, R5, RZ, PT ;  /* 0x000000ff0500720c */ /* 0x000fe40003f25270 */
[----:B------:R-:W-:Y:S02]  /*103f0*/  ISETP.GE.U32.AND P0, PT, R3, R10, PT ;  /* 0x0000000a0300720c */ /* 0x000fe40003f06070 */
[----:B------:R-:W-:-:S04]  /*10400*/  LOP3.LUT R3, R4, R5, RZ, 0x3c, !PT ;  /* 0x0000000504037212 */ /* 0x000fc800078e3cff */
[----:B------:R-:W-:-:S07]  /*10410*/  ISETP.GE.AND P2, PT, R3, RZ, PT ;  /* 0x000000ff0300720c */ /* 0x000fce0003f46270 */
[----:B------:R-:W-:-:S06]  /*10420*/  @P0 VIADD R2, R2, 0x1 ;  /* 0x0000000102020836 */ /* 0x000fcc0000000000 */
[----:B------:R-:W-:Y:S01]  /*10430*/  @!P2 IMAD.MOV R2, RZ, RZ, -R2 ;  /* 0x000000ffff02a224 */ /* 0x000fe200078e0a02 */
[----:B------:R-:W-:-:S05]  /*10440*/  @!P1 LOP3.LUT R2, RZ, R5, RZ, 0x33, !PT ;  /* 0x00000005ff029212 */ /* 0x000fca00078e33ff */
[----:B------:R-:W-:Y:S02]  /*10450*/  IMAD R7, R6, R2, RZ ;  /* 0x0000000206077224 */ /* 0x000fe400078e02ff */
[----:B------:R-:W-:Y:S02]  /*10460*/  IMAD.MOV R2, RZ, RZ, -R2 ;  /* 0x000000ffff027224 */ /* 0x000fe400078e0a02 */
[----:B------:R-:W-:Y:S02]  /*10470*/  IMAD.MOV R3, RZ, RZ, -R7 ;  /* 0x000000ffff037224 */ /* 0x000fe400078e0a07 */
[----:B------:R-:W-:Y:S02]  /*10480*/  IMAD R4, R5, R2, R4 ;  /* 0x0000000205047224 */ /* 0x000fe400078e0204 */
[----:B------:R-:W-:Y:S01]  /*10490*/  IMAD.MOV.U32 R2, RZ, RZ, RZ ;  /* 0x000000ffff027224 */ /* 0x000fe200078e00ff */
[----:B------:R-:W-:Y:S02]  /*104a0*/  VIADDMNMX R6, R3, UR5, R6, PT ;  /* 0x0000000503067c46 */ /* 0x000fe4000b800106 */
[----:B------:R-:W-:-:S02]  /*104b0*/  IABS R10, R4 ;  /* 0x00000004000a7213 */ /* 0x000fc40000000000 */
[----:B------:R-:W-:Y:S01]  /*104c0*/  IABS R8, R6 ;  /* 0x0000000600087213 */ /* 0x000fe20000000000 */
[----:B------:R-:W-:Y:S01]  /*104d0*/  IMAD.MOV R26, RZ, RZ, -R6 ;  /* 0x000000ffff1a7224 */ /* 0x000fe200078e0a06 */
[----:B------:R-:W-:Y:S02]  /*104e0*/  IADD3 R7, R7, 0x1000000, R4 ;  /* 0x0100000007077810 */ /* 0x000fe40007ffe004 */
[----:B------:R-:W0:Y:S08]  /*104f0*/  I2F.RP R9, R8 ;  /* 0x0000000800097306 */ /* 0x000e300000209400 */
[----:B0-----:R-:W0:Y:S02]  /*10500*/  MUFU.RCP R9, R9 ;  /* 0x0000000900097308 */ /* 0x001e240000001000 */
[----:B0-----:R-:W-:-:S06]  /*10510*/  VIADD R3, R9, 0xffffffe ;  /* 0x0ffffffe09037836 */ /* 0x001fcc0000000000 */
[----:B------:R-:W0:Y:S02]  /*10520*/  F2I.FTZ.U32.TRUNC.NTZ R3, R3 ;  /* 0x0000000300037305 */ /* 0x000e24000021f000 */
[----:B0-----:R-:W-:-:S04]  /*10530*/  IMAD.MOV R11, RZ, RZ, -R3 ;  /* 0x000000ffff0b7224 */ /* 0x001fc800078e0a03 */
[----:B------:R-:W-:Y:S01]  /*10540*/  IMAD R5, R11, R8, RZ ;  /* 0x000000080b057224 */ /* 0x000fe200078e02ff */
[----:B------:R-:W-:-:S03]  /*10550*/  IABS R11, R6 ;  /* 0x00000006000b7213 */ /* 0x000fc60000000000 */
        /* <DEDUP_REMOVED lines=15> */
[----:B------:R-:W-:-:S07]  /*10650*/  IMAD R26, R2, R26, R7 ;  /* 0x0000001a021a7224 */ /* 0x000fce00078e0207 */
.L_x_1135:
[----:B------:R-:W-:-:S05]  /*10660*/  LOP3.LUT R2, RZ, R2, RZ, 0x33, !PT ;  /* 0x00000002ff027212 */ /* 0x000fca00078e33ff */
[----:B------:R-:W-:Y:S01]  /*10670*/  IMAD.IADD R25, R25, 0x1, R2 ;  /* 0x0000000119197824 */ /* 0x000fe200078e0202 */
[----:B------:R-:W-:Y:S06]  /*10680*/  BRA `(.L_x_1136) ;  /* 0x00000000000c7947 */ /* 0x000fec0003800000 */
.L_x_1131:
[----:B------:R-:W-:Y:S02]  /*10690*/  IMAD.MOV.U32 R25, RZ, RZ, RZ ;  /* 0x000000ffff197224 */ /* 0x000fe400078e00ff */
[----:B------:R-:W-:Y:S02]  /*106a0*/  IMAD.U32 R24, RZ, RZ, UR6 ;  /* 0x00000006ff187e24 */ /* 0x000fe4000f8e00ff */
[----:B------:R-:W-:-:S07]  /*106b0*/  IMAD.MOV.U32 R26, RZ, RZ, RZ ;  /* 0x000000ffff1a7224 */ /* 0x000fce00078e00ff */
.L_x_1136:
[----:B------:R-:W-:-:S13]  /*106c0*/  ISETP.NE.AND P0, PT, R0, RZ, PT ;  /* 0x000000ff0000720c */ /* 0x000fda0003f05270 */
[----:B------:R-:W0:Y:S01]  /*106d0*/  @!P0 S2R R3, SR_CgaCtaId ;  /* 0x0000000000038919 */ /* 0x000e220000008800 */
[----:B------:R-:W-:-:S04]  /*106e0*/  @!P0 MOV R0, 0x400 ;  /* 0x0000040000008802 */ /* 0x000fc80000000f00 */
[----:B0-----:R-:W-:-:S05]  /*106f0*/  @!P0 LEA R0, R3, R0, 0x18 ;  /* 0x0000000003008211 */ /* 0x001fca00078ec0ff */
[----:B------:R2:W-:Y:S01]  /*10700*/  @!P0 STS.128 [R0+0x168d0], R24 ;  /* 0x0168d01800008388 */ /* 0x0005e20000000c00 */
[----:B------:R-:W-:Y:S06]  /*10710*/  BAR.ARV 0x5, 0x200 ;  /* 0x0148000000007b1d */ /* 0x000fec0000002000 */
.L_x_1129:
[----:B------:R3:W-:Y:S01]  /*10720*/  STL [R1+0x24], RZ ;  /* 0x000024ff01007387 */ /* 0x0007e20000100800 */
[----:B------:R-:W-:Y:S01]  /*10730*/  ULDC UR4, c[0x0][0xc3c] ;  /* 0x00030f0000047ab9 */ /* 0x000fe20000000800 */
[----:B------:R-:W-:Y:S01]  /*10740*/  IMAD.MOV.U32 R28, RZ, RZ, 0x1 ;  /* 0x00000001ff1c7424 */ /* 0x000fe200078e00ff */
[----:B-1----:R-:W-:Y:S01]  /*10750*/  ISETP.GE.AND P0, PT, R27, UR4, PT ;  /* 0x000000041b007c0c */ /* 0x002fe2000bf06270 */
[----:B------:R-:W-:-:S12]  /*10760*/  IMAD.MOV.U32 R18, RZ, RZ, RZ ;  /* 0x000000ffff127224 */ /* 0x000fd800078e00ff */
[----:B---3--:R-:W-:Y:S05]  /*10770*/  @P0 BRA `(.L_x_1137) ;  /* 0x0000005000980947 */ /* 0x008fea0003800000 */
[----:B------:R-:W1:Y:S01]  /*10780*/  S2R R5, SR_TID.X ;  /* 0x0000000000057919 */ /* 0x000e620000002100 */
[----:B------:R-:W3:Y:S01]  /*10790*/  S2UR UR5, SR_CgaCtaId ;  /* 0x00000000000579c3 */ /* 0x000ee20000008800 */
[----:B------:R-:W-:Y:S01]  /*107a0*/  UMOV UR4, 0x400 ;  /* 0x0000040000047882 */ /* 0x000fe20000000000 */
[----:B------:R-:W-:Y:S01]  /*107b0*/  BSSY B8, `(.L_x_1137) ;  /* 0x0000522000087945 */ /* 0x000fe20003800000 */
[----:B------:R4:W-:Y:S01]  /*107c0*/  STL [R1+0x24], RZ ;  /* 0x000024ff01007387 */ /* 0x0009e20000100800 */
[----:B------:R-:W-:Y:S01]  /*107d0*/  IMAD.MOV.U32 R28, RZ, RZ, 0x1 ;  /* 0x00000001ff1c7424 */ /* 0x000fe200078e00ff */
[----:B------:R-:W-:Y:S01]  /*107e0*/  ULDC UR37, c[0x0][0xc] ;  /* 0x0000030000257ab9 */ /* 0x000fe20000000800 */
[----:B------:R-:W-:Y:S01]  /*107f0*/  IMAD.MOV.U32 R18, RZ, RZ, RZ ;  /* 0x000000ffff127224 */ /* 0x000fe200078e00ff */
[----:B------:R-:W-:Y:S01]  /*10800*/  ULDC.64 UR38, c[0x0][0x198] ;  /* 0x0000660000267ab9 */ /* 0x000fe20000000a00 */
[----:B---3--:R-:W-:-:S06]  /*10810*/  ULEA UR4, UR5, UR4, 0x18 ;  /* 0x0000000405047291 */ /* 0x008fcc000f8ec03f */
[----:B------:R-:W-:Y:S01]  /*10820*/  IMAD.U32 R17, RZ, RZ, UR4 ;  /* 0x00000004ff117e24 */ /* 0x000fe2000f8e00ff */
[C---:B-1----:R-:W-:Y:S01]  /*10830*/  LOP3.LUT R4, R5.reuse, 0x7f, RZ, 0xc0, !PT ;  /* 0x0000007f05047812 */ /* 0x042fe200078ec0ff */
[----:B--2---:R-:W-:-:S04]  /*10840*/  IMAD.SHL.U32 R0, R5, 0x8, RZ ;  /* 0x0000000805007824 */ /* 0x004fc800078e00ff */
[----:B------:R-:W-:Y:S01]  /*10850*/  IMAD.SHL.U32 R3, R4, 0x8, RZ ;  /* 0x0000000804037824 */ /* 0x000fe200078e00ff */
[----:B0-----:R-:W-:Y:S02]  /*10860*/  LOP3.LUT R2, R0, 0x1f8, RZ, 0xc0, !PT ;  /* 0x000001f800027812 */ /* 0x001fe400078ec0ff */
[----:B------:R-:W-:Y:S02]  /*10870*/  SHF.R.U32.HI R4, RZ, 0x3, R4 ;  /* 0x00000003ff047819 */ /* 0x000fe40000011604 */
[----:B------:R-:W-:-:S04]  /*10880*/  LOP3.LUT R2, R2, 0x38, R5, 0x78, !PT ;  /* 0x0000003802027812 */ /* 0x000fc800078e7805 */
[----:B------:R-:W-:Y:S01]  /*10890*/  LOP3.LUT R2, R2, 0x200, R3, 0xf8, !PT ;  /* 0x0000020002027812 */ /* 0x000fe200078ef803 */
[----:B------:R-:W-:-:S04]  /*108a0*/  IMAD.SHL.U32 R3, R5, 0x10, RZ ;  /* 0x0000001005037824 */ /* 0x000fc800078e00ff */
[----:B------:R-:W-:Y:S01]  /*108b0*/  IMAD R0, R2, 0x2, R17 ;  /* 0x0000000202007824 */ /* 0x000fe200078e0211 */
[----:B------:R-:W-:-:S04]  /*108c0*/  LOP3.LUT R3, R4, 0x70, R3, 0xf8, !PT ;  /* 0x0000007004037812 */ /* 0x000fc800078ef803 */
[----:B------:R4:W-:Y:S03]  /*108d0*/  STL [R1+0x4], R0 ;  /* 0x0000040001007387 */ /* 0x0009e60000100800 */
.L_x_1237:
[----:B------:R-:W-:Y:S05]  /*108e0*/  YIELD ;  /* 0x0000000000007946 */ /* 0x000fea0003800000 */
[----:B------:R-:W-:Y:S01]  /*108f0*/  ULDC.64 UR4, c[0x0][0xa28] ;  /* 0x00028a0000047ab9 */ /* 0x000fe20000000a00 */
[----:B------:R-:W-:Y:S02]  /*10900*/  CS2R R8, SRZ ;  /* 0x0000000000087805 */ /* 0x000fe4000001ff00 */
[----:B------:R-:W-:Y:S01]  /*10910*/  ISETP.NE.U32.AND P0, PT, RZ, UR4, PT ;  /* 0x00000004ff007c0c */ /* 0x000fe2000bf05070 */
[----:B01----:R-:W0:Y:S01]  /*10920*/  LDC.64 R4, c[0x0][0xa00] ;  /* 0x00028000ff047b82 */ /* 0x003e220000000a00 */
[----:B----4-:R-:W-:Y:S01]  /*10930*/  IMAD.MOV.U32 R0, RZ, RZ, RZ ;  /* 0x000000ffff007224 */ /* 0x010fe200078e00ff */
[----:B------:R-:W-:Y:S01]  /*10940*/  ULDC.64 UR6, c[0x0][0xa08] ;  /* 0x0002820000067ab9 */ /* 0x000fe20000000a00 */
[----:B------:R-:W-:Y:S01]  /*10950*/  ISETP.NE.AND.EX P0, PT, RZ, UR5, PT, P0 ;  /* 0x00000005ff007c0c */ /* 0x000fe2000bf05300 */
[----:B------:R-:W-:-:S12]  /*10960*/  ULDC.64 UR4, c[0x0][0xa18] ;  /* 0x0002860000047ab9 */ /* 0x000fd80000000a00 */
[----:B------:R-:W1:Y:S02]  /*10970*/  @P0 LDC.64 R2, c[0x0][0xa28] ;  /* 0x00028a00ff020b82 */ /* 0x000e640000000a00 */
[----:B-1----:R-:W-:-:S05]  /*10980*/  @P0 IMAD.WIDE R2, R27, 0x4, R2 ;  /* 0x000000041b020825 */ /* 0x002fca00078e0202 */
[----:B------:R1:W5:Y:S01]  /*10990*/  @P0 LDG.E R8, desc[UR52][R2.64] ;  /* 0x0000003402080981 */ /* 0x000362000c1e1900 */
[----:B------:R-:W-:Y:S01]  /*109a0*/  ISETP.NE.U32.AND P0, PT, RZ, UR4, PT ;  /* 0x00000004ff007c0c */ /* 0x000fe2000bf05070 */
[----:B0-----:R-:W-:Y:S01]  /*109b0*/  IMAD.WIDE R4, R27, 0x4, R4 ;  /* 0x000000041b047825 */ /* 0x001fe200078e0204 */
[----:B------:R-:W-:Y:S02]  /*109c0*/  ISETP.NE.U32.AND P1, PT, RZ, UR6, PT ;  /* 0x00000006ff007c0c */ /* 0x000fe4000bf25070 */
[----:B------:R-:W-:Y:S01]  /*109d0*/  ISETP.NE.AND.EX P2, PT, RZ, UR5, PT, P0 ;  /* 0x00000005ff007c0c */ /* 0x000fe2000bf45300 */
[----:B------:R-:W-:Y:S01]  /*109e0*/  ULDC.64 UR4, c[0x0][0xa00] ;  /* 0x0002800000047ab9 */ /* 0x000fe20000000a00 */
[----:B------:R-:W-:Y:S02]  /*109f0*/  ISETP.NE.AND.EX P1, PT, RZ, UR7, PT, P1 ;  /* 0x00000007ff007c0c */ /* 0x000fe4000bf25310 */
[----:B------:R-:W-:Y:S01]  /*10a00*/  ISETP.NE.U32.AND P0, PT, RZ, UR4, PT ;  /* 0x00000004ff007c0c */ /* 0x000fe2000bf05070 */
[----:B-1----:R-:W0:Y:S03]  /*10a10*/  LDC.64 R2, c[0x0][0xa08] ;  /* 0x00028200ff027b82 */ /* 0x002e260000000a00 */
[----:B------:R-:W-:-:S05]  /*10a20*/  ISETP.NE.AND.EX P0, PT, RZ, UR5, PT, P0 ;  /* 0x00000005ff007c0c */ /* 0x000fca000bf05300 */
[----:B------:R-:W1:Y:S08]  /*10a30*/  @P2 LDC.64 R6, c[0x0][0xa18] ;  /* 0x00028600ff062b82 */ /* 0x000e700000000a00 */
[----:B--2---:R-:W2:Y:S01]  /*10a40*/  @P0 LDG.E R0, desc[UR52][R4.64] ;  /* 0x0000003404000981 */ /* 0x004ea2000c1e1900 */
[----:B------:R-:W-:Y:S01]  /*10a50*/  ULDC UR4, c[0x0][0x288] ;  /* 0x0000a20000047ab9 */ /* 0x000fe20000000800 */
[----:B0-----:R-:W-:-:S05]  /*10a60*/  IMAD.WIDE R2, R27, 0x4, R2 ;  /* 0x000000041b027825 */ /* 0x001fca00078e0202 */
[----:B------:R0:W5:Y:S01]  /*10a70*/  @P1 LDG.E R9, desc[UR52][R2.64] ;  /* 0x0000003402091981 */ /* 0x000162000c1e1900 */
[----:B-1----:R-:W-:-:S03]  /*10a80*/  @P2 IMAD.WIDE R6, R27, 0x4, R6 ;  /* 0x000000041b062825 */ /* 0x002fc600078e0206 */
[----:B--2---:R1:W-:Y:S02]  /*10a90*/  STL [R1+0x10], R0 ;  /* 0x0000100001007387 */ /* 0x0043e40000100800 */
[----:B-1----:R-:W-:Y:S01]  /*10aa0*/  IMAD.U32 R0, RZ, RZ, UR4 ;  /* 0x00000004ff007e24 */ /* 0x002fe2000f8e00ff */
[----:B------:R-:W-:-:S05]  /*10ab0*/  ULDC.64 UR4, c[0x0][0x418] ;  /* 0x0001060000047ab9 */ /* 0x000fca0000000a00 */
[----:B------:R-:W2:Y:S01]  /*10ac0*/  @P2 LDG.E R0, desc[UR52][R6.64] ;  /* 0x0000003406002981 */ /* 0x000ea2000c1e1900 */
[----:B------:R-:W-:-:S03]  /*10ad0*/  UISETP.NE.U32.AND UP0, UPT, UR4, URZ, UPT ;  /* 0x0000003f0400728c */ /* 0x000fc6000bf05070 */
[----:B------:R-:W-:Y:S01]  /*10ae0*/  ULDC UR4, c[0x0][0x424] ;  /* 0x0001090000047ab9 */ /* 0x000fe20000000800 */
[----:B------:R-:W-:-:S03]  /*10af0*/  UISETP.NE.AND.EX UP0, UPT, UR5, URZ, UPT, UP0 ;  /* 0x0000003f0500728c */ /* 0x000fc6000bf05300 */
[----:B------:R-:W-:Y:S01]  /*10b00*/  ULDC UR5, c[0x0][0x2f0] ;  /* 0x0000bc0000057ab9 */ /* 0x000fe20000000800 */
[----:B------:R-:W-:-:S04]  /*10b10*/  USEL UR4, UR4, 0x1, UP0 ;  /* 0x0000000104047887 */ /* 0x000fc80008000000 */
[----:B------:R-:W-:-:S06]  /*10b20*/  UIMAD UR4, UR4, UR5, URZ ;  /* 0x00000005040472a4 */ /* 0x000fcc000f8e023f */
[----:B------:R-:W-:Y:S01]  /*10b30*/  IMAD.U32 R11, RZ, RZ, UR4 ;  /* 0x00000004ff0b7e24 */ /* 0x000fe2000f8e00ff */
[----:B--2---:R0:W-:Y:S01]  /*10b40*/  STL [R1+0xc], R0 ;  /* 0x00000c0001007387 */ /* 0x0041e20000100800 */
[----:B------:R-:W-:Y:S01]  /*10b50*/  IMAD.MOV.U32 R10, RZ, RZ, R0 ;  /* 0x000000ffff0a7224 */ /* 0x000fe200078e0000 */
[----:B---3--:R-:W-:Y:S06]  /*10b60*/  @P2 BRA `(.L_x_1138) ;  /* 0x0000000000142947 */ /* 0x008fec0003800000 */
[----:B------:R-:W-:Y:S05]  /*10b70*/  @!P0 BRA `(.L_x_1138) ;  /* 0x0000000000108947 */ /* 0x000fea0003800000 */
[----:B------:R-:W2:Y:S04]  /*10b80*/  LDG.E R7, desc[UR52][R4.64] ;  /* 0x0000003404077981 */ /* 0x000ea8000c1e1900 */
[----:B0-----:R-:W2:Y:S02]  /*10b90*/  LDG.E R0, desc[UR52][R4.64+0x4] ;  /* 0x0000043404007981 */ /* 0x001ea4000c1e1900 */
[----:B--2---:R-:W-:-:S05]  /*10ba0*/  IMAD.IADD R10, R0, 0x1, -R7 ;  /* 0x00000001000a7824 */ /* 0x004fca00078e0a07 */
[----:B------:R1:W-:Y:S02]  /*10bb0*/  STL [R1+0xc], R10 ;  /* 0x00000c0a01007387 */ /* 0x0003e40000100800 */
.L_x_1138:
[----:B------:R-:W-:Y:S01]  /*10bc0*/  ULDC.64 UR4, c[0x0][0xa20] ;  /* 0x0002880000047ab9 */ /* 0x000fe20000000a00 */
[C---:B0-----:R-:W-:Y:S02]  /*10bd0*/  LOP3.LUT R0, R26.reuse, 0xff000000, RZ, 0xc0, !PT ;  /* 0xff0000001a007812 */ /* 0x041fe400078ec0ff */
[----:B------:R-:W-:Y:S02]  /*10be0*/  ISETP.NE.U32.AND P0, PT, RZ, UR4, PT ;  /* 0x00000004ff007c0c */ /* 0x000fe4000bf05070 */
[----:B------:R-:W-:Y:S02]  /*10bf0*/  SHF.R.U32.HI R5, RZ, 0x8, R0 ;  /* 0x00000008ff057819 */ /* 0x000fe40000011600 */
[----:B------:R-:W-:Y:S02]  /*10c00*/  ISETP.NE.AND.EX P0, PT, RZ, UR5, PT, P0 ;  /* 0x00000005ff007c0c */ /* 0x000fe4000bf05300 */
[C---:B------:R-:W-:Y:S02]  /*10c10*/  LOP3.LUT R0, R26.reuse, 0xff0000, RZ, 0xc0, !PT ;  /* 0x00ff00001a007812 */ /* 0x040fe400078ec0ff */
[----:B------:R-:W-:Y:S01]  /*10c20*/  LOP3.LUT R16, R26, 0xffff, RZ, 0xc0, !PT ;  /* 0x0000ffff1a107812 */ /* 0x000fe200078ec0ff */
[----:B-----5:R-:W-:Y:S01]  /*10c30*/  IMAD.IADD R26, R9, 0x1, R8 ;  /* 0x00000001091a7824 */ /* 0x020fe200078e0208 */
[----:B------:R-:W-:-:S07]  /*10c40*/  LEA.HI R0, R0, R5, RZ, 0x10 ;  /* 0x0000000500007211 */ /* 0x000fce00078f80ff */
[----:B------:R-:W-:Y:S05]  /*10c50*/  @!P0 BRA `(.L_x_1139) ;  /* 0x0000000000108947 */ /* 0x000fea0003800000 */
[----:B------:R-:W0:Y:S02]  /*10c60*/  LDC.64 R2, c[0x0][0xa20] ;  /* 0x00028800ff027b82 */ /* 0x000e240000000a00 */
[----:B0-----:R-:W-:-:S05]  /*10c70*/  IMAD.WIDE R2, R27, 0x4, R2 ;  /* 0x000000041b027825 */ /* 0x001fca00078e0202 */
[----:B------:R0:W5:Y:S01]  /*10c80*/  LDG.E R11, desc[UR52][R2.64] ;  /* 0x00000034020b7981 */ /* 0x000162000c1e1900 */
[----:B------:R-:W-:Y:S05]  /*10c90*/  BRA `(.L_x_1140) ;  /* 0x0000000000107947 */ /* 0x000fea0003800000 */
.L_x_1139:
[----:B------:R-:W-:Y:S05]  /*10ca0*/  @!P1 BRA `(.L_x_1140) ;  /* 0x00000000000c9947 */ /* 0x000fea0003800000 */
[----:B------:R-:W2:Y:S04]  /*10cb0*/  LDG.E R4, desc[UR52][R2.64] ;  /* 0x0000003402047981 */ /* 0x000ea8000c1e1900 */
[----:B------:R-:W2:Y:S02]  /*10cc0*/  LDG.E R11, desc[UR52][R2.64+0x4] ;  /* 0x00000434020b7981 */ /* 0x000ea4000c1e1900 */
[----:B--2---:R-:W-:-:S07]  /*10cd0*/  IMAD.IADD R11, R11, 0x1, -R4 ;  /* 0x000000010b0b7824 */ /* 0x004fce00078e0a04 */
.L_x_1140:
[----:B0-----:R-:W0:Y:S01]  /*10ce0*/  LDC R2, c[0x0][0x448] ;  /* 0x00011200ff027b82 */ /* 0x001e220000000800 */
[----:B------:R-:W-:Y:S02]  /*10cf0*/  IMAD R12, R25, 0xc0, RZ ;  /* 0x000000c0190c7824 */ /* 0x000fe400078e02ff */
[----:B-----5:R-:W-:Y:S02]  /*10d00*/  IMAD.IADD R8, R11, 0x1, -R8 ;  /* 0x000000010b087824 */ /* 0x020fe400078e0a08 */
[----:B------:R-:W-:Y:S01]  /*10d10*/  VIADD R5, R12, 0xbf ;  /* 0x000000bf0c057836 */ /* 0x000fe20000000000 */
[----:B------:R2:W-:Y:S01]  /*10d20*/  STL [R1+0x8], R12 ;  /* 0x0000080c01007387 */ /* 0x0005e20000100800 */
[----:B0-----:R-:W-:Y:S02]  /*10d30*/  ISETP.NE.AND P1, PT, R2, 0x1, PT ;  /* 0x000000010200780c */ /* 0x001fe40003f25270 */
[----:B------:R-:W0:Y:S11]  /*10d40*/  LDC.64 R2, c[0x0][0x9e0] ;  /* 0x00027800ff027b82 */ /* 0x000e360000000a00 */
[----:B------:R-:W3:Y:S08]  /*10d50*/  @P1 LDC R6, c[0x0][0x44c] ;  /* 0x00011300ff061b82 */ /* 0x000ef00000000800 */
[----:B------:R-:W4:Y:S01]  /*10d60*/  @P1 LDC R4, c[0x0][0x450] ;  /* 0x00011400ff041b82 */ /* 0x000f220000000800 */
[----:B0-----:R-:W-:Y:S01]  /*10d70*/  ISETP.GE.AND P2, PT, R3, 0x1, PT ;  /* 0x000000010300780c */ /* 0x001fe20003f46270 */
[----:B---3--:R-:W-:Y:S01]  /*10d80*/  @P1 IMAD.HI.U32 R7, R5, R6, RZ ;  /* 0x0000000605071227 */ /* 0x008fe200078e00ff */
[----:B------:R-:W-:-:S04]  /*10d90*/  IADD3 R6, R8, 0x1, -R10 ;  /* 0x0000000108067810 */ /* 0x000fc80007ffe80a */
[----:B----4-:R-:W-:Y:S01]  /*10da0*/  @P1 SHF.R.U32.HI R5, RZ, R4, R7 ;  /* 0x00000004ff051219 */ /* 0x010fe20000011607 */
[----:B------:R-:W-:-:S05]  /*10db0*/  VIADD R4, R8, 0x7f ;  /* 0x0000007f08047836 */ /* 0x000fca0000000000 */
[----:B------:R-:W-:-:S04]  /*10dc0*/  SHF.R.S32.HI R7, RZ, 0x1f, R4 ;  /* 0x0000001fff077819 */ /* 0x000fc80000011404 */
[----:B------:R-:W-:Y:S01]  /*10dd0*/  LEA.HI R4, R7, R4, RZ, 0x7 ;  /* 0x0000000407047211 */ /* 0x000fe200078f38ff */
[----:B------:R-:W-:-:S03]  /*10de0*/  IMAD.IADD R7, R6, 0x1, R5 ;  /* 0x0000000106077824 */ /* 0x000fc600078e0205 */
[----:B------:R-:W-:Y:S01]  /*10df0*/  SHF.R.S32.HI R9, RZ, 0x7, R4 ;  /* 0x00000007ff097819 */ /* 0x000fe20000011404 */
[----:B------:R-:W-:-:S04]  /*10e00*/  IMAD.IADD R2, R7, 0x1, R2 ;  /* 0x0000000107027824 */ /* 0x000fc800078e0202 */
[----:B------:R2:W-:Y:S01]  /*10e10*/  STL [R1+0x40], R9 ;  /* 0x0000400901007387 */ /* 0x0005e20000100800 */
[----:B------:R-:W-:Y:S05]  /*10e20*/  @!P2 BRA `(.L_x_1141) ;  /* 0x000000000048a947 */ /* 0x000fea0003800000 */
[C---:B------:R-:W-:Y:S01]  /*10e30*/  ISETP.GT.AND P0, PT, R7.reuse, RZ, PT ;  /* 0x000000ff0700720c */ /* 0x040fe20003f04270 */
[----:B------:R-:W-:Y:S01]  /*10e40*/  BSSY B0, `(.L_x_1142) ;  /* 0x000000e000007945 */ /* 0x000fe20003800000 */
[----:B------:R-:W-:-:S11]  /*10e50*/  VIADD R6, R7, 0xffffffff ;  /* 0xffffffff07067836 */ /* 0x000fd60000000000 */
[----:B------:R-:W-:Y:S05]  /*10e60*/  @P0 BRA `(.L_x_1143) ;  /* 0x00000000001c0947 */ /* 0x000fea0003800000 */
[----:B------:R-:W-:Y:S01]  /*10e70*/  ISETP.NE.AND P0, PT, R3, 0x1, PT ;  /* 0x000000010300780c */ /* 0x000fe20003f05270 */
[----:B------:R-:W-:-:S12]  /*10e80*/  IMAD.MOV R7, RZ, RZ, -R7 ;  /* 0x000000ffff077224 */ /* 0x000fd800078e0a07 */
[----:B------:R-:W0:Y:S02]  /*10e90*/  @P0 LDC.64 R4, c[0x0][0x9e8] ;  /* 0x00027a00ff040b82 */ /* 0x000e240000000a00 */
[----:B0-----:R-:W-:-:S05]  /*10ea0*/  @P0 IMAD.HI.U32 R4, R7, R4, RZ ;  /* 0x0000000407040227 */ /* 0x001fca00078e00ff */
[----:B------:R-:W-:-:S04]  /*10eb0*/  @P0 SHF.R.U32.HI R7, RZ, R5, R4 ;  /* 0x00000005ff070219 */ /* 0x000fc80000011604 */
[----:B------:R-:W-:Y:S01]  /*10ec0*/  LOP3.LUT R6, RZ, R7, RZ, 0x33, !PT ;  /* 0x00000007ff067212 */ /* 0x000fe200078e33ff */
[----:B------:R-:W-:Y:S06]  /*10ed0*/  BRA `(.L_x_1144) ;  /* 0x0000000000107947 */ /* 0x000fec0003800000 */
.L_x_1143:
[----:B------:R-:W-:-:S13]  /*10ee0*/  ISETP.NE.AND P0, PT, R3, 0x1, PT ;  /* 0x000000010300780c */ /* 0x000fda0003f05270 */
[----:B------:R-:W0:Y:S02]  /*10ef0*/  @P0 LDC.64 R4, c[0x0][0x9e8] ;  /* 0x00027a00ff040b82 */ /* 0x000e240000000a00 */
[----:B0-----:R-:W-:-:S05]  /*10f00*/  @P0 IMAD.HI.U32 R4, R6, R4, RZ ;  /* 0x0000000406040227 */ /* 0x001fca00078e00ff */
[----:B------:R-:W-:-:S07]  /*10f10*/  @P0 SHF.R.U32.HI R6, RZ, R5, R4 ;  /* 0x00000005ff060219 */ /* 0x000fce0000011604 */
.L_x_1144:
[----:B------:R-:W-:Y:S05]  /*10f20*/  BSYNC B0 ;  /* 0x0000000000007941 */ /* 0x000fea0003800000 */
.L_x_1142:
[----:B------:R-:W-:-:S05]  /*10f30*/  IMAD R5, R6, R3, R3 ;  /* 0x0000000306057224 */ /* 0x000fca00078e0203 */
[----:B------:R-:W-:-:S07]  /*10f40*/  VIMNMX R2, R2, R5, PT ;  /* 0x0000000502027248 */ /* 0x000fce0003fe0100 */
.L_x_1141:
[----:B------:R-:W0:Y:S01]  /*10f50*/  @P1 LDC R4, c[0x0][0x44c] ;  /* 0x00011300ff041b82 */ /* 0x000e220000000800 */
[----:B------:R-:W-:Y:S01]  /*10f60*/  VIADD R2, R2, 0x7f ;  /* 0x0000007f02027836 */ /* 0x000fe20000000000 */
[----:B------:R-:W-:Y:S01]  /*10f70*/  ULDC UR4, c[0x0][0x9dc] ;  /* 0x0002770000047ab9 */ /* 0x000fe20000000800 */
[----:B------:R-:W-:-:S05]  /*10f80*/  IMAD.MOV.U32 R5, RZ, RZ, R12 ;  /* 0x000000ffff057224 */ /* 0x000fca00078e000c */
[----:B------:R-:W3:Y:S01]  /*10f90*/  @P1 LDC R7, c[0x0][0x450] ;  /* 0x00011400ff071b82 */ /* 0x000ee20000000800 */
[----:B0-----:R-:W-:-:S05]  /*10fa0*/  @P1 IMAD.HI.U32 R4, R12, R4, RZ ;  /* 0x000000040c041227 */ /* 0x001fca00078e00ff */
[----:B---3--:R-:W-:Y:S02]  /*10fb0*/  @P1 SHF.R.U32.HI R5, RZ, R7, R4 ;  /* 0x00000007ff051219 */ /* 0x008fe40000011604 */
[----:B------:R-:W-:Y:S02]  /*10fc0*/  SHF.R.S32.HI R7, RZ, 0x1f, R2 ;  /* 0x0000001fff077819 */ /* 0x000fe40000011402 */
[----:B------:R-:W-:Y:S02]  /*10fd0*/  IADD3 R8, R5, R8, -R10 ;  /* 0x0000000805087210 */ /* 0x000fe40007ffe80a */
[----:B------:R-:W-:-:S04]  /*10fe0*/  LEA.HI R7, R7, R2, RZ, 0x7 ;  /* 0x0000000207077211 */ /* 0x000fc800078f38ff */
[----:B------:R-:W-:-:S04]  /*10ff0*/  SHF.R.S32.HI R2, RZ, 0x7, R7 ;  /* 0x00000007ff027819 */ /* 0x000fc80000011407 */
[----:B------:R-:W-:Y:S01]  /*11000*/  VIMNMX R6, R9, R2, PT ;  /* 0x0000000209067248 */ /* 0x000fe20003fe0100 */
[----:B------:R0:W-:Y:S02]  /*11010*/  STL [R1+0x3c], R2 ;  /* 0x00003c0201007387 */ /* 0x0001e40000100800 */
[----:B0-----:R-:W-:Y:S01]  /*11020*/  VIADD R2, R8, -UR4 ;  /* 0x8000000408027c36 */ /* 0x001fe20008000000 */
[----:B------:R-:W-:Y:S06]  /*11030*/  @!P2 BRA `(.L_x_1145) ;  /* 0x000000000048a947 */ /* 0x000fec0003800000 */
[----:B------:R-:W-:Y:S01]  /*11040*/  IMAD.MOV.U32 R7, RZ, RZ, R8 ;  /* 0x000000ffff077224 */ /* 0x000fe200078e0008 */
[----:B------:R-:W-:Y:S04]  /*11050*/  BSSY B0, `(.L_x_1146) ;  /* 0x000000e000007945 */ /* 0x000fe80003800000 */
[----:B------:R-:W-:-:S13]  /*11060*/  ISETP.GT.AND P0, PT, R7, -0x1, PT ;  /* 0xffffffff0700780c */ /* 0x000fda0003f04270 */
[----:B------:R-:W-:Y:S05]  /*11070*/  @P0 BRA `(.L_x_1147) ;  /* 0x00000000001c0947 */ /* 0x000fea0003800000 */
[----:B------:R-:W-:Y:S02]  /*11080*/  ISETP.NE.AND P0, PT, R3, 0x1, PT ;  /* 0x000000010300780c */ /* 0x000fe40003f05270 */
[----:B------:R-:W-:-:S11]  /*11090*/  LOP3.LUT R7, RZ, R7, RZ, 0x33, !PT ;  /* 0x00000007ff077212 */ /* 0x000fd600078e33ff */
[----:B------:R-:W0:Y:S02]  /*110a0*/  @P0 LDC.64 R4, c[0x0][0x9e8] ;  /* 0x00027a00ff040b82 */ /* 0x000e240000000a00 */
[----:B0-----:R-:W-:-:S05]  /*110b0*/  @P0 IMAD.HI.U32 R4, R7, R4, RZ ;  /* 0x0000000407040227 */ /* 0x001fca00078e00ff */
[----:B------:R-:W-:-:S04]  /*110c0*/  @P0 SHF.R.U32.HI R7, RZ, R5, R4 ;  /* 0x00000005ff070219 */ /* 0x000fc80000011604 */
[----:B------:R-:W-:Y:S01]  /*110d0*/  LOP3.LUT R7, RZ, R7, RZ, 0x33, !PT ;  /* 0x00000007ff077212 */ /* 0x000fe200078e33ff */
[----:B------:R-:W-:Y:S06]  /*110e0*/  BRA `(.L_x_1148) ;  /* 0x0000000000107947 */ /* 0x000fec0003800000 */
.L_x_1147:
[----:B------:R-:W-:-:S13]  /*110f0*/  ISETP.NE.AND P0, PT, R3, 0x1, PT ;  /* 0x000000010300780c */ /* 0x000fda0003f05270 */
[----:B------:R-:W0:Y:S02]  /*11100*/  @P0 LDC.64 R4, c[0x0][0x9e8] ;  /* 0x00027a00ff040b82 */ /* 0x000e240000000a00 */
[----:B0-----:R-:W-:-:S05]  /*11110*/  @P0 IMAD.HI.U32 R4, R7, R4, RZ ;  /* 0x0000000407040227 */ /* 0x001fca00078e00ff */
[----:B------:R-:W-:-:S07]  /*11120*/  @P0 SHF.R.U32.HI R7, RZ, R5, R4 ;  /* 0x00000005ff070219 */ /* 0x000fce0000011604 */
.L_x_1148:
[----:B------:R-:W-:Y:S05]  /*11130*/  BSYNC B0 ;  /* 0x0000000000007941 */ /* 0x000fea0003800000 */
.L_x_1146:
[----:B------:R-:W-:-:S05]  /*11140*/  IMAD R3, R7, R3, RZ ;  /* 0x0000000307037224 */ /* 0x000fca00078e02ff */
[----:B------:R-:W-:-:S07]  /*11150*/  VIMNMX R2, R2, R3, !PT ;  /* 0x0000000302027248 */ /* 0x000fce0007fe0100 */
.L_x_1145:
[----:B------:R-:W-:Y:S01]  /*11160*/  SHF.R.S32.HI R3, RZ, 0x1f, R2 ;  /* 0x0000001fff037819 */ /* 0x000fe20000011402 */
[----:B------:R-:W-:Y:S01]  /*11170*/  IMAD.MOV.U32 R5, RZ, RZ, RZ ;  /* 0x000000ffff057224 */ /* 0x000fe200078e00ff */
[----:B------:R-:W-:Y:S01]  /*11180*/  SHF.R.U32.HI R4, RZ, 0x10, R0 ;  /* 0x00000010ff047819 */ /* 0x000fe20000011600 */
[----:B------:R-:W-:Y:S01]  /*11190*/  BSSY B0, `(.L_x_1149) ;  /* 0x0000029000007945 */ /* 0x000fe20003800000 */
[----:B------:R-:W-:Y:S01]  /*111a0*/  LEA.HI R3, R3, R2, RZ, 0x7 ;  /* 0x0000000203037211 */ /* 0x000fe200078f38ff */
[----:B--2---:R-:W-:Y:S01]  /*111b0*/  IMAD.MOV.U32 R12, RZ, RZ, R5 ;  /* 0x000000ffff0c7224 */ /* 0x004fe200078e0005 */
[----:B------:R-:W-:Y:S02]  /*111c0*/  ISETP.NE.AND P0, PT, R4, RZ, PT ;  /* 0x000000ff0400720c */ /* 0x000fe40003f05270 */
[----:B------:R-:W-:Y:S02]  /*111d0*/  SHF.R.S32.HI R3, RZ, 0x7, R3 ;  /* 0x00000007ff037819 */ /* 0x000fe40000011403 */
[----:B-1----:R-:W-:-:S02]  /*111e0*/  LOP3.LUT R10, R0, 0xff, RZ, 0xc0, !PT ;  /* 0x000000ff000a7812 */ /* 0x002fc400078ec0ff */
[----:B------:R-:W-:-:S04]  /*111f0*/  VIMNMX R11, RZ, R3, !PT ;  /* 0x00000003ff0b7248 */ /* 0x000fc80007fe0100 */
[----:B------:R-:W-:Y:S01]  /*11200*/  ISETP.GT.AND P1, PT, R6, R11, PT ;  /* 0x0000000b0600720c */ /* 0x000fe20003f24270 */
[----:B------:R0:W-:Y:S02]  /*11210*/  STL [R1+0x14], R11 ;  /* 0x0000140b01007387 */ /* 0x0001e40000100800 */
[----:B------:R-:W1:Y:S02]  /*11220*/  @!P0 LDC R4, c[0x0][0x9f0] ;  /* 0x00027c00ff048b82 */ /* 0x000e640000000800 */
[----:B------:R0:W-:Y:S04]  /*11230*/  STL [R1+0x18], R5 ;  /* 0x0000180501007387 */ /* 0x0001e80000100800 */
[----:B------:R0:W-:Y:S04]  /*11240*/  STL [R1+0x34], R10 ;  /* 0x0000340a01007387 */ /* 0x0001e80000100800 */
[----:B------:R-:W-:Y:S05]  /*11250*/  @!P1 BRA `(.L_x_1150) ;  /* 0x0000000000709947 */ /* 0x000fea0003800000 */
[-C--:B-1----:R-:W-:Y:S01]  /*11260*/  IABS R0, R4.reuse ;  /* 0x0000000400007213 */ /* 0x082fe20000000000 */
[----:B------:R-:W-:Y:S01]  /*11270*/  IMAD.MOV.U32 R2, RZ, RZ, RZ ;  /* 0x000000ffff027224 */ /* 0x000fe200078e00ff */
[----:B------:R-:W-:Y:S02]  /*11280*/  IABS R7, R4 ;  /* 0x0000000400077213 */ /* 0x000fe40000000000 */
[----:B------:R-:W1:Y:S03]  /*11290*/  I2F.RP R8, R0 ;  /* 0x0000000000087306 */ /* 0x000e660000209400 */
[----:B------:R-:W-:-:S05]  /*112a0*/  IMAD.MOV R7, RZ, RZ, -R7 ;  /* 0x000000ffff077224 */ /* 0x000fca00078e0a07 */
[----:B-1----:R-:W1:Y:S02]  /*112b0*/  MUFU.RCP R8, R8 ;  /* 0x0000000800087308 */ /* 0x002e640000001000 */
[----:B-1----:R-:W-:-:S06]  /*112c0*/  VIADD R9, R8, 0xffffffe ;  /* 0x0ffffffe08097836 */ /* 0x002fcc0000000000 */
[----:B------:R-:W0:Y:S02]  /*112d0*/  F2I.FTZ.U32.TRUNC.NTZ R3, R9 ;  /* 0x0000000900037305 */ /* 0x000e24000021f000 */
[----:B0-----:R-:W-:-:S04]  /*112e0*/  IMAD.MOV R5, RZ, RZ, -R3 ;  /* 0x000000ffff057224 */ /* 0x001fc800078e0a03 */
[----:B------:R-:W-:-:S04]  /*112f0*/  IMAD R5, R5, R0, RZ ;  /* 0x0000000005057224 */ /* 0x000fc800078e02ff */
[----:B------:R-:W-:Y:S01]  /*11300*/  IMAD.HI.U32 R5, R3, R5, R2 ;  /* 0x0000000503057227 */ /* 0x000fe200078e0002 */
[----:B------:R-:W-:-:S05]  /*11310*/  IADD3 R3, R4, -0x1, R6 ;  /* 0xffffffff04037810 */ /* 0x000fca0007ffe006 */
[----:B------:R-:W-:-:S05]  /*11320*/  IMAD.IADD R3, R3, 0x1, -R11 ;  /* 0x0000000103037824 */ /* 0x000fca00078e0a0b */
        /* <DEDUP_REMOVED lines=15> */
.L_x_1150:
[----:B------:R-:W-:Y:S05]  /*11420*/  BSYNC B0 ;  /* 0x0000000000007941 */ /* 0x000fea0003800000 */
.L_x_1149:
[----:B------:R-:W-:Y:S01]  /*11430*/  IMAD.MOV.U32 R0, RZ, RZ, R12 ;  /* 0x000000ffff007224 */ /* 0x000fe200078e000c */
[----:B------:R-:W-:Y:S03]  /*11440*/  BSSY B7, `(.L_x_1151) ;  /* 0x0000354000077945 */ /* 0x000fe60003800000 */
[----:B------:R-:W-:-:S05]  /*11450*/  IMAD R29, R10, R0, R11 ;  /* 0x000000000a1d7224 */ /* 0x000fca00078e020b */
[----:B------:R-:W-:-:S04]  /*11460*/  VIADDMNMX R22, R29, R0, R6, PT ;  /* 0x000000001d167246 */ /* 0x000fc80003800106 */
[----:B------:R-:W-:Y:S01]  /*11470*/  ISETP.GT.AND P0, PT, R22, R29, PT ;  /* 0x0000001d1600720c */ /* 0x000fe20003f04270 */
[----:B------:R3:W-:-:S12]  /*11480*/  STL [R1+0x1c], R22 ;  /* 0x00001c1601007387 */ /* 0x0007d80000100800 */
[----:B---3--:R-:W-:Y:S05]  /*11490*/  @P0 BRA `(.L_x_1152) ;  /* 0x0000000000440947 */ /* 0x008fea0003800000 */
[----:B------:R-:W3:Y:S02]  /*114a0*/  S2R R0, SR_TID.X ;  /* 0x0000000000007919 */ /* 0x000ee40000002100 */
[----:B---3--:R-:W-:-:S04]  /*114b0*/  LOP3.LUT R0, R0, 0x7f, RZ, 0xc0, !PT ;  /* 0x0000007f00007812 */ /* 0x008fc800078ec0ff */
[----:B------:R-:W-:-:S13]  /*114c0*/  ISETP.NE.AND P0, PT, R0, RZ, PT ;  /* 0x000000ff0000720c */ /* 0x000fda0003f05270 */
[----:B------:R-:W-:Y:S05]  /*114d0*/  @P0 BRA `(.L_x_1153) ;  /* 0x0000003400280947 */ /* 0x000fea0003800000 */
[----:B------:R-:W3:Y:S01]  /*114e0*/  S2R R7, SR_LANEID ;  /* 0x0000000000077919 */ /* 0x000ee20000000000 */
[----:B------:R-:W-:Y:S01]  /*114f0*/  VOTEU.ANY UR4, UPT, PT ;  /* 0x0000000000047886 */ /* 0x000fe200038e0100 */
[----:B------:R-:W4:Y:S01]  /*11500*/  LDC.64 R2, c[0x0][0xc60] ;  /* 0x00031800ff027b82 */ /* 0x000f220000000a00 */
[----:B------:R-:W3:Y:S08]  /*11510*/  FLO.U32 R0, UR4 ;  /* 0x0000000400007d00 */ /* 0x000ef000080e0000 */
[----:B0-----:R-:W4:Y:S01]  /*11520*/  POPC R5, UR4 ;  /* 0x0000000400057d09 */ /* 0x001f220008000000 */
[----:B---3--:R-:W-:-:S13]  /*11530*/  ISETP.EQ.U32.AND P0, PT, R0, R7, PT ;  /* 0x000000070000720c */ /* 0x008fda0003f02070 */
[----:B----4-:R-:W3:Y:S01]  /*11540*/  @P0 ATOMG.E.ADD.STRONG.GPU PT, R3, desc[UR52][R2.64], R5 ;  /* 0x00000005020309a8 */ /* 0x010ee200081ee1f4 */
[----:B-1----:R-:W0:Y:S02]  /*11550*/  S2R R4, SR_LTMASK ;  /* 0x0000000000047919 */ /* 0x002e240000003900 */
[----:B0-----:R-:W-:-:S04]  /*11560*/  LOP3.LUT R4, R4, UR4, RZ, 0xc0, !PT ;  /* 0x0000000404047c12 */ /* 0x001fc8000f8ec0ff */
[----:B------:R-:W0:Y:S01]  /*11570*/  POPC R7, R4 ;  /* 0x0000000400077309 */ /* 0x000e220000000000 */
[----:B---3--:R-:W0:Y:S02]  /*11580*/  SHFL.IDX PT, R0, R3, R0, 0x1f ;  /* 0x00001f0003007589 */ /* 0x008e2400000e0000 */
[----:B0-----:R-:W-:Y:S01]  /*11590*/  IADD3 R24, R0, UR37, R7 ;  /* 0x0000002500187c10 */ /* 0x001fe2000fffe007 */
[----:B------:R-:W-:Y:S06]  /*115a0*/  BRA `(.L_x_1153) ;  /* 0x0000003000f47947 */ /* 0x000fec0003800000 */
.L_x_1152:
        /* <DEDUP_REMOVED lines=8> */
[----:B-1----:R-:W-:Y:S02]  /*11630*/  IMAD.U32 R4, RZ, RZ, UR6 ;  /* 0x00000006ff047e24 */ /* 0x002fe4000f8e00ff */
[----:B------:R-:W1:Y:S01]  /*11640*/  LDC.64 R2, c[0x4][R2] ;  /* 0x0100000002027b82 */ /* 0x000e620000000a00 */
[----:B0-----:R-:W-:Y:S02]  /*11650*/  IMAD.U32 R5, RZ, RZ, UR7 ;  /* 0x00000007ff057e24 */ /* 0x001fe4000f8e00ff */
[----:B------:R-:W-:Y:S02]  /*11660*/  IMAD.U32 R6, RZ, RZ, UR8 ;  /* 0x00000008ff067e24 */ /* 0x000fe4000f8e00ff */
[----:B------:R-:W-:-:S02]  /*11670*/  IMAD.U32 R7, RZ, RZ, UR9 ;  /* 0x00000009ff077e24 */ /* 0x000fc4000f8e00ff */
[----:B------:R-:W-:Y:S02]  /*11680*/  IMAD.U32 R10, RZ, RZ, UR4 ;  /* 0x00000004ff0a7e24 */ /* 0x000fe4000f8e00ff */
[----:B------:R-:W-:Y:S02]  /*11690*/  IMAD.U32 R11, RZ, RZ, UR5 ;  /* 0x00000005ff0b7e24 */ /* 0x000fe4000f8e00ff */
[----:B------:R-:W-:Y:S02]  /*116a0*/  IMAD.MOV.U32 R8, RZ, RZ, 0x70 ;  /* 0x00000070ff087424 */ /* 0x000fe400078e00ff */
[----:B--2---:R-:W-:Y:S02]  /*116b0*/  IMAD.MOV.U32 R12, RZ, RZ, 0x1 ;  /* 0x00000001ff0c7424 */ /* 0x004fe400078e00ff */
[----:B------:R-:W-:-:S07]  /*116c0*/  IMAD.MOV.U32 R13, RZ, RZ, RZ ;  /* 0x000000ffff0d7224 */ /* 0x000fce00078e00ff */
[----:B------:R-:W-:-:S07]  /*116d0*/  LEPC R20, `(.L_x_1155) ;  /* 0x000000001014794e */ /* 0x000fce0000000000 */
[----:B-1----:R-:W-:Y:S05]  /*116e0*/  CALL.ABS.NOINC R2 ;  /* 0x0000000002007343 */ /* 0x002fea0003c00000 */
.L_x_1155:
[----:B------:R-:W-:Y:S05]  /*116f0*/  BSYNC B6 ;  /* 0x0000000000067941 */ /* 0x000fea0003800000 */
.L_x_1154:
        /* <DEDUP_REMOVED lines=9> */
[----:B-1----:R-:W-:Y:S02]  /*11790*/  IMAD.U32 R4, RZ, RZ, UR6 ;  /* 0x00000006ff047e24 */ /* 0x002fe4000f8e00ff */
[----:B0-----:R-:W-:Y:S02]  /*117a0*/  IMAD.U32 R5, RZ, RZ, UR7 ;  /* 0x00000007ff057e24 */ /* 0x001fe4000f8e00ff */
[----:B------:R-:W-:Y:S02]  /*117b0*/  IMAD.U32 R6, RZ, RZ, UR8 ;  /* 0x00000008ff067e24 */ /* 0x000fe4000f8e00ff */
[----:B------:R-:W-:-:S02]  /*117c0*/  IMAD.U32 R7, RZ, RZ, UR9 ;  /* 0x00000009ff077e24 */ /* 0x000fc4000f8e00ff */
[----:B------:R-:W-:Y:S02]  /*117d0*/  IMAD.U32 R10, RZ, RZ, UR4 ;  /* 0x00000004ff0a7e24 */ /* 0x000fe4000f8e00ff */
[----:B------:R-:W-:Y:S02]  /*117e0*/  IMAD.U32 R11, RZ, RZ, UR5 ;  /* 0x00000005ff0b7e24 */ /* 0x000fe4000f8e00ff */
[----:B------:R-:W-:Y:S02]  /*117f0*/  IMAD.MOV.U32 R8, RZ, RZ, 0x70 ;  /* 0x00000070ff087424 */ /* 0x000fe400078e00ff */
[----:B--2---:R-:W-:Y:S02]  /*11800*/  IMAD.MOV.U32 R12, RZ, RZ, 0x1 ;  /* 0x00000001ff0c7424 */ /* 0x004fe400078e00ff */
[----:B---3--:R-:W-:-:S07]  /*11810*/  IMAD.MOV.U32 R13, RZ, RZ, RZ ;  /* 0x000000ffff0d7224 */ /* 0x008fce00078e00ff */
[----:B------:R-:W-:-:S07]  /*11820*/  LEPC R20, `(.L_x_1158) ;  /* 0x000000001014794e */ /* 0x000fce0000000000 */
[----:B----4-:R-:W-:Y:S05]  /*11830*/  CALL.ABS.NOINC R2 ;  /* 0x0000000002007343 */ /* 0x010fea0003c00000 */
.L_x_1158:
[----:B------:R0:W1:Y:S01]  /*11840*/  LDC.64 R2, c[0x4][R19] ;  /* 0x0100000013027b82 */ /* 0x0000620000000a00 */
[----:B------:R-:W-:Y:S01]  /*11850*/  ULDC.64 UR6, c[0x4][0xa8] ;  /* 0x01002a0000067ab9 */ /* 0x000fe20000000a00 */
[----:B------:R-:W-:Y:S01]  /*11860*/  ULDC.64 UR8, c[0x4][0xb0] ;  /* 0x01002c0000087ab9 */ /* 0x000fe20000000a00 */
[----:B------:R-:W-:Y:S01]  /*11870*/  ULDC.64 UR4, c[0x4][0x18] ;  /* 0x0100060000047ab9 */ /* 0x000fe20000000a00 */
[----:B------:R-:W-:Y:S02]  /*11880*/  IMAD.U32 R4, RZ, RZ, UR6 ;  /* 0x00000006ff047e24 */ /* 0x000fe4000f8e00ff */
[----:B------:R-:W-:Y:S02]  /*11890*/  IMAD.U32 R5, RZ, RZ, UR7 ;  /* 0x00000007ff057e24 */ /* 0x000fe4000f8e00ff */
[----:B------:R-:W-:Y:S02]  /*118a0*/  IMAD.U32 R6, RZ, RZ, UR8 ;  /* 0x00000008ff067e24 */ /* 0x000fe4000f8e00ff */
[----:B------:R-:W-:-:S02]  /*118b0*/  IMAD.U32 R7, RZ, RZ, UR9 ;  /* 0x00000009ff077e24 */ /* 0x000fc4000f8e00ff */
[----:B------:R-:W-:Y:S02]  /*118c0*/  IMAD.U32 R10, RZ, RZ, UR4 ;  /* 0x00000004ff0a7e24 */ /* 0x000fe4000f8e00ff */
[----:B------:R-:W-:Y:S02]  /*118d0*/  IMAD.U32 R11, RZ, RZ, UR5 ;  /* 0x00000005ff0b7e24 */ /* 0x000fe4000f8e00ff */
[----:B------:R-:W-:Y:S02]  /*118e0*/  IMAD.MOV.U32 R8, RZ, RZ, 0x70 ;  /* 0x00000070ff087424 */ /* 0x000fe400078e00ff */
[----:B------:R-:W-:Y:S02]  /*118f0*/  IMAD.MOV.U32 R12, RZ, RZ, 0x1 ;  /* 0x00000001ff0c7424 */ /* 0x000fe400078e00ff */
[----:B0-----:R-:W-:-:S07]  /*11900*/  IMAD.MOV.U32 R13, RZ, RZ, RZ ;  /* 0x000000ffff0d7224 */ /* 0x001fce00078e00ff */
[----:B------:R-:W-:-:S07]  /*11910*/  LEPC R20, `(.L_x_1157) ;  /* 0x000000001014794e */ /* 0x000fce0000000000 */
[----:B-1----:R-:W-:Y:S05]  /*11920*/  CALL.ABS.NOINC R2 ;  /* 0x0000000002007343 */ /* 0x002fea0003c00000 */
.L_x_1157:
[----:B------:R-:W-:Y:S05]  /*11930*/  BSYNC B6 ;  /* 0x0000000000067941 */ /* 0x000fea0003800000 */
.L_x_1156:
[----:B------:R-:W-:Y:S01]  /*11940*/  ULDC.64 UR4, c[0x0][0x9f8] ;  /* 0x00027e0000047ab9 */ /* 0x000fe20000000a00 */
[----:B------:R-:W-:Y:S01]  /*11950*/  IMAD.MOV.U32 R23, RZ, RZ, R27 ;  /* 0x000000ffff177224 */ /* 0x000fe200078e001b */
[----:B------:R-:W-:-:S04]  /*11960*/  ISETP.NE.U32.AND P0, PT, RZ, UR4, PT ;  /* 0x00000004ff007c0c */ /* 0x000fc8000bf05070 */
[----:B------:R-:W-:Y:S01]  /*11970*/  ISETP.NE.AND.EX P0, PT, RZ, UR5, PT, P0 ;  /* 0x00000005ff007c0c */ /* 0x000fe2000bf05300 */
[----:B------:R-:W-:-:S12]  /*11980*/  ULDC.64 UR4, c[0x0][0xa08] ;  /* 0x0002820000047ab9 */ /* 0x000fd80000000a00 */
[----:B------:R-:W3:Y:S02]  /*11990*/  @P0 LDC.64 R2, c[0x0][0x9f8] ;  /* 0x00027e00ff020b82 */ /* 0x000ee40000000a00 */
[----:B---3--:R-:W-:-:S05]  /*119a0*/  @P0 IMAD.WIDE R2, R27, 0x4, R2 ;  /* 0x000000041b020825 */ /* 0x008fca00078e0202 */
[----:B------:R3:W4:Y:S01]  /*119b0*/  @P0 LDG.E R23, desc[UR52][R2.64] ;  /* 0x0000003402170981 */ /* 0x000722000c1e1900 */
[----:B------:R-:W-:Y:S01]  /*119c0*/  VIADD R22, R22, 0xffffffff ;  /* 0xffffffff16167836 */ /* 0x000fe20000000000 */
[----:B---3--:R-:W3:Y:S02]  /*119d0*/  LDC.64 R2, c[0x0][0x418] ;  /* 0x00010600ff027b82 */ /* 0x008ee40000000a00 */
[----:B---3--:R-:W-:Y:S01]  /*119e0*/  LOP3.LUT P0, RZ, R2, UR4, RZ, 0xfc, !PT ;  /* 0x0000000402ff7c12 */ /* 0x008fe2000f80fcff */
[----:B------:R-:W-:-:S03]  /*119f0*/  UMOV UR4, 0xffffffff ;  /* 0xffffffff00047882 */ /* 0x000fc60000000000 */
[----:B------:R-:W-:Y:S02]  /*11a00*/  LOP3.LUT P0, RZ, R3, UR5, RZ, 0xfc, P0 ;  /* 0x0000000503ff7c12 */ /* 0x000fe4000800fcff */
[----:B----4-:R-:W-:Y:S02]  /*11a10*/  SHF.R.S32.HI R25, RZ, 0x1f, R23 ;  /* 0x0000001fff197819 */ /* 0x010fe40000011417 */
[----:B------:R-:W-:Y:S01]  /*11a20*/  SEL R19, R23, RZ, !P0 ;  /* 0x000000ff17137207 */ /* 0x000fe20004000000 */
[----:B------:R-:W-:Y:S08]  /*11a30*/  BRA.DIV UR4, `(.L_x_1159) ;  /* 0x0000004604a47947 */ /* 0x000ff0000b800000 */
[----:B------:R-:W3:Y:S02]  /*11a40*/  S2R R0, SR_TID.X ;  /* 0x0000000000007919 */ /* 0x000ee40000002100 */
[----:B---3--:R-:W-:-:S04]  /*11a50*/  SHF.R.U32.HI R0, RZ, 0x5, R0 ;  /* 0x00000005ff007819 */ /* 0x008fc80000011600 */
[----:B------:R-:W-:-:S05]  /*11a60*/  LOP3.LUT R0, R0, 0x3, RZ, 0xc0, !PT ;  /* 0x0000000300007812 */ /* 0x000fca00078ec0ff */
[----:B------:R3:W4:Y:S02]  /*11a70*/  SHFL.IDX PT, R14, R0, RZ, 0x1f ;  /* 0x00001fff000e7589 */ /* 0x00072400000e0000 */
.L_x_1253:
[----:B---3--:R-:W3:Y:S01]  /*11a80*/  LDL.LU R0, [R1] ;  /* 0x0000000001007983 */ /* 0x008ee20000300800 */
[----:B------:R-:W-:Y:S02]  /*11a90*/  PLOP3.LUT P1, PT, PT, PT, PT, 0x8, 0x0 ;  /* 0x000000000000781c */ /* 0x000fe40003f2e170 */
[----:B----4-:R-:W-:Y:S02]  /*11aa0*/  ISETP.NE.AND P0, PT, R14, RZ, PT ;  /* 0x000000ff0e00720c */ /* 0x010fe40003f05270 */
[----:B---3--:R-:W-:-:S09]  /*11ab0*/  LOP3.LUT R0, R0, 0xfffffffe, RZ, 0xc0, !PT ;  /* 0xfffffffe00007812 */ /* 0x008fd200078ec0ff */
[----:B------:R-:W-:-:S05]  /*11ac0*/  @P1 LOP3.LUT R0, R0, 0x1, RZ, 0xfc, !PT ;  /* 0x0000000100001812 */ /* 0x000fca00078efcff */
[----:B------:R3:W-:Y:S01]  /*11ad0*/  STL [R1], R0 ;  /* 0x0000000001007387 */ /* 0x0007e20000100800 */
[----:B------:R-:W-:Y:S05]  /*11ae0*/  @P0 BRA `(.L_x_1160) ;  /* 0x0000000000f40947 */ /* 0x000fea0003800000 */
[----:B------:R-:W-:-:S03]  /*11af0*/  UMOV UR4, 0xffffffff ;  /* 0xffffffff00047882 */ /* 0x000fc60000000000 */
[----:B------:R-:W-:Y:S05]  /*11b00*/  BRA.DIV UR4, `(.L_x_1161) ;  /* 0x0000004604a47947 */ /* 0x000fea000b800000 */
[----:B------:R-:W-:-:S13]  /*11b10*/  ELECT P6, URZ, PT ;  /* 0x00000000003f782f */ /* 0x000fda00038c0000 */
.L_x_1256:
[----:B------:R-:W-:Y:S05]  /*11b20*/  @!P6 BRA `(.L_x_1160) ;  /* 0x0000000000e4e947 */ /* 0x000fea0003800000 */
[----:B------:R-:W-:-:S04]  /*11b30*/  ISETP.NE.U32.AND P0, PT, R2, RZ, PT ;  /* 0x000000ff0200720c */ /* 0x000fc80003f05070 */
[----:B------:R-:W-:-:S13]  /*11b40*/  ISETP.NE.AND.EX P0, PT, R3, RZ, PT, P0 ;  /* 0x000000ff0300720c */ /* 0x000fda0003f05300 */
[----:B------:R-:W-:Y:S05]  /*11b50*/  @!P0 BRA `(.L_x_1162) ;  /* 0x0000000000448947 */ /* 0x000fea0003800000 */
[----:B------:R-:W4:Y:S01]  /*11b60*/  LDC R6, c[0x0][0x43c] ;  /* 0x00010f00ff067b82 */ /* 0x000f220000000800 */
[----:B------:R-:W-:Y:S01]  /*11b70*/  ULDC.64 UR4, c[0x0][0x428] ;  /* 0x00010a0000047ab9 */ /* 0x000fe20000000a00 */
[----:B----4-:R-:W-:-:S13]  /*11b80*/  ISETP.NE.AND P0, PT, R6, 0x1, PT ;  /* 0x000000010600780c */ /* 0x010fda0003f05270 */
[----:B01----:R-:W3:Y:S02]  /*11b90*/  @P0 LDC.64 R4, c[0x0][0x440] ;  /* 0x00011000ff040b82 */ /* 0x003ee40000000a00 */
[----:B---3--:R-:W-:-:S04]  /*11ba0*/  @P0 IMAD.HI.U32 R0, R22, R4, RZ ;  /* 0x0000000416000227 */ /* 0x008fc800078e00ff */
[----:B------:R-:W-:Y:S01]  /*11bb0*/  IMAD.MOV.U32 R4, RZ, RZ, R22 ;  /* 0x000000ffff047224 */ /* 0x000fe200078e0016 */
[----:B------:R-:W-:-:S04]  /*11bc0*/  @P0 SHF.R.U32.HI R4, RZ, R5, R0 ;  /* 0x00000005ff040219 */ /* 0x000fc80000011600 */
[--C-:B------:R-:W-:Y:S01]  /*11bd0*/  SHF.R.S32.HI R5, RZ, 0x1f, R4.reuse ;  /* 0x0000001fff057819 */ /* 0x100fe20000011404 */
[----:B------:R-:W-:-:S04]  /*11be0*/  IMAD.MOV R0, RZ, RZ, -R4 ;  /* 0x000000ffff007224 */ /* 0x000fc800078e0a04 */
[----:B------:R-:W-:Y:S02]  /*11bf0*/  IMAD R22, R6, R0, R22 ;  /* 0x0000000006167224 */ /* 0x000fe400078e0216 */
[----:B------:R-:W-:Y:S02]  /*11c00*/  IMAD R0, R25, UR4, RZ ;  /* 0x0000000419007c24 */ /* 0x000fe4000f8e02ff */
[----:B------:R-:W-:-:S04]  /*11c10*/  IMAD.WIDE.U32 R4, R23, UR4, R4 ;  /* 0x0000000417047c25 */ /* 0x000fc8000f8e0004 */
[----:B------:R-:W-:Y:S01]  /*11c20*/  IMAD R0, R23, UR5, R0 ;  /* 0x0000000517007c24 */ /* 0x000fe2000f8e0200 */
[----:B------:R-:W-:-:S03]  /*11c30*/  LEA R2, P0, R4, R2, 0x2 ;  /* 0x0000000204027211 */ /* 0x000fc600078010ff */
[----:B------:R-:W-:-:S05]  /*11c40*/  IMAD.IADD R0, R5, 0x1, R0 ;  /* 0x0000000105007824 */ /* 0x000fca00078e0200 */
[----:B------:R-:W-:-:S05]  /*11c50*/  LEA.HI.X R3, R4, R3, R0, 0x2, P0 ;  /* 0x0000000304037211 */ /* 0x000fca00000f1400 */
[----:B------:R4:W5:Y:S02]  /*11c60*/  LDG.E R19, desc[UR52][R2.64] ;  /* 0x0000003402137981 */ /* 0x000964000c1e1900 */
.L_x_1162:
[----:B---3--:R-:W-:Y:S01]  /*11c70*/  IMAD R0, R18, 0x8, R17 ;  /* 0x0000000812007824 */ /* 0x008fe200078e0211 */
[----:B----4-:R-:W-:-:S04]  /*11c80*/  SHF.L.U32 R2, R28, 0x1f, RZ ;  /* 0x0000001f1c027819 */ /* 0x010fc800000006ff */
[----:B------:R-:W3:Y:S02]  /*11c90*/  SYNCS.PHASECHK.TRANS64.TRYWAIT P0, [R0+URZ+0x16840], R2 ;  /* 0x01684002000075a7 */ /* 0x000ee4000800017f */
[----:B---3--:R-:W-:Y:S05]  /*11ca0*/  @!P0 BRA `(.L_x_1163) ;  /* 0x00000044005c8947 */ /* 0x008fea0003800000 */
.L_x_1257:
[----:B------:R-:W4:Y:S02]  /*11cb0*/  S2R R3, SR_TID.X ;  /* 0x0000000000037919 */ /* 0x000f240000002100 */
[----:B----4-:R-:W-:-:S04]  /*11cc0*/  LOP3.LUT R3, R3, 0x7f, RZ, 0xc0, !PT ;  /* 0x0000007f03037812 */ /* 0x010fc800078ec0ff */
[----:B------:R-:W-:-:S13]  /*11cd0*/  ISETP.NE.AND P0, PT, R3, RZ, PT ;  /* 0x000000ff0300720c */ /* 0x000fda0003f05270 */
[----:B------:R-:W-:Y:S05]  /*11ce0*/  @P0 BRA `(.L_x_1164) ;  /* 0x00000000001c0947 */ /* 0x000fea0003800000 */
[----:B------:R-:W4:Y:S01]  /*11cf0*/  S2R R3, SR_TID.X ;  /* 0x0000000000037919 */ /* 0x000f220000002100 */
[----:B---3--:R-:W-:-:S04]  /*11d00*/  IMAD.MOV.U32 R2, RZ, RZ, 0x4000 ;  /* 0x00004000ff027424 */ /* 0x008fc800078e00ff */
[----:B------:R3:W-:Y:S01]  /*11d10*/  SYNCS.ARRIVE.TRANS64 RZ, [R0+URZ+0x16830], R2 ;  /* 0x0168300200ff79a7 */ /* 0x0007e2000800003f */
[----:B----4-:R-:W-:-:S04]  /*11d20*/  LOP3.LUT R3, R3, 0x1f, RZ, 0xc0, !PT ;  /* 0x0000001f03037812 */ /* 0x010fc800078ec0ff */
[----:B------:R-:W-:-:S13]  /*11d30*/  ISETP.NE.AND P0, PT, R3, RZ, PT ;  /* 0x000000ff0300720c */ /* 0x000fda0003f05270 */
[----:B---3--:R-:W-:Y:S05]  /*11d40*/  @!P0 BRA `(.L_x_1164) ;  /* 0x0000000000048947 */ /* 0x008fea0003800000 */
[----:B------:R-:W-:Y:S01]  /*11d50*/  BPT.TRAP 0x1 ;  /* 0x000000040000795c */ /* 0x000fe20000300000 */
.L_x_1164:
[----:B---3--:R-:W3:Y:S01]  /*11d60*/  LDL.LU R2, [R1] ;  /* 0x0000000001027983 */ /* 0x008ee20000300800 */
        /* <DEDUP_REMOVED lines=13> */
[----:B------:R-:W-:Y:S02]  /*11e40*/  ULEA UR11, UR11, UR4, 0x7 ;  /* 0x000000040b0b7291 */ /* 0x000fe4000f8e383f */
[----:B------:R-:W-:Y:S01]  /*11e50*/  UIADD3 UR8, UR8, 0xe400, URZ ;  /* 0x0000e40008087890 */ /* 0x000fe2000fffe03f */
[----:B------:R-:W-:-:S08]  /*11e60*/  UMOV UR4, 0x0 ;  /* 0x0000000000047882 */ /* 0x000fd00000000000 */
[----:B------:R4:W-:Y:S01]  /*11e70*/  UTMALDG.4D [UR8], [UR6], desc[UR4] ;  /* 0x00000408060075b4 */ /* 0x0009e20008019000 */
[----:B---3--:R-:W-:-:S04]  /*11e80*/  LOP3.LUT R2, R2, 0xfffffffe, RZ, 0xc0, !PT ;  /* 0xfffffffe02027812 */ /* 0x008fc800078ec0ff */
[----:B------:R-:W-:-:S05]  /*11e90*/  @P0 LOP3.LUT R2, R2, 0x1, RZ, 0xfc, !PT ;  /* 0x0000000102020812 */ /* 0x000fca00078efcff */
[----:B------:R4:W-:Y:S01]  /*11ea0*/  STL [R1], R2 ;  /* 0x0000000201007387 */ /* 0x0009e20000100800 */
[----:B------:R-:W-:Y:S01]  /*11eb0*/  NOP ;  /* 0x0000000000007918 */ /* 0x000fe20000000000 */
.L_x_1160:
[----:B------:R-:W5:Y:S01]  /*11ec0*/  LDL.LU R3, [R1+0x10] ;  /* 0x0000100001037983 */ /* 0x000f620000300800 */
[----:B------:R-:W-:Y:S05]  /*11ed0*/  WARPSYNC.ALL ;  /* 0x0000000000007948 */ /* 0x000fea0003800000 */
[----:B----4-:R-:W-:Y:S01]  /*11ee0*/  ULDC.64 UR4, c[0x0][0x298] ;  /* 0x0000a60000047ab9 */ /* 0x010fe20000000a00 */
[----:B---3--:R-:W-:Y:S01]  /*11ef0*/  VIADD R0, R17, 0x8400 ;  /* 0x0000840011007836 */ /* 0x008fe20000000000 */
[----:B------:R-:W-:Y:S01]  /*11f00*/  ULDC.64 UR6, c[0x0][0xa00] ;  /* 0x0002800000067ab9 */ /* 0x000fe20000000a00 */
[----:B------:R-:W-:Y:S01]  /*11f10*/  BSSY B6, `(.L_x_1165) ;  /* 0x0000022000067945 */ /* 0x000fe20003800000 */
[----:B------:R-:W-:Y:S01]  /*11f20*/  BAR.SYNC.DEFER_BLOCKING 0x8, 0x200 ;  /* 0x0208000000007b1d */ /* 0x000fe20000010000 */
[----:B------:R-:W-:-:S02]  /*11f30*/  ISETP.NE.U32.AND P0, PT, RZ, UR6, PT ;  /* 0x00000006ff007c0c */ /* 0x000fc4000bf05070 */
[----:B------:R-:W-:Y:S02]  /*11f40*/  LOP3.LUT P1, RZ, R0, 0x3ff, RZ, 0xc0, !PT ;  /* 0x000003ff00ff7812 */ /* 0x000fe4000782c0ff */
[----:B------:R-:W-:Y:S02]  /*11f50*/  ISETP.NE.AND.EX P0, PT, RZ, UR7, PT, P0 ;  /* 0x00000007ff007c0c */ /* 0x000fe4000bf05300 */
[----:B-----5:R-:W-:Y:S01]  /*11f60*/  SHF.R.S32.HI R2, RZ, 0x1f, R3 ;  /* 0x0000001fff027819 */ /* 0x020fe20000011403 */
[----:B01----:R-:W-:-:S04]  /*11f70*/  IMAD.WIDE.U32 R4, R3, UR4, RZ ;  /* 0x0000000403047c25 */ /* 0x003fc8000f8e00ff */
[----:B------:R-:W-:Y:S01]  /*11f80*/  IMAD R2, R2, UR4, RZ ;  /* 0x0000000402027c24 */ /* 0x000fe2000f8e02ff */
[----:B------:R0:W-:Y:S03]  /*11f90*/  STL.64 [R1+0x28], R4 ;  /* 0x0000280401007387 */ /* 0x0001e60000100a00 */
[----:B------:R-:W-:Y:S01]  /*11fa0*/  IMAD R0, R3, UR5, R2 ;  /* 0x0000000503007c24 */ /* 0x000fe2000f8e0202 */
[----:B------:R-:W-:-:S03]  /*11fb0*/  SHF.R.S32.HI R2, RZ, 0x1f, R27 ;  /* 0x0000001fff027819 */ /* 0x000fc6000001141b */
[----:B------:R-:W-:Y:S01]  /*11fc0*/  IMAD.IADD R3, R5, 0x1, R0 ;  /* 0x0000000105037824 */ /* 0x000fe200078e0200 */
[----:B------:R-:W-:Y:S02]  /*11fd0*/  SEL R0, R27, RZ, !P0 ;  /* 0x000000ff1b007207 */ /* 0x000fe40004000000 */
[----:B------:R-:W-:Y:S02]  /*11fe0*/  SEL R2, R2, RZ, !P0 ;  /* 0x000000ff02027207 */ /* 0x000fe40004000000 */
        /* <DEDUP_REMOVED lines=19> */
[----:B0-----:R-:W-:Y:S05]  /*12120*/  CALL.ABS.NOINC R2 ;  /* 0x0000000002007343 */ /* 0x001fea0003c00000 */
.L_x_1166:
[----:B------:R-:W-:Y:S05]  /*12130*/  BSYNC B6 ;  /* 0x0000000000067941 */ /* 0x000fea0003800000 */
.L_x_1165:
[----:B------:R-:W3:Y:S01]  /*12140*/  LDL.LU R20, [R1+0x30] ;  /* 0x0000300001147983 */ /* 0x000ee20000300800 */
[----:B------:R-:W-:Y:S01]  /*12150*/  ULDC.64 UR6, c[0x0][0x2e0] ;  /* 0x0000b80000067ab9 */ /* 0x000fe20000000a00 */
[----:B------:R-:W1:Y:S01]  /*12160*/  LDC R9, c[0x0][0x448] ;  /* 0x00011200ff097b82 */ /* 0x000e620000000800 */
[----:B------:R-:W-:Y:S01]  /*12170*/  ULDC.64 UR4, c[0x0][0x2d8] ;  /* 0x0000b60000047ab9 */ /* 0x000fe20000000a00 */
[----:B0-----:R-:W3:Y:S01]  /*12180*/  LDL.LU.64 R2, [R1+0x28] ;  /* 0x0000280001027983 */ /* 0x001ee20000300a00 */
[----:B------:R-:W-:-:S03]  /*12190*/  ULDC.64 UR8, c[0x0][0x280] ;  /* 0x0000a00000087ab9 */ /* 0x000fc60000000a00 */
[----:B------:R-:W4:Y:S04]  /*121a0*/  LDL.LU R21, [R1+0x38] ;  /* 0x0000380001157983 */ /* 0x000f280000300800 */
[----:B------:R-:W4:Y:S04]  /*121b0*/  LDL.LU R4, [R1+0x10] ;  /* 0x0000100001047983 */ /* 0x000f280000300800 */
[----:B--2---:R-:W2:Y:S01]  /*121c0*/  LDL R12, [R1+0x8] ;  /* 0x00000800010c7983 */ /* 0x004ea20000100800 */
[----:B-1----:R-:W-:-:S13]  /*121d0*/  ISETP.NE.AND P1, PT, R9, 0x1, PT ;  /* 0x000000010900780c */ /* 0x002fda0003f25270 */
[----:B------:R-:W0:Y:S08]  /*121e0*/  @P1 LDC R5, c[0x0][0x450] ;  /* 0x00011400ff051b82 */ /* 0x000e300000000800 */
[----:B------:R-:W1:Y:S01]  /*121f0*/  @P1 LDC R8, c[0x0][0x450] ;  /* 0x00011400ff081b82 */ /* 0x000e620000000800 */
[----:B---3--:R-:W-:Y:S02]  /*12200*/  IMAD.MOV.U32 R3, RZ, RZ, R20 ;  /* 0x000000ffff037224 */ /* 0x008fe400078e0014 */
[----:B------:R-:W3:Y:S01]  /*12210*/  S2R R20, SR_TID.X ;  /* 0x0000000000147919 */ /* 0x000ee20000002100 */
[----:B----4-:R-:W-:-:S02]  /*12220*/  IMAD R0, R21, UR6, RZ ;  /* 0x0000000615007c24 */ /* 0x010fc4000f8e02ff */
[----:B------:R-:W-:-:S04]  /*12230*/  IMAD.WIDE.U32 R2, R16, UR4, R2 ;  /* 0x0000000410027c25 */ /* 0x000fc8000f8e0002 */
[----:B------:R-:W-:Y:S01]  /*12240*/  IMAD R3, R16, UR5, R3 ;  /* 0x0000000510037c24 */ /* 0x000fe2000f8e0203 */
[----:B------:R-:W-:Y:S01]  /*12250*/  ULDC.64 UR4, c[0x0][0x2d0] ;  /* 0x0000b40000047ab9 */ /* 0x000fe20000000a00 */
[C---:B------:R-:W-:Y:S02]  /*12260*/  IMAD R0, R4.reuse, UR7, R0 ;  /* 0x0000000704007c24 */ /* 0x040fe4000f8e0200 */
[----:B------:R-:W-:Y:S01]  /*12270*/  IMAD.WIDE.U32 R2, R4, UR6, R2 ;  /* 0x0000000604027c25 */ /* 0x000fe2000f8e0002 */
[----:B------:R-:W-:Y:S01]  /*12280*/  ULDC.64 UR6, c[0x0][0x2c8] ;  /* 0x0000b20000067ab9 */ /* 0x000fe20000000a00 */
[----:B------:R-:W4:Y:S02]  /*12290*/  @P1 LDC R4, c[0x0][0x44c] ;  /* 0x00011300ff041b82 */ /* 0x000f240000000800 */
[----:B------:R-:W-:Y:S01]  /*122a0*/  IMAD.IADD R3, R3, 0x1, R0 ;  /* 0x0000000103037824 */ /* 0x000fe200078e0200 */
[C---:B---3--:R-:W-:Y:S01]  /*122b0*/  LOP3.LUT R21, R20.reuse, 0x7f, RZ, 0xc0, !PT ;  /* 0x0000007f14157812 */ /* 0x048fe200078ec0ff */
[----:B------:R-:W-:-:S03]  /*122c0*/  IMAD.SHL.U32 R20, R20, 0x10, RZ ;  /* 0x0000001014147824 */ /* 0x000fc600078e00ff */
[----:B------:R-:W-:-:S04]  /*122d0*/  SHF.R.U32.HI R21, RZ, 0x3, R21 ;  /* 0x00000003ff157819 */ /* 0x000fc80000011615 */
[----:B------:R-:W-:-:S05]  /*122e0*/  LOP3.LUT R20, R21, 0x70, R20, 0xf8, !PT ;  /* 0x0000007015147812 */ /* 0x000fca00078ef814 */
[----:B--2---:R-:W-:Y:S02]  /*122f0*/  IMAD.IADD R6, R20, 0x1, R12 ;  /* 0x0000000114067824 */ /* 0x004fe400078e020c */
[----:B------:R2:W5:Y:S02]  /*12300*/  LDL R20, [R1+0x4] ;  /* 0x0000040001147983 */ /* 0x0005640000100800 */
[----:B----4-:R-:W-:Y:S01]  /*12310*/  @P1 IMAD.HI.U32 R0, R6, R4, RZ ;  /* 0x0000000406001227 */ /* 0x010fe200078e00ff */
[----:B------:R-:W3:Y:S03]  /*12320*/  S2R R10, SR_TID.X ;  /* 0x00000000000a7919 */ /* 0x000ee60000002100 */
[----:B------:R-:W-:Y:S01]  /*12330*/  IMAD.MOV.U32 R4, RZ, RZ, R6 ;  /* 0x000000ffff047224 */ /* 0x000fe200078e0006 */
[----:B0-----:R-:W-:-:S04]  /*12340*/  @P1 SHF.R.U32.HI R4, RZ, R5, R0 ;  /* 0x00000005ff041219 */ /* 0x001fc80000011600 */
[----:B------:R-:W-:-:S05]  /*12350*/  SHF.R.S32.HI R0, RZ, 0x1f, R4 ;  /* 0x0000001fff007819 */ /* 0x000fca0000011404 */
[----:B------:R-:W-:-:S04]  /*12360*/  IMAD R0, R0, UR4, RZ ;  /* 0x0000000400007c24 */ /* 0x000fc8000f8e02ff */
[C---:B------:R-:W-:Y:S02]  /*12370*/  IMAD R7, R4.reuse, UR5, R0 ;  /* 0x0000000504077c24 */ /* 0x040fe4000f8e0200 */
[----:B------:R-:W-:Y:S02]  /*12380*/  IMAD.MOV R0, RZ, RZ, -R4 ;  /* 0x000000ffff007224 */ /* 0x000fe400078e0a04 */
[----:B------:R-:W-:-:S04]  /*12390*/  IMAD.WIDE.U32 R4, R4, UR4, R2 ;  /* 0x0000000404047c25 */ /* 0x000fc8000f8e0002 */
[----:B------:R-:W-:Y:S02]  /*123a0*/  IMAD R0, R9, R0, R6 ;  /* 0x0000000009007224 */ /* 0x000fe400078e0206 */
[----:B------:R-:W-:-:S03]  /*123b0*/  IMAD.IADD R5, R5, 0x1, R7 ;  /* 0x0000000105057824 */ /* 0x000fc600078e0207 */
[----:B------:R-:W-:Y:S01]  /*123c0*/  SHF.R.S32.HI R7, RZ, 0x1f, R0 ;  /* 0x0000001fff077819 */ /* 0x000fe20000011400 */
[----:B------:R-:W-:-:S04]  /*123d0*/  IMAD.WIDE.U32 R4, R0, UR6, R4 ;  /* 0x0000000600047c25 */ /* 0x000fc8000f8e0004 */
[----:B------:R-:W-:Y:S02]  /*123e0*/  IMAD R7, R7, UR6, RZ ;  /* 0x0000000607077c24 */ /* 0x000fe4000f8e02ff */
[----:B---3--:R-:W-:Y:S02]  /*123f0*/  IMAD.SHL.U32 R21, R10, 0x8, RZ ;  /* 0x000000080a157824 */ /* 0x008fe400078e00ff */
[----:B------:R-:W-:Y:S01]  /*12400*/  IMAD R7, R0, UR7, R7 ;  /* 0x0000000700077c24 */ /* 0x000fe2000f8e0207 */
[C---:B------:R-:W-:Y:S02]  /*12410*/  LEA R0, P0, R4.reuse, UR8, 0x1 ;  /* 0x0000000804007c11 */ /* 0x040fe4000f8008ff */
[----:B------:R-:W-:Y:S01]  /*12420*/  LOP3.LUT R21, R21, 0x38, RZ, 0xc0, !PT ;  /* 0x0000003815157812 */ /* 0x000fe200078ec0ff */
[----:B------:R-:W-:Y:S02]  /*12430*/  IMAD.IADD R5, R5, 0x1, R7 ;  /* 0x0000000105057824 */ /* 0x000fe400078e0207 */
[----:B------:R-:W0:Y:S03]  /*12440*/  @P1 LDC R7, c[0x0][0x44c] ;  /* 0x00011300ff071b82 */ /* 0x000e260000000800 */
[----:B------:R-:W-:Y:S01]  /*12450*/  LEA.HI.X R4, R4, UR9, R5, 0x1, P0 ;  /* 0x0000000904047c11 */ /* 0x000fe200080f0c05 */
[----:B------:R-:W-:-:S04]  /*12460*/  VIADD R5, R6, 0x80 ;  /* 0x0000008006057836 */ /* 0x000fc80000000000 */
[----:B------:R-:W-:Y:S02]  /*12470*/  IMAD.MOV.U32 R6, RZ, RZ, R5 ;  /* 0x000000ffff067224 */ /* 0x000fe400078e0005 */
[----:B0-----:R-:W-:-:S05]  /*12480*/  @P1 IMAD.HI.U32 R7, R5, R7, RZ ;  /* 0x0000000705071227 */ /* 0x001fca00078e00ff */
[----:B-1----:R-:W-:-:S05]  /*12490*/  @P1 SHF.R.U32.HI R6, RZ, R8, R7 ;  /* 0x00000008ff061219 */ /* 0x002fca0000011607 */
[----:B------:R-:W-:Y:S02]  /*124a0*/  IMAD.MOV R7, RZ, RZ, -R6 ;  /* 0x000000ffff077224 */ /* 0x000fe400078e0a06 */
[----:B------:R-:W-:-:S04]  /*124b0*/  IMAD.WIDE.U32 R2, R6, UR4, R2 ;  /* 0x0000000406027c25 */ /* 0x000fc8000f8e0002 */
[----:B------:R-:W-:Y:S01]  /*124c0*/  IMAD R5, R9, R7, R5 ;  /* 0x0000000709057224 */ /* 0x000fe200078e0205 */
[----:B------:R-:W-:-:S05]  /*124d0*/  SHF.R.S32.HI R7, RZ, 0x1f, R6 ;  /* 0x0000001fff077819 */ /* 0x000fca0000011406 */
[----:B------:R-:W-:Y:S01]  /*124e0*/  IMAD R7, R7, UR4, RZ ;  /* 0x0000000407077c24 */ /* 0x000fe2000f8e02ff */
[----:B------:R-:W-:Y:S02]  /*124f0*/  ULDC UR4, c[0x0][0x2b8] ;  /* 0x0000ae0000047ab9 */ /* 0x000fe40000000800 */
[----:B------:R-:W-:Y:S01]  /*12500*/  ISETP.GE.AND P0, PT, R21, UR4, PT ;  /* 0x0000000415007c0c */ /* 0x000fe2000bf06270 */
[----:B------:R-:W-:Y:S01]  /*12510*/  IMAD R7, R6, UR5, R7 ;  /* 0x0000000506077c24 */ /* 0x000fe2000f8e0207 */
[----:B------:R-:W-:Y:S01]  /*12520*/  SHF.R.S32.HI R6, RZ, 0x1f, R5 ;  /* 0x0000001fff067819 */ /* 0x000fe20000011405 */
[----:B------:R-:W-:Y:S02]  /*12530*/  UMOV UR4, 0xffffffff ;  /* 0xffffffff00047882 */ /* 0x000fe40000000000 */
[----:B------:R-:W-:Y:S02]  /*12540*/  IMAD.IADD R3, R3, 0x1, R7 ;  /* 0x0000000103037824 */ /* 0x000fe400078e0207 */
[----:B------:R-:W-:-:S02]  /*12550*/  IMAD R6, R6, UR6, RZ ;  /* 0x0000000606067c24 */ /* 0x000fc4000f8e02ff */
[----:B------:R-:W-:-:S04]  /*12560*/  IMAD.WIDE.U32 R2, R5, UR6, R2 ;  /* 0x0000000605027c25 */ /* 0x000fc8000f8e0002 */
[----:B------:R-:W-:Y:S01]  /*12570*/  IMAD R6, R5, UR7, R6 ;  /* 0x0000000705067c24 */ /* 0x000fe2000f8e0206 */
[----:B------:R-:W-:-:S03]  /*12580*/  LEA R5, P1, R2, UR8, 0x1 ;  /* 0x0000000802057c11 */ /* 0x000fc6000f8208ff */
[----:B------:R-:W-:-:S05]  /*12590*/  IMAD.IADD R6, R3, 0x1, R6 ;  /* 0x0000000103067824 */ /* 0x000fca00078e0206 */
[----:B------:R-:W-:Y:S01]  /*125a0*/  LEA.HI.X R2, R2, UR9, R6, 0x1, P1 ;  /* 0x0000000902027c11 */ /* 0x000fe200088f0c06 */
[----:B--2---:R-:W-:Y:S06]  /*125b0*/  BRA.DIV UR4, `(.L_x_1167) ;  /* 0x0000003e042c7947 */ /* 0x004fec000b800000 */
[----:B------:R-:W0:Y:S02]  /*125c0*/  S2R R7, SR_TID.X ;  /* 0x0000000000077919 */ /* 0x000e240000002100 */
[----:B0-----:R-:W-:Y:S02]  /*125d0*/  LOP3.LUT R8, R7, 0x7f, RZ, 0xc0, !PT ;  /* 0x0000007f07087812 */ /* 0x001fe400078ec0ff */
[----:B------:R-:W2:Y:S04]  /*125e0*/  LDL.LU R7, [R1+0xc] ;  /* 0x00000c0001077983 */ /* 0x000ea80000300800 */
[----:B------:R-:W3:Y:S01]  /*125f0*/  LDL.LU R11, [R1+0x8] ;  /* 0x00000800010b7983 */ /* 0x000ee20000300800 */
[----:B------:R-:W-:-:S03]  /*12600*/  SHF.R.U32.HI R10, RZ, 0x3, R8 ;  /* 0x00000003ff0a7819 */ /* 0x000fc60000011608 */
[----:B------:R-:W0:Y:S01]  /*12610*/  SHFL.IDX PT, R8, R0, RZ, 0x181f ;  /* 0x00181fff00087589 */ /* 0x000e2200000e0000 */
[----:B--2---:R-:W-:-:S03]  /*12620*/  IMAD R3, R7, R9, RZ ;  /* 0x0000000907037224 */ /* 0x004fc600078e02ff */
[----:B------:R-:W1:Y:S01]  /*12630*/  SHFL.IDX PT, R7, R4, RZ, 0x181f ;  /* 0x00181fff04077589 */ /* 0x000e6200000e0000 */
[----:B---3--:R-:W-:-:S05]  /*12640*/  IMAD.IADD R6, R10, 0x1, R11 ;  /* 0x000000010a067824 */ /* 0x008fca00078e020b */
[----:B------:R-:W-:-:S13]  /*12650*/  ISETP.GE.AND P1, PT, R6, R3, PT ;  /* 0x000000030600720c */ /* 0x000fda0003f26270 */
[----:B0-----:R-:W-:-:S05]  /*12660*/  @!P1 LEA R8, P2, R21, R8, 0x1 ;  /* 0x0000000815089211 */ /* 0x001fca00078408ff */
[----:B-1----:R-:W-:-:S04]  /*12670*/  @!P1 IMAD.X R7, RZ, RZ, R7, P2 ;  /* 0x000000ffff079224 */ /* 0x002fc800010e0607 */
[----:B------:R-:W-:Y:S02]  /*12680*/  @!P1 IMAD.MOV.U32 R9, RZ, RZ, R7 ;  /* 0x000000ffff099224 */ /* 0x000fe400078e0007 */
[----:B------:R-:W-:-:S03]  /*12690*/  VIADD R7, R6, 0x10 ;  /* 0x0000001006077836 */ /* 0x000fc60000000000 */
[----:B------:R-:W-:Y:S01]  /*126a0*/  @!PT LDS RZ, [RZ] ;  /* 0x00000000fffff984 */ /* 0x000fe20000000800 */
[----:B-----5:R0:W-:Y:S02]  /*126b0*/  @!P1 LDGSTS.E.BYPASS.LTC128B.128 [R20+0x8400], desc[UR52][R8.64], !P0 ;  /* 0x0840000008149fae */ /* 0x0201e4000c101d74 */
        /* <DEDUP_REMOVED lines=42> */
[----:B------:R-:W-:Y:S04]  /*12960*/  SHFL.IDX PT, R4, R4, 0x7, 0x181f ;  /* 0x00f81f0004047f89 */ /* 0x000fe800000e0000 */
[----:B0-----:R-:W0:Y:S03]  /*12970*/  SHFL.IDX PT, R8, R0, 0x6, 0x181f ;  /* 0x00d81f0000087f89 */ /* 0x001e2600000e0000 */
[----:B0-----:R-:W-:-:S05]  /*12980*/  @!P1 LEA R8, P2, R21, R8, 0x1 ;  /* 0x0000000815089211 */ /* 0x001fca00078408ff */
[----:B------:R-:W-:-:S04]  /*12990*/  @!P1 IMAD.X R7, RZ, RZ, R7, P2 ;  /* 0x000000ffff079224 */ /* 0x000fc800010e0607 */
[----:B------:R-:W-:Y:S02]  /*129a0*/  @!P1 IMAD.MOV.U32 R9, RZ, RZ, R7 ;  /* 0x000000ffff099224 */ /* 0x000fe400078e0007 */
[----:B------:R-:W-:Y:S04]  /*129b0*/  SHFL.IDX PT, R7, R5, RZ, 0x181f ;  /* 0x00181fff05077589 */ /* 0x000fe800000e0000 */
        /* <DEDUP_REMOVED lines=11> */
[----:B------:R-:W-:-:S05]  /*12a70*/  @!P2 LEA R7, P1, R21, R7, 0x1 ;  /* 0x000000071507a211 */ /* 0x000fca00078208ff */
[----:B0-----:R-:W-:Y:S02]  /*12a80*/  @!P2 IMAD.X R0, RZ, RZ, R0, P1 ;  /* 0x000000ffff00a224 */ /* 0x001fe400008e0600 */
[----:B-1----:R-:W-:Y:S02]  /*12a90*/  @!P2 IMAD.MOV.U32 R8, RZ, RZ, R7 ;  /* 0x000000ffff08a224 */ /* 0x002fe400078e0007 */
        /* <DEDUP_REMOVED lines=20> */
.L_x_1282:
[----:B------:R-:W-:Y:S02]  /*12be0*/  VIADD R6, R6, 0xb0 ;  /* 0x000000b006067836 */ /* 0x000fe40000000000 */
[----:B0-----:R-:W-:-:S03]  /*12bf0*/  VIADD R8, R17, 0x16800 ;  /* 0x0001680011087836 */ /* 0x001fc60000000000 */
[----:B------:R-:W-:-:S13]  /*12c00*/  ISETP.GE.AND P1, PT, R6, R3, PT ;  /* 0x000000030600720c */ /* 0x000fda0003f26270 */
[----:B--2---:R-:W-:-:S05]  /*12c10*/  @!P1 LEA R2, P2, R21, R2, 0x1 ;  /* 0x0000000215029211 */ /* 0x004fca00078408ff */
[----:B-1----:R-:W-:-:S05]  /*12c20*/  @!P1 IMAD.X R3, RZ, RZ, R0, P2 ;  /* 0x000000ffff039224 */ /* 0x002fca00010e0600 */
[----:B------:R-:W-:Y:S01]  /*12c30*/  @!PT LDS RZ, [RZ] ;  /* 0x00000000fffff984 */ /* 0x000fe20000000800 */
[----:B------:R-:W-:Y:S01]  /*12c40*/  @!PT LDS RZ, [RZ] ;  /* 0x00000000fffff984 */ /* 0x000fe20000000800 */
[----:B------:R-:W-:Y:S01]  /*12c50*/  @!PT LDS RZ, [RZ] ;  /* 0x00000000fffff984 */ /* 0x000fe20000000800 */
[----:B------:R0:W-:Y:S01]  /*12c60*/  @!P1 LDGSTS.E.BYPASS.LTC128B.128 [R20+0xdc00], desc[UR52][R2.64], !P0 ;  /* 0x0dc0000002149fae */ /* 0x0001e2000c101d74 */
[----:B------:R-:W-:Y:S01]  /*12c70*/  PLOP3.LUT P0, PT, PT, PT, PT, 0x80, 0x0 ;  /* 0x000000000000781c */ /* 0x000fe20003f0f070 */
[----:B------:R-:W-:-:S12]  /*12c80*/  NOP ;  /* 0x0000000000007918 */ /* 0x000fd80000000000 */
.L_x_1168:
        /* <DEDUP_REMOVED lines=18> */
.L_x_1283:
[----:B------:R-:W-:Y:S05]  /*12db0*/  BSYNC B0 ;  /* 0x0000000000007941 */ /* 0x000fea0003800000 */
.L_x_1169:
[----:B------:R-:W0:Y:S01]  /*12dc0*/  LDL R2, [R1+0x1c] ;  /* 0x00001c0001027983 */ /* 0x000e220000100800 */
[----:B------:R-:W-:Y:S01]  /*12dd0*/  BSSY B0, `(.L_x_1171) ;  /* 0x0000179000007945 */ /* 0x000fe20003800000 */
[----:B0-----:R-:W-:-:S05]  /*12de0*/  VIADD R0, R2, 0xfffffffe ;  /* 0xfffffffe02007836 */ /* 0x001fca0000000000 */
[----:B------:R-:W-:-:S13]  /*12df0*/  ISETP.GE.AND P0, PT, R0, R29, PT ;  /* 0x0000001d0000720c */ /* 0x000fda0003f06270 */
[----:B------:R-:W-:Y:S05]  /*12e00*/  @!P0 BRA `(.L_x_1172) ;  /* 0x0000001400d48947 */ /* 0x000fea0003800000 */
[----:B------:R-:W2:Y:S04]  /*12e10*/  LDL.LU R2, [R1+0x34] ;  /* 0x0000340001027983 */ /* 0x000ea80000300800 */
[----:B------:R-:W3:Y:S04]  /*12e20*/  LDL.LU R6, [R1+0x18] ;  /* 0x0000180001067983 */ /* 0x000ee80000300800 */
[----:B------:R-:W4:Y:S04]  /*12e30*/  LDL.LU R3, [R1+0x3c] ;  /* 0x00003c0001037983 */ /* 0x000f280000300800 */
[----:B------:R-:W5:Y:S04]  /*12e40*/  LDL.LU R5, [R1+0x14] ;  /* 0x0000140001057983 */ /* 0x000f680000300800 */
[----:B------:R-:W5:Y:S01]  /*12e50*/  LDL.LU R4, [R1+0x40] ;  /* 0x0000400001047983 */ /* 0x000f620000300800 */
[----:B------:R-:W-:Y:S01]  /*12e60*/  BSSY B2, `(.L_x_1173) ;  /* 0x0000085000027945 */ /* 0x000fe20003800000 */
[----:B--2---:R-:W-:-:S04]  /*12e70*/  VIADD R2, R2, 0x1 ;  /* 0x0000000102027836 */ /* 0x004fc80000000000 */
[----:B---3--:R-:W-:Y:S01]  /*12e80*/  IMAD R2, R2, R6, RZ ;  /* 0x0000000602027224 */ /* 0x008fe200078e02ff */
[----:B----4-:R-:W-:-:S04]  /*12e90*/  LOP3.LUT R3, RZ, R3, RZ, 0x33, !PT ;  /* 0x00000003ff037212 */ /* 0x010fc800078e33ff */
[----:B------:R-:W-:-:S04]  /*12ea0*/  LOP3.LUT R2, RZ, R2, RZ, 0x33, !PT ;  /* 0x00000002ff027212 */ /* 0x000fc800078e33ff */
[----:B-----5:R-:W-:Y:S02]  /*12eb0*/  VIADDMNMX R2, R2, -R5, R3, !PT ;  /* 0x8000000502027246 */ /* 0x020fe40007800103 */
[----:B------:R-:W-:-:S04]  /*12ec0*/  LOP3.LUT R3, RZ, R4, RZ, 0x33, !PT ;  /* 0x00000004ff037212 */ /* 0x000fc800078e33ff */
[----:B------:R-:W-:Y:S02]  /*12ed0*/  VIMNMX R6, R2, R3, !PT ;  /* 0x0000000302067248 */ /* 0x000fe40007fe0100 */
[----:B------:R-:W-:-:S04]  /*12ee0*/  LOP3.LUT R3, RZ, R29, RZ, 0x33, !PT ;  /* 0x0000001dff037212 */ /* 0x000fc800078e33ff */
[----:B------:R-:W-:Y:S02]  /*12ef0*/  VIADDMNMX R10, R6, 0x2, R3, !PT ;  /* 0x00000002060a7846 */ /* 0x000fe40007800103 */
[----:B------:R-:W-:-:S05]  /*12f00*/  LOP3.LUT R3, RZ, R6, RZ, 0x33, !PT ;  /* 0x00000006ff037212 */ /* 0x000fca00078e33ff */
        /* <DEDUP_REMOVED lines=18> */
[----:B------:R-:W0:Y:S01]  /*13030*/  LDC R5, c[0x0][0x43c] ;  /* 0x00010f00ff057b82 */ /* 0x000e220000000800 */
[----:B------:R-:W-:Y:S01]  /*13040*/  ULDC.64 UR6, c[0x0][0x428] ;  /* 0x00010a0000067ab9 */ /* 0x000fe20000000a00 */
[----:B0-----:R-:W-:-:S13]  /*13050*/  ISETP.NE.AND P0, PT, R5, 0x1, PT ;  /* 0x000000010500780c */ /* 0x001fda0003f05270 */
[----:B------:R-:W0:Y:S02]  /*13060*/  @P0 LDC.64 R2, c[0x0][0x440] ;  /* 0x00011000ff020b82 */ /* 0x000e240000000a00 */
[----:B0-----:R-:W-:-:S04]  /*13070*/  @P0 IMAD.HI.U32 R4, R0, R2, RZ ;  /* 0x0000000200040227 */ /* 0x001fc800078e00ff */
[----:B------:R-:W-:Y:S01]  /*13080*/  IMAD.MOV.U32 R2, RZ, RZ, R0 ;  /* 0x000000ffff027224 */ /* 0x000fe200078e0000 */
[----:B------:R-:W-:Y:S01]  /*13090*/  @P0 SHF.R.U32.HI R2, RZ, R3, R4 ;  /* 0x00000003ff020219 */ /* 0x000fe20000011604 */
[----:B------:R-:W-:-:S04]  /*130a0*/  IMAD R4, R25, UR6, RZ ;  /* 0x0000000619047c24 */ /* 0x000fc8000f8e02ff */
[----:B------:R-:W-:Y:S02]  /*130b0*/  IMAD.MOV R3, RZ, RZ, -R2 ;  /* 0x000000ffff037224 */ /* 0x000fe400078e0a02 */
[----:B------:R-:W-:Y:S02]  /*130c0*/  IMAD R4, R23, UR7, R4 ;  /* 0x0000000717047c24 */ /* 0x000fe4000f8e0204 */
[----:B------:R-:W-:Y:S01]  /*130d0*/  IMAD R0, R5, R3, R0 ;  /* 0x0000000305007224 */ /* 0x000fe200078e0200 */
[----:B------:R-:W-:-:S03]  /*130e0*/  SHF.R.S32.HI R3, RZ, 0x1f, R2 ;  /* 0x0000001fff037819 */ /* 0x000fc60000011402 */
[----:B------:R-:W-:-:S04]  /*130f0*/  IMAD.WIDE.U32 R2, R23, UR6, R2 ;  /* 0x0000000617027c25 */ /* 0x000fc8000f8e0002 */
[----:B------:R-:W-:Y:S01]  /*13100*/  IMAD.IADD R3, R4, 0x1, R3 ;  /* 0x0000000104037824 */ /* 0x000fe200078e0203 */
[----:B------:R-:W-:-:S04]  /*13110*/  LEA R4, P0, R2, UR4, 0x2 ;  /* 0x0000000402047c11 */ /* 0x000fc8000f8010ff */
[----:B------:R-:W-:-:S05]  /*13120*/  LEA.HI.X R5, R2, UR5, R3, 0x2, P0 ;  /* 0x0000000502057c11 */ /* 0x000fca00080f1403 */
[----:B------:R0:W5:Y:S04]  /*13130*/  LDG.E R4, desc[UR52][R4.64] ;  /* 0x0000003404047981 */ /* 0x000168000c1e1900 */
.L_x_1177:
[----:B------:R-:W-:Y:S01]  /*13140*/  IMAD R2, R7, 0x8, R17 ;  /* 0x0000000807027824 */ /* 0x000fe200078e0211 */
[----:B------:R-:W-:Y:S01]  /*13150*/  SHF.L.U32 R3, R9, 0x1f, RZ ;  /* 0x0000001f09037819 */ /* 0x000fe200000006ff */
[----:B------:R-:W-:Y:S03]  /*13160*/  BSSY B3, `(.L_x_1178) ;  /* 0x0000003000037945 */ /* 0x000fe60003800000 */
[----:B------:R-:W1:Y:S02]  /*13170*/  SYNCS.PHASECHK.TRANS64.TRYWAIT P0, [R2+URZ+0x16840], R3 ;  /* 0x01684003020075a7 */ /* 0x000e64000800017f */
[----:B-1----:R-:W-:Y:S05]  /*13180*/  @!P0 BRA `(.L_x_1179) ;  /* 0x00000040000c8947 */ /* 0x002fea0003800000 */
.L_x_1284:
[----:B------:R-:W-:Y:S05]  /*13190*/  BSYNC B3 ;  /* 0x0000000000037941 */ /* 0x000fea0003800000 */
.L_x_1178:
        /* <DEDUP_REMOVED lines=12> */
.L_x_1181:
[----:B------:R-:W-:Y:S05]  /*13260*/  BSYNC B3 ;  /* 0x0000000000037941 */ /* 0x000fea0003800000 */
.L_x_1180:
        /* <DEDUP_REMOVED lines=11> */
.L_x_1182:
        /* <DEDUP_REMOVED lines=15> */
.L_x_1285:
[----:B------:R-:W-:Y:S05]  /*13410*/  BSYNC B3 ;  /* 0x0000000000037941 */ /* 0x000fea0003800000 */
.L_x_1183:
        /* <DEDUP_REMOVED lines=12> */
.L_x_1186:
[----:B------:R-:W-:Y:S05]  /*134e0*/  BSYNC B3 ;  /* 0x0000000000037941 */ /* 0x000fea0003800000 */
.L_x_1185:
        /* <DEDUP_REMOVED lines=11> */
.L_x_1187:
        /* <DEDUP_REMOVED lines=12> */
.L_x_1176:
[----:B------:R-:W-:Y:S05]  /*13660*/  BSYNC B1 ;  /* 0x0000000000017941 */ /* 0x000fea0003800000 */
.L_x_1175:
[----:B------:R-:W2:Y:S01]  /*13670*/  LDL.LU R0, [R1+0x1c] ;  /* 0x00001c0001007983 */ /* 0x000ea20000300800 */
[----:B------:R-:W-:Y:S02]  /*13680*/  IMAD.MOV.U32 R18, RZ, RZ, R7 ;  /* 0x000000ffff127224 */ /* 0x000fe400078e0007 */
[----:B------:R-:W-:Y:S02]  /*13690*/  IMAD.MOV.U32 R28, RZ, RZ, R9 ;  /* 0x000000ffff1c7224 */ /* 0x000fe400078e0009 */
[----:B--2---:R-:W-:-:S07]  /*136a0*/  VIADD R0, R0, 0xfffffffd ;  /* 0xfffffffd00007836 */ /* 0x004fce0000000000 */
.L_x_1174:
[----:B------:R-:W-:Y:S05]  /*136b0*/  BSYNC B2 ;  /* 0x0000000000027941 */ /* 0x000fea0003800000 */
.L_x_1173:
[----:B------:R-:W-:-:S05]  /*136c0*/  VIADD R3, R10, 0xfffffffe ;  /* 0xfffffffe0a037836 */ /* 0x000fca0000000000 */
[----:B------:R-:W-:-:S13]  /*136d0*/  ISETP.NE.AND P0, PT, R3, R6, PT ;  /* 0x000000060300720c */ /* 0x000fda0003f05270 */
[----:B------:R-:W-:Y:S05]  /*136e0*/  @!P0 BRA `(.L_x_1172) ;  /* 0x0000000c009c8947 */ /* 0x000fea0003800000 */
[----:B------:R-:W-:-:S07]  /*136f0*/  IMAD.MOV.U32 R4, RZ, RZ, R19 ;  /* 0x000000ffff047224 */ /* 0x000fce00078e0013 */
.L_x_1214:
        /* <DEDUP_REMOVED lines=32> */
.L_x_1190:
[----:B------:R-:W-:Y:S01]  /*13900*/  IMAD R2, R6, 0x8, R17 ;  /* 0x0000000806027824 */ /* 0x000fe200078e0211 */
[----:B------:R-:W-:Y:S01]  /*13910*/  SHF.L.U32 R3, R7, 0x1f, RZ ;  /* 0x0000001f07037819 */ /* 0x000fe200000006ff */
[----:B------:R-:W-:Y:S03]  /*13920*/  BSSY B2, `(.L_x_1191) ;  /* 0x0000003000027945 */ /* 0x000fe60003800000 */
[----:B------:R-:W1:Y:S02]  /*13930*/  SYNCS.PHASECHK.TRANS64.TRYWAIT P0, [R2+URZ+0x16840], R3 ;  /* 0x01684003020075a7 */ /* 0x000e64000800017f */
[----:B-1----:R-:W-:Y:S05]  /*13940*/  @!P0 BRA `(.L_x_1192) ;  /* 0x0000003800448947 */ /* 0x002fea0003800000 */
.L_x_1286:
[----:B------:R-:W-:Y:S05]  /*13950*/  BSYNC B2 ;  /* 0x0000000000027941 */ /* 0x000fea0003800000 */
.L_x_1191:
        /* <DEDUP_REMOVED lines=12> */
.L_x_1194:
[----:B------:R-:W-:Y:S05]  /*13a20*/  BSYNC B2 ;  /* 0x0000000000027941 */ /* 0x000fea0003800000 */
.L_x_1193:
        /* <DEDUP_REMOVED lines=11> */
.L_x_1195:
        /* <DEDUP_REMOVED lines=15> */
.L_x_1287:
[----:B------:R-:W-:Y:S05]  /*13bd0*/  BSYNC B2 ;  /* 0x0000000000027941 */ /* 0x000fea0003800000 */
.L_x_1196:
[----:B------:R-:W-:Y:S01]  /*13be0*/  BSSY B2, `(.L_x_1198) ;  /* 0x000000b000027945 */ /* 0x000fe20003800000 */
[----:B------:R-:W-:Y:S02]  /*13bf0*/  IMAD.MOV.U32 R2, RZ, RZ, 0x0 ;  /* 0x00000000ff027424 */ /* 0x000fe400078e00ff */
[----:B0-----:R-:W-:Y:S01]  /*13c00*/  IMAD.MOV.U32 R3, RZ, RZ, 0x14f00000 ;  /* 0x14f00000ff037424 */ /* 0x001fe200078e00ff */
        /* <DEDUP_REMOVED lines=8> */
.L_x_1199:
[----:B------:R-:W-:Y:S05]  /*13c90*/  BSYNC B2 ;  /* 0x0000000000027941 */ /* 0x000fea0003800000 */
.L_x_1198:
        /* <DEDUP_REMOVED lines=10> */
.L_x_1200:
        /* <DEDUP_REMOVED lines=12> */
.L_x_1189:
[----:B------:R-:W-:Y:S05]  /*13e00*/  BSYNC B1 ;  /* 0x0000000000017941 */ /* 0x000fea0003800000 */
.L_x_1188:
[----:B------:R-:W2:Y:S01]  /*13e10*/  LDL R2, [R1] ;  /* 0x0000000001027983 */ /* 0x000ea20000100800 */
[----:B------:R-:W-:Y:S01]  /*13e20*/  VIADD R18, R6, 0x1 ;  /* 0x0000000106127836 */ /* 0x000fe20000000000 */
[----:B------:R-:W-:Y:S01]  /*13e30*/  BSSY B1, `(.L_x_1201) ;  /* 0x000006f000017945 */ /* 0x000fe20003800000 */
[----:B------:R-:W-:-:S03]  /*13e40*/  VIADD R9, R0, 0xffffffff ;  /* 0xffffffff00097836 */ /* 0x000fc60000000000 */
        /* <DEDUP_REMOVED lines=28> */
.L_x_1203:
[----:B------:R-:W-:Y:S01]  /*14010*/  IMAD R2, R18, 0x8, R17 ;  /* 0x0000000812027824 */ /* 0x000fe200078e0211 */
[----:B------:R-:W-:Y:S01]  /*14020*/  SHF.L.U32 R3, R28, 0x1f, RZ ;  /* 0x0000001f1c037819 */ /* 0x000fe200000006ff */
[----:B------:R-:W-:Y:S03]  /*14030*/  BSSY B2, `(.L_x_1204) ;  /* 0x0000003000027945 */ /* 0x000fe60003800000 */
[----:B------:R-:W1:Y:S02]  /*14040*/  SYNCS.PHASECHK.TRANS64.TRYWAIT P0, [R2+URZ+0x16840], R3 ;  /* 0x01684003020075a7 */ /* 0x000e64000800017f */
[----:B-1----:R-:W-:Y:S05]  /*14050*/  @!P0 BRA `(.L_x_1205) ;  /* 0x0000003000a88947 */ /* 0x002fea0003800000 */
.L_x_1288:
[----:B------:R-:W-:Y:S05]  /*14060*/  BSYNC B2 ;  /* 0x0000000000027941 */ /* 0x000fea0003800000 */
.L_x_1204:
        /* <DEDUP_REMOVED lines=12> */
.L_x_1207:
[----:B------:R-:W-:Y:S05]  /*14130*/  BSYNC B2 ;  /* 0x0000000000027941 */ /* 0x000fea0003800000 */
.L_x_1206:
        /* <DEDUP_REMOVED lines=12> */
.L_x_1208:
        /* <DEDUP_REMOVED lines=15> */
.L_x_1289:
[----:B------:R-:W-:Y:S05]  /*142f0*/  BSYNC B2 ;  /* 0x0000000000027941 */ /* 0x000fea0003800000 */
.L_x_1209:
        /* <DEDUP_REMOVED lines=11> */
.L_x_1212:
[----:B------:R-:W-:Y:S05]  /*143b0*/  BSYNC B2 ;  /* 0x0000000000027941 */ /* 0x000fea0003800000 */
.L_x_1211:
        /* <DEDUP_REMOVED lines=10> */
.L_x_1213:
        /* <DEDUP_REMOVED lines=12> */
.L_x_1202:
[----:B------:R-:W-:Y:S05]  /*14520*/  BSYNC B1 ;  /* 0x0000000000017941 */ /* 0x000fea0003800000 */
.L_x_1201:
[----:B------:R-:W-:Y:S01]  /*14530*/  ISETP.GT.AND P0, PT, R9, R29, PT ;  /* 0x0000001d0900720c */ /* 0x000fe20003f04270 */
[----:B------:R-:W-:-:S12]  /*14540*/  VIADD R0, R0, 0xfffffffe ;  /* 0xfffffffe00007836 */ /* 0x000fd80000000000 */
[----:B------:R-:W-:Y:S05]  /*14550*/  @P0 BRA `(.L_x_1214) ;  /* 0xfffffff000680947 */ /* 0x000fea000383ffff */
.L_x_1172:
[----:B------:R-:W-:Y:S05]  /*14560*/  BSYNC B0 ;  /* 0x0000000000007941 */ /* 0x000fea0003800000 */
.L_x_1171:
        /* <DEDUP_REMOVED lines=17> */
.L_x_1216:
[----:B------:R-:W-:Y:S05]  /*14680*/  BSYNC B0 ;  /* 0x0000000000007941 */ /* 0x000fea0003800000 */
.L_x_1215:
        /* <DEDUP_REMOVED lines=10> */
.L_x_1290:
[----:B------:R-:W-:Y:S05]  /*14730*/  BSYNC B1 ;  /* 0x0000000000017941 */ /* 0x000fea0003800000 */
.L_x_1219:
        /* <DEDUP_REMOVED lines=9> */
.L_x_1222:
[----:B------:R-:W-:Y:S05]  /*147d0*/  BSYNC B1 ;  /* 0x0000000000017941 */ /* 0x000fea0003800000 */
.L_x_1221:
        /* <DEDUP_REMOVED lines=10> */
.L_x_1223:
        /* <DEDUP_REMOVED lines=10> */
.L_x_1218:
[----:B------:R-:W-:Y:S05]  /*14920*/  BSYNC B0 ;  /* 0x0000000000007941 */ /* 0x000fea0003800000 */
.L_x_1217:
[----:B------:R-:W-:-:S05]  /*14930*/  VIADD R18, R18, 0x1 ;  /* 0x0000000112127836 */ /* 0x000fca0000000000 */
[----:B------:R-:W-:-:S04]  /*14940*/  ISETP.NE.AND P0, PT, R18, 0x2, PT ;  /* 0x000000021200780c */ /* 0x000fc80003f05270 */
[----:B------:R-:W-:Y:S02]  /*14950*/  SEL R3, RZ, 0x1, P0 ;  /* 0x00000001ff037807 */ /* 0x000fe40000000000 */
[----:B------:R-:W-:Y:S02]  /*14960*/  SEL R18, R18, RZ, P0 ;  /* 0x000000ff12127207 */ /* 0x000fe40000000000 */
[----:B------:R-:W-:-:S07]  /*14970*/  LOP3.LUT R28, R28, R3, RZ, 0x3c, !PT ;  /* 0x000000031c1c7212 */ /* 0x000fce00078e3cff */
.L_x_1153:
[----:B------:R-:W-:Y:S05]  /*14980*/  BSYNC B7 ;  /* 0x0000000000077941 */ /* 0x000fea0003800000 */
.L_x_1151:
        /* <DEDUP_REMOVED lines=12> */
.L_x_1224:
[----:B------:R-:W3:Y:S01]  /*14a50*/  S2R R0, SR_TID.X ;  /* 0x0000000000007919 */ /* 0x000ee20000002100 */
[----:B------:R-:W-:Y:S01]  /*14a60*/  UMOV UR4, 0xffffffff ;  /* 0xffffffff00047882 */ /* 0x000fe20000000000 */
[----:B---3--:R-:W-:-:S04]  /*14a70*/  LOP3.LUT R9, R0, 0x1f, RZ, 0xc0, !PT ;  /* 0x0000001f00097812 */ /* 0x008fc800078ec0ff */
[----:B------:R-:W-:Y:S01]  /*14a80*/  ISETP.NE.AND P0, PT, R9, 0x1f, PT ;  /* 0x0000001f0900780c */ /* 0x000fe20003f05270 */
[----:B------:R-:W-:-:S12]  /*14a90*/  BRA.DIV UR4, `(.L_x_1226) ;  /* 0x0000002a04547947 */ /* 0x000fd8000b800000 */
[----:B------:R-:W-:Y:S01]  /*14aa0*/  IMAD.IADD R7, R27, 0x1, R9 ;  /* 0x000000011b077824 */ /* 0x000fe200078e0209 */
[----:B------:R-:W-:-:S04]  /*14ab0*/  ULDC UR4, c[0x0][0xc3c] ;  /* 0x00030f0000047ab9 */ /* 0x000fc80000000800 */
[----:B------:R-:W-:-:S13]  /*14ac0*/  ISETP.GE.OR P1, PT, R7, UR4, !P0 ;  /* 0x0000000407007c0c */ /* 0x000fda000c726670 */
[----:B01----:R-:W0:Y:S08]  /*14ad0*/  @!P1 LDC.64 R4, c[0x0][0xc80] ;  /* 0x00032000ff049b82 */ /* 0x003e300000000a00 */
[----:B------:R-:W1:Y:S01]  /*14ae0*/  @!P1 LDC.64 R2, c[0x0][0xc78] ;  /* 0x00031e00ff029b82 */ /* 0x000e620000000a00 */
[----:B0-----:R-:W-:-:S06]  /*14af0*/  @!P1 IMAD.WIDE R4, R7, 0x4, R4 ;  /* 0x0000000407049825 */ /* 0x001fcc00078e0204 */
[----:B------:R-:W3:Y:S01]  /*14b00*/  @!P1 LDG.E R4, desc[UR52][R4.64] ;  /* 0x0000003404049981 */ /* 0x000ee2000c1e1900 */
[----:B-1----:R-:W-:-:S06]  /*14b10*/  @!P1 IMAD.WIDE R2, R7, 0x4, R2 ;  /* 0x0000000407029825 */ /* 0x002fcc00078e0202 */
[----:B------:R-:W4:Y:S01]  /*14b20*/  @!P1 LDG.E R2, desc[UR52][R2.64] ;  /* 0x0000003402029981 */ /* 0x000f22000c1e1900 */
[----:B------:R-:W-:Y:S02]  /*14b30*/  IMAD.MOV.U32 R25, RZ, RZ, RZ ;  /* 0x000000ffff197224 */ /* 0x000fe400078e00ff */
[----:B------:R-:W-:Y:S01]  /*14b40*/  IMAD.MOV.U32 R8, RZ, RZ, RZ ;  /* 0x000000ffff087224 */ /* 0x000fe200078e00ff */
[C---:B------:R-:W-:Y:S02]  /*14b50*/  ISETP.GE.U32.AND P2, PT, R9.reuse, 0x2, PT ;  /* 0x000000020900780c */ /* 0x040fe40003f46070 */
[C---:B------:R-:W-:Y:S02]  /*14b60*/  ISETP.GE.U32.AND P3, PT, R9.reuse, 0x4, PT ;  /* 0x000000040900780c */ /* 0x040fe40003f66070 */
[C---:B------:R-:W-:Y:S02]  /*14b70*/  ISETP.GE.U32.AND P4, PT, R9.reuse, 0x8, PT ;  /* 0x000000080900780c */ /* 0x040fe40003f86070 */
[----:B------:R-:W-:Y:S01]  /*14b80*/  ISETP.GE.U32.AND P5, PT, R9, 0x10, PT ;  /* 0x000000100900780c */ /* 0x000fe20003fa6070 */
[----:B------:R-:W-:Y:S04]  /*14b90*/  SHFL.IDX PT, R0, R24, RZ, 0x1f ;  /* 0x00001fff18007589 */ /* 0x000fe800000e0000 */
[----:B------:R0:W-:Y:S02]  /*14ba0*/  SHFL.IDX PT, R6, R24, 0x1, 0x1f ;  /* 0x00201f0018067f89 */ /* 0x0001e400000e0000 */
[----:B0-----:R-:W-:-:S02]  /*14bb0*/  IMAD.MOV.U32 R24, RZ, RZ, RZ ;  /* 0x000000ffff187224 */ /* 0x001fc400078e00ff */
[----:B---3--:R-:W-:Y:S02]  /*14bc0*/  @!P1 IMAD.MOV.U32 R25, RZ, RZ, R4 ;  /* 0x000000ffff199224 */ /* 0x008fe400078e0004 */
[----:B----4-:R-:W-:-:S04]  /*14bd0*/  @!P1 IMAD.MOV.U32 R8, RZ, RZ, R2 ;  /* 0x000000ffff089224 */ /* 0x010fc800078e0002 */
[----:B------:R-:W-:-:S05]  /*14be0*/  IMAD R13, R8, R25, RZ ;  /* 0x00000019080d7224 */ /* 0x000fca00078e02ff */
[----:B------:R-:W0:Y:S01]  /*14bf0*/  SHFL.UP PT, R14, R13, 0x1, RZ ;  /* 0x042000000d0e7989 */ /* 0x000e2200000e00ff */
[----:B------:R-:W-:-:S04]  /*14c00*/  ISETP.NE.AND P1, PT, R9, RZ, PT ;  /* 0x000000ff0900720c */ /* 0x000fc80003f25270 */
        /* <DEDUP_REMOVED lines=15> */
.L_x_1300:
[----:B------:R-:W-:Y:S02]  /*14d00*/  ULDC UR4, c[0x0][0xc38] ;  /* 0x00030e0000047ab9 */ /* 0x000fe40000000800 */
[----:B------:R-:W-:-:S04]  /*14d10*/  IMAD.U32 R4, RZ, RZ, UR4 ;  /* 0x00000004ff047e24 */ /* 0x000fc8000f8e00ff */
[----:B-1----:R-:W-:-:S04]  /*14d20*/  IMAD R5, R14, R4, RZ ;  /* 0x000000040e057224 */ /* 0x002fc800078e02ff */
[----:B------:R-:W-:-:S05]  /*14d30*/  IMAD.IADD R6, R6, 0x1, R5 ;  /* 0x0000000106067824 */ /* 0x000fca00078e0205 */
[----:B------:R-:W-:-:S13]  /*14d40*/  ISETP.GT.AND P6, PT, R6, R0, PT ;  /* 0x000000000600720c */ /* 0x000fda0003fc4270 */
[----:B------:R-:W-:Y:S05]  /*14d50*/  @P6 BRA `(.L_x_1227) ;  /* 0x0000000000a46947 */ /* 0x000fea0003800000 */
.L_x_1230:
        /* <DEDUP_REMOVED lines=11> */
[----:B------:R-:W-:Y:S02]  /*14e10*/  IMAD.MOV.U32 R8, RZ, RZ, RZ ;  /* 0x000000ffff087224 */ /* 0x000fe400078e00ff */
[----:B0-----:R-:W-:-:S05]  /*14e20*/  @!P6 IMAD.WIDE R2, R7, 0x4, R2 ;  /* 0x000000040702e825 */ /* 0x001fca00078e0202 */
[----:B------:R1:W3:Y:S02]  /*14e30*/  @!P6 LDG.E R25, desc[UR52][R2.64] ;  /* 0x000000340219e981 */ /* 0x0002e4000c1e1900 */
[----:B-1----:R-:W-:-:S05]  /*14e40*/  @!P6 IMAD.WIDE R2, R7, 0x4, R4 ;  /* 0x000000040702e825 */ /* 0x002fca00078e0204 */
[----:B------:R-:W3:Y:S01]  /*14e50*/  @!P6 LDG.E R8, desc[UR52][R2.64] ;  /* 0x000000340208e981 */ /* 0x000ee2000c1e1900 */
[----:B------:R-:W-:Y:S01]  /*14e60*/  UMOV UR4, 0xffffffff ;  /* 0xffffffff00047882 */ /* 0x000fe20000000000 */
[----:B---3--:R-:W-:Y:S02]  /*14e70*/  IMAD R13, R8, R25, RZ ;  /* 0x00000019080d7224 */ /* 0x008fe400078e02ff */
        /* <DEDUP_REMOVED lines=17> */
.L_x_1308:
[----:B------:R-:W-:Y:S02]  /*14f90*/  ULDC UR4, c[0x0][0xc38] ;  /* 0x00030e0000047ab9 */ /* 0x000fe40000000800 */
[----:B------:R-:W-:-:S04]  /*14fa0*/  IMAD.U32 R4, RZ, RZ, UR4 ;  /* 0x00000004ff047e24 */ /* 0x000fc8000f8e00ff */
[----:B-1----:R-:W-:-:S04]  /*14fb0*/  IMAD R5, R14, R4, RZ ;  /* 0x000000040e057224 */ /* 0x002fc800078e02ff */
[----:B------:R-:W-:-:S05]  /*14fc0*/  IMAD.IADD R6, R5, 0x1, R6 ;  /* 0x0000000105067824 */ /* 0x000fca00078e0206 */
[----:B------:R-:W-:-:S13]  /*14fd0*/  ISETP.GT.AND P6, PT, R6, R0, PT ;  /* 0x000000000600720c */ /* 0x000fda0003fc4270 */
[----:B------:R-:W-:Y:S05]  /*14fe0*/  @!P6 BRA `(.L_x_1230) ;  /* 0xfffffffc005ce947 */ /* 0x000fea000383ffff */
.L_x_1227:
[----:B------:R-:W-:Y:S01]  /*14ff0*/  IMAD.IADD R5, R6, 0x1, -R5 ;  /* 0x0000000106057824 */ /* 0x000fe200078e0a05 */
[----:B------:R-:W-:-:S03]  /*15000*/  UMOV UR4, 0xffffffff ;  /* 0xffffffff00047882 */ /* 0x000fc60000000000 */
[----:B------:R-:W-:-:S05]  /*15010*/  IMAD R7, R3, R4, R5 ;  /* 0x0000000403077224 */ /* 0x000fca00078e0205 */
[----:B------:R-:W-:Y:S01]  /*15020*/  ISETP.GT.AND P6, PT, R7, R0, PT ;  /* 0x000000000700720c */ /* 0x000fe20003fc4270 */
[----:B------:R-:W-:-:S12]  /*15030*/  BRA.DIV UR4, `(.L_x_1231) ;  /* 0x0000002a04dc7947 */ /* 0x000fd8000b800000 */
[----:B------:R-:W-:-:S04]  /*15040*/  VOTE.ANY R2, PT, !P6 ;  /* 0x0000000000027806 */ /* 0x000fc800070e0100 */
[----:B--2---:R-:W1:Y:S02]  /*15050*/  POPC R12, R2 ;  /* 0x00000002000c7309 */ /* 0x004e640000000000 */
[----:B-1----:R1:W2:Y:S01]  /*15060*/  SHFL.IDX PT, R25, R25, R12, 0x1f ;  /* 0x00001f0c19197589 */ /* 0x0022a200000e0000 */
[----:B------:R-:W-:-:S03]  /*15070*/  IMAD.IADD R27, R12, 0x1, R27 ;  /* 0x000000010c1b7824 */ /* 0x000fc600078e021b */
[----:B------:R1:W3:Y:S04]  /*15080*/  SHFL.IDX PT, R8, R8, R12, 0x1f ;  /* 0x00001f0c08087589 */ /* 0x0002e800000e0000 */
.L_x_1313:
[----:B------:R-:W-:-:S13]  /*15090*/  ISETP.NE.AND P0, PT, R2, RZ, PT ;  /* 0x000000ff0200720c */ /* 0x000fda0003f05270 */
[----:B------:R-:W-:Y:S05]  /*150a0*/  @!P0 BRA `(.L_x_1232) ;  /* 0x0000000000108947 */ /* 0x000fea0003800000 */
[----:B------:R-:W-:Y:S01]  /*150b0*/  UMOV UR4, 0xffffffff ;  /* 0xffffffff00047882 */ /* 0x000fe20000000000 */
[----:B-1----:R-:W-:Y:S02]  /*150c0*/  VIADD R12, R12, 0xffffffff ;  /* 0xffffffff0c0c7836 */ /* 0x002fe40000000000 */
[----:B------:R-:W-:Y:S05]  /*150d0*/  BRA.DIV UR4, `(.L_x_1233) ;  /* 0x0000002e04107947 */ /* 0x000fea000b800000 */
[----:B------:R4:W1:Y:S02]  /*150e0*/  SHFL.IDX PT, R24, R3, R12, 0x1f ;  /* 0x00001f0c03187589 */ /* 0x00086400000e0000 */
.L_x_1232:
[----:B---3--:R-:W-:Y:S01]  /*150f0*/  ISETP.NE.AND P0, PT, R8, 0x1, PT ;  /* 0x000000010800780c */ /* 0x008fe20003f05270 */
[----:B-1----:R-:W-:-:S04]  /*15100*/  IMAD R24, R24, R4, R5 ;  /* 0x0000000418187224 */ /* 0x002fc800078e0205 */
[----:B------:R-:W-:-:S08]  /*15110*/  IMAD.IADD R0, R0, 0x1, -R24 ;  /* 0x0000000100007824 */ /* 0x000fd000078e0a18 */
[----:B------:R-:W-:Y:S05]  /*15120*/  @!P0 BRA `(.L_x_1234) ;  /* 0x0000000000dc8947 */ /* 0x000fea0003800000 */
[----:B--2---:R-:W-:Y:S02]  /*15130*/  IABS R4, R25 ;  /* 0x0000001900047213 */ /* 0x004fe40000000000 */
[----:B------:R-:W-:Y:S02]  /*15140*/  IABS R5, R8 ;  /* 0x0000000800057213 */ /* 0x000fe40000000000 */
[----:B------:R-:W1:Y:S08]  /*15150*/  I2F.RP R6, R4 ;  /* 0x0000000400067306 */ /* 0x000e700000209400 */
[----:B------:R-:W2:Y:S08]  /*15160*/  I2F.RP R9, R5 ;  /* 0x0000000500097306 */ /* 0x000eb00000209400 */
[----:B-1----:R-:W1:Y:S08]  /*15170*/  MUFU.RCP R6, R6 ;  /* 0x0000000600067308 */ /* 0x002e700000001000 */
[----:B--2---:R-:W-:Y:S01]  /*15180*/  MUFU.RCP R9, R9 ;  /* 0x0000000900097308 */ /* 0x004fe20000001000 */
[----:B-1----:R-:W-:-:S07]  /*15190*/  VIADD R2, R6, 0xffffffe ;  /* 0x0ffffffe06027836 */ /* 0x002fce0000000000 */
[----:B0---4-:R0:W1:Y:S02]  /*151a0*/  F2I.FTZ.U32.TRUNC.NTZ R3, R2 ;  /* 0x0000000200037305 */ /* 0x011064000021f000 */
[----:B0-----:R-:W-:Y:S02]  /*151b0*/  IMAD.MOV.U32 R2, RZ, RZ, RZ ;  /* 0x000000ffff027224 */ /* 0x001fe400078e00ff */
[----:B-1----:R-:W-:-:S04]  /*151c0*/  IMAD.MOV R7, RZ, RZ, -R3 ;  /* 0x000000ffff077224 */ /* 0x002fc800078e0a03 */
[----:B------:R-:W-:-:S04]  /*151d0*/  IMAD R7, R7, R4, RZ ;  /* 0x0000000407077224 */ /* 0x000fc800078e02ff */
[----:B------:R-:W-:Y:S01]  /*151e0*/  IMAD.HI.U32 R3, R3, R7, R2 ;  /* 0x0000000703037227 */ /* 0x000fe200078e0002 */
[----:B------:R-:W-:Y:S02]  /*151f0*/  IABS R7, R0 ;  /* 0x0000000000077213 */ /* 0x000fe40000000000 */
[----:B------:R-:W-:-:S03]  /*15200*/  IABS R2, R25 ;  /* 0x0000001900027213 */ /* 0x000fc60000000000 */
[----:B------:R-:W-:-:S04]  /*15210*/  IMAD.HI.U32 R6, R3, R7, RZ ;  /* 0x0000000703067227 */ /* 0x000fc800078e00ff */
[----:B------:R-:W-:Y:S02]  /*15220*/  IMAD.MOV R2, RZ, RZ, -R2 ;  /* 0x000000ffff027224 */ /* 0x000fe400078e0a02 */
[----:B------:R-:W-:Y:S02]  /*15230*/  VIADD R3, R9, 0xffffffe ;  /* 0x0ffffffe09037836 */ /* 0x000fe40000000000 */
[----:B------:R-:W-:-:S04]  /*15240*/  IMAD R7, R6, R2, R7 ;  /* 0x0000000206077224 */ /* 0x000fc800078e0207 */
[----:B------:R-:W0:Y:S01]  /*15250*/  F2I.FTZ.U32.TRUNC.NTZ R3, R3 ;  /* 0x0000000300037305 */ /* 0x000e22000021f000 */
[----:B------:R-:W-:-:S13]  /*15260*/  ISETP.GT.U32.AND P1, PT, R4, R7, PT ;  /* 0x000000070400720c */ /* 0x000fda0003f24070 */
[----:B------:R-:W-:Y:S02]  /*15270*/  @!P1 IMAD.IADD R7, R7, 0x1, -R4 ;  /* 0x0000000107079824 */ /* 0x000fe400078e0a04 */
[----:B0-----:R-:W-:Y:S02]  /*15280*/  IMAD.MOV R2, RZ, RZ, -R3 ;  /* 0x000000ffff027224 */ /* 0x001fe400078e0a03 */
[----:B------:R-:W-:Y:S01]  /*15290*/  @!P1 VIADD R6, R6, 0x1 ;  /* 0x0000000106069836 */ /* 0x000fe20000000000 */
[----:B------:R-:W-:Y:S01]  /*152a0*/  ISETP.GE.U32.AND P0, PT, R7, R4, PT ;  /* 0x000000040700720c */ /* 0x000fe20003f06070 */
[----:B------:R-:W-:Y:S01]  /*152b0*/  IMAD R7, R2, R5, RZ ;  /* 0x0000000502077224 */ /* 0x000fe200078e02ff */
[----:B------:R-:W-:Y:S01]  /*152c0*/  ISETP.NE.AND P1, PT, R25, RZ, PT ;  /* 0x000000ff1900720c */ /* 0x000fe20003f25270 */
[----:B------:R-:W-:-:S04]  /*152d0*/  IMAD.MOV.U32 R2, RZ, RZ, RZ ;  /* 0x000000ffff027224 */ /* 0x000fc800078e00ff */
[----:B------:R-:W-:Y:S01]  /*152e0*/  IMAD.HI.U32 R4, R3, R7, R2 ;  /* 0x0000000703047227 */ /* 0x000fe200078e0002 */
[----:B------:R-:W-:-:S04]  /*152f0*/  LOP3.LUT R2, R0, R25, RZ, 0x3c, !PT ;  /* 0x0000001900027212 */ /* 0x000fc800078e3cff */
[----:B------:R-:W-:Y:S01]  /*15300*/  ISETP.GE.AND P2, PT, R2, RZ, PT ;  /* 0x000000ff0200720c */ /* 0x000fe20003f46270 */
[----:B------:R-:W-:Y:S01]  /*15310*/  @P0 VIADD R6, R6, 0x1 ;  /* 0x0000000106060836 */ /* 0x000fe20000000000 */
[----:B------:R-:W-:-:S05]  /*15320*/  IABS R2, R8 ;  /* 0x0000000800027213 */ /* 0x000fca0000000000 */
[----:B------:R-:W-:-:S06]  /*15330*/  IMAD.MOV R2, RZ, RZ, -R2 ;  /* 0x000000ffff027224 */ /* 0x000fcc00078e0a02 */
[----:B------:R-:W-:Y:S01]  /*15340*/  @!P2 IMAD.MOV R6, RZ, RZ, -R6 ;  /* 0x000000ffff06a224 */ /* 0x000fe200078e0a06 */
[----:B------:R-:W-:-:S04]  /*15350*/  @!P1 LOP3.LUT R6, RZ, R25, RZ, 0x33, !PT ;  /* 0x00000019ff069212 */ /* 0x000fc800078e33ff */
[----:B------:R-:W-:-:S05]  /*15360*/  IABS R3, R6 ;  /* 0x0000000600037213 */ /* 0x000fca0000000000 */
        /* <DEDUP_REMOVED lines=14> */
[--C-:B------:R-:W-:Y:S02]  /*15450*/  IMAD R8, R8, R3, R6.reuse ;  /* 0x0000000308087224 */ /* 0x100fe400078e0206 */
[----:B------:R-:W-:Y:S02]  /*15460*/  IMAD.MOV R3, RZ, RZ, -R6 ;  /* 0x000000ffff037224 */ /* 0x000fe400078e0a06 */
[----:B------:R-:W-:Y:S02]  /*15470*/  IMAD R26, R8, 0x10000, R5 ;  /* 0x00010000081a7824 */ /* 0x000fe400078e0205 */
[----:B------:R-:W-:Y:S01]  /*15480*/  IMAD R3, R25, R3, R0 ;  /* 0x0000000319037224 */ /* 0x000fe200078e0200 */
[----:B------:R-:W-:Y:S06]  /*15490*/  BRA `(.L_x_1235) ;  /* 0x0000000000f07947 */ /* 0x000fec0003800000 */
.L_x_1234:
[----:B0---4-:R-:W0:Y:S02]  /*154a0*/  LDC.64 R2, c[0x0][0xc90] ;  /* 0x00032400ff027b82 */ /* 0x011e240000000a00 */
[----:B0-----:R-:W-:-:S05]  /*154b0*/  IMAD.WIDE R2, R27, 0x4, R2 ;  /* 0x000000041b027825 */ /* 0x001fca00078e0202 */
[----:B------:R0:W2:Y:S02]  /*154c0*/  LDG.E R6, desc[UR52][R2.64] ;  /* 0x0000003402067981 */ /* 0x0000a4000c1e1900 */
[----:B0-----:R-:W-:Y:S02]  /*154d0*/  IMAD.MOV.U32 R2, RZ, RZ, RZ ;  /* 0x000000ffff027224 */ /* 0x001fe400078e00ff */
[----:B--2---:R-:W-:-:S05]  /*154e0*/  IMAD R5, R25, R6, RZ ;  /* 0x0000000619057224 */ /* 0x004fca00078e02ff */
[----:B------:R-:W-:-:S04]  /*154f0*/  IABS R7, R5 ;  /* 0x0000000500077213 */ /* 0x000fc80000000000 */
[----:B------:R-:W0:Y:S08]  /*15500*/  I2F.RP R8, R7 ;  /* 0x0000000700087306 */ /* 0x000e300000209400 */
[----:B0-----:R-:W0:Y:S02]  /*15510*/  MUFU.RCP R8, R8 ;  /* 0x0000000800087308 */ /* 0x001e240000001000 */
[----:B0-----:R-:W-:-:S06]  /*15520*/  VIADD R9, R8, 0xffffffe ;  /* 0x0ffffffe08097836 */ /* 0x001fcc0000000000 */
[----:B------:R-:W0:Y:S02]  /*15530*/  F2I.FTZ.U32.TRUNC.NTZ R3, R9 ;  /* 0x0000000900037305 */ /* 0x000e24000021f000 */
[----:B0-----:R-:W-:-:S04]  /*15540*/  IMAD.MOV R10, RZ, RZ, -R3 ;  /* 0x000000ffff0a7224 */ /* 0x001fc800078e0a03 */
[----:B------:R-:W-:Y:S01]  /*15550*/  IMAD R11, R10, R7, RZ ;  /* 0x000000070a0b7224 */ /* 0x000fe200078e02ff */
[----:B------:R-:W-:-:S03]  /*15560*/  IABS R10, R5 ;  /* 0x00000005000a7213 */ /* 0x000fc60000000000 */
[----:B------:R-:W-:Y:S01]  /*15570*/  IMAD.HI.U32 R2, R3, R11, R2 ;  /* 0x0000000b03027227 */ /* 0x000fe200078e0002 */
[----:B------:R-:W-:-:S03]  /*15580*/  IABS R3, R0 ;  /* 0x0000000000037213 */ /* 0x000fc60000000000 */
        /* <DEDUP_REMOVED lines=16> */
[----:B------:R-:W-:-:S03]  /*15690*/  IMAD R0, R5, R9, R0 ;  /* 0x0000000905007224 */ /* 0x000fc600078e0200 */
[----:B------:R-:W-:-:S04]  /*156a0*/  VIADDMNMX R4, R3, R4, R6, PT ;  /* 0x0000000403047246 */ /* 0x000fc80003800106 */
[----:B------:R-:W-:-:S04]  /*156b0*/  IABS R6, R4 ;  /* 0x0000000400067213 */ /* 0x000fc80000000000 */
[----:B------:R-:W0:Y:S08]  /*156c0*/  I2F.RP R8, R6 ;  /* 0x0000000600087306 */ /* 0x000e300000209400 */
[----:B0-----:R-:W0:Y:S02]  /*156d0*/  MUFU.RCP R8, R8 ;  /* 0x0000000800087308 */ /* 0x001e240000001000 */
[----:B0-----:R-:W-:Y:S01]  /*156e0*/  VIADD R2, R8, 0xffffffe ;  /* 0x0ffffffe08027836 */ /* 0x001fe20000000000 */
[----:B------:R-:W-:-:S05]  /*156f0*/  IABS R8, R0 ;  /* 0x0000000000087213 */ /* 0x000fca0000000000 */
[----:B------:R0:W1:Y:S02]  /*15700*/  F2I.FTZ.U32.TRUNC.NTZ R3, R2 ;  /* 0x0000000200037305 */ /* 0x000064000021f000 */
[----:B0-----:R-:W-:Y:S02]  /*15710*/  IMAD.MOV.U32 R2, RZ, RZ, RZ ;  /* 0x000000ffff027224 */ /* 0x001fe400078e00ff */
[----:B-1----:R-:W-:-:S04]  /*15720*/  IMAD.MOV R5, RZ, RZ, -R3 ;  /* 0x000000ffff057224 */ /* 0x002fc800078e0a03 */
[----:B------:R-:W-:-:S04]  /*15730*/  IMAD R5, R5, R6, RZ ;  /* 0x0000000605057224 */ /* 0x000fc800078e02ff */
[----:B------:R-:W-:Y:S01]  /*15740*/  IMAD.HI.U32 R3, R3, R5, R2 ;  /* 0x0000000503037227 */ /* 0x000fe200078e0002 */
[-C--:B------:R-:W-:Y:S02]  /*15750*/  IABS R5, R4.reuse ;  /* 0x0000000400057213 */ /* 0x080fe40000000000 */
[----:B------:R-:W-:Y:S02]  /*15760*/  LOP3.LUT R2, R0, R4, RZ, 0x3c, !PT ;  /* 0x0000000400027212 */ /* 0x000fe400078e3cff */
[----:B------:R-:W-:Y:S01]  /*15770*/  IADD3 R0, R7, 0x1000000, R0 ;  /* 0x0100000007007810 */ /* 0x000fe20007ffe000 */
[----:B------:R-:W-:Y:S01]  /*15780*/  IMAD.MOV R5, RZ, RZ, -R5 ;  /* 0x000000ffff057224 */ /* 0x000fe200078e0a05 */
[----:B------:R-:W-:Y:S01]  /*15790*/  ISETP.GE.AND P2, PT, R2, RZ, PT ;  /* 0x000000ff0200720c */ /* 0x000fe20003f46270 */
        /* <DEDUP_REMOVED lines=9> */
[----:B------:R-:W-:Y:S01]  /*15830*/  @!P1 LOP3.LUT R3, RZ, R4, RZ, 0x33, !PT ;  /* 0x00000004ff039212 */ /* 0x000fe200078e33ff */
[----:B------:R-:W-:-:S04]  /*15840*/  IMAD.MOV R4, RZ, RZ, -R4 ;  /* 0x000000ffff047224 */ /* 0x000fc800078e0a04 */
[----:B------:R-:W-:-:S07]  /*15850*/  IMAD R26, R3, R4, R0 ;  /* 0x00000004031a7224 */ /* 0x000fce00078e0200 */
.L_x_1235:
[----:B------:R-:W-:-:S05]  /*15860*/  LOP3.LUT R0, RZ, R3, RZ, 0x33, !PT ;  /* 0x00000003ff007212 */ /* 0x000fca00078e33ff */
[----:B------:R-:W-:Y:S01]  /*15870*/  IMAD.IADD R25, R25, 0x1, R0 ;  /* 0x0000000119197824 */ /* 0x000fe200078e0200 */
[----:B------:R-:W-:Y:S06]  /*15880*/  BRA `(.L_x_1236) ;  /* 0x00000000001c7947 */ /* 0x000fec0003800000 */
.L_x_1228:
[----:B------:R-:W-:Y:S01]  /*15890*/  UMOV UR4, URZ ;  /* 0x0000003f00047c82 */ /* 0x000fe20008000000 */
[----:B------:R-:W-:Y:S01]  /*158a0*/  UMOV UR5, URZ ;  /* 0x0000003f00057c82 */ /* 0x000fe20008000000 */
[----:B------:R-:W-:Y:S01]  /*158b0*/  ULDC UR6, c[0x0][0xc3c] ;  /* 0x00030f0000067ab9 */ /* 0x000fe20000000800 */
[----:B------:R-:W-:Y:S02]  /*158c0*/  IMAD.MOV.U32 R24, RZ, RZ, R0 ;  /* 0x000000ffff187224 */ /* 0x000fe400078e0000 */
[----:B------:R-:W-:Y:S02]  /*158d0*/  IMAD.U32 R25, RZ, RZ, UR4 ;  /* 0x00000004ff197e24 */ /* 0x000fe4000f8e00ff */
[----:B------:R-:W-:Y:S02]  /*158e0*/  IMAD.U32 R26, RZ, RZ, UR5 ;  /* 0x00000005ff1a7e24 */ /* 0x000fe4000f8e00ff */
[----:B------:R-:W-:-:S07]  /*158f0*/  IMAD.U32 R27, RZ, RZ, UR6 ;  /* 0x00000006ff1b7e24 */ /* 0x000fce000f8e00ff */
.L_x_1236:
[----:B------:R-:W1:Y:S01]  /*15900*/  S2R R0, SR_TID.X ;  /* 0x0000000000007919 */ /* 0x000e620000002100 */
[----:B------:R-:W-:Y:S05]  /*15910*/  WARPSYNC.ALL ;  /* 0x0000000000007948 */ /* 0x000fea0003800000 */
[----:B------:R-:W-:Y:S01]  /*15920*/  BAR.SYNC.DEFER_BLOCKING 0x4, 0x200 ;  /* 0x0108000000007b1d */ /* 0x000fe20000010000 */
[----:B-1----:R-:W-:-:S04]  /*15930*/  LOP3.LUT R0, R0, 0x1f, RZ, 0xc0, !PT ;  /* 0x0000001f00007812 */ /* 0x002fc800078ec0ff */
[----:B------:R-:W-:-:S13]  /*15940*/  ISETP.NE.AND P0, PT, R0, RZ, PT ;  /* 0x000000ff0000720c */ /* 0x000fda0003f05270 */
[----:B0-----:R-:W0:Y:S01]  /*15950*/  @!P0 S2R R3, SR_CgaCtaId ;  /* 0x0000000000038919 */ /* 0x001e220000008800 */
[----:B------:R-:W-:-:S04]  /*15960*/  @!P0 MOV R0, 0x400 ;  /* 0x0000040000008802 */ /* 0x000fc80000000f00 */
[----:B0-----:R-:W-:-:S05]  /*15970*/  @!P0 LEA R17, R3, R0, 0x18 ;  /* 0x0000000003118211 */ /* 0x001fca00078ec0ff */
[----:B------:R0:W-:Y:S01]  /*15980*/  @!P0 STS.128 [R17+0x168d0], R24 ;  /* 0x0168d01811008388 */ /* 0x0001e20000000c00 */
[----:B------:R-:W-:Y:S06]  /*15990*/  BAR.ARV 0x5, 0x200 ;  /* 0x0148000000007b1d */ /* 0x000fec0000002000 */
.L_x_1225:
[----:B------:R-:W-:Y:S02]  /*159a0*/  ULDC UR4, c[0x0][0xc3c] ;  /* 0x00030f0000047ab9 */ /* 0x000fe40000000800 */
[----:B----4-:R-:W-:-:S13]  /*159b0*/  ISETP.GE.AND P0, PT, R27, UR4, PT ;  /* 0x000000041b007c0c */ /* 0x010fda000bf06270 */
[----:B------:R-:W-:Y:S05]  /*159c0*/  @!P0 BRA `(.L_x_1237) ;  /* 0xffffffac00c48947 */ /* 0x000fea000383ffff */
[----:B------:R-:W-:Y:S05]  /*159d0*/  BSYNC B8 ;  /* 0x0000000000087941 */ /* 0x000fea0003800000 */
.L_x_1137:
[----:B--2---:R-:W2:Y:S01]  /*159e0*/  LDL.LU R0, [R1+0x24] ;  /* 0x0000240001007983 */ /* 0x004ea20000300800 */
[----:B------:R-:W-:Y:S01]  /*159f0*/  BSSY B0, `(.L_x_1238) ;  /* 0x000000b000007945 */ /* 0x000fe20003800000 */
[----:B0-----:R-:W0:Y:S01]  /*15a00*/  S2R R5, SR_CgaCtaId ;  /* 0x0000000000057919 */ /* 0x001e220000008800 */
[----:B--2---:R-:W-:-:S05]  /*15a10*/  VIADD R0, R0, 0x1 ;  /* 0x0000000100007836 */ /* 0x004fca0000000000 */
        /* <DEDUP_REMOVED lines=8> */
.L_x_1316:
[----:B------:R-:W-:Y:S05]  /*15aa0*/  BSYNC B0 ;  /* 0x0000000000007941 */ /* 0x000fea0003800000 */
.L_x_1238:
[----:B------:R-:W-:-:S03]  /*15ab0*/  UMOV UR4, 0xffffffff ;  /* 0xffffffff00047882 */ /* 0x000fc60000000000 */
[----:B------:R-:W-:Y:S05]  /*15ac0*/  BRA.DIV UR4, `(.L_x_1240) ;  /* 0x0000002204d07947 */ /* 0x000fea000b800000 */
[----:B0-----:R-:W0:Y:S02]  /*15ad0*/  S2R R0, SR_TID.X ;  /* 0x0000000000007919 */ /* 0x001e240000002100 */
[----:B0-----:R-:W-:-:S04]  /*15ae0*/  SHF.R.U32.HI R0, RZ, 0x5, R0 ;  /* 0x00000005ff007819 */ /* 0x001fc80000011600 */
[----:B------:R-:W-:-:S05]  /*15af0*/  LOP3.LUT R0, R0, 0x3, RZ, 0xc0, !PT ;  /* 0x0000000300007812 */ /* 0x000fca00078ec0ff */
[----:B------:R0:W2:Y:S02]  /*15b00*/  SHFL.IDX PT, R14, R0, RZ, 0x1f ;  /* 0x00001fff000e7589 */ /* 0x0000a400000e0000 */
.L_x_1319:
[----:B--2---:R-:W-:Y:S01]  /*15b10*/  ISETP.NE.AND P0, PT, R14, RZ, PT ;  /* 0x000000ff0e00720c */ /* 0x004fe20003f05270 */
[----:B------:R-:W-:-:S12]  /*15b20*/  BSSY B0, `(.L_x_1241) ;  /* 0x0000024000007945 */ /* 0x000fd80003800000 */
[----:B------:R-:W-:Y:S05]  /*15b30*/  @P0 BRA `(.L_x_1242) ;  /* 0x0000000000880947 */ /* 0x000fea0003800000 */
[----:B------:R-:W-:-:S03]  /*15b40*/  UMOV UR4, 0xffffffff ;  /* 0xffffffff00047882 */ /* 0x000fc60000000000 */
[----:B------:R-:W-:Y:S05]  /*15b50*/  BRA.DIV UR4, `(.L_x_1243) ;  /* 0x0000002204e07947 */ /* 0x000fea000b800000 */
[----:B------:R-:W-:-:S13]  /*15b60*/  ELECT P6, URZ, PT ;  /* 0x00000000003f782f */ /* 0x000fda00038c0000 */
.L_x_1322:
[----:B------:R-:W-:Y:S05]  /*15b70*/  @!P6 BRA `(.L_x_1242) ;  /* 0x000000000078e947 */ /* 0x000fea0003800000 */
[----:B------:R-:W-:-:S06]  /*15b80*/  ULOP3.LUT UR4, UR36, 0x2, URZ, 0xfc, !UPT ;  /* 0x0000000224047892 */ /* 0x000fcc000f8efc3f */
[----:B0-----:R-:W-:-:S05]  /*15b90*/  IMAD.U32 R0, RZ, RZ, UR4 ;  /* 0x00000004ff007e24 */ /* 0x001fca000f8e00ff */
[----:B------:R-:W-:-:S13]  /*15ba0*/  ISETP.NE.AND P2, PT, R0, 0x3, PT ;  /* 0x000000030000780c */ /* 0x000fda0003f45270 */
[----:B------:R-:W-:Y:S05]  /*15bb0*/  @!P2 BRA `(.L_x_1244) ;  /* 0x000000000004a947 */ /* 0x000fea0003800000 */
[----:B------:R-:W-:Y:S01]  /*15bc0*/  BPT.TRAP 0x1 ;  /* 0x000000040000795c */ /* 0x000fe20000300000 */
.L_x_1244:
[----:B------:R-:W-:Y:S01]  /*15bd0*/  VIADD R3, R9, 0x16840 ;  /* 0x0001684009037836 */ /* 0x000fe20000000000 */
[----:B------:R-:W-:Y:S01]  /*15be0*/  SHF.L.U32 R2, R28, 0x1f, RZ ;  /* 0x0000001f1c027819 */ /* 0x000fe200000006ff */
[C---:B------:R-:W-:Y:S02]  /*15bf0*/  VIADD R0, R18.reuse, 0x1 ;  /* 0x0000000112007836 */ /* 0x040fe40000000000 */
[----:B------:R-:W-:-:S03]  /*15c00*/  IMAD R7, R18, 0x8, R3 ;  /* 0x0000000812077824 */ /* 0x000fc600078e0203 */
[C---:B------:R-:W-:Y:S01]  /*15c10*/  ISETP.NE.AND P1, PT, R0.reuse, 0x2, PT ;  /* 0x000000020000780c */ /* 0x040fe20003f25270 */
[----:B------:R-:W0:Y:S03]  /*15c20*/  SYNCS.PHASECHK.TRANS64.TRYWAIT P0, [R7+URZ], R2 ;  /* 0x00000002070075a7 */ /* 0x000e26000800017f */
[----:B------:R-:W-:Y:S02]  /*15c30*/  SEL R5, RZ, 0x1, P1 ;  /* 0x00000001ff057807 */ /* 0x000fe40000800000 */
[----:B-1----:R-:W-:Y:S02]  /*15c40*/  SEL R4, R0, RZ, P1 ;  /* 0x000000ff00047207 */ /* 0x002fe40000800000 */
[----:B------:R-:W-:-:S03]  /*15c50*/  LOP3.LUT R0, R28, R5, RZ, 0x3c, !PT ;  /* 0x000000051c007212 */ /* 0x000fc600078e3cff */
[----:B------:R-:W-:Y:S01]  /*15c60*/  IMAD R3, R4, 0x8, R3 ;  /* 0x0000000804037824 */ /* 0x000fe200078e0203 */
[----:B------:R-:W-:Y:S01]  /*15c70*/  SHF.L.U32 R0, R0, 0x1f, RZ ;  /* 0x0000001f00007819 */ /* 0x000fe200000006ff */
[----:B0-----:R-:W-:Y:S06]  /*15c80*/  @!P0 BRA `(.L_x_1245) ;  /* 0x0000002000b48947 */ /* 0x001fec0003800000 */
.L_x_1323:
[----:B------:R-:W1:Y:S02]  /*15c90*/  SYNCS.PHASECHK.TRANS64.TRYWAIT P0, [R3+URZ], R0 ;  /* 0x00000000030075a7 */ /* 0x000e64000800017f */
[----:B-1----:R-:W-:Y:S05]  /*15ca0*/  @!P0 BRA `(.L_x_1246) ;  /* 0x0000002000c08947 */ /* 0x002fea0003800000 */
.L_x_1324:
[----:B------:R-:W-:Y:S05]  /*15cb0*/  @!P2 BRA `(.L_x_1247) ;  /* 0x000000000004a947 */ /* 0x000fea0003800000 */
[----:B------:R-:W-:Y:S01]  /*15cc0*/  BPT.TRAP 0x1 ;  /* 0x000000040000795c */ /* 0x000fe20000300000 */
.L_x_1247:
[----:B-1----:R-:W-:-:S04]  /*15cd0*/  VIADD R3, R9, 0x16860 ;  /* 0x0001686009037836 */ /* 0x002fc80000000000 */
[----:B------:R-:W-:-:S04]  /*15ce0*/  IMAD R5, R18, 0x8, R3 ;  /* 0x0000000812057824 */ /* 0x000fc800078e0203 */
[----:B------:R-:W1:Y:S02]  /*15cf0*/  SYNCS.PHASECHK.TRANS64.TRYWAIT P0, [R5+URZ], R2 ;  /* 0x00000002050075a7 */ /* 0x000e64000800017f */
[----:B-1----:R-:W-:Y:S05]  /*15d00*/  @!P0 BRA `(.L_x_1248) ;  /* 0x0000002000bc8947 */ /* 0x002fea0003800000 */
.L_x_1325:
[----:B------:R-:W-:-:S07]  /*15d10*/  IMAD R3, R4, 0x8, R3 ;  /* 0x0000000804037824 */ /* 0x000fce00078e0203 */
.L_x_1249:
[----:B--2---:R2:W4:Y:S02]  /*15d20*/  SYNCS.PHASECHK.TRANS64.TRYWAIT P0, [R3+URZ], R0 ;  /* 0x00000000030075a7 */ /* 0x004524000800017f */
[----:B----4-:R-:W-:Y:S05]  /*15d30*/  @!P0 NANOSLEEP.SYNCS 0x989680 ;  /* 0x009896800000895d */ /* 0x010fea0003900000 */
[----:B------:R-:W4:Y:S02]  /*15d40*/  @!P0 SYNCS.PHASECHK.TRANS64 P0, [R3+URZ], R0 ;  /* 0x00000000030085a7 */ /* 0x000f24000800007f */
[----:B----4-:R-:W-:Y:S05]  /*15d50*/  @!P0 BRA `(.L_x_1249) ;  /* 0xfffffffc00f08947 */ /* 0x010fea000383ffff */
.L_x_1242:
[----:B------:R-:W-:Y:S05]  /*15d60*/  BSYNC B0 ;  /* 0x0000000000007941 */ /* 0x000fea0003800000 */
.L_x_1241:
[----:B------:R-:W-:Y:S05]  /*15d70*/  EXIT ;  /* 0x000000000000794d */ /* 0x000fea0003800000 */
.L_x_1048:
[----:B0-----:R-:W-:-:S04]  /*15d80*/  IMAD.U32 R3, RZ, RZ, UR45 ;  /* 0x0000002dff037e24 */ /* 0x001fc8000f8e00ff */
[----:B------:R0:W1:Y:S03]  /*15d90*/  SYNCS.PHASECHK.TRANS64.TRYWAIT P1, [R3+URZ+0x16800], R0 ;  /* 0x01680000030075a7 */ /* 0x000066000802017f */
[----:B-1----:R-:W-:Y:S05]  /*15da0*/  @!P1 NANOSLEEP.SYNCS 0x989680 ;  /* 0x009896800000995d */ /* 0x002fea0003900000 */
[----:B------:R-:W1:Y:S02]  /*15db0*/  @!P1 SYNCS.PHASECHK.TRANS64 P1, [R3+URZ+0x16800], R0 ;  /* 0x01680000030095a7 */ /* 0x000e64000802007f */
[----:B-1----:R-:W-:Y:S05]  /*15dc0*/  @!P1 BRA `(.L_x_1048) ;  /* 0xfffffffc00ec9947 */ /* 0x002fea000383ffff */
[----:B------:R-:W-:Y:S05]  /*15dd0*/  BRA `(.L_x_1250) ;  /* 0xfffffec0005c7947 */ /* 0x000fea000383ffff */
.L_x_1052:
[----:B-1----:R1:W2:Y:S02]  /*15de0*/  SYNCS.PHASECHK.TRANS64.TRYWAIT P2, [R3+URZ+0x16830], R0 ;  /* 0x01683000030075a7 */ /* 0x0022a4000804017f */
[----:B--2---:R-:W-:Y:S05]  /*15df0*/  @!P2 NANOSLEEP.SYNCS 0x989680 ;  /* 0x009896800000a95d */ /* 0x004fea0003900000 */
[----:B------:R-:W2:Y:S02]  /*15e00*/  @!P2 SYNCS.PHASECHK.TRANS64 P2, [R3+URZ+0x16830], R0 ;  /* 0x016830000300a5a7 */ /* 0x000ea4000804007f */
[----:B--2---:R-:W-:Y:S05]  /*15e10*/  @!P2 BRA `(.L_x_1052) ;  /* 0xfffffffc00f0a947 */ /* 0x004fea000383ffff */
[----:B------:R-:W-:Y:S05]  /*15e20*/  BRA `(.L_x_1051) ;  /* 0xfffffec000807947 */ /* 0x000fea000383ffff */
.L_x_1068:
[----:B-1----:R-:W-:-:S04]  /*15e30*/  IMAD.U32 R7, RZ, RZ, UR6 ;  /* 0x00000006ff077e24 */ /* 0x002fc8000f8e00ff */
[----:B------:R1:W2:Y:S03]  /*15e40*/  SYNCS.PHASECHK.TRANS64.TRYWAIT P2, [R7+URZ+0x16830], R6 ;  /* 0x01683006070075a7 */ /* 0x0002a6000804017f */
[----:B--2---:R-:W-:Y:S05]  /*15e50*/  @!P2 NANOSLEEP.SYNCS 0x989680 ;  /* 0x009896800000a95d */ /* 0x004fea0003900000 */
[----:B------:R-:W2:Y:S02]  /*15e60*/  @!P2 SYNCS.PHASECHK.TRANS64 P2, [R7+URZ+0x16830], R6 ;  /* 0x016830060700a5a7 */ /* 0x000ea4000804007f */
[----:B--2---:R-:W-:Y:S05]  /*15e70*/  @!P2 BRA `(.L_x_1068) ;  /* 0xfffffffc00eca947 */ /* 0x004fea000383ffff */
[----:B------:R-:W-:Y:S05]  /*15e80*/  BRA `(.L_x_1065) ;  /* 0xfffffef000e47947 */ /* 0x000fea000383ffff */
.L_x_1072:
[----:B-1----:R-:W-:-:S04]  /*15e90*/  IMAD.U32 R7, RZ, RZ, UR6 ;  /* 0x00000006ff077e24 */ /* 0x002fc8000f8e00ff */
[----:B------:R1:W2:Y:S03]  /*15ea0*/  SYNCS.PHASECHK.TRANS64.TRYWAIT P2, [R7+URZ+0x16850], R6 ;  /* 0x01685006070075a7 */ /* 0x0002a6000804017f */
[----:B--2---:R-:W-:Y:S05]  /*15eb0*/  @!P2 NANOSLEEP.SYNCS 0x989680 ;  /* 0x009896800000a95d */ /* 0x004fea0003900000 */
[----:B------:R-:W2:Y:S02]  /*15ec0*/  @!P2 SYNCS.PHASECHK.TRANS64 P2, [R7+URZ+0x16850], R6 ;  /* 0x016850060700a5a7 */ /* 0x000ea4000804007f */
[----:B--2---:R-:W-:Y:S05]  /*15ed0*/  @!P2 BRA `(.L_x_1072) ;  /* 0xfffffffc00eca947 */ /* 0x004fea000383ffff */
[----:B------:R-:W-:Y:S05]  /*15ee0*/  BRA `(.L_x_1069) ;  /* 0xfffffef4005c7947 */ /* 0x000fea000383ffff */
.L_x_1089:
[----:B-1----:R-:W-:-:S04]  /*15ef0*/  IMAD.U32 R9, RZ, RZ, UR6 ;  /* 0x00000006ff097e24 */ /* 0x002fc8000f8e00ff */
[----:B------:R1:W2:Y:S03]  /*15f00*/  SYNCS.PHASECHK.TRANS64.TRYWAIT P2, [R9+URZ+0x16830], R0 ;  /* 0x01683000090075a7 */ /* 0x0002a6000804017f */
[----:B--2---:R-:W-:Y:S05]  /*15f10*/  @!P2 NANOSLEEP.SYNCS 0x989680 ;  /* 0x009896800000a95d */ /* 0x004fea0003900000 */
[----:B------:R-:W2:Y:S02]  /*15f20*/  @!P2 SYNCS.PHASECHK.TRANS64 P2, [R9+URZ+0x16830], R0 ;  /* 0x016830000900a5a7 */ /* 0x000ea4000804007f */
[----:B--2---:R-:W-:Y:S05]  /*15f30*/  @!P2 BRA `(.L_x_1089) ;  /* 0xfffffffc00eca947 */ /* 0x004fea000383ffff */
[----:B------:R-:W-:Y:S05]  /*15f40*/  BRA `(.L_x_1086) ;  /* 0xffffff2000cc7947 */ /* 0x000fea000383ffff */
.L_x_1093:
[----:B-1----:R-:W-:-:S04]  /*15f50*/  IMAD.U32 R2, RZ, RZ, UR6 ;  /* 0x00000006ff027e24 */ /* 0x002fc8000f8e00ff */
[----:B------:R1:W2:Y:S03]  /*15f60*/  SYNCS.PHASECHK.TRANS64.TRYWAIT P2, [R2+URZ+0x16850], R0 ;  /* 0x01685000020075a7 */ /* 0x0002a6000804017f */
[----:B--2---:R-:W-:Y:S05]  /*15f70*/  @!P2 NANOSLEEP.SYNCS 0x989680 ;  /* 0x009896800000a95d */ /* 0x004fea0003900000 */
[----:B------:R-:W2:Y:S02]  /*15f80*/  @!P2 SYNCS.PHASECHK.TRANS64 P2, [R2+URZ+0x16850], R0 ;  /* 0x016850000200a5a7 */ /* 0x000ea4000804007f */
[----:B--2---:R-:W-:Y:S05]  /*15f90*/  @!P2 BRA `(.L_x_1093) ;  /* 0xfffffffc00eca947 */ /* 0x004fea000383ffff */
[----:B------:R-:W-:Y:S05]  /*15fa0*/  BRA `(.L_x_1090) ;  /* 0xffffff2400447947 */ /* 0x000fea000383ffff */
.L_x_1099:
[----:B-1----:R-:W-:-:S04]  /*15fb0*/  IMAD.U32 R9, RZ, RZ, UR6 ;  /* 0x00000006ff097e24 */ /* 0x002fc8000f8e00ff */
[----:B------:R1:W2:Y:S03]  /*15fc0*/  SYNCS.PHASECHK.TRANS64.TRYWAIT P2, [R9+URZ+0x16830], R0 ;  /* 0x01683000090075a7 */ /* 0x0002a6000804017f */
[----:B--2---:R-:W-:Y:S05]  /*15fd0*/  @!P2 NANOSLEEP.SYNCS 0x989680 ;  /* 0x009896800000a95d */ /* 0x004fea0003900000 */
[----:B------:R-:W2:Y:S02]  /*15fe0*/  @!P2 SYNCS.PHASECHK.TRANS64 P2, [R9+URZ+0x16830], R0 ;  /* 0x016830000900a5a7 */ /* 0x000ea4000804007f */
[----:B--2---:R-:W-:Y:S05]  /*15ff0*/  @!P2 BRA `(.L_x_1099) ;  /* 0xfffffffc00eca947 */ /* 0x004fea000383ffff */
[----:B------:R-:W-:Y:S05]  /*16000*/  BRA `(.L_x_1096) ;  /* 0xffffff3c00e87947 */ /* 0x000fea000383ffff */
.L_x_1103:
[----:B-1----:R-:W-:-:S04]  /*16010*/  IMAD.U32 R2, RZ, RZ, UR6 ;  /* 0x00000006ff027e24 */ /* 0x002fc8000f8e00ff */
[----:B------:R1:W2:Y:S03]  /*16020*/  SYNCS.PHASECHK.TRANS64.TRYWAIT P2, [R2+URZ+0x16850], R0 ;  /* 0x01685000020075a7 */ /* 0x0002a6000804017f */
[----:B--2---:R-:W-:Y:S05]  /*16030*/  @!P2 NANOSLEEP.SYNCS 0x989680 ;  /* 0x009896800000a95d */ /* 0x004fea0003900000 */
[----:B------:R-:W2:Y:S02]  /*16040*/  @!P2 SYNCS.PHASECHK.TRANS64 P2, [R2+URZ+0x16850], R0 ;  /* 0x016850000200a5a7 */ /* 0x000ea4000804007f */
[----:B--2---:R-:W-:Y:S05]  /*16050*/  @!P2 BRA `(.L_x_1103) ;  /* 0xfffffffc00eca947 */ /* 0x004fea000383ffff */
[----:B------:R-:W-:Y:S05]  /*16060*/  BRA `(.L_x_1100) ;  /* 0xffffff4000607947 */ /* 0x000fea000383ffff */
.L_x_1116:
[----:B-1----:R-:W-:-:S04]  /*16070*/  IMAD.U32 R6, RZ, RZ, UR5 ;  /* 0x00000005ff067e24 */ /* 0x002fc8000f8e00ff */
[----:B------:R1:W2:Y:S03]  /*16080*/  SYNCS.PHASECHK.TRANS64.TRYWAIT P0, [R6+URZ+0x16850], R3 ;  /* 0x01685003060075a7 */ /* 0x0002a6000800017f */
[----:B--2---:R-:W-:Y:S05]  /*16090*/  @!P0 NANOSLEEP.SYNCS 0x989680 ;  /* 0x009896800000895d */ /* 0x004fea0003900000 */
[----:B------:R-:W2:Y:S02]  /*160a0*/  @!P0 SYNCS.PHASECHK.TRANS64 P0, [R6+URZ+0x16850], R3 ;  /* 0x01685003060085a7 */ /* 0x000ea4000800007f */
[----:B--2---:R-:W-:Y:S05]  /*160b0*/  @!P0 BRA `(.L_x_1116) ;  /* 0xfffffffc00ec8947 */ /* 0x004fea000383ffff */
[----:B------:R-:W-:Y:S05]  /*160c0*/  BRA `(.L_x_1115) ;  /* 0xffffff6800ec7947 */ /* 0x000fea000383ffff */
.L_x_1159:
[----:B------:R-:W3:Y:S01]  /*160d0*/  S2R R20, SR_TID.X ;  /* 0x0000000000147919 */ /* 0x000ee20000002100 */
[----:B------:R-:W-:Y:S01]  /*160e0*/  BSSY B0, `(.L_x_1251) ;  /* 0x000000a000007945 */ /* 0x000fe20003800000 */
[----:B--2---:R-:W-:Y:S02]  /*160f0*/  IMAD.MOV.U32 R12, RZ, RZ, RZ ;  /* 0x000000ffff0c7224 */ /* 0x004fe400078e00ff */
[----:B0-----:R-:W-:Y:S02]  /*16100*/  IMAD.MOV.U32 R11, RZ, RZ, 0x1f ;  /* 0x0000001fff0b7424 */ /* 0x001fe400078e00ff */
[----:B------:R-:W-:Y:S01]  /*16110*/  IMAD.MOV.U32 R15, RZ, RZ, -0x1 ;  /* 0xffffffffff0f7424 */ /* 0x000fe200078e00ff */
[----:B---3--:R-:W-:-:S04]  /*16120*/  SHF.R.U32.HI R20, RZ, 0x5, R20 ;  /* 0x00000005ff147819 */ /* 0x008fc80000011614 */
[----:B------:R-:W-:-:S05]  /*16130*/  LOP3.LUT R20, R20, 0x3, RZ, 0xc0, !PT ;  /* 0x0000000314147812 */ /* 0x000fca00078ec0ff */
[----:B------:R-:W-:-:S07]  /*16140*/  IMAD.MOV.U32 R13, RZ, RZ, R20 ;  /* 0x000000ffff0d7224 */ /* 0x000fce00078e0014 */
[----:B-1----:R-:W-:Y:S05]  /*16150*/  WARPSYNC.COLLECTIVE R15, `(.L_x_1252) ;  /* 0x000000000f087348 */ /* 0x002fea0003c00000 */
[----:B------:R0:W2:Y:S02]  /*16160*/  SHFL.IDX P6, R14, R13, R12, R11 ;  /* 0x0000000c0d0e7389 */ /* 0x0000a400000c000b */
[----:B012---:R-:W-:Y:S01]  /*16170*/  ENDCOLLECTIVE ;  /* 0x000000000000791b */ /* 0x007fe20003800000 */
.L_x_1252:
[----:B------:R-:W-:Y:S05]  /*16180*/  BSYNC B0 ;  /* 0x0000000000007941 */ /* 0x000fea0003800000 */
.L_x_1251:
[----:B------:R-:W-:Y:S05]  /*16190*/  BRA `(.L_x_1253) ;  /* 0xffffffb800387947 */ /* 0x000fea000383ffff */
.L_x_1161:
[----:B------:R-:W-:Y:S01]  /*161a0*/  BSSY B0, `(.L_x_1254) ;  /* 0x0000006000007945 */ /* 0x000fe20003800000 */
[----:B------:R-:W-:-:S07]  /*161b0*/  IMAD.MOV.U32 R15, RZ, RZ, -0x1 ;  /* 0xffffffffff0f7424 */ /* 0x000fce00078e00ff */
[----:B0123--:R-:W-:Y:S05]  /*161c0*/  WARPSYNC.COLLECTIVE R15, `(.L_x_1255) ;  /* 0x000000000f0c7348 */ /* 0x00ffea0003c00000 */
[----:B------:R-:W-:Y:S02]  /*161d0*/  ELECT P6, UR62, PT ;  /* 0x00000000003e782f */ /* 0x000fe400038c0000 */
[----:B------:R-:W-:Y:S01]  /*161e0*/  MOV R14, UR62 ;  /* 0x0000003e000e7c02 */ /* 0x000fe20008000f00 */
[----:B0123--:R-:W-:Y:S10]  /*161f0*/  ENDCOLLECTIVE ;  /* 0x000000000000791b */ /* 0x00fff40003800000 */
.L_x_1255:
[----:B------:R-:W-:Y:S05]  /*16200*/  BSYNC B0 ;  /* 0x0000000000007941 */ /* 0x000fea0003800000 */
.L_x_1254:
[----:B------:R-:W-:Y:S05]  /*16210*/  BRA `(.L_x_1256) ;  /* 0xffffffb800407947 */ /* 0x000fea000383ffff */
.L_x_1163:
[----:B---3--:R3:W4:Y:S02]  /*16220*/  SYNCS.PHASECHK.TRANS64.TRYWAIT P0, [R0+URZ+0x16840], R2 ;  /* 0x01684002000075a7 */ /* 0x008724000800017f */
[----:B----4-:R-:W-:Y:S05]  /*16230*/  @!P0 NANOSLEEP.SYNCS 0x989680 ;  /* 0x009896800000895d */ /* 0x010fea0003900000 */
[----:B------:R-:W4:Y:S02]  /*16240*/  @!P0 SYNCS.PHASECHK.TRANS64 P0, [R0+URZ+0x16840], R2 ;  /* 0x01684002000085a7 */ /* 0x000f24000800007f */
[----:B----4-:R-:W-:Y:S05]  /*16250*/  @!P0 BRA `(.L_x_1163) ;  /* 0xfffffffc00f08947 */ /* 0x010fea000383ffff */
[----:B------:R-:W-:Y:S05]  /*16260*/  BRA `(.L_x_1257) ;  /* 0xffffffb800907947 */ /* 0x000fea000383ffff */
.L_x_1167:
[----:B------:R-:W2:Y:S01]  /*16270*/  LDL.LU R11, [R1+0xc] ;  /* 0x00000c00010b7983 */ /* 0x000ea20000300800 */
[----:B------:R-:W-:Y:S01]  /*16280*/  IMAD.MOV.U32 R6, RZ, RZ, R12 ;  /* 0x000000ffff067224 */ /* 0x000fe200078e000c */
[----:B------:R-:W-:Y:S01]  /*16290*/  LOP3.LUT R10, R10, 0x7f, RZ, 0xc0, !PT ;  /* 0x0000007f0a0a7812 */ /* 0x000fe200078ec0ff */
[----:B------:R-:W-:Y:S02]  /*162a0*/  IMAD.MOV.U32 R13, RZ, RZ, R4 ;  /* 0x000000ffff0d7224 */ /* 0x000fe400078e0004 */
[----:B------:R-:W-:Y:S01]  /*162b0*/  IMAD.MOV.U32 R12, RZ, RZ, RZ ;  /* 0x000000ffff0c7224 */ /* 0x000fe200078e00ff */
[----:B------:R-:W-:Y:S01]  /*162c0*/  SHF.R.U32.HI R10, RZ, 0x3, R10 ;  /* 0x00000003ff0a7819 */ /* 0x000fe2000001160a */
[----:B------:R-:W-:-:S04]  /*162d0*/  IMAD.MOV.U32 R15, RZ, RZ, -0x1 ;  /* 0xffffffffff0f7424 */ /* 0x000fc800078e00ff */
[----:B------:R-:W-:-:S04]  /*162e0*/  IMAD.IADD R6, R10, 0x1, R6 ;  /* 0x000000010a067824 */ /* 0x000fc800078e0206 */
[----:B------:R-:W-:Y:S02]  /*162f0*/  VIADD R10, R6, 0x10 ;  /* 0x00000010060a7836 */ /* 0x000fe40000000000 */
[----:B--2---:R-:W-:Y:S02]  /*16300*/  IMAD R3, R11, R9, RZ ;  /* 0x000000090b037224 */ /* 0x004fe400078e02ff */
[----:B------:R-:W-:-:S03]  /*16310*/  IMAD.MOV.U32 R11, RZ, RZ, 0x181f ;  /* 0x0000181fff0b7424 */ /* 0x000fc600078e00ff */
[----:B------:R-:W-:-:S13]  /*16320*/  ISETP.GE.AND P1, PT, R6, R3, PT ;  /* 0x000000030600720c */ /* 0x000fda0003f26270 */
[----:B-----5:R-:W-:Y:S05]  /*16330*/  WARPSYNC.COLLECTIVE R15, `(.L_x_1258) ;  /* 0x000000000f087348 */ /* 0x020fea0003c00000 */
[----:B------:R0:W1:Y:S02]  /*16340*/  SHFL.IDX P6, R14, R13, R12, R11 ;  /* 0x0000000c0d0e7389 */ /* 0x00006400000c000b */
[----:B01---5:R-:W-:Y:S01]  /*16350*/  ENDCOLLECTIVE ;  /* 0x000000000000791b */ /* 0x023fe20003800000 */
.L_x_1258:
[----:B------:R-:W-:Y:S02]  /*16360*/  IMAD.MOV.U32 R13, RZ, RZ, R0 ;  /* 0x000000ffff0d7224 */ /* 0x000fe400078e0000 */
[----:B------:R-:W-:-:S07]  /*16370*/  IMAD.MOV.U32 R7, RZ, RZ, R14 ;  /* 0x000000ffff077224 */ /* 0x000fce00078e000e */
[----:B------:R-:W-:Y:S05]  /*16380*/  WARPSYNC.COLLECTIVE R15, `(.L_x_1259) ;  /* 0x000000000f087348 */ /* 0x000fea0003c00000 */
[----:B------:R0:W1:Y:S02]  /*16390*/  SHFL.IDX P6, R14, R13, R12, R11 ;  /* 0x0000000c0d0e7389 */ /* 0x00006400000c000b */
[----:B01----:R-:W-:Y:S01]  /*163a0*/  ENDCOLLECTIVE ;  /* 0x000000000000791b */ /* 0x003fe20003800000 */
.L_x_1259:
[----:B------:R-:W-:Y:S02]  /*163b0*/  IMAD.MOV.U32 R13, RZ, RZ, R4 ;  /* 0x000000ffff0d7224 */ /* 0x000fe400078e0004 */
[----:B------:R-:W-:Y:S02]  /*163c0*/  IMAD.MOV.U32 R12, RZ, RZ, 0x1 ;  /* 0x00000001ff0c7424 */ /* 0x000fe400078e00ff */
[----:B------:R-:W-:-:S07]  /*163d0*/  IMAD.MOV.U32 R8, RZ, RZ, R14 ;  /* 0x000000ffff087224 */ /* 0x000fce00078e000e */
[----:B------:R-:W-:Y:S05]  /*163e0*/  WARPSYNC.COLLECTIVE R15, `(.L_x_1260) ;  /* 0x000000000f087348 */ /* 0x000fea0003c00000 */
[----:B------:R0:W1:Y:S02]  /*163f0*/  SHFL.IDX P6, R14, R13, R12, R11 ;  /* 0x0000000c0d0e7389 */ /* 0x00006400000c000b */
[----:B01----:R-:W-:Y:S01]  /*16400*/  ENDCOLLECTIVE ;  /* 0x000000000000791b */ /* 0x003fe20003800000 */
.L_x_1260:
        /* <DEDUP_REMOVED lines=13> */
.L_x_1261:
[----:B------:R-:W-:Y:S02]  /*164e0*/  IMAD.MOV.U32 R13, RZ, RZ, R4 ;  /* 0x000000ffff0d7224 */ /* 0x000fe400078e0004 */
[----:B------:R-:W-:Y:S02]  /*164f0*/  IMAD.MOV.U32 R12, RZ, RZ, 0x2 ;  /* 0x00000002ff0c7424 */ /* 0x000fe400078e00ff */
[----:B------:R-:W-:-:S07]  /*16500*/  IMAD.MOV.U32 R8, RZ, RZ, R14 ;  /* 0x000000ffff087224 */ /* 0x000fce00078e000e */
[----:B------:R-:W-:Y:S05]  /*16510*/  WARPSYNC.COLLECTIVE R15, `(.L_x_1262) ;  /* 0x000000000f087348 */ /* 0x000fea0003c00000 */
[----:B------:R0:W1:Y:S02]  /*16520*/  SHFL.IDX P6, R14, R13, R12, R11 ;  /* 0x0000000c0d0e7389 */ /* 0x00006400000c000b */
[----:B01----:R-:W-:Y:S01]  /*16530*/  ENDCOLLECTIVE ;  /* 0x000000000000791b */ /* 0x003fe20003800000 */
.L_x_1262:
        /* <DEDUP_REMOVED lines=14> */
.L_x_1263:
[----:B------:R-:W-:Y:S02]  /*16620*/  IMAD.MOV.U32 R13, RZ, RZ, R4 ;  /* 0x000000ffff0d7224 */ /* 0x000fe400078e0004 */
[----:B------:R-:W-:Y:S02]  /*16630*/  IMAD.MOV.U32 R12, RZ, RZ, 0x3 ;  /* 0x00000003ff0c7424 */ /* 0x000fe400078e00ff */
[----:B------:R-:W-:-:S07]  /*16640*/  IMAD.MOV.U32 R8, RZ, RZ, R14 ;  /* 0x000000ffff087224 */ /* 0x000fce00078e000e */
[----:B------:R-:W-:Y:S05]  /*16650*/  WARPSYNC.COLLECTIVE R15, `(.L_x_1264) ;  /* 0x000000000f087348 */ /* 0x000fea0003c00000 */
[----:B------:R0:W1:Y:S02]  /*16660*/  SHFL.IDX P6, R14, R13, R12, R11 ;  /* 0x0000000c0d0e7389 */ /* 0x00006400000c000b */
[----:B01----:R-:W-:Y:S01]  /*16670*/  ENDCOLLECTIVE ;  /* 0x000000000000791b */ /* 0x003fe20003800000 */
.L_x_1264:
        /* <DEDUP_REMOVED lines=14> */
.L_x_1265:
[----:B------:R-:W-:Y:S02]  /*16760*/  IMAD.MOV.U32 R13, RZ, RZ, R4 ;  /* 0x000000ffff0d7224 */ /* 0x000fe400078e0004 */
[----:B------:R-:W-:Y:S02]  /*16770*/  IMAD.MOV.U32 R12, RZ, RZ, 0x4 ;  /* 0x00000004ff0c7424 */ /* 0x000fe400078e00ff */
[----:B------:R-:W-:-:S07]  /*16780*/  IMAD.MOV.U32 R8, RZ, RZ, R14 ;  /* 0x000000ffff087224 */ /* 0x000fce00078e000e */
[----:B------:R-:W-:Y:S05]  /*16790*/  WARPSYNC.COLLECTIVE R15, `(.L_x_1266) ;  /* 0x000000000f087348 */ /* 0x000fea0003c00000 */
[----:B------:R0:W1:Y:S02]  /*167a0*/  SHFL.IDX P6, R14, R13, R12, R11 ;  /* 0x0000000c0d0e7389 */ /* 0x00006400000c000b */
[----:B01----:R-:W-:Y:S01]  /*167b0*/  ENDCOLLECTIVE ;  /* 0x000000000000791b */ /* 0x003fe20003800000 */
.L_x_1266:
        /* <DEDUP_REMOVED lines=14> */
.L_x_1267:
[----:B------:R-:W-:Y:S02]  /*168a0*/  IMAD.MOV.U32 R13, RZ, RZ, R4 ;  /* 0x000000ffff0d7224 */ /* 0x000fe400078e0004 */
[----:B------:R-:W-:Y:S02]  /*168b0*/  IMAD.MOV.U32 R12, RZ, RZ, 0x5 ;  /* 0x00000005ff0c7424 */ /* 0x000fe400078e00ff */
[----:B------:R-:W-:-:S07]  /*168c0*/  IMAD.MOV.U32 R8, RZ, RZ, R14 ;  /* 0x000000ffff087224 */ /* 0x000fce00078e000e */
[----:B------:R-:W-:Y:S05]  /*168d0*/  WARPSYNC.COLLECTIVE R15, `(.L_x_1268) ;  /* 0x000000000f087348 */ /* 0x000fea0003c00000 */
[----:B------:R0:W1:Y:S02]  /*168e0*/  SHFL.IDX P6, R14, R13, R12, R11 ;  /* 0x0000000c0d0e7389 */ /* 0x00006400000c000b */
[----:B01----:R-:W-:Y:S01]  /*168f0*/  ENDCOLLECTIVE ;  /* 0x000000000000791b */ /* 0x003fe20003800000 */
.L_x_1268:
        /* <DEDUP_REMOVED lines=14> */
.L_x_1269:
[----:B------:R-:W-:Y:S02]  /*169e0*/  IMAD.MOV.U32 R13, RZ, RZ, R4 ;  /* 0x000000ffff0d7224 */ /* 0x000fe400078e0004 */
[----:B------:R-:W-:Y:S02]  /*169f0*/  IMAD.MOV.U32 R12, RZ, RZ, 0x6 ;  /* 0x00000006ff0c7424 */ /* 0x000fe400078e00ff */
[----:B------:R-:W-:-:S07]  /*16a00*/  IMAD.MOV.U32 R8, RZ, RZ, R14 ;  /* 0x000000ffff087224 */ /* 0x000fce00078e000e */
[----:B------:R-:W-:Y:S05]  /*16a10*/  WARPSYNC.COLLECTIVE R15, `(.L_x_1270) ;  /* 0x000000000f087348 */ /* 0x000fea0003c00000 */
[----:B------:R0:W1:Y:S02]  /*16a20*/  SHFL.IDX P6, R14, R13, R12, R11 ;  /* 0x0000000c0d0e7389 */ /* 0x00006400000c000b */
[----:B01----:R-:W-:Y:S01]  /*16a30*/  ENDCOLLECTIVE ;  /* 0x000000000000791b */ /* 0x003fe20003800000 */
.L_x_1270:
        /* <DEDUP_REMOVED lines=14> */
.L_x_1271:
[----:B------:R-:W-:Y:S02]  /*16b20*/  IMAD.MOV.U32 R13, RZ, RZ, R4 ;  /* 0x000000ffff0d7224 */ /* 0x000fe400078e0004 */
[----:B------:R-:W-:Y:S02]  /*16b30*/  IMAD.MOV.U32 R12, RZ, RZ, 0x7 ;  /* 0x00000007ff0c7424 */ /* 0x000fe400078e00ff */
[----:B------:R-:W-:-:S07]  /*16b40*/  IMAD.MOV.U32 R8, RZ, RZ, R14 ;  /* 0x000000ffff087224 */ /* 0x000fce00078e000e */
[----:B------:R-:W-:Y:S05]  /*16b50*/  WARPSYNC.COLLECTIVE R15, `(.L_x_1272) ;  /* 0x000000000f087348 */ /* 0x000fea0003c00000 */
[----:B------:R0:W1:Y:S02]  /*16b60*/  SHFL.IDX P6, R14, R13, R12, R11 ;  /* 0x0000000c0d0e7389 */ /* 0x00006400000c000b */
[----:B01----:R-:W-:Y:S01]  /*16b70*/  ENDCOLLECTIVE ;  /* 0x000000000000791b */ /* 0x003fe20003800000 */
.L_x_1272:
        /* <DEDUP_REMOVED lines=8> */
[----:B------:R0:W-:Y:S04]  /*16c00*/  @!P1 LDGSTS.E.BYPASS.LTC128B.128 [R20+0xb400], desc[UR52][R8.64], !P0 ;  /* 0x0b40000008149fae */ /* 0x0001e8000c101d74 */
[----:B------:R-:W-:Y:S01]  /*16c10*/  ISETP.GE.AND P1, PT, R0, R3, PT ;  /* 0x000000030000720c */ /* 0x000fe20003f26270 */
[----:B------:R-:W-:-:S02]  /*16c20*/  VIADD R0, R6, 0x80 ;  /* 0x0000008006007836 */ /* 0x000fc40000000000 */
[----:B------:R-:W-:-:S10]  /*16c30*/  IMAD.MOV.U32 R4, RZ, RZ, R14 ;  /* 0x000000ffff047224 */ /* 0x000fd400078e000e */
[----:B0-----:R-:W-:Y:S05]  /*16c40*/  WARPSYNC.COLLECTIVE R15, `(.L_x_1273) ;  /* 0x000000000f087348 */ /* 0x001fea0003c00000 */
[----:B------:R1:W2:Y:S02]  /*16c50*/  SHFL.IDX P6, R14, R13, R12, R11 ;  /* 0x0000000c0d0e7389 */ /* 0x0002a400000c000b */
[----:B012---:R-:W-:Y:S01]  /*16c60*/  ENDCOLLECTIVE ;  /* 0x000000000000791b */ /* 0x007fe20003800000 */
.L_x_1273:
[----:B------:R-:W-:Y:S01]  /*16c70*/  ISETP.GE.AND P2, PT, R0, R3, PT ;  /* 0x000000030000720c */ /* 0x000fe20003f46270 */
[----:B------:R-:W-:Y:S02]  /*16c80*/  IMAD.MOV.U32 R13, RZ, RZ, R2 ;  /* 0x000000ffff0d7224 */ /* 0x000fe400078e0002 */
[----:B------:R-:W-:Y:S02]  /*16c90*/  IMAD.MOV.U32 R12, RZ, RZ, RZ ;  /* 0x000000ffff0c7224 */ /* 0x000fe400078e00ff */
[----:B------:R-:W-:-:S08]  /*16ca0*/  IMAD.MOV.U32 R8, RZ, RZ, R14 ;  /* 0x000000ffff087224 */ /* 0x000fd000078e000e */
[----:B------:R-:W-:Y:S05]  /*16cb0*/  WARPSYNC.COLLECTIVE R15, `(.L_x_1274) ;  /* 0x000000000f087348 */ /* 0x000fea0003c00000 */
[----:B------:R0:W1:Y:S02]  /*16cc0*/  SHFL.IDX P6, R14, R13, R12, R11 ;  /* 0x0000000c0d0e7389 */ /* 0x00006400000c000b */
[----:B01----:R-:W-:Y:S01]  /*16cd0*/  ENDCOLLECTIVE ;  /* 0x000000000000791b */ /* 0x003fe20003800000 */
.L_x_1274:
        /* <DEDUP_REMOVED lines=13> */
.L_x_1275:
[----:B------:R-:W-:Y:S02]  /*16db0*/  IMAD.MOV.U32 R13, RZ, RZ, R2 ;  /* 0x000000ffff0d7224 */ /* 0x000fe400078e0002 */
[----:B------:R-:W-:Y:S02]  /*16dc0*/  IMAD.MOV.U32 R12, RZ, RZ, 0x1 ;  /* 0x00000001ff0c7424 */ /* 0x000fe400078e00ff */
[----:B------:R-:W-:-:S07]  /*16dd0*/  IMAD.MOV.U32 R7, RZ, RZ, R14 ;  /* 0x000000ffff077224 */ /* 0x000fce00078e000e */
[----:B------:R-:W-:Y:S05]  /*16de0*/  WARPSYNC.COLLECTIVE R15, `(.L_x_1276) ;  /* 0x000000000f087348 */ /* 0x000fea0003c00000 */
[----:B------:R0:W1:Y:S02]  /*16df0*/  SHFL.IDX P6, R14, R13, R12, R11 ;  /* 0x0000000c0d0e7389 */ /* 0x00006400000c000b */
[----:B01----:R-:W-:Y:S01]  /*16e00*/  ENDCOLLECTIVE ;  /* 0x000000000000791b */ /* 0x003fe20003800000 */
.L_x_1276:
[----:B------:R-:W-:-:S05]  /*16e10*/  @!P2 LEA R7, P1, R21, R7, 0x1 ;  /* 0x000000071507a211 */ /* 0x000fca00078208ff */
[----:B------:R-:W-:Y:S02]  /*16e20*/  @!P2 IMAD.X R0, RZ, RZ, R0, P1 ;  /* 0x000000ffff00a224 */ /* 0x000fe400008e0600 */
        /* <DEDUP_REMOVED lines=13> */
.L_x_1277:
[----:B------:R-:W-:Y:S02]  /*16f00*/  IMAD.MOV.U32 R13, RZ, RZ, R2 ;  /* 0x000000ffff0d7224 */ /* 0x000fe400078e0002 */
[----:B------:R-:W-:Y:S02]  /*16f10*/  IMAD.MOV.U32 R12, RZ, RZ, 0x2 ;  /* 0x00000002ff0c7424 */ /* 0x000fe400078e00ff */
[----:B------:R-:W-:-:S07]  /*16f20*/  IMAD.MOV.U32 R8, RZ, RZ, R14 ;  /* 0x000000ffff087224 */ /* 0x000fce00078e000e */
[----:B------:R-:W-:Y:S05]  /*16f30*/  WARPSYNC.COLLECTIVE R15, `(.L_x_1278) ;  /* 0x000000000f087348 */ /* 0x000fea0003c00000 */
[----:B------:R0:W1:Y:S02]  /*16f40*/  SHFL.IDX P6, R14, R13, R12, R11 ;  /* 0x0000000c0d0e7389 */ /* 0x00006400000c000b */
[----:B01----:R-:W-:Y:S01]  /*16f50*/  ENDCOLLECTIVE ;  /* 0x000000000000791b */ /* 0x003fe20003800000 */
.L_x_1278:
        /* <DEDUP_REMOVED lines=13> */
.L_x_1279:
[----:B------:R-:W-:Y:S02]  /*17030*/  IMAD.MOV.U32 R13, RZ, RZ, R2 ;  /* 0x000000ffff0d7224 */ /* 0x000fe400078e0002 */
[----:B------:R-:W-:Y:S02]  /*17040*/  IMAD.MOV.U32 R12, RZ, RZ, 0x3 ;  /* 0x00000003ff0c7424 */ /* 0x000fe400078e00ff */
[----:B------:R-:W-:-:S07]  /*17050*/  IMAD.MOV.U32 R8, RZ, RZ, R14 ;  /* 0x000000ffff087224 */ /* 0x000fce00078e000e */
[----:B------:R-:W-:Y:S05]  /*17060*/  WARPSYNC.COLLECTIVE R15, `(.L_x_1280) ;  /* 0x000000000f087348 */ /* 0x000fea0003c00000 */
[----:B------:R0:W1:Y:S02]  /*17070*/  SHFL.IDX P6, R14, R13, R12, R11 ;  /* 0x0000000c0d0e7389 */ /* 0x00006400000c000b */
[----:B01----:R-:W-:Y:S01]  /*17080*/  ENDCOLLECTIVE ;  /* 0x000000000000791b */ /* 0x003fe20003800000 */
.L_x_1280:
        /* <DEDUP_REMOVED lines=12> */
.L_x_1281:
[----:B------:R-:W-:Y:S01]  /*17150*/  IMAD.MOV.U32 R2, RZ, RZ, R14 ;  /* 0x000000ffff027224 */ /* 0x000fe200078e000e */
[----:B------:R-:W-:Y:S06]  /*17160*/  BRA `(.L_x_1282) ;  /* 0xffffffb8009c7947 */ /* 0x000fec000383ffff */
.L_x_1170:
[----:B0-----:R0:W1:Y:S02]  /*17170*/  SYNCS.PHASECHK.TRANS64.TRYWAIT P0, [R17+URZ+0x16820], R0 ;  /* 0x01682000110075a7 */ /* 0x001064000800017f */
[----:B-1----:R-:W-:Y:S05]  /*17180*/  @!P0 NANOSLEEP.SYNCS 0x989680 ;  /* 0x009896800000895d */ /* 0x002fea0003900000 */
[----:B------:R-:W1:Y:S02]  /*17190*/  @!P0 SYNCS.PHASECHK.TRANS64 P0, [R17+URZ+0x16820], R0 ;  /* 0x01682000110085a7 */ /* 0x000e64000800007f */
[----:B-1----:R-:W-:Y:S05]  /*171a0*/  @!P0 BRA `(.L_x_1170) ;  /* 0xfffffffc00f08947 */ /* 0x002fea000383ffff */
[----:B------:R-:W-:Y:S05]  /*171b0*/  BRA `(.L_x_1283) ;  /* 0xffffffb800fc7947 */ /* 0x000fea000383ffff */
.L_x_1179:
[----:B-1----:R1:W2:Y:S02]  /*171c0*/  SYNCS.PHASECHK.TRANS64.TRYWAIT P0, [R2+URZ+0x16840], R3 ;  /* 0x01684003020075a7 */ /* 0x0022a4000800017f */
[----:B--2---:R-:W-:Y:S05]  /*171d0*/  @!P0 NANOSLEEP.SYNCS 0x989680 ;  /* 0x009896800000895d */ /* 0x004fea0003900000 */
[----:B------:R-:W2:Y:S02]  /*171e0*/  @!P0 SYNCS.PHASECHK.TRANS64 P0, [R2+URZ+0x16840], R3 ;  /* 0x01684003020085a7 */ /* 0x000ea4000800007f */
[----:B--2---:R-:W-:Y:S05]  /*171f0*/  @!P0 BRA `(.L_x_1179) ;  /* 0xfffffffc00f08947 */ /* 0x004fea000383ffff */
[----:B------:R-:W-:Y:S05]  /*17200*/  BRA `(.L_x_1284) ;  /* 0xffffffbc00e07947 */ /* 0x000fea000383ffff */
.L_x_1184:
[----:B0-----:R0:W1:Y:S02]  /*17210*/  SYNCS.PHASECHK.TRANS64.TRYWAIT P0, [R3+URZ+0x60], R2 ;  /* 0x00006002030075a7 */ /* 0x001064000800017f */
[----:B-1----:R-:W-:Y:S05]  /*17220*/  @!P0 NANOSLEEP.SYNCS 0x989680 ;  /* 0x009896800000895d */ /* 0x002fea0003900000 */
[----:B------:R-:W1:Y:S02]  /*17230*/  @!P0 SYNCS.PHASECHK.TRANS64 P0, [R3+URZ+0x60], R2 ;  /* 0x00006002030085a7 */ /* 0x000e64000800007f */
[----:B-1----:R-:W-:Y:S05]  /*17240*/  @!P0 BRA `(.L_x_1184) ;  /* 0xfffffffc00f08947 */ /* 0x002fea000383ffff */
[----:B------:R-:W-:Y:S05]  /*17250*/  BRA `(.L_x_1285) ;  /* 0xffffffc0006c7947 */ /* 0x000fea000383ffff */
.L_x_1192:
[----:B-1----:R1:W2:Y:S02]  /*17260*/  SYNCS.PHASECHK.TRANS64.TRYWAIT P0, [R2+URZ+0x16840], R3 ;  /* 0x01684003020075a7 */ /* 0x0022a4000800017f */
[----:B--2---:R-:W-:Y:S05]  /*17270*/  @!P0 NANOSLEEP.SYNCS 0x989680 ;  /* 0x009896800000895d */ /* 0x004fea0003900000 */
[----:B------:R-:W2:Y:S02]  /*17280*/  @!P0 SYNCS.PHASECHK.TRANS64 P0, [R2+URZ+0x16840], R3 ;  /* 0x01684003020085a7 */ /* 0x000ea4000800007f */
[----:B--2---:R-:W-:Y:S05]  /*17290*/  @!P0 BRA `(.L_x_1192) ;  /* 0xfffffffc00f08947 */ /* 0x004fea000383ffff */
[----:B------:R-:W-:Y:S05]  /*172a0*/  BRA `(.L_x_1286) ;  /* 0xffffffc400a87947 */ /* 0x000fea000383ffff */
.L_x_1197:
[----:B0-----:R0:W1:Y:S02]  /*172b0*/  SYNCS.PHASECHK.TRANS64.TRYWAIT P0, [R10+URZ+0x60], R3 ;  /* 0x000060030a0075a7 */ /* 0x001064000800017f */
[----:B-1----:R-:W-:Y:S05]  /*172c0*/  @!P0 NANOSLEEP.SYNCS 0x989680 ;  /* 0x009896800000895d */ /* 0x002fea0003900000 */
[----:B------:R-:W1:Y:S02]  /*172d0*/  @!P0 SYNCS.PHASECHK.TRANS64 P0, [R10+URZ+0x60], R3 ;  /* 0x000060030a0085a7 */ /* 0x000e64000800007f */
[----:B-1----:R-:W-:Y:S05]  /*172e0*/  @!P0 BRA `(.L_x_1197) ;  /* 0xfffffffc00f08947 */ /* 0x002fea000383ffff */
[----:B------:R-:W-:Y:S05]  /*172f0*/  BRA `(.L_x_1287) ;  /* 0xffffffc800347947 */ /* 0x000fea000383ffff */
.L_x_1205:
[----:B-1----:R1:W2:Y:S02]  /*17300*/  SYNCS.PHASECHK.TRANS64.TRYWAIT P0, [R2+URZ+0x16840], R3 ;  /* 0x01684003020075a7 */ /* 0x0022a4000800017f */
[----:B--2---:R-:W-:Y:S05]  /*17310*/  @!P0 NANOSLEEP.SYNCS 0x989680 ;  /* 0x009896800000895d */ /* 0x004fea0003900000 */
[----:B------:R-:W2:Y:S02]  /*17320*/  @!P0 SYNCS.PHASECHK.TRANS64 P0, [R2+URZ+0x16840], R3 ;  /* 0x01684003020085a7 */ /* 0x000ea4000800007f */
[----:B--2---:R-:W-:Y:S05]  /*17330*/  @!P0 BRA `(.L_x_1205) ;  /* 0xfffffffc00f08947 */ /* 0x004fea000383ffff */
[----:B------:R-:W-:Y:S05]  /*17340*/  BRA `(.L_x_1288) ;  /* 0xffffffcc00447947 */ /* 0x000fea000383ffff */
.L_x_1210:
[----:B0-----:R0:W1:Y:S02]  /*17350*/  SYNCS.PHASECHK.TRANS64.TRYWAIT P0, [R7+URZ+0x60], R2 ;  /* 0x00006002070075a7 */ /* 0x001064000800017f */
[----:B-1----:R-:W-:Y:S05]  /*17360*/  @!P0 NANOSLEEP.SYNCS 0x989680 ;  /* 0x009896800000895d */ /* 0x002fea0003900000 */
[----:B------:R-:W1:Y:S02]  /*17370*/  @!P0 SYNCS.PHASECHK.TRANS64 P0, [R7+URZ+0x60], R2 ;  /* 0x00006002070085a7 */ /* 0x000e64000800007f */
[----:B-1----:R-:W-:Y:S05]  /*17380*/  @!P0 BRA `(.L_x_1210) ;  /* 0xfffffffc00f08947 */ /* 0x002fea000383ffff */
[----:B------:R-:W-:Y:S05]  /*17390*/  BRA `(.L_x_1289) ;  /* 0xffffffcc00d47947 */ /* 0x000fea000383ffff */
.L_x_1220:
[----:B0-----:R0:W1:Y:S02]  /*173a0*/  SYNCS.PHASECHK.TRANS64.TRYWAIT P0, [R3+URZ+0x16860], R0 ;  /* 0x01686000030075a7 */ /* 0x001064000800017f */
[----:B-1----:R-:W-:Y:S05]  /*173b0*/  @!P0 NANOSLEEP.SYNCS 0x989680 ;  /* 0x009896800000895d */ /* 0x002fea0003900000 */
[----:B------:R-:W1:Y:S02]  /*173c0*/  @!P0 SYNCS.PHASECHK.TRANS64 P0, [R3+URZ+0x16860], R0 ;  /* 0x01686000030085a7 */ /* 0x000e64000800007f */
[----:B-1----:R-:W-:Y:S05]  /*173d0*/  @!P0 BRA `(.L_x_1220) ;  /* 0xfffffffc00f08947 */ /* 0x002fea000383ffff */
[----:B------:R-:W-:Y:S05]  /*173e0*/  BRA `(.L_x_1290) ;  /* 0xffffffd000d07947 */ /* 0x000fea000383ffff */
.L_x_1226:
[----:B------:R-:W-:Y:S01]  /*173f0*/  BSSY B0, `(.L_x_1291) ;  /* 0x0000008000007945 */ /* 0x000fe20003800000 */
[----:B------:R-:W-:Y:S02]  /*17400*/  IMAD.MOV.U32 R13, RZ, RZ, R24 ;  /* 0x000000ffff0d7224 */ /* 0x000fe400078e0018 */
[----:B--2---:R-:W-:Y:S02]  /*17410*/  IMAD.MOV.U32 R12, RZ, RZ, RZ ;  /* 0x000000ffff0c7224 */ /* 0x004fe400078e00ff */
[----:B0-----:R-:W-:Y:S02]  /*17420*/  IMAD.MOV.U32 R11, RZ, RZ, 0x1f ;  /* 0x0000001fff0b7424 */ /* 0x001fe400078e00ff */
[----:B------:R-:W-:-:S07]  /*17430*/  IMAD.MOV.U32 R15, RZ, RZ, -0x1 ;  /* 0xffffffffff0f7424 */ /* 0x000fce00078e00ff */
[----:B-1----:R-:W-:Y:S05]  /*17440*/  WARPSYNC.COLLECTIVE R15, `(.L_x_1292) ;  /* 0x000000000f087348 */ /* 0x002fea0003c00000 */
[----:B------:R0:W2:Y:S02]  /*17450*/  SHFL.IDX P6, R14, R13, R12, R11 ;  /* 0x0000000c0d0e7389 */ /* 0x0000a400000c000b */
[----:B012---:R-:W-:Y:S01]  /*17460*/  ENDCOLLECTIVE ;  /* 0x000000000000791b */ /* 0x007fe20003800000 */
.L_x_1292:
[----:B------:R-:W-:Y:S05]  /*17470*/  BSYNC B0 ;  /* 0x0000000000007941 */ /* 0x000fea0003800000 */
.L_x_1291:
        /* <DEDUP_REMOVED lines=9> */
.L_x_1293:
[----:B------:R-:W-:Y:S02]  /*17510*/  ULDC UR4, c[0x0][0xc3c] ;  /* 0x00030f0000047ab9 */ /* 0x000fe40000000800 */
[----:B------:R-:W-:-:S13]  /*17520*/  ISETP.GE.OR P1, PT, R7, UR4, !P0 ;  /* 0x0000000407007c0c */ /* 0x000fda000c726670 */
[----:B------:R-:W0:Y:S08]  /*17530*/  @!P1 LDC.64 R4, c[0x0][0xc80] ;  /* 0x00032000ff049b82 */ /* 0x000e300000000a00 */
[----:B------:R-:W1:Y:S01]  /*17540*/  @!P1 LDC.64 R2, c[0x0][0xc78] ;  /* 0x00031e00ff029b82 */ /* 0x000e620000000a00 */
[----:B------:R-:W-:Y:S01]  /*17550*/  CS2R R24, SRZ ;  /* 0x0000000000187805 */ /* 0x000fe2000001ff00 */
[----:B------:R-:W-:-:S02]  /*17560*/  IMAD.MOV.U32 R8, RZ, RZ, RZ ;  /* 0x000000ffff087224 */ /* 0x000fc400078e00ff */
[----:B------:R-:W-:Y:S02]  /*17570*/  IMAD.MOV.U32 R11, RZ, RZ, RZ ;  /* 0x000000ffff0b7224 */ /* 0x000fe400078e00ff */
[----:B------:R-:W-:Y:S02]  /*17580*/  IMAD.MOV.U32 R6, RZ, RZ, R14 ;  /* 0x000000ffff067224 */ /* 0x000fe400078e000e */
[----:B0-----:R-:W-:-:S06]  /*17590*/  @!P1 IMAD.WIDE R4, R7, 0x4, R4 ;  /* 0x0000000407049825 */ /* 0x001fcc00078e0204 */
[----:B------:R-:W2:Y:S01]  /*175a0*/  @!P1 LDG.E R4, desc[UR52][R4.64] ;  /* 0x0000003404049981 */ /* 0x000ea2000c1e1900 */
[----:B-1----:R-:W-:-:S06]  /*175b0*/  @!P1 IMAD.WIDE R2, R7, 0x4, R2 ;  /* 0x0000000407029825 */ /* 0x002fcc00078e0202 */
[----:B------:R-:W3:Y:S01]  /*175c0*/  @!P1 LDG.E R2, desc[UR52][R2.64] ;  /* 0x0000003402029981 */ /* 0x000ee2000c1e1900 */
[C---:B------:R-:W-:Y:S02]  /*175d0*/  ISETP.GE.U32.AND P2, PT, R9.reuse, 0x2, PT ;  /* 0x000000020900780c */ /* 0x040fe40003f46070 */
[C---:B------:R-:W-:Y:S02]  /*175e0*/  ISETP.GE.U32.AND P3, PT, R9.reuse, 0x4, PT ;  /* 0x000000040900780c */ /* 0x040fe40003f66070 */
        /* <DEDUP_REMOVED lines=9> */
.L_x_1294:
[----:B------:R-:W-:Y:S01]  /*17680*/  IMAD.MOV.U32 R12, RZ, RZ, 0x2 ;  /* 0x00000002ff0c7424 */ /* 0x000fe200078e00ff */
[----:B------:R-:W-:-:S05]  /*17690*/  SEL R14, R14, RZ, P1 ;  /* 0x000000ff0e0e7207 */ /* 0x000fca0000800000 */
[----:B------:R-:W-:-:S04]  /*176a0*/  IMAD.IADD R7, R13, 0x1, R14 ;  /* 0x000000010d077824 */ /* 0x000fc800078e020e */
[----:B------:R-:W-:-:S07]  /*176b0*/  IMAD.MOV.U32 R13, RZ, RZ, R7 ;  /* 0x000000ffff0d7224 */ /* 0x000fce00078e0007 */
[----:B------:R-:W-:Y:S05]  /*176c0*/  WARPSYNC.COLLECTIVE R15, `(.L_x_1295) ;  /* 0x000000000f087348 */ /* 0x000fea0003c00000 */
[----:B------:R0:W1:Y:S02]  /*176d0*/  SHFL.UP P6, R14, R13, R12, R11 ;  /* 0x0400000c0d0e7389 */ /* 0x00006400000c000b */
[----:B01----:R-:W-:Y:S01]  /*176e0*/  ENDCOLLECTIVE ;  /* 0x000000000000791b */ /* 0x003fe20003800000 */
.L_x_1295:
[----:B------:R-:W-:Y:S01]  /*176f0*/  IMAD.MOV.U32 R12, RZ, RZ, 0x4 ;  /* 0x00000004ff0c7424 */ /* 0x000fe200078e00ff */
[----:B------:R-:W-:-:S05]  /*17700*/  SEL R2, R14, RZ, P2 ;  /* 0x000000ff0e027207 */ /* 0x000fca0001000000 */
[----:B------:R-:W-:-:S04]  /*17710*/  IMAD.IADD R2, R7, 0x1, R2 ;  /* 0x0000000107027824 */ /* 0x000fc800078e0202 */
[----:B------:R-:W-:-:S07]  /*17720*/  IMAD.MOV.U32 R13, RZ, RZ, R2 ;  /* 0x000000ffff0d7224 */ /* 0x000fce00078e0002 */
[----:B------:R-:W-:Y:S05]  /*17730*/  WARPSYNC.COLLECTIVE R15, `(.L_x_1296) ;  /* 0x000000000f087348 */ /* 0x000fea0003c00000 */
[----:B------:R0:W1:Y:S02]  /*17740*/  SHFL.UP P6, R14, R13, R12, R11 ;  /* 0x0400000c0d0e7389 */ /* 0x00006400000c000b */
[----:B01----:R-:W-:Y:S01]  /*17750*/  ENDCOLLECTIVE ;  /* 0x000000000000791b */ /* 0x003fe20003800000 */
.L_x_1296:
[----:B------:R-:W-:Y:S01]  /*17760*/  IMAD.MOV.U32 R12, RZ, RZ, 0x8 ;  /* 0x00000008ff0c7424 */ /* 0x000fe200078e00ff */
[----:B------:R-:W-:-:S05]  /*17770*/  SEL R3, R14, RZ, P3 ;  /* 0x000000ff0e037207 */ /* 0x000fca0001800000 */
[----:B------:R-:W-:-:S04]  /*17780*/  IMAD.IADD R3, R2, 0x1, R3 ;  /* 0x0000000102037824 */ /* 0x000fc800078e0203 */
[----:B------:R-:W-:-:S07]  /*17790*/  IMAD.MOV.U32 R13, RZ, RZ, R3 ;  /* 0x000000ffff0d7224 */ /* 0x000fce00078e0003 */
[----:B------:R-:W-:Y:S05]  /*177a0*/  WARPSYNC.COLLECTIVE R15, `(.L_x_1297) ;  /* 0x000000000f087348 */ /* 0x000fea0003c00000 */
[----:B------:R0:W1:Y:S02]  /*177b0*/  SHFL.UP P6, R14, R13, R12, R11 ;  /* 0x0400000c0d0e7389 */ /* 0x00006400000c000b */
[----:B01----:R-:W-:Y:S01]  /*177c0*/  ENDCOLLECTIVE ;  /* 0x000000000000791b */ /* 0x003fe20003800000 */
.L_x_1297:
[----:B------:R-:W-:Y:S01]  /*177d0*/  IMAD.MOV.U32 R12, RZ, RZ, 0x10 ;  /* 0x00000010ff0c7424 */ /* 0x000fe200078e00ff */
[----:B------:R-:W-:-:S05]  /*177e0*/  SEL R4, R14, RZ, P4 ;  /* 0x000000ff0e047207 */ /* 0x000fca0002000000 */
[----:B------:R-:W-:-:S04]  /*177f0*/  IMAD.IADD R4, R3, 0x1, R4 ;  /* 0x0000000103047824 */ /* 0x000fc800078e0204 */
[----:B------:R-:W-:-:S07]  /*17800*/  IMAD.MOV.U32 R13, RZ, RZ, R4 ;  /* 0x000000ffff0d7224 */ /* 0x000fce00078e0004 */
[----:B------:R-:W-:Y:S05]  /*17810*/  WARPSYNC.COLLECTIVE R15, `(.L_x_1298) ;  /* 0x000000000f087348 */ /* 0x000fea0003c00000 */
[----:B------:R0:W1:Y:S02]  /*17820*/  SHFL.UP P6, R14, R13, R12, R11 ;  /* 0x0400000c0d0e7389 */ /* 0x00006400000c000b */
[----:B01----:R-:W-:Y:S01]  /*17830*/  ENDCOLLECTIVE ;  /* 0x000000000000791b */ /* 0x003fe20003800000 */
.L_x_1298:
        /* <DEDUP_REMOVED lines=8> */
.L_x_1299:
[----:B------:R-:W-:Y:S05]  /*178c0*/  BRA `(.L_x_1300) ;  /* 0xffffffd4000c7947 */ /* 0x000fea000383ffff */
.L_x_1229:
[----:B------:R-:W-:Y:S01]  /*178d0*/  BSSY B0, `(.L_x_1301) ;  /* 0x0000007000007945 */ /* 0x000fe20003800000 */
[----:B--2---:R-:W-:Y:S02]  /*178e0*/  IMAD.MOV.U32 R12, RZ, RZ, 0x1 ;  /* 0x00000001ff0c7424 */ /* 0x004fe400078e00ff */
[----:B------:R-:W-:Y:S02]  /*178f0*/  IMAD.MOV.U32 R11, RZ, RZ, RZ ;  /* 0x000000ffff0b7224 */ /* 0x000fe400078e00ff */
[----:B------:R-:W-:-:S07]  /*17900*/  IMAD.MOV.U32 R15, RZ, RZ, -0x1 ;  /* 0xffffffffff0f7424 */ /* 0x000fce00078e00ff */
[----:B------:R-:W-:Y:S05]  /*17910*/  WARPSYNC.COLLECTIVE R15, `(.L_x_1302) ;  /* 0x000000000f087348 */ /* 0x000fea0003c00000 */
[----:B------:R0:W1:Y:S02]  /*17920*/  SHFL.UP P6, R14, R13, R12, R11 ;  /* 0x0400000c0d0e7389 */ /* 0x00006400000c000b */
[----:B01----:R-:W-:Y:S01]  /*17930*/  ENDCOLLECTIVE ;  /* 0x000000000000791b */ /* 0x003fe20003800000 */
.L_x_1302:
[----:B------:R-:W-:Y:S05]  /*17940*/  BSYNC B0 ;  /* 0x0000000000007941 */ /* 0x000fea0003800000 */
.L_x_1301:
        /* <DEDUP_REMOVED lines=8> */
.L_x_1303:
[----:B------:R-:W-:Y:S01]  /*179d0*/  IMAD.MOV.U32 R12, RZ, RZ, 0x4 ;  /* 0x00000004ff0c7424 */ /* 0x000fe200078e00ff */
[----:B------:R-:W-:-:S05]  /*179e0*/  SEL R2, R14, RZ, P2 ;  /* 0x000000ff0e027207 */ /* 0x000fca0001000000 */
[----:B------:R-:W-:-:S04]  /*179f0*/  IMAD.IADD R2, R13, 0x1, R2 ;  /* 0x000000010d027824 */ /* 0x000fc800078e0202 */
[----:B------:R-:W-:-:S07]  /*17a00*/  IMAD.MOV.U32 R13, RZ, RZ, R2 ;  /* 0x000000ffff0d7224 */ /* 0x000fce00078e0002 */
[----:B------:R-:W-:Y:S05]  /*17a10*/  WARPSYNC.COLLECTIVE R15, `(.L_x_1304) ;  /* 0x000000000f087348 */ /* 0x000fea0003c00000 */
[----:B------:R0:W1:Y:S02]  /*17a20*/  SHFL.UP P6, R14, R13, R12, R11 ;  /* 0x0400000c0d0e7389 */ /* 0x00006400000c000b */
[----:B01----:R-:W-:Y:S01]  /*17a30*/  ENDCOLLECTIVE ;  /* 0x000000000000791b */ /* 0x003fe20003800000 */
.L_x_1304:
[----:B------:R-:W-:Y:S01]  /*17a40*/  IMAD.MOV.U32 R12, RZ, RZ, 0x8 ;  /* 0x00000008ff0c7424 */ /* 0x000fe200078e00ff */
[----:B------:R-:W-:-:S05]  /*17a50*/  SEL R3, R14, RZ, P3 ;  /* 0x000000ff0e037207 */ /* 0x000fca0001800000 */
[----:B------:R-:W-:-:S04]  /*17a60*/  IMAD.IADD R3, R2, 0x1, R3 ;  /* 0x0000000102037824 */ /* 0x000fc800078e0203 */
[----:B------:R-:W-:-:S07]  /*17a70*/  IMAD.MOV.U32 R13, RZ, RZ, R3 ;  /* 0x000000ffff0d7224 */ /* 0x000fce00078e0003 */
[----:B------:R-:W-:Y:S05]  /*17a80*/  WARPSYNC.COLLECTIVE R15, `(.L_x_1305) ;  /* 0x000000000f087348 */ /* 0x000fea0003c00000 */
[----:B------:R0:W1:Y:S02]  /*17a90*/  SHFL.UP P6, R14, R13, R12, R11 ;  /* 0x0400000c0d0e7389 */ /* 0x00006400000c000b */
[----:B01----:R-:W-:Y:S01]  /*17aa0*/  ENDCOLLECTIVE ;  /* 0x000000000000791b */ /* 0x003fe20003800000 */
.L_x_1305:
[----:B------:R-:W-:Y:S01]  /*17ab0*/  IMAD.MOV.U32 R12, RZ, RZ, 0x10 ;  /* 0x00000010ff0c7424 */ /* 0x000fe200078e00ff */
[----:B------:R-:W-:-:S05]  /*17ac0*/  SEL R4, R14, RZ, P4 ;  /* 0x000000ff0e047207 */ /* 0x000fca0002000000 */
[----:B------:R-:W-:-:S04]  /*17ad0*/  IMAD.IADD R4, R3, 0x1, R4 ;  /* 0x0000000103047824 */ /* 0x000fc800078e0204 */
[----:B------:R-:W-:-:S07]  /*17ae0*/  IMAD.MOV.U32 R13, RZ, RZ, R4 ;  /* 0x000000ffff0d7224 */ /* 0x000fce00078e0004 */
[----:B------:R-:W-:Y:S05]  /*17af0*/  WARPSYNC.COLLECTIVE R15, `(.L_x_1306) ;  /* 0x000000000f087348 */ /* 0x000fea0003c00000 */
[----:B------:R0:W1:Y:S02]  /*17b00*/  SHFL.UP P6, R14, R13, R12, R11 ;  /* 0x0400000c0d0e7389 */ /* 0x00006400000c000b */
[----:B01----:R-:W-:Y:S01]  /*17b10*/  ENDCOLLECTIVE ;  /* 0x000000000000791b */ /* 0x003fe20003800000 */
.L_x_1306:
        /* <DEDUP_REMOVED lines=8> */
.L_x_1307:
[----:B------:R-:W-:Y:S05]  /*17ba0*/  BRA `(.L_x_1308) ;  /* 0xffffffd000f87947 */ /* 0x000fea000383ffff */
.L_x_1231:
[----:B------:R-:W-:Y:S01]  /*17bb0*/  BSSY B0, `(.L_x_1309) ;  /* 0x0000006000007945 */ /* 0x000fe20003800000 */
[----:B------:R-:W-:Y:S01]  /*17bc0*/  PLOP3.LUT P6, PT, P6, PT, PT, 0x8, 0x0 ;  /* 0x000000000000781c */ /* 0x000fe200037ce170 */
[----:B------:R-:W-:-:S12]  /*17bd0*/  IMAD.MOV.U32 R15, RZ, RZ, -0x1 ;  /* 0xffffffffff0f7424 */ /* 0x000fd800078e00ff */
[----:B0-2---:R-:W-:Y:S05]  /*17be0*/  WARPSYNC.COLLECTIVE R15, `(.L_x_1310) ;  /* 0x000000000f087348 */ /* 0x005fea0003c00000 */
[----:B------:R-:W-:Y:S01]  /*17bf0*/  VOTE.ANY R14, PT, P6 ;  /* 0x00000000000e7806 */ /* 0x000fe200030e0100 */
[----:B0-2---:R-:W-:Y:S06]  /*17c00*/  ENDCOLLECTIVE ;  /* 0x000000000000791b */ /* 0x005fec0003800000 */
.L_x_1310:
[----:B------:R-:W-:Y:S05]  /*17c10*/  BSYNC B0 ;  /* 0x0000000000007941 */ /* 0x000fea0003800000 */
.L_x_1309:
[----:B------:R-:W-:Y:S02]  /*17c20*/  IMAD.MOV.U32 R2, RZ, RZ, R14 ;  /* 0x000000ffff027224 */ /* 0x000fe400078e000e */
[----:B------:R-:W-:Y:S02]  /*17c30*/  IMAD.MOV.U32 R13, RZ, RZ, R25 ;  /* 0x000000ffff0d7224 */ /* 0x000fe400078e0019 */
[----:B------:R0:W1:Y:S01]  /*17c40*/  POPC R12, R2 ;  /* 0x00000002000c7309 */ /* 0x0000620000000000 */
[----:B------:R-:W-:Y:S02]  /*17c50*/  IMAD.MOV.U32 R11, RZ, RZ, 0x1f ;  /* 0x0000001fff0b7424 */ /* 0x000fe400078e00ff */
[----:B------:R-:W-:-:S07]  /*17c60*/  IMAD.MOV.U32 R15, RZ, RZ, -0x1 ;  /* 0xffffffffff0f7424 */ /* 0x000fce00078e00ff */
[----:B01----:R-:W-:Y:S05]  /*17c70*/  WARPSYNC.COLLECTIVE R15, `(.L_x_1311) ;  /* 0x000000000f087348 */ /* 0x003fea0003c00000 */
[----:B-1----:R1:W2:Y:S02]  /*17c80*/  SHFL.IDX P6, R14, R13, R12, R11 ;  /* 0x0000000c0d0e7389 */ /* 0x0022a400000c000b */
[----:B012---:R-:W-:Y:S01]  /*17c90*/  ENDCOLLECTIVE ;  /* 0x000000000000791b */ /* 0x007fe20003800000 */
.L_x_1311:
[----:B------:R-:W-:Y:S02]  /*17ca0*/  IMAD.IADD R27, R12, 0x1, R27 ;  /* 0x000000010c1b7824 */ /* 0x000fe400078e021b */
[----:B------:R-:W-:Y:S02]  /*17cb0*/  IMAD.MOV.U32 R13, RZ, RZ, R8 ;  /* 0x000000ffff0d7224 */ /* 0x000fe400078e0008 */
[----:B------:R-:W-:-:S07]  /*17cc0*/  IMAD.MOV.U32 R25, RZ, RZ, R14 ;  /* 0x000000ffff197224 */ /* 0x000fce00078e000e */
[----:B------:R-:W-:Y:S05]  /*17cd0*/  WARPSYNC.COLLECTIVE R15, `(.L_x_1312) ;  /* 0x000000000f087348 */ /* 0x000fea0003c00000 */
[----:B------:R0:W1:Y:S02]  /*17ce0*/  SHFL.IDX P6, R14, R13, R12, R11 ;  /* 0x0000000c0d0e7389 */ /* 0x00006400000c000b */
[----:B01----:R-:W-:Y:S01]  /*17cf0*/  ENDCOLLECTIVE ;  /* 0x000000000000791b */ /* 0x003fe20003800000 */
.L_x_1312:
[----:B------:R-:W-:Y:S01]  /*17d00*/  IMAD.MOV.U32 R8, RZ, RZ, R14 ;  /* 0x000000ffff087224 */ /* 0x000fe200078e000e */
[----:B------:R-:W-:Y:S06]  /*17d10*/  BRA `(.L_x_1313) ;  /* 0xffffffd000dc7947 */ /* 0x000fec000383ffff */
.L_x_1233:
[----:B------:R-:W-:Y:S01]  /*17d20*/  BSSY B0, `(.L_x_1314) ;  /* 0x0000007000007945 */ /* 0x000fe20003800000 */
[----:B------:R-:W-:Y:S02]  /*17d30*/  IMAD.MOV.U32 R13, RZ, RZ, R3 ;  /* 0x000000ffff0d7224 */ /* 0x000fe400078e0003 */
[----:B------:R-:W-:Y:S02]  /*17d40*/  IMAD.MOV.U32 R11, RZ, RZ, 0x1f ;  /* 0x0000001fff0b7424 */ /* 0x000fe400078e00ff */
[----:B------:R-:W-:-:S07]  /*17d50*/  IMAD.MOV.U32 R15, RZ, RZ, -0x1 ;  /* 0xffffffffff0f7424 */ /* 0x000fce00078e00ff */
[----:B0-23--:R-:W-:Y:S05]  /*17d60*/  WARPSYNC.COLLECTIVE R15, `(.L_x_1315) ;  /* 0x000000000f087348 */ /* 0x00dfea0003c00000 */
[----:B------:R1:W4:Y:S02]  /*17d70*/  SHFL.IDX P6, R14, R13, R12, R11 ;  /* 0x0000000c0d0e7389 */ /* 0x00032400000c000b */
[----:B01234-:R-:W-:Y:S01]  /*17d80*/  ENDCOLLECTIVE ;  /* 0x000000000000791b */ /* 0x01ffe20003800000 */
.L_x_1315:
[----:B------:R-:W-:Y:S05]  /*17d90*/  BSYNC B0 ;  /* 0x0000000000007941 */ /* 0x000fea0003800000 */
.L_x_1314:
[----:B------:R-:W-:Y:S01]  /*17da0*/  IMAD.MOV.U32 R24, RZ, RZ, R14 ;  /* 0x000000ffff187224 */ /* 0x000fe200078e000e */
[----:B------:R-:W-:Y:S06]  /*17db0*/  BRA `(.L_x_1232) ;  /* 0xffffffd000cc7947 */ /* 0x000fec000383ffff */
.L_x_1239:
[----:B0-----:R0:W2:Y:S02]  /*17dc0*/  SYNCS.PHASECHK.TRANS64.TRYWAIT P0, [R9+URZ+0x16820], R0 ;  /* 0x01682000090075a7 */ /* 0x0010a4000800017f */
[----:B--2---:R-:W-:Y:S05]  /*17dd0*/  @!P0 NANOSLEEP.SYNCS 0x989680 ;  /* 0x009896800000895d */ /* 0x004fea0003900000 */
[----:B------:R-:W2:Y:S02]  /*17de0*/  @!P0 SYNCS.PHASECHK.TRANS64 P0, [R9+URZ+0x16820], R0 ;  /* 0x01682000090085a7 */ /* 0x000ea4000800007f */
[----:B--2---:R-:W-:Y:S05]  /*17df0*/  @!P0 BRA `(.L_x_1239) ;  /* 0xfffffffc00f08947 */ /* 0x004fea000383ffff */
[----:B------:R-:W-:Y:S05]  /*17e00*/  BRA `(.L_x_1316) ;  /* 0xffffffdc00247947 */ /* 0x000fea000383ffff */
.L_x_1240:
[----:B------:R-:W2:Y:S01]  /*17e10*/  S2R R2, SR_TID.X ;  /* 0x0000000000027919 */ /* 0x000ea20000002100 */
[----:B------:R-:W-:Y:S01]  /*17e20*/  BSSY B0, `(.L_x_1317) ;  /* 0x000000a000007945 */ /* 0x000fe20003800000 */
[----:B------:R-:W-:Y:S02]  /*17e30*/  IMAD.MOV.U32 R12, RZ, RZ, RZ ;  /* 0x000000ffff0c7224 */ /* 0x000fe400078e00ff */
[----:B------:R-:W-:Y:S02]  /*17e40*/  IMAD.MOV.U32 R11, RZ, RZ, 0x1f ;  /* 0x0000001fff0b7424 */ /* 0x000fe400078e00ff */
[----:B------:R-:W-:Y:S01]  /*17e50*/  IMAD.MOV.U32 R15, RZ, RZ, -0x1 ;  /* 0xffffffffff0f7424 */ /* 0x000fe200078e00ff */
[----:B--2---:R-:W-:-:S04]  /*17e60*/  SHF.R.U32.HI R2, RZ, 0x5, R2 ;  /* 0x00000005ff027819 */ /* 0x004fc80000011602 */
[----:B------:R-:W-:-:S05]  /*17e70*/  LOP3.LUT R2, R2, 0x3, RZ, 0xc0, !PT ;  /* 0x0000000302027812 */ /* 0x000fca00078ec0ff */
[----:B------:R-:W-:-:S07]  /*17e80*/  IMAD.MOV.U32 R13, RZ, RZ, R2 ;  /* 0x000000ffff0d7224 */ /* 0x000fce00078e0002 */
[----:B01-3--:R-:W-:Y:S05]  /*17e90*/  WARPSYNC.COLLECTIVE R15, `(.L_x_1318) ;  /* 0x000000000f087348 */ /* 0x00bfea0003c00000 */
[----:B------:R2:W4:Y:S02]  /*17ea0*/  SHFL.IDX P6, R14, R13, R12, R11 ;  /* 0x0000000c0d0e7389 */ /* 0x00052400000c000b */
[----:B01234-:R-:W-:Y:S01]  /*17eb0*/  ENDCOLLECTIVE ;  /* 0x000000000000791b */ /* 0x01ffe20003800000 */
.L_x_1318:
[----:B------:R-:W-:Y:S05]  /*17ec0*/  BSYNC B0 ;  /* 0x0000000000007941 */ /* 0x000fea0003800000 */
.L_x_1317:
[----:B------:R-:W-:Y:S05]  /*17ed0*/  BRA `(.L_x_1319) ;  /* 0xffffffdc000c7947 */ /* 0x000fea000383ffff */
.L_x_1243:
[----:B------:R-:W-:Y:S01]  /*17ee0*/  BSSY B1, `(.L_x_1320) ;  /* 0x0000006000017945 */ /* 0x000fe20003800000 */
[----:B------:R-:W-:-:S07]  /*17ef0*/  IMAD.MOV.U32 R15, RZ, RZ, -0x1 ;  /* 0xffffffffff0f7424 */ /* 0x000fce00078e00ff */
[----:B01-3--:R-:W-:Y:S05]  /*17f00*/  WARPSYNC.COLLECTIVE R15, `(.L_x_1321) ;  /* 0x000000000f0c7348 */ /* 0x00bfea0003c00000 */
[----:B------:R-:W-:Y:S02]  /*17f10*/  ELECT P6, UR62, PT ;  /* 0x00000000003e782f */ /* 0x000fe400038c0000 */
[----:B------:R-:W-:Y:S01]  /*17f20*/  MOV R14, UR62 ;  /* 0x0000003e000e7c02 */ /* 0x000fe20008000f00 */
[----:B01-3--:R-:W-:Y:S10]  /*17f30*/  ENDCOLLECTIVE ;  /* 0x000000000000791b */ /* 0x00bff40003800000 */
.L_x_1321:
[----:B------:R-:W-:Y:S05]  /*17f40*/  BSYNC B1 ;  /* 0x0000000000017941 */ /* 0x000fea0003800000 */
.L_x_1320:
[----:B------:R-:W-:Y:S05]  /*17f50*/  BRA `(.L_x_1322) ;  /* 0xffffffdc00047947 */ /* 0x000fea000383ffff */
.L_x_1245:
[----:B0-----:R0:W1:Y:S02]  /*17f60*/  SYNCS.PHASECHK.TRANS64.TRYWAIT P0, [R7+URZ], R2 ;  /* 0x00000002070075a7 */ /* 0x001064000800017f */
[----:B-1----:R-:W-:Y:S05]  /*17f70*/  @!P0 NANOSLEEP.SYNCS 0x989680 ;  /* 0x009896800000895d */ /* 0x002fea0003900000 */
[----:B------:R-:W1:Y:S02]  /*17f80*/  @!P0 SYNCS.PHASECHK.TRANS64 P0, [R7+URZ], R2 ;  /* 0x00000002070085a7 */ /* 0x000e64000800007f */
[----:B-1----:R-:W-:Y:S05]  /*17f90*/  @!P0 BRA `(.L_x_1245) ;  /* 0xfffffffc00f08947 */ /* 0x002fea000383ffff */
[----:B------:R-:W-:Y:S05]  /*17fa0*/  BRA `(.L_x_1323) ;  /* 0xffffffdc00387947 */ /* 0x000fea000383ffff */
.L_x_1246:
[----:B-1----:R1:W2:Y:S02]  /*17fb0*/  SYNCS.PHASECHK.TRANS64.TRYWAIT P0, [R3+URZ], R0 ;  /* 0x00000000030075a7 */ /* 0x0022a4000800017f */
[----:B--2---:R-:W-:Y:S05]  /*17fc0*/  @!P0 NANOSLEEP.SYNCS 0x989680 ;  /* 0x009896800000895d */ /* 0x004fea0003900000 */
[----:B------:R-:W2:Y:S02]  /*17fd0*/  @!P0 SYNCS.PHASECHK.TRANS64 P0, [R3+URZ], R0 ;  /* 0x00000000030085a7 */ /* 0x000ea4000800007f */
[----:B--2---:R-:W-:Y:S05]  /*17fe0*/  @!P0 BRA `(.L_x_1246) ;  /* 0xfffffffc00f08947 */ /* 0x004fea000383ffff */
[----:B------:R-:W-:Y:S05]  /*17ff0*/  BRA `(.L_x_1324) ;  /* 0xffffffdc002c7947 */ /* 0x000fea000383ffff */
.L_x_1248:
[----:B-1----:R1:W2:Y:S02]  /*18000*/  SYNCS.PHASECHK.TRANS64.TRYWAIT P0, [R5+URZ], R2 ;  /* 0x00000002050075a7 */ /* 0x0022a4000800017f */
[----:B--2---:R-:W-:Y:S05]  /*18010*/  @!P0 NANOSLEEP.SYNCS 0x989680 ;  /* 0x009896800000895d */ /* 0x004fea0003900000 */
[----:B------:R-:W2:Y:S02]  /*18020*/  @!P0 SYNCS.PHASECHK.TRANS64 P0, [R5+URZ], R2 ;  /* 0x00000002050085a7 */ /* 0x000ea4000800007f */
[----:B--2---:R-:W-:Y:S05]  /*18030*/  @!P0 BRA `(.L_x_1248) ;  /* 0xfffffffc00f08947 */ /* 0x004fea000383ffff */
[----:B------:R-:W-:Y:S05]  /*18040*/  BRA `(.L_x_1325) ;  /* 0xffffffdc00307947 */ /* 0x000fea000383ffff */
.L_x_1326:
        /* <DEDUP_REMOVED lines=11> */
.L_x_2706:


//--------------------- .text._ZN7cutlass13device_kernelIN5flash11enable_sm90INS1_16FlashAttnFwdSm90INS1_25CollectiveMainloopFwdSm90ILi2EN4cute5tupleIJNS5_1CILi1EEES8_S8_EEENS6_IJNS7_ILi192EEENS7_ILi128EEENS7_ILi64EEEEEELi64ENS_6half_tEfNS_4arch4Sm90ELb0ELb1ELb0ELb1ELb0ELb1ELb0ELb1ELb1ELb1ELb1ELb0EEENS1_21CollectiveEpilogueFwdINS6_IJSA_SC_SB_EEES9_SE_SG_Li384ELb1ELb1ELb1ELb0EEENS1_36VarlenDynamicPersistentTileSchedulerILi192ELi128ELi384ELi128ELb1ELb1ELb1ELb1ELb0ELb1EEEEEEEEEvNT_6ParamsE --------------------------
	.section	.text._ZN7cutlass13device_kernelIN5flash11enable_sm90INS1_16FlashAttnFwdSm90INS1_25CollectiveMainloopFwdSm90ILi2EN4cute5tupleIJNS5_1CILi1EEES8_S8_EEENS6_IJNS7_ILi192EEENS7_ILi128EEENS7_ILi64EEEEEELi64ENS_6half_tEfNS_4arch4Sm90ELb0ELb1ELb0ELb1ELb0ELb1ELb0ELb1ELb1ELb1ELb1ELb0EEENS1_21CollectiveEpilogueFwdINS6_IJSA_SC_SB_EEES9_SE_SG_Li384ELb1ELb1ELb1ELb0EEENS1_36VarlenDynamicPersistentTileSchedulerILi192ELi128ELi384ELi128ELb1ELb1ELb1ELb1ELb0ELb1EEEEEEEEEvNT_6ParamsE,"ax",@progbits
	.align	128
.text._ZN7cutlass13device_kernelIN5flash11enable_sm90INS1_16FlashAttnFwdSm90INS1_25CollectiveMainloopFwdSm90ILi2EN4cute5tupleIJNS5_1CILi1EEES8_S8_EEENS6_IJNS7_ILi192EEENS7_ILi128EEENS7_ILi64EEEEEELi64ENS_6half_tEfNS_4arch4Sm90ELb0ELb1ELb0ELb1ELb0ELb1ELb0ELb1ELb1ELb1ELb1ELb0EEENS1_21CollectiveEpilogueFwdINS6_IJSA_SC_SB_EEES9_SE_SG_Li384ELb1ELb1ELb1ELb0EEENS1_36VarlenDynamicPersistentTileSchedulerILi192ELi128ELi384ELi128ELb1ELb1ELb1ELb1ELb0ELb1EEEEEEEEEvNT_6ParamsE:
        .type           _ZN7cutlass13device_kernelIN5flash11enable_sm90INS1_16FlashAttnFwdSm90INS1_25CollectiveMainloopFwdSm90ILi2EN4cute5tupleIJNS5_1CILi1EEES8_S8_EEENS6_IJNS7_ILi192EEENS7_ILi128EEENS7_ILi64EEEEEELi64ENS_6half_tEfNS_4arch4Sm90ELb0ELb1ELb0ELb1ELb0ELb1ELb0ELb1ELb1ELb1ELb1ELb0EEENS1_21CollectiveEpilogueFwdINS6_IJSA_SC_SB_EEES9_SE_SG_Li384ELb1ELb1ELb1ELb0EEENS1_36VarlenDynamicPersistentTileSchedulerILi192ELi128ELi384ELi128ELb1ELb1ELb1ELb1ELb0ELb1EEEEEEEEEvNT_6ParamsE,@function
        .size           _ZN7cutlass13device_kernelIN5flash11enable_sm90INS1_16FlashAttnFwdSm90INS1_25CollectiveMainloopFwdSm90ILi2EN4cute5tupleIJNS5_1CILi1EEES8_S8_EEENS6_IJNS7_ILi192EEENS7_ILi128EEENS7_ILi64EEEEEELi64ENS_6half_tEfNS_4arch4Sm90ELb0ELb1ELb0ELb1ELb0ELb1ELb0ELb1ELb1ELb1ELb1ELb0EEENS1_21CollectiveEpilogueFwdINS6_IJSA_SC_SB_EEES9_SE_SG_Li384ELb1ELb1ELb1ELb0EEENS1_36VarlenDynamicPersistentTileSchedulerILi192ELi128ELi384ELi128ELb1ELb1ELb1ELb1ELb0ELb1EEEEEEEEEvNT_6ParamsE,(.L_x_2707 - _ZN7cutlass13device_kernelIN5flash11enable_sm90INS1_16FlashAttnFwdSm90INS1_25CollectiveMainloopFwdSm90ILi2EN4cute5tupleIJNS5_1CILi1EEES8_S8_EEENS6_IJNS7_ILi192EEENS7_ILi128EEENS7_ILi64EEEEEELi64ENS_6half_tEfNS_4arch4Sm90ELb0ELb1ELb0ELb1ELb0ELb1ELb0ELb1ELb1ELb1ELb1ELb0EEENS1_21CollectiveEpilogueFwdINS6_IJSA_SC_SB_EEES9_SE_SG_Li384ELb1ELb1ELb1ELb0EEENS1_36VarlenDynamicPersistentTileSchedulerILi192ELi128ELi384ELi128ELb1ELb1ELb1ELb1ELb0ELb1EEEEEEEEEvNT_6ParamsE)
        .other          _ZN7cutlass13device_kernelIN5flash11enable_sm90INS1_16FlashAttnFwdSm90INS1_25CollectiveMainloopFwdSm90ILi2EN4cute5tupleIJNS5_1CILi1EEES8_S8_EEENS6_IJNS7_ILi192EEENS7_ILi128EEENS7_ILi64EEEEEELi64ENS_6half_tEfNS_4arch4Sm90ELb0ELb1ELb0ELb1ELb0ELb1ELb0ELb1ELb1ELb1ELb1ELb0EEENS1_21CollectiveEpilogueFwdINS6_IJSA_SC_SB_EEES9_SE_SG_Li384ELb1ELb1ELb1ELb0EEENS1_36VarlenDynamicPersistentTileSchedulerILi192ELi128ELi384ELi128ELb1ELb1ELb1ELb1ELb0ELb1EEEEEEEEEvNT_6ParamsE,@"STO_CUDA_ENTRY STV_DEFAULT"
_ZN7cutlass13device_kernelIN5flash11enable_sm90INS1_16FlashAttnFwdSm90INS1_25CollectiveMainloopFwdSm90ILi2EN4cute5tupleIJNS5_1CILi1EEES8_S8_EEENS6_IJNS7_ILi192EEENS7_ILi128EEENS7_ILi64EEEEEELi64ENS_6half_tEfNS_4arch4Sm90ELb0ELb1ELb0ELb1ELb0ELb1ELb0ELb1ELb1ELb1ELb1ELb0EEENS1_21CollectiveEpilogueFwdINS6_IJSA_SC_SB_EEES9_SE_SG_Li384ELb1ELb1ELb1ELb0EEENS1_36VarlenDynamicPersistentTileSchedulerILi192ELi128ELi384ELi128ELb1ELb1ELb1ELb1ELb0ELb1EEEEEEEEEvNT_6ParamsE:
        /* <DEDUP_REMOVED lines=23> */
.L_x_1328:
[----:B------:R-:W-:Y:S05]  /*0170*/  BSYNC B0 ;  /* 0x0000000000007941 */ /* 0x000fea0003800000 */
.L_x_1327:
        /* <DEDUP_REMOVED lines=40> */
.L_x_1329:
        /* <DEDUP_REMOVED lines=22> */
.L_x_1330:
        /* <DEDUP_REMOVED lines=18> */
.L_x_1331:
        /* <DEDUP_REMOVED lines=22> */
.L_x_1332:
        /* <DEDUP_REMOVED lines=22> */
.L_x_1333:
        /* <DEDUP_REMOVED lines=9> */
.L_x_1336:
[----:B------:R-:W-:-:S08]  /*09d0*/  NOP ;  /* 0x0000000000007918 */ /* 0x000fd00000000000 */
[----:B------:R-:W0:Y:S02]  /*09e0*/  USETMAXREG.TRY_ALLOC.CTAPOOL UP0, 0xa0 ;  /* 0x000000a0000079c8 */ /* 0x000e240008000600 */
[----:B0-----:R-:W-:-:S13]  /*09f0*/  PLOP3.LUT P0, PT, PT, PT, UP0, 0x80, 0x0 ;  /* 0x000000000000781c */ /* 0x001fda0003f0f008 */
[----:B------:R-:W-:Y:S05]  /*0a00*/  @!P0 BRA `(.L_x_1336) ;  /* 0xfffffffc00f08947 */ /* 0x000fea000383ffff */
[----:B------:R-:W0:Y:S01]  /*0a10*/  S2R R0, SR_TID.X ;  /* 0x0000000000007919 */ /* 0x000e220000002100 */
[----:B------:R-:W1:Y:S01]  /*0a20*/  S2UR UR5, SR_CgaCtaId ;  /* 0x00000000000579c3 */ /* 0x000e620000008800 */
[----:B------:R-:W-:Y:S01]  /*0a30*/  UMOV UR4, 0x400 ;  /* 0x0000040000047882 */ /* 0x000fe20000000000 */
[----:B------:R-:W-:-:S06]  /*0a40*/  LOP3.LUT R22, R22, 0xbfffffff, RZ, 0xc0, !PT ;  /* 0xbfffffff16167812 */ /* 0x000fcc00078ec0ff */
[----:B------:R-:W-:Y:S06]  /*0a50*/  BAR.ARV 0x8, 0x200 ;  /* 0x0208000000007b1d */ /* 0x000fec0000002000 */
[----:B-1----:R-:W-:-:S06]  /*0a60*/  ULEA UR4, UR5, UR4, 0x18 ;  /* 0x0000000405047291 */ /* 0x002fcc000f8ec03f */
[----:B------:R-:W-:Y:S01]  /*0a70*/  IMAD.U32 R16, RZ, RZ, UR4 ;  /* 0x00000004ff107e24 */ /* 0x000fe2000f8e00ff */
[----:B0-----:R-:W-:Y:S01]  /*0a80*/  SHF.R.U32.HI R0, RZ, 0x7, R0 ;  /* 0x00000007ff007819 */ /* 0x001fe20000011600 */
[----:B------:R-:W-:-:S03]  /*0a90*/  ULDC UR4, c[0x0][0xc3c] ;  /* 0x00030f0000047ab9 */ /* 0x000fc60000000800 */
[----:B------:R-:W-:-:S13]  /*0aa0*/  ISETP.NE.AND P0, PT, R0, 0x1, PT ;  /* 0x000000010000780c */ /* 0x000fda0003f05270 */
[----:B------:R-:W-:Y:S01]  /*0ab0*/  @P0 LOP3.LUT R22, R22, 0x40000000, RZ, 0xfc, !PT ;  /* 0x4000000016160812 */ /* 0x000fe200078efcff */
[----:B------:R-:W-:Y:S08]  /*0ac0*/  @!P0 BAR.ARV 0x9, 0x100 ;  /* 0x0244000000008b1d */ /* 0x000ff00000002000 */
[----:B------:R-:W-:Y:S06]  /*0ad0*/  BAR.SYNC.DEFER_BLOCKING 0x5, 0x200 ;  /* 0x0148000000007b1d */ /* 0x000fec0000010000 */
[----:B------:R-:W0:Y:S02]  /*0ae0*/  LDS.128 R28, [R16+0x168d0] ;  /* 0x0168d000101c7984 */ /* 0x000e240000000c00 */
[----:B------:R-:W-:Y:S06]  /*0af0*/  BAR.ARV 0x4, 0x200 ;  /* 0x0108000000007b1d */ /* 0x000fec0000002000 */
[----:B0-----:R-:W-:-:S13]  /*0b00*/  ISETP.GE.AND P0, PT, R31, UR4, PT ;  /* 0x000000041f007c0c */ /* 0x001fda000bf06270 */
[----:B------:R-:W-:Y:S05]  /*0b10*/  @P0 BRA `(.L_x_1337) ;  /* 0x000001e400900947 */ /* 0x000fea0003800000 */
[----:B------:R-:W3:Y:S01]  /*0b20*/  LDL R12, [R1+0x54] ;  /* 0x00005400010c7983 */ /* 0x000ee20000100800 */
[----:B------:R-:W0:Y:S02]  /*0b30*/  S2R R0, SR_TID.X ;  /* 0x0000000000007919 */ /* 0x000e240000002100 */
[----:B0-----:R-:W-:-:S05]  /*0b40*/  VIADD R11, R0, 0xffffff80 ;  /* 0xffffff80000b7836 */ /* 0x001fca0000000000 */
[----:B------:R-:W-:-:S04]  /*0b50*/  SHF.R.S32.HI R0, RZ, 0x1f, R11 ;  /* 0x0000001fff007819 */ /* 0x000fc8000001140b */
[----:B--2---:R-:W-:-:S04]  /*0b60*/  LEA.HI R2, R0, R11, RZ, 0x7 ;  /* 0x0000000b00027211 */ /* 0x004fc800078f38ff */
[----:B------:R-:W-:-:S05]  /*0b70*/  LOP3.LUT R3, R2, 0xffffff80, RZ, 0xc0, !PT ;  /* 0xffffff8002037812 */ /* 0x000fca00078ec0ff */
[----:B------:R-:W-:-:S05]  /*0b80*/  IMAD.IADD R10, R11, 0x1, -R3 ;  /* 0x000000010b0a7824 */ /* 0x000fca00078e0a03 */
[----:B------:R-:W-:-:S04]  /*0b90*/  SHF.R.S32.HI R6, RZ, 0x1f, R10 ;  /* 0x0000001fff067819 */ /* 0x000fc8000001140a */
[----:B------:R-:W-:Y:S02]  /*0ba0*/  LEA.HI R7, R6, R10, RZ, 0x2 ;  /* 0x0000000a06077211 */ /* 0x000fe400078f10ff */
[CC--:B------:R-:W-:Y:S02]  /*0bb0*/  LEA.HI R3, R0.reuse, R11.reuse, RZ, 0x5 ;  /* 0x0000000b00037211 */ /* 0x0c0fe400078f28ff */
[--C-:B------:R-:W-:Y:S02]  /*0bc0*/  SHF.R.S32.HI R8, RZ, 0x2, R7.reuse ;  /* 0x00000002ff087819 */ /* 0x100fe40000011407 */
[----:B------:R-:W-:Y:S02]  /*0bd0*/  SHF.R.S32.HI R9, RZ, 0x1f, R7 ;  /* 0x0000001fff097819 */ /* 0x000fe40000011407 */
[----:B------:R-:W-:Y:S02]  /*0be0*/  SHF.R.S32.HI R13, RZ, 0x7, R2 ;  /* 0x00000007ff0d7819 */ /* 0x000fe40000011402 */
[----:B------:R-:W-:-:S02]  /*0bf0*/  LEA.HI R4, R0, R11, RZ, 0x4 ;  /* 0x0000000b00047211 */ /* 0x000fc400078f20ff */
[----:B------:R-:W-:Y:S02]  /*0c00*/  LEA.HI R9, R9, R8, RZ, 0x3 ;  /* 0x0000000809097211 */ /* 0x000fe400078f18ff */
[----:B------:R-:W-:Y:S01]  /*0c10*/  SHF.R.S32.HI R14, RZ, 0x5, R3 ;  /* 0x00000005ff0e7819 */ /* 0x000fe20000011403 */
[----:B------:R-:W-:Y:S01]  /*0c20*/  IMAD.HI R3, R13, 0x55555556, RZ ;  /* 0x555555560d037827 */ /* 0x000fe200078e02ff */
[----:B------:R-:W-:Y:S02]  /*0c30*/  SHF.R.S32.HI R5, RZ, 0x4, R4 ;  /* 0x00000004ff057819 */ /* 0x000fe40000011404 */
[----:B------:R-:W-:Y:S02]  /*0c40*/  LOP3.LUT R9, R9, 0xfffffff8, RZ, 0xc0, !PT ;  /* 0xfffffff809097812 */ /* 0x000fe400078ec0ff */
[----:B------:R-:W-:Y:S02]  /*0c50*/  LEA.HI R6, R6, R10, RZ, 0x5 ;  /* 0x0000000a06067211 */ /* 0x000fe400078f28ff */
[----:B------:R-:W-:-:S02]  /*0c60*/  LOP3.LUT R2, R4, 0x3fffff0, RZ, 0xc0, !PT ;  /* 0x03fffff004027812 */ /* 0x000fc400078ec0ff */
[----:B------:R-:W-:Y:S01]  /*0c70*/  LEA.HI R4, R4, R5, RZ, 0x1 ;  /* 0x0000000504047211 */ /* 0x000fe200078f08ff */
[----:B------:R-:W-:Y:S01]  /*0c80*/  IMAD.IADD R9, R8, 0x1, -R9 ;  /* 0x0000000108097824 */ /* 0x000fe200078e0a09 */
[----:B------:R-:W-:Y:S02]  /*0c90*/  LEA.HI R3, R3, R3, RZ, 0x1 ;  /* 0x0000000303037211 */ /* 0x000fe400078f08ff */
[----:B------:R-:W-:Y:S02]  /*0ca0*/  SHF.R.S32.HI R6, RZ, 0x5, R6 ;  /* 0x00000005ff067819 */ /* 0x000fe40000011406 */
[----:B------:R-:W-:Y:S01]  /*0cb0*/  LOP3.LUT R4, R4, 0x1ffffffe, RZ, 0xc0, !PT ;  /* 0x1ffffffe04047812 */ /* 0x000fe200078ec0ff */
[----:B------:R-:W-:Y:S02]  /*0cc0*/  IMAD.IADD R2, R11, 0x1, -R2 ;  /* 0x000000010b027824 */ /* 0x000fe400078e0a02 */
[----:B------:R-:W-:Y:S02]  /*0cd0*/  IMAD R3, R3, -0x3, R13 ;  /* 0xfffffffd03037824 */ /* 0x000fe400078e020d */
[----:B------:R-:W-:-:S02]  /*0ce0*/  IMAD R6, R6, 0x10, R9 ;  /* 0x0000001006067824 */ /* 0x000fc400078e0209 */
[----:B------:R-:W-:Y:S02]  /*0cf0*/  IMAD.IADD R4, R5, 0x1, -R4 ;  /* 0x0000000105047824 */ /* 0x000fe400078e0a04 */
[----:B------:R-:W-:Y:S02]  /*0d00*/  IMAD R5, R14, 0x10, R2 ;  /* 0x000000100e057824 */ /* 0x000fe400078e0202 */
[----:B------:R-:W-:-:S05]  /*0d10*/  IMAD R8, R3, 0x40, R6 ;  /* 0x0000004003087824 */ /* 0x000fca00078e0206 */
[----:B------:R-:W-:Y:S01]  /*0d20*/  STL [R1+0x64], R8 ;  /* 0x0000640801007387 */ /* 0x000fe20000100800 */
[----:B------:R-:W-:Y:S01]  /*0d30*/  LEA.HI R3, R0, R11, RZ, 0x3 ;  /* 0x0000000b00037211 */ /* 0x000fe200078f18ff */
[----:B------:R-:W-:-:S03]  /*0d40*/  IMAD R5, R5, 0x8, R4 ;  /* 0x0000000805057824 */ /* 0x000fc600078e0204 */
[----:B------:R-:W-:Y:S02]  /*0d50*/  SHF.R.S32.HI R4, RZ, 0x3, R3 ;  /* 0x00000003ff047819 */ /* 0x000fe40000011403 */
[----:B------:R-:W-:-:S05]  /*0d60*/  LOP3.LUT R3, R3, 0xfffffff8, RZ, 0xc0, !PT ;  /* 0xfffffff803037812 */ /* 0x000fca00078ec0ff */
[----:B------:R-:W-:Y:S01]  /*0d70*/  IMAD.IADD R3, R11, 0x1, -R3 ;  /* 0x000000010b037824 */ /* 0x000fe200078e0a03 */
[----:B------:R-:W-:Y:S02]  /*0d80*/  LOP3.LUT R7, R7, 0x7ffffffc, RZ, 0xc0, !PT ;  /* 0x7ffffffc07077812 */ /* 0x000fe400078ec0ff */
[----:B------:R-:W-:-:S03]  /*0d90*/  CS2R R152, SRZ ;  /* 0x0000000000987805 */ /* 0x000fc6000001ff00 */
[----:B------:R-:W-:Y:S02]  /*0da0*/  IMAD.IADD R7, R10, 0x1, -R7 ;  /* 0x000000010a077824 */ /* 0x000fe400078e0a07 */
[----:B------:R-:W-:Y:S02]  /*0db0*/  IMAD.MOV.U32 R17, RZ, RZ, RZ ;  /* 0x000000ffff117224 */ /* 0x000fe400078e00ff */
[----:B------:R-:W-:Y:S01]  /*0dc0*/  IMAD.SHL.U32 R156, R7, 0x2, RZ ;  /* 0x00000002079c7824 */ /* 0x000fe200078e00ff */
[----:B---3--:R-:W-:-:S05]  /*0dd0*/  LOP3.LUT R2, R12, 0x1, RZ, 0xfc, !PT ;  /* 0x000000010c027812 */ /* 0x008fca00078efcff */
[----:B------:R0:W-:Y:S02]  /*0de0*/  STL [R1+0x14], R2 ;  /* 0x0000140201007387 */ /* 0x0001e40000100800 */
[----:B0-----:R-:W-:-:S04]  /*0df0*/  LEA.HI R2, R0, R11, RZ, 0x2 ;  /* 0x0000000b00027211 */ /* 0x001fc800078f10ff */
[--C-:B------:R-:W-:Y:S02]  /*0e00*/  SHF.R.S32.HI R23, RZ, 0x2, R2.reuse ;  /* 0x00000002ff177819 */ /* 0x100fe40000011402 */
[----:B------:R-:W-:Y:S02]  /*0e10*/  LOP3.LUT R0, R2, 0xfffffffc, RZ, 0xc0, !PT ;  /* 0xfffffffc02007812 */ /* 0x000fe400078ec0ff */
[----:B------:R-:W-:Y:S01]  /*0e20*/  SHF.R.S32.HI R2, RZ, 0x1f, R2 ;  /* 0x0000001fff027819 */ /* 0x000fe20000011402 */
[----:B------:R-:W-:-:S03]  /*0e30*/  VIADD R9, R23, 0x60 ;  /* 0x0000006017097836 */ /* 0x000fc60000000000 */
[----:B------:R-:W-:Y:S02]  /*0e40*/  LEA.HI R2, R2, R23, RZ, 0x3 ;  /* 0x0000001702027211 */ /* 0x000fe400078f18ff */
[----:B------:R-:W-:Y:S02]  /*0e50*/  SHF.R.S32.HI R4, RZ, 0x1f, R9 ;  /* 0x0000001fff047819 */ /* 0x000fe40000011409 */
[----:B------:R-:W-:Y:S01]  /*0e60*/  LOP3.LUT R2, R2, 0xfffffff8, RZ, 0xc0, !PT ;  /* 0xfffffff802027812 */ /* 0x000fe200078ec0ff */
[----:B------:R-:W-:Y:S01]  /*0e70*/  IMAD.IADD R6, R11, 0x1, -R0 ;  /* 0x000000010b067824 */ /* 0x000fe200078e0a00 */
[----:B------:R-:W-:Y:S01]  /*0e80*/  LEA.HI R4, R4, R9, RZ, 0x3 ;  /* 0x0000000904047211 */ /* 0x000fe200078f18ff */
[----:B------:R-:W-:Y:S02]  /*0e90*/  IMAD.SHL.U32 R3, R9, 0x40, RZ ;  /* 0x0000004009037824 */ /* 0x000fe400078e00ff */
[----:B------:R-:W-:Y:S02]  /*0ea0*/  IMAD.IADD R2, R23, 0x1, -R2 ;  /* 0x0000000117027824 */ /* 0x000fe400078e0a02 */
[----:B------:R-:W-:Y:S01]  /*0eb0*/  IMAD.SHL.U32 R18, R6, 0x8, RZ ;  /* 0x0000000806127824 */ /* 0x000fe200078e00ff */
[----:B------:R-:W-:Y:S01]  /*0ec0*/  LOP3.LUT R3, R3, 0x1c0, RZ, 0xc0, !PT ;  /* 0x000001c003037812 */ /* 0x000fe200078ec0ff */
[----:B------:R-:W-:Y:S01]  /*0ed0*/  IMAD.SHL.U32 R4, R4, 0x40, RZ ;  /* 0x0000004004047824 */ /* 0x000fe200078e00ff */
[----:B------:R-:W-:Y:S01]  /*0ee0*/  STL [R1+0x58], RZ ;  /* 0x000058ff01007387 */ /* 0x000fe20000100800 */
[----:B------:R-:W-:-:S02]  /*0ef0*/  SHF.R.S32.HI R0, RZ, 0x1f, R23 ;  /* 0x0000001fff007819 */ /* 0x000fc40000011417 */
[C---:B------:R-:W-:Y:S01]  /*0f00*/  LEA.HI R0, R6.reuse, R6, RZ, 0x1 ;  /* 0x0000000606007211 */ /* 0x040fe200078f08ff */
[----:B------:R-:W-:Y:S01]  /*0f10*/  STL [R1+0x18], RZ ;  /* 0x000018ff01007387 */ /* 0x000fe20000100800 */
[----:B------:R-:W-:Y:S01]  /*0f20*/  IMAD.SHL.U32 R154, R6, 0x4, RZ ;  /* 0x00000004069a7824 */ /* 0x000fe200078e00ff */
[----:B------:R-:W-:Y:S02]  /*0f30*/  SHF.R.U32.HI R9, RZ, 0x3, R3 ;  /* 0x00000003ff097819 */ /* 0x000fe40000011603 */
[----:B------:R0:W-:Y:S01]  /*0f40*/  STL [R1+0x40], R2 ;  /* 0x0000400201007387 */ /* 0x0001e20000100800 */
[----:B------:R-:W-:Y:S02]  /*0f50*/  LOP3.LUT R0, R0, 0x1ffffffe, RZ, 0xc0, !PT ;  /* 0x1ffffffe00007812 */ /* 0x000fe400078ec0ff */
[----:B0-----:R-:W-:Y:S02]  /*0f60*/  LOP3.LUT R2, R3, 0x38, R18, 0xf8, !PT ;  /* 0x0000003803027812 */ /* 0x001fe400078ef812 */
[----:B------:R-:W-:Y:S01]  /*0f70*/  LOP3.LUT R3, R4, 0xfffffe00, RZ, 0xc0, !PT ;  /* 0xfffffe0004037812 */ /* 0x000fe200078ec0ff */
[----:B------:R-:W-:-:S02]  /*0f80*/  VIADD R4, R154, 0x10 ;  /* 0x000000109a047836 */ /* 0x000fc40000000000 */
[----:B------:R-:W-:Y:S02]  /*0f90*/  IMAD.IADD R0, R6, 0x1, -R0 ;  /* 0x0000000106007824 */ /* 0x000fe400078e0a00 */
[----:B------:R0:W-:Y:S02]  /*0fa0*/  STL [R1+0x44], R3 ;  /* 0x0000440301007387 */ /* 0x0001e40000100800 */
[----:B------:R-:W-:Y:S02]  /*0fb0*/  IMAD R0, R0, 0x8, R8 ;  /* 0x0000000800007824 */ /* 0x000fe400078e0208 */
[----:B------:R1:W-:Y:S01]  /*0fc0*/  STL [R1+0x1c], R4 ;  /* 0x00001c0401007387 */ /* 0x0003e20000100800 */
[----:B0-----:R-:W-:Y:S01]  /*0fd0*/  LOP3.LUT R3, R3, R2, R9, 0xf6, !PT ;  /* 0x0000000203037212 */ /* 0x001fe200078ef609 */
[----:B-1----:R-:W-:-:S04]  /*0fe0*/  IMAD.SHL.U32 R4, R5, 0x8, RZ ;  /* 0x0000000805047824 */ /* 0x002fc800078e00ff */
[----:B------:R-:W-:Y:S01]  /*0ff0*/  IMAD R2, R3, 0x2, R16 ;  /* 0x0000000203027824 */ /* 0x000fe200078e0210 */
[----:B------:R0:W-:Y:S04]  /*1000*/  STL [R1+0x68], R4 ;  /* 0x0000680401007387 */ /* 0x0001e80000100800 */
[----:B------:R0:W-:Y:S04]  /*1010*/  STL [R1+0x30], R0 ;  /* 0x0000300001007387 */ /* 0x0001e80000100800 */
[----:B------:R0:W-:Y:S02]  /*1020*/  STL [R1+0x60], R2 ;  /* 0x0000600201007387 */ /* 0x0001e40000100800 */
.L_x_1539:
[----:B------:R-:W-:Y:S05]  /*1030*/  YIELD ;  /* 0x0000000000007946 */ /* 0x000fea0003800000 */
[----:B------:R-:W-:Y:S01]  /*1040*/  ULDC.64 UR4, c[0x0][0xa28] ;  /* 0x00028a0000047ab9 */ /* 0x000fe20000000a00 */
[----:B0-23--:R-:W0:Y:S01]  /*1050*/  LDC.64 R4, c[0x0][0xa08] ;  /* 0x00028200ff047b82 */ /* 0x00de220000000a00 */
[----:B------:R-:W-:Y:S01]  /*1060*/  ISETP.NE.U32.AND P1, PT, RZ, UR4, PT ;  /* 0x00000004ff007c0c */ /* 0x000fe2000bf25070 */
[----:B------:R-:W-:Y:S02]  /*1070*/  IMAD.MOV.U32 R10, RZ, RZ, RZ ;  /* 0x000000ffff0a7224 */ /* 0x000fe400078e00ff */
[----:B------:R-:W-:Y:S01]  /*1080*/  IMAD.MOV.U32 R28, RZ, RZ, RZ ;  /* 0x000000ffff1c7224 */ /* 0x000fe200078e00ff */
[----:B------:R-:W-:Y:S01]  /*1090*/  ISETP.NE.AND.EX P1, PT, RZ, UR5, PT, P1 ;  /* 0x00000005ff007c0c */ /* 0x000fe2000bf25310 */
[----:B------:R-:W-:-:S02]  /*10a0*/  ULDC.64 UR4, c[0x0][0xa18] ;  /* 0x0002860000047ab9 */ /* 0x000fc40000000a00 */
[----:B------:R-:W-:-:S04]  /*10b0*/  ISETP.NE.U32.AND P2, PT, RZ, UR4, PT ;  /* 0x00000004ff007c0c */ /* 0x000fc8000bf45070 */
[----:B------:R-:W-:Y:S01]  /*10c0*/  ISETP.NE.AND.EX P2, PT, RZ, UR5, PT, P2 ;  /* 0x00000005ff007c0c */ /* 0x000fe2000bf45320 */
[----:B------:R-:W-:Y:S02]  /*10d0*/  ULDC.64 UR4, c[0x0][0xa08] ;  /* 0x0002820000047ab9 */ /* 0x000fe40000000a00 */
[----:B------:R-:W-:-:S03]  /*10e0*/  ISETP.NE.U32.AND P0, PT, RZ, UR4, PT ;  /* 0x00000004ff007c0c */ /* 0x000fc6000bf05070 */
[----:B----4-:R-:W1:Y:S01]  /*10f0*/  @P1 LDC.64 R2, c[0x0][0xa28] ;  /* 0x00028a00ff021b82 */ /* 0x010e620000000a00 */
[----:B------:R-:W-:Y:S01]  /*1100*/  ISETP.NE.AND.EX P0, PT, RZ, UR5, PT, P0 ;  /* 0x00000005ff007c0c */ /* 0x000fe2000bf05300 */
[----:B0-----:R-:W-:-:S06]  /*1110*/  IMAD.WIDE R8, R31, 0x4, R4 ;  /* 0x000000041f087825 */ /* 0x001fcc00078e0204 */
[----:B------:R-:W0:Y:S01]  /*1120*/  @P2 LDC.64 R6, c[0x0][0xa18] ;  /* 0x00028600ff062b82 */ /* 0x000e220000000a00 */
[----:B------:R-:W-:Y:S02]  /*1130*/  ULDC UR4, c[0x0][0x288] ;  /* 0x0000a20000047ab9 */ /* 0x000fe40000000800 */
[----:B------:R-:W-:Y:S01]  /*1140*/  IMAD.U32 R157, RZ, RZ, UR4 ;  /* 0x00000004ff9d7e24 */ /* 0x000fe2000f8e00ff */
[----:B------:R-:W-:Y:S02]  /*1150*/  ULDC.64 UR4, c[0x0][0x418] ;  /* 0x0001060000047ab9 */ /* 0x000fe40000000a00 */
[----:B------:R2:W5:Y:S01]  /*1160*/  @P0 LDG.E R28, desc[UR40][R8.64] ;  /* 0x00000028081c0981 */ /* 0x000562000c1e1900 */
[----:B-1----:R-:W-:-:S05]  /*1170*/  @P1 IMAD.WIDE R2, R31, 0x4, R2 ;  /* 0x000000041f021825 */ /* 0x002fca00078e0202 */
[----:B------:R2:W5:Y:S01]  /*1180*/  @P1 LDG.E R10, desc[UR40][R2.64] ;  /* 0x00000028020a1981 */ /* 0x000562000c1e1900 */
[----:B0-----:R-:W-:-:S05]  /*1190*/  @P2 IMAD.WIDE R4, R31, 0x4, R6 ;  /* 0x000000041f042825 */ /* 0x001fca00078e0206 */
        /* <DEDUP_REMOVED lines=8> */
[----:B------:R-:W-:Y:S02]  /*1220*/  IMAD.U32 R24, RZ, RZ, UR5 ;  /* 0x00000005ff187e24 */ /* 0x000fe4000f8e00ff */
[----:B------:R-:W-:Y:S01]  /*1230*/  IMAD.U32 R33, RZ, RZ, UR4 ;  /* 0x00000004ff217e24 */ /* 0x000fe2000f8e00ff */
[----:B--2---:R-:W-:Y:S06]  /*1240*/  @P2 BRA `(.L_x_1338) ;  /* 0x0000000000242947 */ /* 0x004fec0003800000 */
        /* <DEDUP_REMOVED lines=9> */
.L_x_1338:
        /* <DEDUP_REMOVED lines=11> */
[----:B------:R-:W0:Y:S02]  /*1390*/  LDC.64 R2, c[0x0][0xa20] ;  /* 0x00028800ff027b82 */ /* 0x000e240000000a00 */
[----:B0-----:R-:W-:-:S05]  /*13a0*/  IMAD.WIDE R2, R31, 0x4, R2 ;  /* 0x000000041f027825 */ /* 0x001fca00078e0202 */
[----:B------:R0:W5:Y:S01]  /*13b0*/  LDG.E R33, desc[UR40][R2.64] ;  /* 0x0000002802217981 */ /* 0x000162000c1e1900 */
[----:B------:R-:W-:Y:S05]  /*13c0*/  BRA `(.L_x_1340) ;  /* 0x0000000000107947 */ /* 0x000fea0003800000 */
.L_x_1339:
[----:B------:R-:W-:Y:S05]  /*13d0*/  @!P0 BRA `(.L_x_1340) ;  /* 0x00000000000c8947 */ /* 0x000fea0003800000 */
[----:B------:R-:W2:Y:S04]  /*13e0*/  LDG.E R0, desc[UR40][R8.64] ;  /* 0x0000002808007981 */ /* 0x000ea8000c1e1900 */
[----:B------:R-:W2:Y:S02]  /*13f0*/  LDG.E R33, desc[UR40][R8.64+0x4] ;  /* 0x0000042808217981 */ /* 0x000ea4000c1e1900 */
[----:B--2---:R-:W-:-:S07]  /*1400*/  IMAD.IADD R33, R33, 0x1, -R0 ;  /* 0x0000000121217824 */ /* 0x004fce00078e0a00 */
.L_x_1340:
[----:B------:R-:W-:Y:S01]  /*1410*/  ULDC.64 UR4, c[0x0][0xa10] ;  /* 0x0002840000047ab9 */ /* 0x000fe20000000a00 */
[----:B------:R-:W1:Y:S01]  /*1420*/  LDC R4, c[0x0][0x448] ;  /* 0x00011200ff047b82 */ /* 0x000e620000000800 */
[----:B------:R-:W-:-:S04]  /*1430*/  ISETP.NE.U32.AND P0, PT, RZ, UR4, PT ;  /* 0x00000004ff007c0c */ /* 0x000fc8000bf05070 */
[----:B------:R-:W-:Y:S01]  /*1440*/  ISETP.NE.AND.EX P0, PT, RZ, UR5, PT, P0 ;  /* 0x00000005ff007c0c */ /* 0x000fe2000bf05300 */
[----:B------:R-:W-:Y:S02]  /*1450*/  ULDC.64 UR4, c[0x0][0xa30] ;  /* 0x00028c0000047ab9 */ /* 0x000fe40000000a00 */
[----:B------:R-:W-:-:S04]  /*1460*/  ISETP.NE.U32.AND P1, PT, RZ, UR4, PT ;  /* 0x00000004ff007c0c */ /* 0x000fc8000bf25070 */
[----:B------:R-:W-:-:S06]  /*1470*/  ISETP.NE.AND.EX P1, PT, RZ, UR5, PT, P1 ;  /* 0x00000005ff007c0c */ /* 0x000fcc000bf25310 */
[----:B------:R-:W2:Y:S08]  /*1480*/  @P0 LDC.64 R6, c[0x0][0xa10] ;  /* 0x00028400ff060b82 */ /* 0x000eb00000000a00 */
[----:B------:R-:W3:Y:S01]  /*1490*/  @P1 LDC.64 R8, c[0x0][0xa30] ;  /* 0x00028c00ff081b82 */ /* 0x000ee20000000a00 */
[----:B--2---:R-:W-:-:S05]  /*14a0*/  @P0 IMAD.WIDE R6, R31, 0x4, R6 ;  /* 0x000000041f060825 */ /* 0x004fca00078e0206 */
[----:B------:R-:W2:Y:S04]  /*14b0*/  @P0 LDG.E R0, desc[UR40][R6.64] ;  /* 0x0000002806000981 */ /* 0x000ea8000c1e1900 */
[----:B0-----:R-:W2:Y:S01]  /*14c0*/  @P0 LDG.E R3, desc[UR40][R6.64+0x4] ;  /* 0x0000042806030981 */ /* 0x001ea2000c1e1900 */
[----:B-----5:R-:W-:Y:S02]  /*14d0*/  IMAD.MOV.U32 R2, RZ, RZ, R33 ;  /* 0x000000ffff027224 */ /* 0x020fe400078e0021 */
[----:B---3--:R-:W-:-:S05]  /*14e0*/  @P1 IMAD.WIDE R8, R31, 0x4, R8 ;  /* 0x000000041f081825 */ /* 0x008fca00078e0208 */
[----:B------:R0:W5:Y:S01]  /*14f0*/  @P1 LDG.E R2, desc[UR40][R8.64] ;  /* 0x0000002808021981 */ /* 0x000162000c1e1900 */
[----:B-1----:R-:W-:Y:S01]  /*1500*/  ISETP.NE.AND P1, PT, R4, 0x1, PT ;  /* 0x000000010400780c */ /* 0x002fe20003f25270 */
[----:B------:R-:W-:Y:S01]  /*1510*/  IMAD.IADD R15, R33, 0x1, -R10 ;  /* 0x00000001210f7824 */ /* 0x000fe200078e0a0a */
[----:B------:R-:W1:Y:S01]  /*1520*/  LDC.64 R4, c[0x0][0x9e0] ;  /* 0x00027800ff047b82 */ /* 0x000e620000000a00 */
[----:B------:R-:W-:-:S05]  /*1530*/  IMAD R20, R29, 0xc0, RZ ;  /* 0x000000c01d147824 */ /* 0x000fca00078e02ff */
[----:B------:R3:W-:Y:S05]  /*1540*/  STL [R1+0x20], R20 ;  /* 0x0000201401007387 */ /* 0x0007ea0000100800 */
[----:B------:R-:W4:Y:S08]  /*1550*/  @P1 LDC R11, c[0x0][0x44c] ;  /* 0x00011300ff0b1b82 */ /* 0x000f300000000800 */
[----:B------:R-:W0:Y:S01]  /*1560*/  @P1 LDC R12, c[0x0][0x450] ;  /* 0x00011400ff0c1b82 */ /* 0x000e220000000800 */
[----:B-1----:R-:W-:Y:S01]  /*1570*/  ISETP.GE.AND P2, PT, R5, 0x1, PT ;  /* 0x000000010500780c */ /* 0x002fe20003f46270 */
[----:B--2---:R-:W-:-:S02]  /*1580*/  @P0 IMAD.IADD R24, R3, 0x1, -R0 ;  /* 0x0000000103180824 */ /* 0x004fc400078e0a00 */
[----:B------:R-:W-:Y:S02]  /*1590*/  VIADD R0, R20, 0xbf ;  /* 0x000000bf14007836 */ /* 0x000fe40000000000 */
[----:B------:R-:W-:Y:S02]  /*15a0*/  IMAD.IADD R14, R15, 0x1, R24 ;  /* 0x000000010f0e7824 */ /* 0x000fe400078e0218 */
[----:B----4-:R-:W-:-:S03]  /*15b0*/  @P1 IMAD.HI.U32 R3, R0, R11, RZ ;  /* 0x0000000b00031227 */ /* 0x010fc600078e00ff */
[----:B------:R3:W-:Y:S01]  /*15c0*/  STL [R1+0x10], R14 ;  /* 0x0000100e01007387 */ /* 0x0007e20000100800 */
[----:B------:R-:W-:Y:S01]  /*15d0*/  IMAD.MOV.U32 R7, RZ, RZ, R0 ;  /* 0x000000ffff077224 */ /* 0x000fe200078e0000 */
[----:B0-----:R-:W-:Y:S01]  /*15e0*/  @P1 SHF.R.U32.HI R7, RZ, R12, R3 ;  /* 0x0000000cff071219 */ /* 0x001fe20000011603 */
[C---:B------:R-:W-:Y:S01]  /*15f0*/  VIADD R0, R14.reuse, 0x7f ;  /* 0x0000007f0e007836 */ /* 0x040fe20000000000 */
[----:B------:R-:W-:-:S04]  /*1600*/  IADD3 R90, R14, 0x1, -R157 ;  /* 0x000000010e5a7810 */ /* 0x000fc80007ffe89d */
[----:B------:R-:W-:Y:S01]  /*1610*/  SHF.R.S32.HI R3, RZ, 0x1f, R0 ;  /* 0x0000001fff037819 */ /* 0x000fe20000011400 */
[----:B------:R-:W-:-:S03]  /*1620*/  IMAD.IADD R9, R90, 0x1, R7 ;  /* 0x000000015a097824 */ /* 0x000fc600078e0207 */
[----:B------:R-:W-:Y:S01]  /*1630*/  LEA.HI R3, R3, R0, RZ, 0x7 ;  /* 0x0000000003037211 */ /* 0x000fe200078f38ff */
[----:B------:R-:W-:-:S03]  /*1640*/  IMAD.IADD R4, R9, 0x1, R4 ;  /* 0x0000000109047824 */ /* 0x000fc600078e0204 */
[----:B------:R-:W-:Y:S01]  /*1650*/  SHF.R.S32.HI R91, RZ, 0x7, R3 ;  /* 0x00000007ff5b7819 */ /* 0x000fe20000011403 */
[----:B---3--:R-:W-:Y:S06]  /*1660*/  @!P2 BRA `(.L_x_1341) ;  /* 0x000000000048a947 */ /* 0x008fec0003800000 */
        /* <DEDUP_REMOVED lines=11> */
.L_x_1343:
[----:B------:R-:W-:-:S13]  /*1720*/  ISETP.NE.AND P0, PT, R5, 0x1, PT ;  /* 0x000000010500780c */ /* 0x000fda0003f05270 */
[----:B------:R-:W0:Y:S02]  /*1730*/  @P0 LDC.64 R6, c[0x0][0x9e8] ;  /* 0x00027a00ff060b82 */ /* 0x000e240000000a00 */
[----:B0-----:R-:W-:-:S05]  /*1740*/  @P0 IMAD.HI.U32 R6, R0, R6, RZ ;  /* 0x0000000600060227 */ /* 0x001fca00078e00ff */
[----:B------:R-:W-:-:S07]  /*1750*/  @P0 SHF.R.U32.HI R0, RZ, R7, R6 ;  /* 0x00000007ff000219 */ /* 0x000fce0000011606 */
.L_x_1344:
[----:B------:R-:W-:Y:S05]  /*1760*/  BSYNC B0 ;  /* 0x0000000000007941 */ /* 0x000fea0003800000 */
.L_x_1342:
[----:B------:R-:W-:-:S05]  /*1770*/  IMAD R3, R0, R5, R5 ;  /* 0x0000000500037224 */ /* 0x000fca00078e0205 */
[----:B------:R-:W-:-:S07]  /*1780*/  VIMNMX R4, R4, R3, PT ;  /* 0x0000000304047248 */ /* 0x000fce0003fe0100 */
.L_x_1341:
[----:B------:R-:W0:Y:S01]  /*1790*/  @P1 LDC R0, c[0x0][0x44c] ;  /* 0x00011300ff001b82 */ /* 0x000e220000000800 */
[----:B------:R-:W-:Y:S01]  /*17a0*/  VIADD R4, R4, 0x7f ;  /* 0x0000007f04047836 */ /* 0x000fe20000000000 */
[----:B------:R-:W-:Y:S01]  /*17b0*/  ULDC UR4, c[0x0][0x9dc] ;  /* 0x0002770000047ab9 */ /* 0x000fe20000000800 */
[----:B------:R-:W-:Y:S02]  /*17c0*/  IMAD.MOV.U32 R7, RZ, RZ, R20 ;  /* 0x000000ffff077224 */ /* 0x000fe400078e0014 */
[----:B------:R-:W-:Y:S01]  /*17d0*/  IMAD.IADD R92, R14, 0x1, -R157 ;  /* 0x000000010e5c7824 */ /* 0x000fe200078e0a9d */
[----:B------:R-:W-:Y:S02]  /*17e0*/  SHF.R.S32.HI R3, RZ, 0x1f, R4 ;  /* 0x0000001fff037819 */ /* 0x000fe40000011404 */
[----:B------:R-:W1:Y:S02]  /*17f0*/  @P1 LDC R9, c[0x0][0x450] ;  /* 0x00011400ff091b82 */ /* 0x000e640000000800 */
[----:B------:R-:W-:Y:S01]  /*1800*/  LEA.HI R3, R3, R4, RZ, 0x7 ;  /* 0x0000000403037211 */ /* 0x000fe200078f38ff */
[----:B0-----:R-:W-:-:S05]  /*1810*/  @P1 IMAD.HI.U32 R0, R20, R0, RZ ;  /* 0x0000000014001227 */ /* 0x001fca00078e00ff */
[----:B-1----:R-:W-:Y:S02]  /*1820*/  @P1 SHF.R.U32.HI R7, RZ, R9, R0 ;  /* 0x00000009ff071219 */ /* 0x002fe40000011600 */
[----:B------:R-:W-:-:S03]  /*1830*/  SHF.R.S32.HI R0, RZ, 0x7, R3 ;  /* 0x00000007ff007819 */ /* 0x000fc60000011403 */
[----:B------:R-:W-:Y:S01]  /*1840*/  IMAD.IADD R3, R92, 0x1, R7 ;  /* 0x000000015c037824 */ /* 0x000fe200078e0207 */
[----:B------:R-:W-:-:S03]  /*1850*/  VIMNMX R8, R91, R0, PT ;  /* 0x000000005b087248 */ /* 0x000fc60003fe0100 */
[----:B------:R-:W-:Y:S01]  /*1860*/  VIADD R0, R3, -UR4 ;  /* 0x8000000403007c36 */ /* 0x000fe20008000000 */
[----:B------:R-:W-:Y:S06]  /*1870*/  @!P2 BRA `(.L_x_1345) ;  /* 0x000000000044a947 */ /* 0x000fec0003800000 */
[----:B------:R-:W-:Y:S01]  /*1880*/  ISETP.GT.AND P0, PT, R3, -0x1, PT ;  /* 0xffffffff0300780c */ /* 0x000fe20003f04270 */
[----:B------:R-:W-:-:S12]  /*1890*/  BSSY B0, `(.L_x_1346) ;  /* 0x000000d000007945 */ /* 0x000fd80003800000 */
        /* <DEDUP_REMOVED lines=8> */
.L_x_1347:
[----:B------:R-:W-:-:S13]  /*1920*/  ISETP.NE.AND P0, PT, R5, 0x1, PT ;  /* 0x000000010500780c */ /* 0x000fda0003f05270 */
[----:B------:R-:W0:Y:S02]  /*1930*/  @P0 LDC.64 R6, c[0x0][0x9e8] ;  /* 0x00027a00ff060b82 */ /* 0x000e240000000a00 */
[----:B0-----:R-:W-:-:S05]  /*1940*/  @P0 IMAD.HI.U32 R4, R3, R6, RZ ;  /* 0x0000000603040227 */ /* 0x001fca00078e00ff */
[----:B------:R-:W-:-:S07]  /*1950*/  @P0 SHF.R.U32.HI R3, RZ, R7, R4 ;  /* 0x00000007ff030219 */ /* 0x000fce0000011604 */
.L_x_1348:
[----:B------:R-:W-:Y:S05]  /*1960*/  BSYNC B0 ;  /* 0x0000000000007941 */ /* 0x000fea0003800000 */
.L_x_1346:
[----:B------:R-:W-:-:S05]  /*1970*/  IMAD R3, R3, R5, RZ ;  /* 0x0000000503037224 */ /* 0x000fca00078e02ff */
[----:B------:R-:W-:-:S07]  /*1980*/  VIMNMX R0, R0, R3, !PT ;  /* 0x0000000300007248 */ /* 0x000fce0007fe0100 */
.L_x_1345:
[----:B------:R-:W-:Y:S01]  /*1990*/  SHF.R.S32.HI R3, RZ, 0x1f, R0 ;  /* 0x0000001fff037819 */ /* 0x000fe20000011400 */
[----:B------:R-:W-:Y:S01]  /*19a0*/  BSSY B0, `(.L_x_1349) ;  /* 0x000002a000007945 */ /* 0x000fe20003800000 */
[----:B------:R-:W-:Y:S02]  /*19b0*/  LOP3.LUT R14, R13, 0xff, RZ, 0xc0, !PT ;  /* 0x000000ff0d0e7812 */ /* 0x000fe400078ec0ff */
[----:B------:R-:W-:Y:S01]  /*19c0*/  LEA.HI R3, R3, R0, RZ, 0x7 ;  /* 0x0000000003037211 */ /* 0x000fe200078f38ff */
[----:B------:R-:W-:Y:S01]  /*19d0*/  IMAD.MOV.U32 R0, RZ, RZ, RZ ;  /* 0x000000ffff007224 */ /* 0x000fe200078e00ff */
[----:B------:R-:W-:Y:S01]  /*19e0*/  SHF.R.U32.HI R4, RZ, 0x10, R13 ;  /* 0x00000010ff047819 */ /* 0x000fe2000001160d */
[----:B------:R0:W-:Y:S01]  /*19f0*/  STL [R1+0x5c], R14 ;  /* 0x00005c0e01007387 */ /* 0x0001e20000100800 */
[----:B------:R-:W-:-:S03]  /*1a00*/  SHF.R.S32.HI R3, RZ, 0x7, R3 ;  /* 0x00000007ff037819 */ /* 0x000fc60000011403 */
[----:B------:R0:W-:Y:S01]  /*1a10*/  STL [R1+0x4c], R4 ;  /* 0x00004c0401007387 */ /* 0x0001e20000100800 */
[----:B------:R-:W-:-:S04]  /*1a20*/  VIMNMX R9, RZ, R3, !PT ;  /* 0x00000003ff097248 */ /* 0x000fc80007fe0100 */
[----:B------:R-:W-:-:S13]  /*1a30*/  ISETP.GT.AND P0, PT, R8, R9, PT ;  /* 0x000000090800720c */ /* 0x000fda0003f04270 */
[----:B0-----:R-:W-:Y:S05]  /*1a40*/  @!P0 BRA `(.L_x_1350) ;  /* 0x00000000007c8947 */ /* 0x001fea0003800000 */
[----:B------:R-:W-:Y:S01]  /*1a50*/  ISETP.NE.AND P0, PT, R4, RZ, PT ;  /* 0x000000ff0400720c */ /* 0x000fe20003f05270 */
[----:B------:R-:W-:-:S03]  /*1a60*/  ULDC UR4, c[0x0][0x9f0] ;  /* 0x00027c0000047ab9 */ /* 0x000fc60000000800 */
[----:B------:R-:W-:-:S04]  /*1a70*/  SEL R11, R4, UR4, P0 ;  /* 0x00000004040b7c07 */ /* 0x000fc80008000000 */
[-C--:B------:R-:W-:Y:S02]  /*1a80*/  IABS R6, R11.reuse ;  /* 0x0000000b00067213 */ /* 0x080fe40000000000 */
[----:B------:R-:W-:Y:S02]  /*1a90*/  IADD3 R0, R11, -0x1, R8 ;  /* 0xffffffff0b007810 */ /* 0x000fe40007ffe008 */
[----:B------:R-:W0:Y:S01]  /*1aa0*/  I2F.RP R3, R6 ;  /* 0x0000000600037306 */ /* 0x000e220000209400 */
[----:B------:R-:W-:Y:S02]  /*1ab0*/  IABS R12, R11 ;  /* 0x0000000b000c7213 */ /* 0x000fe40000000000 */
[----:B------:R-:W-:-:S05]  /*1ac0*/  IMAD.IADD R0, R0, 0x1, -R9 ;  /* 0x0000000100007824 */ /* 0x000fca00078e0a09 */
        /* <DEDUP_REMOVED lines=10> */
[----:B------:R-:W-:-:S04]  /*1b70*/  IMAD.HI.U32 R5, R5, R7, R4 ;  /* 0x0000000705057227 */ /* 0x000fc800078e0004 */
[----:B------:R-:W-:-:S04]  /*1b80*/  IMAD.MOV.U32 R4, RZ, RZ, R10 ;  /* 0x000000ffff047224 */ /* 0x000fc800078e000a */
        /* <DEDUP_REMOVED lines=8> */
[----:B------:R-:W-:-:S04]  /*1c10*/  IMAD.MOV.U32 R0, RZ, RZ, R5 ;  /* 0x000000ffff007224 */ /* 0x000fc800078e0005 */
[----:B------:R-:W-:Y:S01]  /*1c20*/  @!P2 IMAD.MOV R0, RZ, RZ, -R0 ;  /* 0x000000ffff00a224 */ /* 0x000fe200078e0a00 */
[----:B------:R-:W-:-:S07]  /*1c30*/  @!P1 LOP3.LUT R0, RZ, R11, RZ, 0x33, !PT ;  /* 0x0000000bff009212 */ /* 0x000fce00078e33ff */
.L_x_1350:
[----:B------:R-:W-:Y:S05]  /*1c40*/  BSYNC B0 ;  /* 0x0000000000007941 */ /* 0x000fea0003800000 */
.L_x_1349:
[----:B------:R-:W-:-:S05]  /*1c50*/  IMAD R3, R14, R0, R9 ;  /* 0x000000000e037224 */ /* 0x000fca00078e0209 */
[C---:B------:R-:W-:Y:S01]  /*1c60*/  VIADDMNMX R0, R3.reuse, R0, R8, PT ;  /* 0x0000000003007246 */ /* 0x040fe20003800108 */
[----:B------:R-:W-:-:S04]  /*1c70*/  IMAD R3, R3, 0x80, -R15 ;  /* 0x0000008003037824 */ /* 0x000fc800078e0a0f */
[----:B------:R-:W-:Y:S01]  /*1c80*/  IMAD R5, R0, 0x80, -R15 ;  /* 0x0000008000057824 */ /* 0x000fe200078e0a0f */
[----:B------:R-:W-:-:S04]  /*1c90*/  VIMNMX R3, RZ, R3, !PT ;  /* 0x00000003ff037248 */ /* 0x000fc80007fe0100 */
[----:B------:R-:W-:Y:S02]  /*1ca0*/  VIMNMX R0, R5, R24, PT ;  /* 0x0000001805007248 */ /* 0x000fe40003fe0100 */
[----:B------:R-:W-:Y:S02]  /*1cb0*/  SHF.R.U32.HI R27, RZ, 0x7, R3 ;  /* 0x00000007ff1b7819 */ /* 0x000fe40000011603 */
[----:B------:R-:W-:-:S03]  /*1cc0*/  ISETP.GT.AND P0, PT, R0, R3, PT ;  /* 0x000000030000720c */ /* 0x000fc60003f04270 */
[----:B------:R-:W-:-:S10]  /*1cd0*/  IMAD.MOV.U32 R26, RZ, RZ, R27 ;  /* 0x000000ffff1a7224 */ /* 0x000fd400078e001b */
[----:B------:R-:W-:-:S05]  /*1ce0*/  @P0 VIADD R0, R0, 0x7f ;  /* 0x0000007f00000836 */ /* 0x000fca0000000000 */
[----:B------:R-:W-:-:S04]  /*1cf0*/  @P0 SHF.R.S32.HI R3, RZ, 0x1f, R0 ;  /* 0x0000001fff030819 */ /* 0x000fc80000011400 */
[----:B------:R-:W-:-:S04]  /*1d00*/  @P0 LEA.HI R3, R3, R0, RZ, 0x7 ;  /* 0x0000000003030211 */ /* 0x000fc800078f38ff */
[----:B------:R-:W-:Y:S02]  /*1d10*/  @P0 SHF.R.S32.HI R26, RZ, 0x7, R3 ;  /* 0x00000007ff1a0819 */ /* 0x000fe40000011403 */
[----:B------:R-:W-:Y:S02]  /*1d20*/  PLOP3.LUT P0, PT, PT, PT, PT, 0x80, 0x0 ;  /* 0x000000000000781c */ /* 0x000fe40003f0f070 */
[----:B------:R-:W-:-:S13]  /*1d30*/  ISETP.GT.AND P1, PT, R26, R27, PT ;  /* 0x0000001b1a00720c */ /* 0x000fda0003f24270 */
[----:B------:R-:W-:Y:S05]  /*1d40*/  @!P1 BRA `(.L_x_1351) ;  /* 0x0000003c007c9947 */ /* 0x000fea0003800000 */
        /* <DEDUP_REMOVED lines=19> */
[----:B-1---5:R-:W-:Y:S05]  /*1e80*/  CALL.ABS.NOINC R14 ;  /* 0x000000000e007343 */ /* 0x022fea0003c00000 */
.L_x_1353:
[----:B------:R-:W-:Y:S05]  /*1e90*/  BSYNC B6 ;  /* 0x0000000000067941 */ /* 0x000fea0003800000 */
.L_x_1352:
        /* <DEDUP_REMOVED lines=20> */
.L_x_1355:
[----:B------:R-:W-:Y:S05]  /*1fe0*/  BSYNC B6 ;  /* 0x0000000000067941 */ /* 0x000fea0003800000 */
.L_x_1354:
[----:B------:R-:W-:Y:S01]  /*1ff0*/  ULDC.64 UR4, c[0x0][0x9f8] ;  /* 0x00027e0000047ab9 */ /* 0x000fe20000000a00 */
[----:B------:R-:W2:Y:S01]  /*2000*/  LDL R12, [R1+0x40] ;  /* 0x00004000010c7983 */ /* 0x000ea20000100800 */
[----:B------:R-:W-:Y:S01]  /*2010*/  ISETP.NE.U32.AND P0, PT, RZ, UR4, PT ;  /* 0x00000004ff007c0c */ /* 0x000fe2000bf05070 */
[----:B------:R-:W0:Y:S02]  /*2020*/  LDC.64 R72, c[0x0][0x300] ;  /* 0x0000c000ff487b82 */ /* 0x000e240000000a00 */
[----:B------:R-:W3:Y:S01]  /*2030*/  LDL R14, [R1+0x44] ;  /* 0x00004400010e7983 */ /* 0x000ee20000100800 */
[----:B------:R-:W-:Y:S01]  /*2040*/  ISETP.NE.AND.EX P0, PT, RZ, UR5, PT, P0 ;  /* 0x00000005ff007c0c */ /* 0x000fe2000bf05300 */
[----:B------:R-:W-:Y:S01]  /*2050*/  IMAD.IADD R28, R28, 0x1, R33 ;  /* 0x000000011c1c7824 */ /* 0x000fe200078e0221 */
[----:B------:R-:W-:Y:S01]  /*2060*/  ULDC.64 UR4, c[0x0][0xa08] ;  /* 0x0002820000047ab9 */ /* 0x000fe20000000a00 */
[----:B------:R-:W1:Y:S01]  /*2070*/  S2R R20, SR_TID.X ;  /* 0x0000000000147919 */ /* 0x000e620000002100 */
[----:B------:R-:W-:Y:S01]  /*2080*/  SHF.R.S32.HI R19, RZ, 0x1f, R18 ;  /* 0x0000001fff137819 */ /* 0x000fe20000011412 */
[----:B------:R-:W4:Y:S08]  /*2090*/  LDC R15, c[0x0][0x3f4] ;  /* 0x0000fd00ff0f7b82 */ /* 0x000f300000000800 */
[----:B------:R-:W1:Y:S08]  /*20a0*/  @P0 LDC.64 R4, c[0x0][0x9f8] ;  /* 0x00027e00ff040b82 */ /* 0x000e700000000a00 */
[----:B------:R-:W4:Y:S01]  /*20b0*/  LDC.64 R70, c[0x0][0x3f8] ;  /* 0x0000fe00ff467b82 */ /* 0x000f220000000a00 */
[----:B-1----:R-:W-:-:S05]  /*20c0*/  @P0 IMAD.WIDE R4, R31, 0x4, R4 ;  /* 0x000000041f040825 */ /* 0x002fca00078e0204 */
[----:B------:R1:W3:Y:S01]  /*20d0*/  @P0 LDG.E R31, desc[UR40][R4.64] ;  /* 0x00000028041f0981 */ /* 0x0002e2000c1e1900 */
[----:B------:R-:W-:Y:S01]  /*20e0*/  SHF.R.S32.HI R33, RZ, 0x1f, R28 ;  /* 0x0000001fff217819 */ /* 0x000fe2000001141c */
[CC--:B0-----:R-:W-:Y:S01]  /*20f0*/  IMAD.WIDE.U32 R6, R28.reuse, R72.reuse, RZ ;  /* 0x000000481c067225 */ /* 0x0c1fe200078e00ff */
[----:B------:R-:W-:Y:S02]  /*2100*/  ISETP.NE.U32.AND P0, PT, RZ, UR4, PT ;  /* 0x00000004ff007c0c */ /* 0x000fe4000bf05070 */
[----:B------:R-:W-:Y:S01]  /*2110*/  SHF.R.U32.HI R35, RZ, 0x7, R20 ;  /* 0x00000007ff237819 */ /* 0x000fe20000011614 */
[----:B------:R-:W-:Y:S01]  /*2120*/  IMAD R0, R33, R72, RZ ;  /* 0x0000004821007224 */ /* 0x000fe200078e02ff */
[----:B------:R-:W-:Y:S01]  /*2130*/  ISETP.NE.AND.EX P0, PT, RZ, UR5, PT, P0 ;  /* 0x00000005ff007c0c */ /* 0x000fe2000bf05300 */
[----:B------:R-:W-:Y:S01]  /*2140*/  ULDC.64 UR4, c[0x0][0x308] ;  /* 0x0000c20000047ab9 */ /* 0x000fe20000000a00 */
[----:B------:R-:W-:Y:S01]  /*2150*/  ISETP.NE.AND P6, PT, R35, 0x1, PT ;  /* 0x000000012300780c */ /* 0x000fe20003fc5270 */
[----:B------:R-:W-:Y:S01]  /*2160*/  IMAD R3, R28, R73, R0 ;  /* 0x000000491c037224 */ /* 0x000fe200078e0200 */
[----:B------:R-:W-:-:S03]  /*2170*/  SHF.R.S32.HI R34, RZ, 0x1f, R23 ;  /* 0x0000001fff227819 */ /* 0x000fc60000011417 */
[----:B------:R-:W-:Y:S02]  /*2180*/  IMAD.IADD R7, R7, 0x1, R3 ;  /* 0x0000000107077824 */ /* 0x000fe400078e0203 */
[----:B-1----:R-:W-:-:S04]  /*2190*/  IMAD.WIDE.U32 R4, R32, UR4, R6 ;  /* 0x0000000420047c25 */ /* 0x002fc8000f8e0006 */
[----:B------:R-:W-:Y:S01]  /*21a0*/  IMAD R5, R32, UR5, R5 ;  /* 0x0000000520057c24 */ /* 0x000fe2000f8e0205 */
[----:B------:R-:W-:Y:S01]  /*21b0*/  ULDC.64 UR4, c[0x0][0x310] ;  /* 0x0000c40000047ab9 */ /* 0x000fe20000000a00 */
[----:B------:R-:W-:Y:S01]  /*21c0*/  IMAD.WIDE.U32 R6, R23, R72, R18 ;  /* 0x0000004817067225 */ /* 0x000fe200078e0012 */
[----:B------:R-:W-:-:S03]  /*21d0*/  SHF.R.S32.HI R155, RZ, 0x1f, R154 ;  /* 0x0000001fff9b7819 */ /* 0x000fc6000001149a */
[----:B----4-:R-:W-:Y:S01]  /*21e0*/  IMAD.WIDE.U32 R52, R23, R70, R154 ;  /* 0x0000004617347225 */ /* 0x010fe200078e009a */
[----:B------:R-:W-:-:S03]  /*21f0*/  LOP3.LUT R22, R22, 0xfffffffb, RZ, 0xc0, !PT ;  /* 0xfffffffb16167812 */ /* 0x000fc600078ec0ff */
[----:B------:R-:W-:Y:S02]  /*2200*/  VIADD R65, R18, 0x20 ;  /* 0x0000002012417836 */ /* 0x000fe40000000000 */
[----:B------:R-:W-:Y:S02]  /*2210*/  VIADD R63, R35, 0x8 ;  /* 0x00000008233f7836 */ /* 0x000fe40000000000 */
[----:B------:R-:W-:Y:S02]  /*2220*/  IMAD.SHL.U32 R62, R15, 0x2, RZ ;  /* 0x000000020f3e7824 */ /* 0x000fe400078e00ff */
[C---:B--2---:R-:W-:Y:S01]  /*2230*/  IMAD.SHL.U32 R69, R12.reuse, 0x40, RZ ;  /* 0x000000400c457824 */ /* 0x044fe200078e00ff */
[----:B------:R-:W-:Y:S01]  /*2240*/  LOP3.LUT P1, RZ, R12, 0x4, RZ, 0xc0, !PT ;  /* 0x000000040cff7812 */ /* 0x000fe2000782c0ff */
[----:B------:R-:W-:Y:S01]  /*2250*/  VIADD R12, R23, 0x60 ;  /* 0x00000060170c7836 */ /* 0x000fe20000000000 */
[----:B---3--:R-:W-:Y:S02]  /*2260*/  SHF.R.S32.HI R0, RZ, 0x1f, R31 ;  /* 0x0000001fff007819 */ /* 0x008fe4000001141f */
[----:B------:R-:W-:-:S02]  /*2270*/  SEL R31, R31, RZ, !P0 ;  /* 0x000000ff1f1f7207 */ /* 0x000fc40004000000 */
[----:B------:R-:W-:-:S03]  /*2280*/  SEL R10, R0, RZ, !P0 ;  /* 0x000000ff000a7207 */ /* 0x000fc60004000000 */
[----:B------:R-:W-:Y:S02]  /*2290*/  IMAD.WIDE.U32 R56, R31, UR4, R4 ;  /* 0x000000041f387c25 */ /* 0x000fe4000f8e0004 */
[----:B------:R-:W0:Y:S02]  /*22a0*/  LDC.64 R4, c[0x0][0x408] ;  /* 0x00010200ff047b82 */ /* 0x000e240000000a00 */
[----:B------:R-:W-:Y:S01]  /*22b0*/  IMAD R0, R10, UR4, RZ ;  /* 0x000000040a007c24 */ /* 0x000fe2000f8e02ff */
[----:B------:R-:W-:-:S03]  /*22c0*/  IADD3 R75, P0, R56, R6, RZ ;  /* 0x00000006384b7210 */ /* 0x000fc60007f1e0ff */
[----:B------:R-:W-:Y:S01]  /*22d0*/  IMAD R3, R31, UR5, R0 ;  /* 0x000000051f037c24 */ /* 0x000fe2000f8e0200 */
[----:B------:R-:W-:Y:S05]  /*22e0*/  @!P6 WARPSYNC.ALL ;  /* 0x000000000000e948 */ /* 0x000fea0003800000 */
[----:B------:R-:W-:Y:S01]  /*22f0*/  ULDC.64 UR4, c[0x0][0x330] ;  /* 0x0000cc0000047ab9 */ /* 0x000fe20000000a00 */
[----:B------:R-:W-:Y:S02]  /*2300*/  IMAD R0, R34, R72, RZ ;  /* 0x0000004822007224 */ /* 0x000fe400078e02ff */
[----:B------:R-:W-:-:S04]  /*2310*/  IMAD.WIDE.U32 R8, R32, UR4, R18 ;  /* 0x0000000420087c25 */ /* 0x000fc8000f8e0012 */
[----:B------:R-:W-:Y:S01]  /*2320*/  IMAD R9, R32, UR5, R9 ;  /* 0x0000000520097c24 */ /* 0x000fe2000f8e0209 */
[----:B------:R-:W-:Y:S01]  /*2330*/  ULDC.64 UR4, c[0x0][0x338] ;  /* 0x0000ce0000047ab9 */ /* 0x000fe20000000a00 */
[----:B------:R-:W1:Y:S01]  /*2340*/  S2R R32, SR_TID.X ;  /* 0x0000000000207919 */ /* 0x000e620000002100 */
[----:B------:R-:W-:Y:S02]  /*2350*/  IMAD R11, R23, R73, R0 ;  /* 0x00000049170b7224 */ /* 0x000fe400078e0200 */
[----:B------:R-:W-:Y:S02]  /*2360*/  IMAD.IADD R76, R57, 0x1, R3 ;  /* 0x00000001394c7824 */ /* 0x000fe400078e0203 */
[----:B------:R-:W-:-:S03]  /*2370*/  IMAD R3, R10, UR4, RZ ;  /* 0x000000040a037c24 */ /* 0x000fc6000f8e02ff */
[----:B------:R-:W-:Y:S02]  /*2380*/  IADD3.X R74, R76, R7, R11, P0, !PT ;  /* 0x000000074c4a7210 */ /* 0x000fe400007fe40b */
[----:B------:R-:W-:Y:S01]  /*2390*/  ISETP.GE.AND P0, PT, R18, R15, PT ;  /* 0x0000000f1200720c */ /* 0x000fe20003f06270 */
[----:B------:R-:W-:Y:S02]  /*23a0*/  IMAD R13, R31, UR5, R3 ;  /* 0x000000051f0d7c24 */ /* 0x000fe4000f8e0203 */
[----:B------:R-:W-:Y:S01]  /*23b0*/  IMAD R0, R34, R70, RZ ;  /* 0x0000004622007224 */ /* 0x000fe200078e02ff */
[----:B------:R-:W-:Y:S01]  /*23c0*/  SEL R3, R15, RZ, P0 ;  /* 0x000000ff0f037207 */ /* 0x000fe20000000000 */
[----:B------:R-:W-:Y:S01]  /*23d0*/  IMAD.WIDE.U32 R54, R31, UR4, R8 ;  /* 0x000000041f367c25 */ /* 0x000fe2000f8e0008 */
[----:B------:R-:W-:Y:S01]  /*23e0*/  SHF.R.S32.HI R64, RZ, 0x1f, R12 ;  /* 0x0000001fff407819 */ /* 0x000fe2000001140c */
[----:B------:R-:W-:Y:S02]  /*23f0*/  ULDC UR4, c[0x0][0x2f4] ;  /* 0x0000bd0000047ab9 */ /* 0x000fe40000000800 */
[----:B------:R-:W-:-:S02]  /*2400*/  IMAD R7, R23, R71, R0 ;  /* 0x0000004717077224 */ /* 0x000fc400078e0200 */
[----:B0-----:R-:W-:Y:S02]  /*2410*/  IMAD R0, R34, R4, RZ ;  /* 0x0000000422007224 */ /* 0x001fe400078e02ff */
[----:B------:R-:W-:Y:S02]  /*2420*/  IMAD.IADD R3, R18, 0x1, R3 ;  /* 0x0000000112037824 */ /* 0x000fe400078e0203 */
[----:B------:R-:W-:-:S04]  /*2430*/  IMAD.WIDE.U32 R30, R23, R70, R18 ;  /* 0x00000046171e7225 */ /* 0x000fc800078e0012 */
[----:B------:R-:W-:-:S04]  /*2440*/  IMAD.WIDE.U32 R20, R23, R4, R154 ;  /* 0x0000000417147225 */ /* 0x000fc800078e009a */
[C---:B------:R-:W-:Y:S01]  /*2450*/  IMAD R9, R23.reuse, R5, R0 ;  /* 0x0000000517097224 */ /* 0x040fe200078e0200 */
[----:B------:R-:W-:Y:S01]  /*2460*/  SHF.R.S32.HI R0, RZ, 0x1f, R3 ;  /* 0x0000001fff007819 */ /* 0x000fe20000011403 */
[----:B------:R-:W-:-:S04]  /*2470*/  IMAD.WIDE.U32 R10, R23, R4, R18 ;  /* 0x00000004170a7225 */ /* 0x000fc800078e0012 */
[----:B------:R-:W-:Y:S02]  /*2480*/  IMAD.SHL.U32 R12, R12, 0x40, RZ ;  /* 0x000000400c0c7824 */ /* 0x000fe400078e00ff */
[----:B------:R-:W-:Y:S02]  /*2490*/  IMAD.IADD R53, R53, 0x1, R7 ;  /* 0x0000000135357824 */ /* 0x000fe400078e0207 */
[----:B------:R-:W-:Y:S01]  /*24a0*/  IMAD.IADD R31, R7, 0x1, R31 ;  /* 0x00000001071f7824 */ /* 0x000fe200078e021f */
[----:B-----5:R-:W-:Y:S01]  /*24b0*/  SHF.R.S32.HI R7, RZ, 0x1f, R2 ;  /* 0x0000001fff077819 */ /* 0x020fe20000011402 */
[----:B-1----:R-:W-:Y:S01]  /*24c0*/  VIADD R36, R32, 0xffffff80 ;  /* 0xffffff8020247836 */ /* 0x002fe20000000000 */
[----:B------:R-:W-:Y:S01]  /*24d0*/  LEA.HI R0, R0, R3, RZ, 0x3 ;  /* 0x0000000300007211 */ /* 0x000fe200078f18ff */
[----:B------:R-:W-:Y:S01]  /*24e0*/  IMAD.IADD R21, R21, 0x1, R9 ;  /* 0x0000000115157824 */ /* 0x000fe200078e0209 */
[----:B------:R-:W-:Y:S01]  /*24f0*/  LOP3.LUT R12, R12, 0x1c0, RZ, 0xc0, !PT ;  /* 0x000001c00c0c7812 */ /* 0x000fe200078ec0ff */
[----:B------:R-:W-:Y:S01]  /*2500*/  IMAD.IADD R11, R9, 0x1, R11 ;  /* 0x00000001090b7824 */ /* 0x000fe200078e020b */
[----:B------:R-:W-:Y:S01]  /*2510*/  LOP3.LUT R69, R69, 0x1c0, RZ, 0xc0, !PT ;  /* 0x000001c045457812 */ /* 0x000fe200078ec0ff */
[C---:B------:R-:W-:Y:S01]  /*2520*/  IMAD R3, R7.reuse, R70, RZ ;  /* 0x0000004607037224 */ /* 0x040fe200078e02ff */
[----:B------:R-:W-:Y:S01]  /*2530*/  SHF.L.U64.HI R68, R4, 0x7, R5 ;  /* 0x0000000704447819 */ /* 0x000fe20000010205 */
[-C--:B------:R-:W-:Y:S01]  /*2540*/  IMAD R7, R7, R4.reuse, RZ ;  /* 0x0000000407077224 */ /* 0x080fe200078e02ff */
[----:B------:R-:W-:Y:S01]  /*2550*/  SHF.R.S32.HI R32, RZ, 0x1f, R36 ;  /* 0x0000001fff207819 */ /* 0x000fe20000011424 */
[----:B------:R-:W-:-:S04]  /*2560*/  IMAD.WIDE.U32 R20, R2, R4, R20 ;  /* 0x0000000402147225 */ /* 0x000fc800078e0014 */
[----:B------:R-:W-:-:S04]  /*2570*/  IMAD.WIDE.U32 R10, R2, R4, R10 ;  /* 0x00000004020a7225 */ /* 0x000fc800078e000a */
[----:B------:R-:W-:Y:S01]  /*2580*/  IMAD.SHL.U32 R67, R4, 0x80, RZ ;  /* 0x0000008004437824 */ /* 0x000fe200078e00ff */
[----:B------:R-:W-:Y:S01]  /*2590*/  LOP3.LUT R4, R12, 0x38, R0, 0xf8, !PT ;  /* 0x000000380c047812 */ /* 0x000fe200078ef800 */
[----:B------:R-:W-:Y:S01]  /*25a0*/  VIADD R12, R23, 0x60 ;  /* 0x00000060170c7836 */ /* 0x000fe20000000000 */
[----:B------:R-:W-:Y:S01]  /*25b0*/  SHF.R.U32.HI R66, RZ, 0x3, R69 ;  /* 0x00000003ff427819 */ /* 0x000fe20000011645 */
[----:B------:R-:W-:Y:S01]  /*25c0*/  IMAD R59, R2, R71, R3 ;  /* 0x00000047023b7224 */ /* 0x000fe200078e0203 */
[----:B------:R-:W-:Y:S02]  /*25d0*/  LOP3.LUT R3, R69, 0x18, R18, 0xf8, !PT ;  /* 0x0000001845037812 */ /* 0x000fe400078ef812 */
[----:B------:R-:W-:Y:S01]  /*25e0*/  LEA.HI R32, R32, R36, RZ, 0x5 ;  /* 0x0000002420207211 */ /* 0x000fe200078f28ff */
[----:B------:R-:W-:Y:S01]  /*25f0*/  IMAD.SHL.U32 R12, R12, 0x40, RZ ;  /* 0x000000400c0c7824 */ /* 0x000fe200078e00ff */
[----:B------:R-:W-:Y:S02]  /*2600*/  LOP3.LUT R3, R3, R66, RZ, 0x3c, !PT ;  /* 0x0000004203037212 */ /* 0x000fe400078e3cff */
[----:B------:R-:W-:-:S02]  /*2610*/  SHF.R.S32.HI R32, RZ, 0x5, R32 ;  /* 0x00000005ff207819 */ /* 0x000fc40000011420 */
[----:B------:R-:W-:Y:S01]  /*2620*/  LOP3.LUT R12, R12, 0x1c0, RZ, 0xc0, !PT ;  /* 0x000001c00c0c7812 */ /* 0x000fe200078ec0ff */
[----:B------:R-:W-:Y:S02]  /*2630*/  IMAD R7, R2, R5, R7 ;  /* 0x0000000502077224 */ /* 0x000fe400078e0207 */
[----:B------:R-:W-:Y:S01]  /*2640*/  IMAD R61, R32, 0x200, R3 ;  /* 0x00000200203d7824 */ /* 0x000fe200078e0203 */
[----:B------:R-:W-:Y:S02]  /*2650*/  LOP3.LUT R3, R69, 0x38, R0, 0xf8, !PT ;  /* 0x0000003845037812 */ /* 0x000fe400078ef800 */
[----:B------:R-:W-:Y:S02]  /*2660*/  SHF.R.U32.HI R12, RZ, 0x3, R12 ;  /* 0x00000003ff0c7819 */ /* 0x000fe4000001160c */
[----:B------:R-:W-:Y:S01]  /*2670*/  @P1 LOP3.LUT R22, R22, 0x4, RZ, 0xfc, !PT ;  /* 0x0000000416161812 */ /* 0x000fe200078efcff */
[----:B------:R-:W-:Y:S01]  /*2680*/  IMAD.WIDE.U32 R52, R2, R70, R52 ;  /* 0x0000004602347225 */ /* 0x000fe200078e0034 */
[----:B------:R-:W-:-:S02]  /*2690*/  IADD3 R8, P1, R23, R28, RZ ;  /* 0x0000001c17087210 */ /* 0x000fc40007f3e0ff */
[----:B------:R-:W-:Y:S01]  /*26a0*/  LOP3.LUT R3, R3, R66, RZ, 0x3c, !PT ;  /* 0x0000004203037212 */ /* 0x000fe200078e3cff */
[----:B------:R-:W-:Y:S01]  /*26b0*/  IMAD.IADD R58, R21, 0x1, R7 ;  /* 0x00000001153a7824 */ /* 0x000fe200078e0207 */
[----:B------:R-:W-:Y:S01]  /*26c0*/  LOP3.LUT R12, R4, R12, RZ, 0x3c, !PT ;  /* 0x0000000c040c7212 */ /* 0x000fe200078e3cff */
[----:B------:R-:W-:Y:S01]  /*26d0*/  IMAD.IADD R28, R7, 0x1, R11 ;  /* 0x00000001071c7824 */ /* 0x000fe200078e020b */
[----:B------:R-:W-:Y:S01]  /*26e0*/  LOP3.LUT R7, R0, 0xfffffff8, RZ, 0xc0, !PT ;  /* 0xfffffff800077812 */ /* 0x000fe200078ec0ff */
[----:B------:R-:W-:Y:S01]  /*26f0*/  IMAD.WIDE.U32 R30, R2, R70, R30 ;  /* 0x00000046021e7225 */ /* 0x000fe200078e001e */
[----:B------:R-:W-:Y:S02]  /*2700*/  SHF.L.U64.HI R73, R72, 0x7, R73 ;  /* 0x0000000748497819 */ /* 0x000fe40000010249 */
[----:B------:R-:W-:Y:S01]  /*2710*/  SHF.L.U64.HI R71, R70, 0x7, R71 ;  /* 0x0000000746477819 */ /* 0x000fe20000010247 */
[----:B------:R-:W-:Y:S01]  /*2720*/  IMAD.X R9, R34, 0x1, R33, P1 ;  /* 0x0000000122097824 */ /* 0x000fe200008e0621 */
[----:B------:R-:W-:Y:S01]  /*2730*/  SHF.R.S32.HI R6, RZ, 0x3, R0 ;  /* 0x00000003ff067819 */ /* 0x000fe20000011400 */
[----:B------:R-:W-:Y:S01]  /*2740*/  IMAD.IADD R60, R53, 0x1, R59 ;  /* 0x00000001353c7824 */ /* 0x000fe200078e023b */
[----:B------:R-:W-:Y:S01]  /*2750*/  ISETP.GE.AND P1, PT, R18, UR4, PT ;  /* 0x0000000412007c0c */ /* 0x000fe2000bf26270 */
[----:B------:R-:W-:Y:S01]  /*2760*/  IMAD R4, R32, 0x200, R3 ;  /* 0x0000020020047824 */ /* 0x000fe200078e0203 */
[----:B------:R-:W-:Y:S01]  /*2770*/  @!P6 BAR.SYNC.DEFER_BLOCKING 0x9, 0x100 ;  /* 0x024400000000eb1d */ /* 0x000fe20000010000 */
[----:B------:R-:W-:Y:S01]  /*2780*/  IMAD.SHL.U32 R72, R72, 0x80, RZ ;  /* 0x0000008048487824 */ /* 0x000fe200078e00ff */
[----:B------:R-:W-:Y:S01]  /*2790*/  ISETP.GE.AND P2, PT, R65, UR4, PT ;  /* 0x0000000441007c0c */ /* 0x000fe2000bf46270 */
[----:B------:R-:W-:Y:S01]  /*27a0*/  IMAD.SHL.U32 R70, R70, 0x80, RZ ;  /* 0x0000008046467824 */ /* 0x000fe200078e00ff */
[----:B------:R-:W-:Y:S01]  /*27b0*/  SHF.R.S32.HI R5, RZ, 0x1f, R7 ;  /* 0x0000001fff057819 */ /* 0x000fe20000011407 */
[----:B------:R-:W-:-:S02]  /*27c0*/  IMAD.IADD R59, R59, 0x1, R31 ;  /* 0x000000013b3b7824 */ /* 0x000fc400078e021f */
[----:B------:R-:W-:Y:S02]  /*27d0*/  IMAD.IADD R3, R14, 0x1, R12 ;  /* 0x000000010e037824 */ /* 0x000fe400078e020c */
[----:B------:R-:W-:-:S07]  /*27e0*/  IMAD.IADD R0, R55, 0x1, R13 ;  /* 0x0000000137007824 */ /* 0x000fce00078e020d */
.L_x_1405:
[----:B------:R-:W2:Y:S01]  /*27f0*/  LDL R34, [R1+0x40] ;  /* 0x0000400001227983 */ /* 0x000ea20000100800 */
[----:B0-----:R-:W0:Y:S01]  /*2800*/  LDC.64 R84, c[0x0][0x300] ;  /* 0x0000c000ff547b82 */ /* 0x001e220000000a00 */
[----:B------:R-:W-:Y:S01]  /*2810*/  VIADD R32, R26, 0xffffffff ;  /* 0xffffffff1a207836 */ /* 0x000fe20000000000 */
[----:B------:R-:W-:Y:S01]  /*2820*/  LOP3.LUT R22, R22, 0xfffffffd, RZ, 0xc0, !PT ;  /* 0xfffffffd16167812 */ /* 0x000fe200078ec0ff */
[----:B------:R-:W-:Y:S05]  /*2830*/  YIELD ;  /* 0x0000000000007946 */ /* 0x000fea0003800000 */
[----:B------:R-:W-:Y:S01]  /*2840*/  SHF.R.S32.HI R77, RZ, 0x1f, R32 ;  /* 0x0000001fff4d7819 */ /* 0x000fe20000011420 */
[----:B------:R-:W1:Y:S01]  /*2850*/  LDC.64 R78, c[0x0][0x2e8] ;  /* 0x0000ba00ff4e7b82 */ /* 0x000e620000000a00 */
[-C--:B------:R-:W-:Y:S01]  /*2860*/  IMAD R13, R73, R32.reuse, RZ ;  /* 0x00000020490d7224 */ /* 0x080fe200078e02ff */
[----:B------:R-:W-:Y:S01]  /*2870*/  BSSY B0, `(.L_x_1356) ;  /* 0x00002d3000007945 */ /* 0x000fe20003800000 */
[----:B------:R-:W-:-:S04]  /*2880*/  IMAD.WIDE.U32 R14, R72, R32, RZ ;  /* 0x00000020480e7225 */ /* 0x000fc800078e00ff */
[----:B------:R-:W-:Y:S01]  /*2890*/  IMAD R13, R77, R72, R13 ;  /* 0x000000484d0d7224 */ /* 0x000fe200078e020d */
[----:B------:R-:W3:Y:S01]  /*28a0*/  LDC R86, c[0x0][0x3f4] ;  /* 0x0000fd00ff567b82 */ /* 0x000ee20000000800 */
[----:B------:R-:W-:Y:S01]  /*28b0*/  IMAD.MOV.U32 R82, RZ, RZ, R14 ;  /* 0x000000ffff527224 */ /* 0x000fe200078e000e */
[----:B------:R-:W-:Y:S01]  /*28c0*/  IADD3 R26, P3, R75, R14, RZ ;  /* 0x0000000e4b1a7210 */ /* 0x000fe20007f7e0ff */
[----:B------:R-:W-:Y:S02]  /*28d0*/  IMAD.IADD R83, R15, 0x1, R13 ;  /* 0x000000010f537824 */ /* 0x000fe400078e020d */
[----:B0-----:R-:W-:-:S04]  /*28e0*/  IMAD.WIDE.U32 R12, R84, 0x60, R82 ;  /* 0x00000060540c7825 */ /* 0x001fc800078e0052 */
[----:B------:R-:W-:Y:S01]  /*28f0*/  IMAD R33, R85, 0x60, RZ ;  /* 0x0000006055217824 */ /* 0x000fe200078e02ff */
[----:B------:R-:W-:Y:S01]  /*2900*/  IADD3 R15, P4, R75, R12, RZ ;  /* 0x0000000c4b0f7210 */ /* 0x000fe20007f9e0ff */
[----:B------:R-:W-:-:S03]  /*2910*/  IMAD R12, R152, 0x2000, R61 ;  /* 0x00002000980c7824 */ /* 0x000fc600078e023d */
[----:B------:R-:W-:Y:S01]  /*2920*/  IADD3.X R14, R74, R13, R33, P4, !PT ;  /* 0x0000000d4a0e7210 */ /* 0x000fe200027fe421 */
[----:B------:R-:W-:Y:S01]  /*2930*/  IMAD.X R13, R83, 0x1, R74, P3 ;  /* 0x00000001530d7824 */ /* 0x000fe200018e064a */
[-C--:B-1----:R-:W-:Y:S01]  /*2940*/  LEA R38, P3, R26, R78.reuse, 0x1 ;  /* 0x0000004e1a267211 */ /* 0x082fe200078608ff */
[C---:B------:R-:W-:Y:S01]  /*2950*/  VIADD R80, R12.reuse, 0x20 ;  /* 0x000000200c507836 */ /* 0x040fe20000000000 */
[C---:B------:R-:W-:Y:S01]  /*2960*/  LEA R36, P4, R15.reuse, R78, 0x1 ;  /* 0x0000004e0f247211 */ /* 0x040fe200078808ff */
[----:B------:R-:W-:Y:S01]  /*2970*/  IMAD R81, R12, 0x2, R25 ;  /* 0x000000020c517824 */ /* 0x000fe200078e0219 */
[-C--:B------:R-:W-:Y:S01]  /*2980*/  LEA.HI.X R39, R26, R79.reuse, R13, 0x1, P3 ;  /* 0x0000004f1a277211 */ /* 0x080fe200018f0c0d */
[----:B------:R-:W-:Y:S01]  /*2990*/  IMAD.MOV.U32 R26, RZ, RZ, R32 ;  /* 0x000000ffff1a7224 */ /* 0x000fe200078e0020 */
[----:B---3--:R-:W-:Y:S02]  /*29a0*/  ISETP.GE.AND P3, PT, R86, 0x1, PT ;  /* 0x000000015600780c */ /* 0x008fe40003f66270 */
[----:B------:R-:W-:-:S02]  /*29b0*/  LEA.HI.X R37, R15, R79, R14, 0x1, P4 ;  /* 0x0000004f0f257211 */ /* 0x000fc400020f0c0e */
[----:B------:R-:W-:-:S13]  /*29c0*/  ISETP.GT.AND P4, PT, R32, R27, PT ;  /* 0x0000001b2000720c */ /* 0x000fda0003f84270 */
[----:B------:R-:W-:Y:S02]  /*29d0*/  @P4 LOP3.LUT R22, R22, 0x2, RZ, 0xfc, !PT ;  /* 0x0000000216164812 */ /* 0x000fe400078efcff */
[----:B--2---:R-:W-:-:S13]  /*29e0*/  LOP3.LUT P5, RZ, R34, 0x4, RZ, 0xc0, !PT ;  /* 0x0000000422ff7812 */ /* 0x004fda00078ac0ff */
[----:B------:R-:W-:-:S04]  /*29f0*/  @P5 VIADD R80, R12, 0xffffffe0 ;  /* 0xffffffe00c505836 */ /* 0x000fc80000000000 */
[----:B------:R-:W-:Y:S01]  /*2a00*/  IMAD R80, R80, 0x2, R25 ;  /* 0x0000000250507824 */ /* 0x000fe200078e0219 */
[----:B------:R-:W-:Y:S06]  /*2a10*/  @!P3 BRA `(.L_x_1357) ;  /* 0x000000280070b947 */ /* 0x000fec0003800000 */
[----:B------:R-:W-:Y:S01]  /*2a20*/  ULDC.U8 UR4, c[0x0][0x410] ;  /* 0x0001040000047ab9 */ /* 0x000fe20000000000 */
[-C--:B------:R-:W-:Y:S01]  /*2a30*/  IMAD R13, R71, R32.reuse, RZ ;  /* 0x00000020470d7224 */ /* 0x080fe200078e02ff */
[----:B------:R-:W-:Y:S01]  /*2a40*/  ISETP.NE.AND P3, PT, RZ, UR4, PT ;  /* 0x00000004ff007c0c */ /* 0x000fe2000bf65270 */
[----:B------:R-:W-:Y:S02]  /*2a50*/  IMAD R12, R68, R32, RZ ;  /* 0x00000020440c7224 */ /* 0x000fe400078e02ff */
[C---:B------:R-:W-:Y:S02]  /*2a60*/  IMAD R13, R77.reuse, R70, R13 ;  /* 0x000000464d0d7224 */ /* 0x040fe400078e020d */
[----:B------:R-:W-:Y:S02]  /*2a70*/  IMAD R88, R26, -0x80, R24 ;  /* 0xffffff801a587824 */ /* 0x000fe400078e0218 */
[----:B------:R-:W-:Y:S02]  /*2a80*/  IMAD R77, R77, R67, R12 ;  /* 0x000000434d4d7224 */ /* 0x000fe400078e020c */
[----:B------:R-:W-:Y:S01]  /*2a90*/  IMAD.WIDE.U32 R46, R70, R32, RZ ;  /* 0x00000020462e7225 */ /* 0x000fe200078e00ff */
[----:B------:R-:W-:-:S03]  /*2aa0*/  VIMNMX R88, R88, 0x80, PT ;  /* 0x0000008058587848 */ /* 0x000fc60003fe0100 */
[----:B------:R-:W-:-:S04]  /*2ab0*/  IMAD.WIDE.U32 R44, R67, R32, RZ ;  /* 0x00000020432c7225 */ /* 0x000fc800078e00ff */
[----:B------:R-:W-:Y:S02]  /*2ac0*/  IMAD.IADD R87, R47, 0x1, R13 ;  /* 0x000000012f577824 */ /* 0x000fe400078e020d */
[----:B------:R-:W-:Y:S01]  /*2ad0*/  IMAD.IADD R77, R45, 0x1, R77 ;  /* 0x000000012d4d7824 */ /* 0x000fe200078e024d */
[----:B------:R-:W-:Y:S06]  /*2ae0*/  @!P3 BRA `(.L_x_1358) ;  /* 0x0000001000c8b947 */ /* 0x000fec0003800000 */
[----:B------:R0:W5:Y:S01]  /*2af0*/  LDL R89, [R1+0x1c] ;  /* 0x00001c0001597983 */ /* 0x0001620000100800 */
        /* <DEDUP_REMOVED lines=10> */
[----:B0-----:R-:W-:Y:S06]  /*2ba0*/  @P4 BRA `(.L_x_1360) ;  /* 0x0000000000504947 */ /* 0x001fec0003800000 */
[----:B------:R-:W-:Y:S01]  /*2bb0*/  IADD3 R13, P3, R52, R46, RZ ;  /* 0x0000002e340d7210 */ /* 0x000fe20007f7e0ff */
[----:B------:R-:W-:Y:S01]  /*2bc0*/  ULDC.64 UR4, c[0x0][0x3e8] ;  /* 0x0000fa0000047ab9 */ /* 0x000fe20000000a00 */
[----:B------:R-:W-:Y:S02]  /*2bd0*/  CS2R R78, SRZ ;  /* 0x00000000004e7805 */ /* 0x000fe4000001ff00 */
[----:B------:R-:W-:Y:S01]  /*2be0*/  CS2R R82, SRZ ;  /* 0x0000000000527805 */ /* 0x000fe2000001ff00 */
[----:B------:R-:W-:Y:S01]  /*2bf0*/  IMAD.X R14, R87, 0x1, R60, P3 ;  /* 0x00000001570e7824 */ /* 0x000fe200018e063c */
[----:B------:R-:W-:-:S05]  /*2c00*/  IADD3 R15, P3, R20, R44, RZ ;  /* 0x0000002c140f7210 */ /* 0x000fca0007f7e0ff */
[----:B------:R-:W-:Y:S01]  /*2c10*/  IMAD.X R48, R77, 0x1, R58, P3 ;  /* 0x000000014d307824 */ /* 0x000fe200018e063a */
        /* <DEDUP_REMOVED lines=9> */
[----:B------:R0:W5:Y:S02]  /*2cb0*/  @!P3 LDG.E.64 R82, desc[UR40][R14.64] ;  /* 0x000000280e52b981 */ /* 0x000164000c1e1b00 */
[----:B-----5:R-:W-:-:S13]  /*2cc0*/  ISETP.GE.AND P3, PT, R89, R86, PT ;  /* 0x000000565900720c */ /* 0x020fda0003f66270 */
[----:B------:R0:W5:Y:S04]  /*2cd0*/  @!P3 LDG.E.64 R48, desc[UR40][R12.64+0x20] ;  /* 0x000020280c30b981 */ /* 0x000168000c1e1b00 */
[----:B------:R0:W5:Y:S02]  /*2ce0*/  @!P3 LDG.E.64 R50, desc[UR40][R14.64+0x20] ;  /* 0x000020280e32b981 */ /* 0x000164000c1e1b00 */
.L_x_1360:
[----:B------:R-:W-:Y:S05]  /*2cf0*/  BSYNC B1 ;  /* 0x0000000000017941 */ /* 0x000fea0003800000 */
.L_x_1359:
        /* <DEDUP_REMOVED lines=34> */
.L_x_1362:
[----:B------:R-:W-:Y:S05]  /*2f20*/  BSYNC B1 ;  /* 0x0000000000017941 */ /* 0x000fea0003800000 */
.L_x_1361:
[----:B------:R-:W2:Y:S01]  /*2f30*/  LDL R77, [R1+0x14] ;  /* 0x00001400014d7983 */ /* 0x000ea20000100800 */
[----:B0-----:R-:W-:Y:S01]  /*2f40*/  IMAD.MOV.U32 R12, RZ, RZ, R78 ;  /* 0x000000ffff0c7224 */ /* 0x001fe200078e004e */
[----:B------:R-:W-:Y:S01]  /*2f50*/  PRMT R85, R85, 0x5410, R84 ;  /* 0x0000541055557816 */ /* 0x000fe20000000054 */
[----:B------:R-:W-:Y:S02]  /*2f60*/  IMAD.MOV.U32 R13, RZ, RZ, R79 ;  /* 0x000000ffff0d7224 */ /* 0x000fe400078e004f */
[----:B------:R-:W-:Y:S01]  /*2f70*/  IMAD.MOV.U32 R14, RZ, RZ, R82 ;  /* 0x000000ffff0e7224 */ /* 0x000fe200078e0052 */
[----:B------:R-:W-:Y:S01]  /*2f80*/  PRMT R84, R85, 0x7610, R84 ;  /* 0x0000761055547816 */ /* 0x000fe20000000054 */
[----:B------:R-:W-:Y:S01]  /*2f90*/  IMAD.MOV.U32 R15, RZ, RZ, R83 ;  /* 0x000000ffff0f7224 */ /* 0x000fe200078e0053 */
[----:B------:R-:W-:Y:S01]  /*2fa0*/  PRMT R99, R12, 0x5410, R13 ;  /* 0x000054100c637816 */ /* 0x000fe2000000000d */
[----:B------:R-:W-:Y:S02]  /*2fb0*/  IMAD.MOV.U32 R12, RZ, RZ, R50 ;  /* 0x000000ffff0c7224 */ /* 0x000fe400078e0032 */
[----:B------:R-:W-:Y:S01]  /*2fc0*/  IMAD.MOV.U32 R13, RZ, RZ, R51 ;  /* 0x000000ffff0d7224 */ /* 0x000fe200078e0033 */
[----:B------:R-:W-:Y:S01]  /*2fd0*/  PRMT R100, R14, 0x5410, R15 ;  /* 0x000054100e647816 */ /* 0x000fe2000000000f */
[----:B-----5:R-:W-:Y:S01]  /*2fe0*/  IMAD.MOV.U32 R14, RZ, RZ, R40 ;  /* 0x000000ffff0e7224 */ /* 0x020fe200078e0028 */
[----:B------:R-:W-:Y:S01]  /*2ff0*/  PRMT R85, R12, 0x7610, R85 ;  /* 0x000076100c557816 */ /* 0x000fe20000000055 */
[----:B------:R-:W-:Y:S01]  /*3000*/  IMAD.MOV.U32 R12, RZ, RZ, R32 ;  /* 0x000000ffff0c7224 */ /* 0x000fe200078e0020 */
[----:B------:R-:W-:Y:S01]  /*3010*/  PRMT R84, R84, 0x5410, R13 ;  /* 0x0000541054547816 */ /* 0x000fe2000000000d */
[----:B------:R-:W-:-:S02]  /*3020*/  IMAD.MOV.U32 R13, RZ, RZ, R33 ;  /* 0x000000ffff0d7224 */ /* 0x000fc400078e0021 */
[----:B------:R-:W-:-:S03]  /*3030*/  IMAD.MOV.U32 R15, RZ, RZ, R41 ;  /* 0x000000ffff0f7224 */ /* 0x000fc600078e0029 */
[----:B------:R-:W-:Y:S01]  /*3040*/  PRMT R44, R12, 0x5410, R13 ;  /* 0x000054100c2c7816 */ /* 0x000fe2000000000d */
[----:B------:R-:W-:Y:S01]  /*3050*/  IMAD.MOV.U32 R12, RZ, RZ, R34 ;  /* 0x000000ffff0c7224 */ /* 0x000fe200078e0022 */
[----:B------:R-:W-:Y:S01]  /*3060*/  PRMT R46, R14, 0x5410, R15 ;  /* 0x000054100e2e7816 */ /* 0x000fe2000000000f */
[----:B------:R-:W-:Y:S02]  /*3070*/  IMAD.MOV.U32 R13, RZ, RZ, R35 ;  /* 0x000000ffff0d7224 */ /* 0x000fe400078e0023 */
[----:B------:R-:W-:Y:S02]  /*3080*/  IMAD.MOV.U32 R14, RZ, RZ, R42 ;  /* 0x000000ffff0e7224 */ /* 0x000fe400078e002a */
[----:B------:R-:W-:Y:S01]  /*3090*/  IMAD.MOV.U32 R15, RZ, RZ, R43 ;  /* 0x000000ffff0f7224 */ /* 0x000fe200078e002b */
[----:B------:R-:W-:-:S04]  /*30a0*/  PRMT R45, R12, 0x5410, R13 ;  /* 0x000054100c2d7816 */ /* 0x000fc8000000000d */
[----:B------:R-:W-:Y:S02]  /*30b0*/  PRMT R47, R14, 0x5410, R15 ;  /* 0x000054100e2f7816 */ /* 0x000fe4000000000f */
[----:B--2---:R-:W-:-:S13]  /*30c0*/  ISETP.NE.AND P3, PT, R77, 0x3, PT ;  /* 0x000000034d00780c */ /* 0x004fda0003f65270 */
[----:B------:R-:W-:Y:S05]  /*30d0*/  @!P3 BRA `(.L_x_1363) ;  /* 0x000000000004b947 */ /* 0x000fea0003800000 */
[----:B------:R-:W-:Y:S01]  /*30e0*/  BPT.TRAP 0x1 ;  /* 0x000000040000795c */ /* 0x000fe20000300000 */
.L_x_1363:
[----:B------:R-:W2:Y:S01]  /*30f0*/  LDL R12, [R1+0x18] ;  /* 0x00001800010c7983 */ /* 0x000ea20000100800 */
[----:B------:R-:W-:Y:S01]  /*3100*/  IMAD R77, R152, 0x8, R16 ;  /* 0x00000008984d7824 */ /* 0x000fe200078e0210 */
[----:B------:R-:W-:Y:S01]  /*3110*/  BSSY B1, `(.L_x_1364) ;  /* 0x0000004000017945 */ /* 0x000fe20003800000 */
[----:B--2---:R-:W-:-:S04]  /*3120*/  SHF.L.U32 R89, R12, 0x1f, RZ ;  /* 0x0000001f0c597819 */ /* 0x004fc800000006ff */
[----:B------:R-:W0:Y:S02]  /*3130*/  SYNCS.PHASECHK.TRANS64.TRYWAIT P6, [R77+URZ+0x16890], R89 ;  /* 0x016890594d0075a7 */ /* 0x000e2400080c017f */
[----:B0-----:R-:W-:Y:S05]  /*3140*/  @!P6 BRA `(.L_x_1365) ;  /* 0x000001c0000ce947 */ /* 0x001fea0003800000 */
.L_x_1702:
[----:B------:R-:W-:Y:S05]  /*3150*/  BSYNC B1 ;  /* 0x0000000000017941 */ /* 0x000fea0003800000 */
.L_x_1364:
        /* <DEDUP_REMOVED lines=8> */
[----:B------:R-:W-:Y:S01]  /*31e0*/  SHF.R.U64 R95, R78, 0x10, R79 ;  /* 0x000000104e5f7819 */ /* 0x000fe2000000124f */
[----:B--2---:R-:W-:Y:S01]  /*31f0*/  IMAD.MOV.U32 R78, RZ, RZ, R15 ;  /* 0x000000ffff4e7224 */ /* 0x004fe200078e000f */
[--C-:B------:R-:W-:Y:S01]  /*3200*/  SHF.R.U64 R94, R82, 0x10, R83.reuse ;  /* 0x00000010525e7819 */ /* 0x100fe20000001253 */
[--C-:B------:R-:W-:Y:S01]  /*3210*/  HADD2.F32 R15, -RZ, R13.reuse.H1_H1 ;  /* 0x3000000dff0f7230 */ /* 0x100fe20000004100 */
[----:B------:R-:W-:Y:S01]  /*3220*/  SHF.R.U32.HI R87, RZ, 0x10, R83 ;  /* 0x00000010ff577819 */ /* 0x000fe20000011653 */
[----:B------:R-:W-:Y:S01]  /*3230*/  HADD2.F32 R13, -RZ, R13.H0_H0 ;  /* 0x2000000dff0d7230 */ /* 0x000fe20000004100 */
[----:B------:R-:W-:Y:S01]  /*3240*/  SHF.R.U32.HI R93, RZ, 0x10, R79 ;  /* 0x00000010ff5d7819 */ /* 0x000fe2000001164f */
[----:B------:R-:W-:Y:S02]  /*3250*/  HADD2.F32 R94, -RZ, R94.H0_H0 ;  /* 0x2000005eff5e7230 */ /* 0x000fe40000004100 */
[----:B------:R-:W-:Y:S02]  /*3260*/  HADD2.F32 R87, -RZ, R87.H0_H0 ;  /* 0x20000057ff577230 */ /* 0x000fe40000004100 */
[----:B------:R-:W-:-:S02]  /*3270*/  HADD2.F32 R79, -RZ, R78.H1_H1 ;  /* 0x3000004eff4f7230 */ /* 0x000fc40000004100 */
[-C--:B------:R-:W-:Y:S01]  /*3280*/  FMUL.FTZ R96, R15, R94.reuse ;  /* 0x0000005e0f607220 */ /* 0x080fe20000410000 */
[----:B------:R-:W-:Y:S02]  /*3290*/  HADD2.F32 R82, -RZ, R95.H0_H0 ;  /* 0x2000005fff527230 */ /* 0x000fe40000004100 */
[----:B------:R-:W-:Y:S01]  /*32a0*/  FMUL.FTZ R94, R13, R94 ;  /* 0x0000005e0d5e7220 */ /* 0x000fe20000410000 */
[----:B------:R-:W-:Y:S02]  /*32b0*/  HADD2.F32 R78, -RZ, R78.H0_H0 ;  /* 0x2000004eff4e7230 */ /* 0x000fe40000004100 */
[----:B------:R-:W-:Y:S02]  /*32c0*/  HADD2.F32 R83, -RZ, R93.H0_H0 ;  /* 0x2000005dff537230 */ /* 0x000fe40000004100 */
[-C--:B------:R-:W-:Y:S01]  /*32d0*/  FMUL.FTZ R93, R79, R87.reuse ;  /* 0x000000574f5d7220 */ /* 0x080fe20000410000 */
[-C--:B------:R-:W-:Y:S01]  /*32e0*/  FFMA.FTZ R13, R13, R82.reuse, -R96 ;  /* 0x000000520d0d7223 */ /* 0x080fe20000010860 */
[C---:B------:R-:W-:Y:S01]  /*32f0*/  FMUL.FTZ R98, R78.reuse, R87 ;  /* 0x000000574e627220 */ /* 0x040fe20000410000 */
[----:B------:R-:W-:Y:S01]  /*3300*/  FFMA.FTZ R94, R15, R82, R94 ;  /* 0x000000520f5e7223 */ /* 0x000fe2000001005e */
[----:B------:R-:W-:Y:S01]  /*3310*/  FFMA.FTZ R96, R78, R83, -R93 ;  /* 0x000000534e607223 */ /* 0x000fe2000001085d */
[----:B------:R-:W-:-:S02]  /*3320*/  HADD2.F32 R82, -RZ, R100.H0_H0 ;  /* 0x20000064ff527230 */ /* 0x000fc40000004100 */
[----:B------:R-:W-:Y:S01]  /*3330*/  FFMA.FTZ R97, R79, R83, R98 ;  /* 0x000000534f617223 */ /* 0x000fe20000010062 */
[----:B------:R-:W-:Y:S01]  /*3340*/  HADD2.F32 R87, -RZ, R100.H1_H1 ;  /* 0x30000064ff577230 */ /* 0x000fe20000004100 */
[----:B------:R-:W-:Y:S01]  /*3350*/  F2FP.F16.F32.PACK_AB R13, R94, R13 ;  /* 0x0000000d5e0d723e */ /* 0x000fe200000000ff */
[----:B------:R-:W-:Y:S02]  /*3360*/  HADD2.F32 R15, -RZ, R12.H1_H1 ;  /* 0x3000000cff0f7230 */ /* 0x000fe40000004100 */
        /* <DEDUP_REMOVED lines=15> */
[----:B------:R-:W-:-:S07]  /*3460*/  F2FP.F16.F32.PACK_AB R14, R78, R95 ;  /* 0x0000005f4e0e723e */ /* 0x000fce00000000ff */
.L_x_1371:
[----:B------:R-:W-:Y:S05]  /*3470*/  BSYNC B3 ;  /* 0x0000000000037941 */ /* 0x000fea0003800000 */
.L_x_1370:
[----:B--2---:R1:W-:Y:S02]  /*3480*/  STG.E.128 desc[UR40][R38.64], R12 ;  /* 0x0000000c26007986 */ /* 0x0043e4000c101d28 */
.L_x_1369:
[----:B------:R-:W-:Y:S05]  /*3490*/  BSYNC B2 ;  /* 0x0000000000027941 */ /* 0x000fea0003800000 */
.L_x_1368:
[----:B------:R-:W-:Y:S05]  /*34a0*/  @P2 BRA `(.L_x_1367) ;  /* 0x0000000000c02947 */ /* 0x000fea0003800000 */
[----:B------:R-:W2:Y:S01]  /*34b0*/  LDL R78, [R1+0x1c] ;  /* 0x00001c00014e7983 */ /* 0x000ea20000100800 */
[----:B------:R-:W-:Y:S03]  /*34c0*/  BSSY B2, `(.L_x_1372) ;  /* 0x000002d000027945 */ /* 0x000fe60003800000 */
[----:B-1----:R1:W3:Y:S01]  /*34d0*/  LDS.128 R12, [R80+0xe000] ;  /* 0x00e00000500c7984 */ /* 0x0022e20000000c00 */
[----:B--2---:R-:W-:-:S13]  /*34e0*/  ISETP.GE.AND P4, PT, R78, R86, PT ;  /* 0x000000564e00720c */ /* 0x004fda0003f86270 */
[----:B-1-3--:R-:W-:Y:S05]  /*34f0*/  @P4 BRA `(.L_x_1373) ;  /* 0x0000000000a44947 */ /* 0x00afea0003800000 */
[--C-:B------:R-:W-:Y:S01]  /*3500*/  SHF.R.U64 R79, R48, 0x10, R49.reuse ;  /* 0x00000010304f7819 */ /* 0x100fe20000001231 */
[----:B------:R-:W-:Y:S01]  /*3510*/  IMAD.MOV.U32 R48, RZ, RZ, R14 ;  /* 0x000000ffff307224 */ /* 0x000fe200078e000e */
        /* <DEDUP_REMOVED lines=9> */
[-C--:B------:R-:W-:Y:S01]  /*35b0*/  FMUL.FTZ R94, R14, R51.reuse ;  /* 0x000000330e5e7220 */ /* 0x080fe20000410000 */
[----:B------:R-:W-:Y:S02]  /*35c0*/  HADD2.F32 R15, -RZ, R15.H0_H0 ;  /* 0x2000000fff0f7230 */ /* 0x000fe40000004100 */
[----:B------:R-:W-:Y:S01]  /*35d0*/  FMUL.FTZ R51, R13, R51 ;  /* 0x000000330d337220 */ /* 0x000fe20000410000 */
[----:B------:R-:W-:Y:S02]  /*35e0*/  HADD2.F32 R78, -RZ, R78.H0_H0 ;  /* 0x2000004eff4e7230 */ /* 0x000fe40000004100 */
[----:B------:R-:W-:Y:S01]  /*35f0*/  FMUL.FTZ R96, R49, R82 ;  /* 0x0000005231607220 */ /* 0x000fe20000410000 */
[----:B------:R-:W-:Y:S01]  /*3600*/  FFMA.FTZ R94, R13, R50, -R94 ;  /* 0x000000320d5e7223 */ /* 0x000fe2000001085e */
[----:B------:R-:W-:Y:S01]  /*3610*/  FMUL.FTZ R82, R15, R82 ;  /* 0x000000520f527220 */ /* 0x000fe20000410000 */
[----:B------:R-:W-:-:S02]  /*3620*/  HADD2.F32 R13, -RZ, R12.H1_H1 ;  /* 0x3000000cff0d7230 */ /* 0x000fc40000004100 */
[----:B------:R-:W-:Y:S01]  /*3630*/  FFMA.FTZ R96, R15, R78, -R96 ;  /* 0x0000004e0f607223 */ /* 0x000fe20000010860 */
[--C-:B------:R-:W-:Y:S02]  /*3640*/  HADD2.F32 R15, -RZ, R85.reuse.H1_H1 ;  /* 0x30000055ff0f7230 */ /* 0x100fe40000004100 */
[----:B------:R-:W-:Y:S01]  /*3650*/  FFMA.FTZ R83, R14, R50, R51 ;  /* 0x000000320e537223 */ /* 0x000fe20000010033 */
[----:B------:R-:W-:Y:S02]  /*3660*/  HADD2.F32 R85, -RZ, R85.H0_H0 ;  /* 0x20000055ff557230 */ /* 0x000fe40000004100 */
[----:B------:R-:W-:Y:S01]  /*3670*/  FFMA.FTZ R87, R49, R78, R82 ;  /* 0x0000004e31577223 */ /* 0x000fe20000010052 */
        /* <DEDUP_REMOVED lines=17> */
.L_x_1373:
[----:B------:R-:W-:Y:S05]  /*3790*/  BSYNC B2 ;  /* 0x0000000000027941 */ /* 0x000fea0003800000 */
.L_x_1372:
[----:B------:R2:W-:Y:S02]  /*37a0*/  STG.E.128 desc[UR40][R38.64+0x40], R12 ;  /* 0x0000400c26007986 */ /* 0x0005e4000c101d28 */
.L_x_1367:
[----:B------:R-:W-:Y:S05]  /*37b0*/  BSYNC B1 ;  /* 0x0000000000017941 */ /* 0x000fea0003800000 */
.L_x_1366:
        /* <DEDUP_REMOVED lines=48> */
.L_x_1378:
[----:B------:R-:W-:Y:S05]  /*3ac0*/  BSYNC B2 ;  /* 0x0000000000027941 */ /* 0x000fea0003800000 */
.L_x_1377:
[----:B--2---:R3:W-:Y:S02]  /*3ad0*/  STG.E.128 desc[UR40][R36.64], R12 ;  /* 0x0000000c24007986 */ /* 0x0047e4000c101d28 */
.L_x_1376:
[----:B------:R-:W-:Y:S05]  /*3ae0*/  BSYNC B1 ;  /* 0x0000000000017941 */ /* 0x000fea0003800000 */
.L_x_1375:
[----:B------:R-:W-:Y:S05]  /*3af0*/  @P2 BRA `(.L_x_1374) ;  /* 0x0000001800a82947 */ /* 0x000fea0003800000 */
[----:B-12---:R-:W2:Y:S01]  /*3b00*/  LDL R38, [R1+0x1c] ;  /* 0x00001c0001267983 */ /* 0x006ea20000100800 */
[----:B------:R-:W-:Y:S03]  /*3b10*/  BSSY B1, `(.L_x_1379) ;  /* 0x000002d000017945 */ /* 0x000fe60003800000 */
[----:B---3--:R1:W3:Y:S01]  /*3b20*/  LDS.128 R12, [R80+0x11000] ;  /* 0x01100000500c7984 */ /* 0x0082e20000000c00 */
        /* <DEDUP_REMOVED lines=43> */
.L_x_1380:
[----:B------:R-:W-:Y:S05]  /*3de0*/  BSYNC B1 ;  /* 0x0000000000017941 */ /* 0x000fea0003800000 */
.L_x_1379:
[----:B------:R1:W-:Y:S01]  /*3df0*/  STG.E.128 desc[UR40][R36.64+0x40], R12 ;  /* 0x0000400c24007986 */ /* 0x0003e2000c101d28 */
[----:B------:R-:W-:Y:S05]  /*3e00*/  BRA `(.L_x_1374) ;  /* 0x0000001400e47947 */ /* 0x000fea0003800000 */
.L_x_1358:
        /* <DEDUP_REMOVED lines=20> */
[CC--:B------:R-:W-:Y:S01]  /*3f50*/  ISETP.GE.OR P3, PT, R18.reuse, R86.reuse, P3 ;  /* 0x000000561200720c */ /* 0x0c0fe20001f66670 */
[----:B------:R-:W-:Y:S01]  /*3f60*/  BSSY B1, `(.L_x_1381) ;  /* 0x000001b000017945 */ /* 0x000fe20003800000 */
[----:B0-----:R-:W-:Y:S02]  /*3f70*/  CS2R R38, SRZ ;  /* 0x0000000000267805 */ /* 0x001fe4000001ff00 */
[----:B------:R-:W-:Y:S02]  /*3f80*/  CS2R R42, SRZ ;  /* 0x00000000002a7805 */ /* 0x000fe4000001ff00 */
[----:B------:R-:W-:Y:S02]  /*3f90*/  CS2R R40, SRZ ;  /* 0x0000000000287805 */ /* 0x000fe4000001ff00 */
[----:B-1----:R-:W-:Y:S02]  /*3fa0*/  CS2R R36, SRZ ;  /* 0x0000000000247805 */ /* 0x002fe4000001ff00 */
[----:B------:R-:W-:-:S03]  /*3fb0*/  ISETP.GE.AND P4, PT, R18, R86, PT ;  /* 0x000000561200720c */ /* 0x000fc60003f86270 */
[----:B------:R-:W-:Y:S10]  /*3fc0*/  @P3 BRA `(.L_x_1382) ;  /* 0x0000000000503947 */ /* 0x000ff40003800000 */
[----:B------:R-:W0:Y:S01]  /*3fd0*/  LDC.64 R36, c[0x0][0x3f8] ;  /* 0x0000fe00ff247b82 */ /* 0x000e220000000a00 */
[----:B------:R-:W-:Y:S01]  /*3fe0*/  IMAD.MOV.U32 R47, RZ, RZ, R87 ;  /* 0x000000ffff2f7224 */ /* 0x000fe200078e0057 */
[----:B------:R-:W-:Y:S01]  /*3ff0*/  ULDC.64 UR4, c[0x0][0x3e8] ;  /* 0x0000fa0000047ab9 */ /* 0x000fe20000000a00 */
[----:B------:R-:W-:Y:S02]  /*4000*/  IMAD.MOV.U32 R45, RZ, RZ, R77 ;  /* 0x000000ffff2d7224 */ /* 0x000fe400078e004d */
        /* <DEDUP_REMOVED lines=16> */
.L_x_1382:
[----:B------:R-:W-:Y:S05]  /*4110*/  BSYNC B1 ;  /* 0x0000000000017941 */ /* 0x000fea0003800000 */
.L_x_1381:
[----:B------:R-:W2:Y:S01]  /*4120*/  LDL R48, [R1+0x14] ;  /* 0x0000140001307983 */ /* 0x000ea20000100800 */
[----:B-----5:R-:W-:Y:S02]  /*4130*/  IMAD.MOV.U32 R44, RZ, RZ, R38 ;  /* 0x000000ffff2c7224 */ /* 0x020fe400078e0026 */
[----:B------:R-:W-:Y:S02]  /*4140*/  IMAD.MOV.U32 R45, RZ, RZ, R39 ;  /* 0x000000ffff2d7224 */ /* 0x000fe400078e0027 */
[----:B------:R-:W-:Y:S02]  /*4150*/  IMAD.MOV.U32 R46, RZ, RZ, R36 ;  /* 0x000000ffff2e7224 */ /* 0x000fe400078e0024 */
[----:B------:R-:W-:Y:S01]  /*4160*/  IMAD.MOV.U32 R47, RZ, RZ, R37 ;  /* 0x000000ffff2f7224 */ /* 0x000fe200078e0025 */
[----:B------:R-:W-:Y:S01]  /*4170*/  PRMT R100, R44, 0x5410, R45 ;  /* 0x000054102c647816 */ /* 0x000fe2000000002d */
[----:B------:R-:W-:Y:S02]  /*4180*/  IMAD.MOV.U32 R44, RZ, RZ, R42 ;  /* 0x000000ffff2c7224 */ /* 0x000fe400078e002a */
[----:B------:R-:W-:Y:S01]  /*4190*/  IMAD.MOV.U32 R45, RZ, RZ, R43 ;  /* 0x000000ffff2d7224 */ /* 0x000fe200078e002b */
[----:B------:R-:W-:Y:S01]  /*41a0*/  PRMT R101, R46, 0x5410, R47 ;  /* 0x000054102e657816 */ /* 0x000fe2000000002f */
[----:B------:R-:W-:-:S02]  /*41b0*/  IMAD.MOV.U32 R46, RZ, RZ, R40 ;  /* 0x000000ffff2e7224 */ /* 0x000fc400078e0028 */
        /* <DEDUP_REMOVED lines=16> */
[----:B------:R-:W-:-:S02]  /*42c0*/  PRMT R109, R45, 0x7610, R109 ;  /* 0x000076102d6d7816 */ /* 0x000fc4000000006d */
[----:B------:R-:W-:Y:S02]  /*42d0*/  PRMT R107, R46, 0x7610, R107 ;  /* 0x000076102e6b7816 */ /* 0x000fe4000000006b */
[----:B------:R-:W-:Y:S02]  /*42e0*/  PRMT R110, R47, 0x7610, R110 ;  /* 0x000076102f6e7816 */ /* 0x000fe4000000006e */
[----:B--2---:R-:W-:-:S13]  /*42f0*/  ISETP.NE.AND P3, PT, R48, 0x3, PT ;  /* 0x000000033000780c */ /* 0x004fda0003f65270 */
[----:B------:R-:W-:Y:S05]  /*4300*/  @!P3 BRA `(.L_x_1383) ;  /* 0x000000000004b947 */ /* 0x000fea0003800000 */
[----:B------:R-:W-:Y:S01]  /*4310*/  BPT.TRAP 0x1 ;  /* 0x000000040000795c */ /* 0x000fe20000300000 */
.L_x_1383:
[----:B------:R-:W2:Y:S01]  /*4320*/  LDL R44, [R1+0x18] ;  /* 0x00001800012c7983 */ /* 0x000ea20000100800 */
[----:B------:R-:W-:Y:S01]  /*4330*/  IMAD R77, R152, 0x8, R16 ;  /* 0x00000008984d7824 */ /* 0x000fe200078e0210 */
[----:B------:R-:W0:Y:S01]  /*4340*/  LDC R93, c[0x0][0x2f4] ;  /* 0x0000bd00ff5d7b82 */ /* 0x000e220000000800 */
[----:B------:R-:W-:Y:S01]  /*4350*/  BSSY B1, `(.L_x_1384) ;  /* 0x0000005000017945 */ /* 0x000fe20003800000 */
[----:B0-----:R-:W-:Y:S01]  /*4360*/  IMAD.IADD R95, R93, 0x1, -R62 ;  /* 0x000000015d5f7824 */ /* 0x001fe200078e0a3e */
[----:B--2---:R-:W-:-:S04]  /*4370*/  SHF.L.U32 R89, R44, 0x1f, RZ ;  /* 0x0000001f2c597819 */ /* 0x004fc800000006ff */
[----:B------:R-:W0:Y:S02]  /*4380*/  SYNCS.PHASECHK.TRANS64.TRYWAIT P5, [R77+URZ+0x16890], R89 ;  /* 0x016890594d0075a7 */ /* 0x000e2400080a017f */
[----:B0-----:R-:W-:Y:S05]  /*4390*/  @!P5 BRA `(.L_x_1385) ;  /* 0x000001ac008cd947 */ /* 0x001fea0003800000 */
.L_x_1703:
[----:B------:R-:W-:Y:S05]  /*43a0*/  BSYNC B1 ;  /* 0x0000000000017941 */ /* 0x000fea0003800000 */
.L_x_1384:
        /* <DEDUP_REMOVED lines=18> */
[----:B------:R-:W-:-:S03]  /*44d0*/  LEA.HI R46, R46, R47, RZ, 0x5 ;  /* 0x0000002f2e2e7211 */ /* 0x000fc600078f28ff */
[----:B------:R-:W-:Y:S01]  /*44e0*/  IMAD.SHL.U32 R98, R45, 0x8, RZ ;  /* 0x000000082d627824 */ /* 0x000fe200078e00ff */
[----:B------:R-:W-:-:S04]  /*44f0*/  SHF.R.S32.HI R46, RZ, 0x5, R46 ;  /* 0x00000005ff2e7819 */ /* 0x000fc8000001142e */
[----:B------:R-:W-:-:S04]  /*4500*/  LOP3.LUT R45, R69, 0x38, R98, 0xf8, !PT ;  /* 0x00000038452d7812 */ /* 0x000fc800078ef862 */
[----:B------:R-:W-:-:S05]  /*4510*/  LOP3.LUT R45, R45, R66, RZ, 0x3c, !PT ;  /* 0x000000422d2d7212 */ /* 0x000fca00078e3cff */
[----:B------:R-:W-:Y:S02]  /*4520*/  IMAD R47, R46, 0x200, R45 ;  /* 0x000002002e2f7824 */ /* 0x000fe400078e022d */
[C---:B------:R-:W-:Y:S02]  /*4530*/  IMAD R45, R152.reuse, 0x2000, R4 ;  /* 0x00002000982d7824 */ /* 0x040fe400078e0204 */
[----:B------:R-:W-:Y:S02]  /*4540*/  IMAD R47, R152, 0x2000, R47 ;  /* 0x00002000982f7824 */ /* 0x000fe400078e022f */
[--C-:B------:R-:W-:Y:S02]  /*4550*/  IMAD R45, R45, 0x2, R16.reuse ;  /* 0x000000022d2d7824 */ /* 0x100fe400078e0210 */
[----:B------:R-:W-:-:S04]  /*4560*/  IMAD R48, R47, 0x2, R16 ;  /* 0x000000022f307824 */ /* 0x000fc800078e0210 */
[----:B------:R-:W1:Y:S04]  /*4570*/  LDS.128 R44, [R45+0xe400] ;  /* 0x00e400002d2c7984 */ /* 0x000e680000000c00 */
[----:B------:R-:W2:Y:S01]  /*4580*/  LDS.128 R48, [R48+0xe400] ;  /* 0x00e4000030307984 */ /* 0x000ea20000000c00 */
[----:B------:R-:W-:Y:S05]  /*4590*/  @P4 BRA `(.L_x_1389) ;  /* 0x0000000400504947 */ /* 0x000fea0003800000 */
[--C-:B------:R-:W-:Y:S01]  /*45a0*/  SHF.R.U64 R12, R12, 0x10, R13.reuse ;  /* 0x000000100c0c7819 */ /* 0x100fe2000000120d */
[----:B------:R-:W-:Y:S01]  /*45b0*/  HADD2.F32 R110, -RZ, R110.H0_H0 ;  /* 0x2000006eff6e7230 */ /* 0x000fe20000004100 */
[----:B------:R-:W-:Y:S01]  /*45c0*/  SHF.R.U32.HI R99, RZ, 0x10, R13 ;  /* 0x00000010ff637819 */ /* 0x000fe2000001160d */
[----:B--2---:R-:W-:Y:S01]  /*45d0*/  HADD2.F32 R106, -RZ, R49.H1_H1 ;  /* 0x30000031ff6a7230 */ /* 0x004fe20000004100 */
[--C-:B------:R-:W-:Y:S01]  /*45e0*/  SHF.R.U64 R13, R32, 0x10, R33.reuse ;  /* 0x00000010200d7819 */ /* 0x100fe20000001221 */
[----:B-1----:R-:W-:Y:S01]  /*45f0*/  HADD2.F32 R108, -RZ, R45.H1_H1 ;  /* 0x3000002dff6c7230 */ /* 0x002fe20000004100 */
[----:B------:R-:W-:Y:S01]  /*4600*/  SHF.R.U32.HI R33, RZ, 0x10, R33 ;  /* 0x00000010ff217819 */ /* 0x000fe20000011621 */
[----:B------:R-:W-:Y:S01]  /*4610*/  HADD2.F32 R104, -RZ, R104.H0_H0 ;  /* 0x20000068ff687230 */ /* 0x000fe20000004100 */
[--C-:B------:R-:W-:Y:S01]  /*4620*/  SHF.R.U64 R14, R14, 0x10, R15.reuse ;  /* 0x000000100e0e7819 */ /* 0x100fe2000000120f */
[----:B------:R-:W-:Y:S01]  /*4630*/  HADD2.F32 R99, -RZ, R99.H0_H0 ;  /* 0x20000063ff637230 */ /* 0x000fe20000004100 */
[----:B------:R-:W-:Y:S01]  /*4640*/  SHF.R.U32.HI R32, RZ, 0x10, R15 ;  /* 0x00000010ff207819 */ /* 0x000fe2000001160f */
[----:B------:R-:W-:Y:S01]  /*4650*/  HADD2.F32 R33, -RZ, R33.H0_H0 ;  /* 0x20000021ff217230 */ /* 0x000fe20000004100 */
[----:B------:R-:W-:-:S02]  /*4660*/  SHF.R.U64 R15, R34, 0x10, R35 ;  /* 0x00000010220f7819 */ /* 0x000fc40000001223 */
[----:B------:R-:W-:Y:S01]  /*4670*/  SHF.R.U32.HI R34, RZ, 0x10, R35 ;  /* 0x00000010ff227819 */ /* 0x000fe20000011623 */
[----:B------:R-:W-:Y:S02]  /*4680*/  HADD2.F32 R35, -RZ, R49.H0_H0 ;  /* 0x20000031ff237230 */ /* 0x000fe40000004100 */
[-C--:B------:R-:W-:Y:S01]  /*4690*/  FMUL.FTZ R111, R108, R33.reuse ;  /* 0x000000216c6f7220 */ /* 0x080fe20000410000 */
[----:B------:R-:W-:Y:S02]  /*46a0*/  HADD2.F32 R49, -RZ, R45.H0_H0 ;  /* 0x2000002dff317230 */ /* 0x000fe40000004100 */
[C---:B------:R-:W-:Y:S01]  /*46b0*/  FMUL.FTZ R45, R106.reuse, R33 ;  /* 0x000000216a2d7220 */ /* 0x040fe20000410000 */
[----:B------:R-:W-:Y:S02]  /*46c0*/  HADD2.F32 R34, -RZ, R34.H0_H0 ;  /* 0x20000022ff227230 */ /* 0x000fe40000004100 */
[-C--:B------:R-:W-:Y:S01]  /*46d0*/  FMUL.FTZ R112, R35, R110.reuse ;  /* 0x0000006e23707220 */ /* 0x080fe20000410000 */
[----:B------:R-:W-:Y:S01]  /*46e0*/  FFMA.FTZ R106, R106, R99, R111 ;  /* 0x000000636a6a7223 */ /* 0x000fe2000001006f */
[----:B------:R-:W-:-:S02]  /*46f0*/  FMUL.FTZ R110, R49, R110 ;  /* 0x0000006e316e7220 */ /* 0x000fc40000410000 */
[-C--:B------:R-:W-:Y:S01]  /*4700*/  FFMA.FTZ R33, R49, R104.reuse, -R112 ;  /* 0x0000006831217223 */ /* 0x080fe20000010870 */
[----:B------:R-:W-:Y:S02]  /*4710*/  HADD2.F32 R112, -RZ, R32.H0_H0 ;  /* 0x20000020ff707230 */ /* 0x000fe40000004100 */
[----:B------:R-:W-:Y:S01]  /*4720*/  FFMA.FTZ R35, R35, R104, R110 ;  /* 0x0000006823237223 */ /* 0x000fe2000001006e */
[----:B------:R-:W-:Y:S01]  /*4730*/  FFMA.FTZ R104, R108, R99, -R45 ;  /* 0x000000636c687223 */ /* 0x000fe2000001082d */
[--C-:B------:R-:W-:Y:S02]  /*4740*/  HADD2.F32 R45, -RZ, R109.reuse.H1_H1 ;  /* 0x3000006dff2d7230 */ /* 0x100fe40000004100 */
[----:B------:R-:W-:Y:S01]  /*4750*/  HADD2.F32 R109, -RZ, R109.H0_H0 ;  /* 0x2000006dff6d7230 */ /* 0x000fe20000004100 */
[----:B------:R-:W-:Y:S01]  /*4760*/  F2FP.F16.F32.PACK_AB R35, R106, R35 ;  /* 0x000000236a23723e */ /* 0x000fe200000000ff */
[----:B------:R-:W-:Y:S01]  /*4770*/  HADD2.F32 R108, -RZ, R51.H0_H0 ;  /* 0x20000033ff6c7230 */ /* 0x000fe20000004100 */
[----:B------:R-:W-:Y:S01]  /*4780*/  F2FP.F16.F32.PACK_AB R33, R104, R33 ;  /* 0x000000216821723e */ /* 0x000fe200000000ff */
[----:B------:R-:W-:-:S02]  /*4790*/  HADD2.F32 R110, -RZ, R47.H0_H0 ;  /* 0x2000002fff6e7230 */ /* 0x000fc40000004100 */
[----:B------:R-:W-:Y:S02]  /*47a0*/  HADD2.F32 R51, -RZ, R51.H1_H1 ;  /* 0x30000033ff337230 */ /* 0x000fe40000004100 */
[-C--:B------:R-:W-:Y:S01]  /*47b0*/  FMUL.FTZ R49, R108, R109.reuse ;  /* 0x0000006d6c317220 */ /* 0x080fe20000410000 */
[----:B------:R-:W-:Y:S02]  /*47c0*/  HADD2.F32 R47, -RZ, R47.H1_H1 ;  /* 0x3000002fff2f7230 */ /* 0x000fe40000004100 */
[C---:B------:R-:W-:Y:S01]  /*47d0*/  FMUL.FTZ R109, R110.reuse, R109 ;  /* 0x0000006d6e6d7220 */ /* 0x040fe20000410000 */
[-C--:B------:R-:W-:Y:S01]  /*47e0*/  FMUL.FTZ R114, R51, R34.reuse ;  /* 0x0000002233727220 */ /* 0x080fe20000410000 */
[-C--:B------:R-:W-:Y:S01]  /*47f0*/  FFMA.FTZ R32, R110, R45.reuse, -R49 ;  /* 0x0000002d6e207223 */ /* 0x080fe20000010831 */
[C---:B------:R-:W-:Y:S01]  /*4800*/  FMUL.FTZ R116, R47.reuse, R34 ;  /* 0x000000222f747220 */ /* 0x040fe20000410000 */
[----:B------:R-:W-:Y:S01]  /*4810*/  FFMA.FTZ R34, R108, R45, R109 ;  /* 0x0000002d6c227223 */ /* 0x000fe2000001006d */
[----:B------:R-:W-:Y:S01]  /*4820*/  FFMA.FTZ R45, R47, R112, -R114 ;  /* 0x000000702f2d7223 */ /* 0x000fe20000010872 */
[----:B------:R-:W-:-:S02]  /*4830*/  HADD2.F32 R110, -RZ, R48.H0_H0 ;  /* 0x20000030ff6e7230 */ /* 0x000fc40000004100 */
[----:B------:R-:W-:Y:S01]  /*4840*/  FFMA.FTZ R47, R51, R112, R116 ;  /* 0x00000070332f7223 */ /* 0x000fe20000010074 */
[----:B------:R-:W-:Y:S02]  /*4850*/  HADD2.F32 R49, -RZ, R107.H1_H1 ;  /* 0x3000006bff317230 */ /* 0x000fe40000004100 */
[----:B------:R-:W-:Y:S02]  /*4860*/  HADD2.F32 R51, -RZ, R13.H0_H0 ;  /* 0x2000000dff337230 */ /* 0x000fe40000004100 */
[----:B------:R-:W-:Y:S02]  /*4870*/  HADD2.F32 R48, -RZ, R48.H1_H1 ;  /* 0x30000030ff307230 */ /* 0x000fe40000004100 */
[----:B------:R-:W-:Y:S02]  /*4880*/  HADD2.F32 R107, -RZ, R107.H0_H0 ;  /* 0x2000006bff6b7230 */ /* 0x000fe40000004100 */
[--C-:B------:R-:W-:Y:S02]  /*4890*/  HADD2.F32 R13, -RZ, R44.reuse.H1_H1 ;  /* 0x3000002cff0d7230 */ /* 0x100fe40000004100 */
[----:B------:R-:W-:Y:S01]  /*48a0*/  FMUL.FTZ R112, R48, R51 ;  /* 0x0000003330707220 */ /* 0x000fe20000410000 */
[----:B------:R-:W-:-:S02]  /*48b0*/  HADD2.F32 R108, -RZ, R44.H0_H0 ;  /* 0x2000002cff6c7230 */ /* 0x000fc40000004100 */
[----:B------:R-:W-:Y:S01]  /*48c0*/  FMUL.FTZ R99, R110, R107 ;  /* 0x0000006b6e637220 */ /* 0x000fe20000410000 */
[----:B------:R-:W-:Y:S02]  /*48d0*/  HADD2.F32 R44, -RZ, R12.H0_H0 ;  /* 0x2000000cff2c7230 */ /* 0x000fe40000004100 */
[C---:B------:R-:W-:Y:S01]  /*48e0*/  FMUL.FTZ R51, R13.reuse, R51 ;  /* 0x000000330d337220 */ /* 0x040fe20000410000 */
[C---:B------:R-:W-:Y:S01]  /*48f0*/  FMUL.FTZ R107, R108.reuse, R107 ;  /* 0x0000006b6c6b7220 */ /* 0x040fe20000410000 */
[-C--:B------:R-:W-:Y:S01]  /*4900*/  FFMA.FTZ R12, R108, R49.reuse, -R99 ;  /* 0x000000316c0c7223 */ /* 0x080fe20000010863 */
[-C--:B------:R-:W-:Y:S01]  /*4910*/  FFMA.FTZ R13, R13, R44.reuse, -R112 ;  /* 0x0000002c0d0d7223 */ /* 0x080fe20000010870 */
[----:B------:R-:W-:Y:S01]  /*4920*/  FFMA.FTZ R44, R48, R44, R51 ;  /* 0x0000002c302c7223 */ /* 0x000fe20000010033 */
[----:B------:R-:W-:Y:S01]  /*4930*/  FFMA.FTZ R49, R110, R49, R107 ;  /* 0x000000316e317223 */ /* 0x000fe2000001006b */
[--C-:B------:R-:W-:Y:S02]  /*4940*/  HADD2.F32 R51, -RZ, R105.reuse.H0_H0 ;  /* 0x20000069ff337230 */ /* 0x100fe40000004100 */
[----:B------:R-:W-:-:S02]  /*4950*/  HADD2.F32 R105, -RZ, R105.H1_H1 ;  /* 0x30000069ff697230 */ /* 0x000fc40000004100 */
[----:B------:R-:W-:Y:S02]  /*4960*/  HADD2.F32 R107, -RZ, R15.H0_H0 ;  /* 0x2000000fff6b7230 */ /* 0x000fe40000004100 */
[----:B------:R-:W-:Y:S02]  /*4970*/  HADD2.F32 R48, -RZ, R50.H0_H0 ;  /* 0x20000032ff307230 */ /* 0x000fe40000004100 */
[----:B------:R-:W-:Y:S02]  /*4980*/  HADD2.F32 R15, -RZ, R46.H0_H0 ;  /* 0x2000002eff0f7230 */ /* 0x000fe40000004100 */
[----:B------:R-:W-:Y:S02]  /*4990*/  HADD2.F32 R50, -RZ, R50.H1_H1 ;  /* 0x30000032ff327230 */ /* 0x000fe40000004100 */
[----:B------:R-:W-:Y:S02]  /*49a0*/  HADD2.F32 R46, -RZ, R46.H1_H1 ;  /* 0x3000002eff2e7230 */ /* 0x000fe40000004100 */
[----:B------:R-:W-:-:S02]  /*49b0*/  HADD2.F32 R99, -RZ, R14.H0_H0 ;  /* 0x2000000eff637230 */ /* 0x000fc40000004100 */
[----:B------:R-:W-:Y:S01]  /*49c0*/  FMUL.FTZ R14, R48, R105 ;  /* 0x00000069300e7220 */ /* 0x000fe20000410000 */
[----:B------:R-:W-:Y:S01]  /*49d0*/  FMUL.FTZ R109, R50, R107 ;  /* 0x0000006b326d7220 */ /* 0x000fe20000410000 */
[C---:B------:R-:W-:Y:S01]  /*49e0*/  FMUL.FTZ R105, R15.reuse, R105 ;  /* 0x000000690f697220 */ /* 0x040fe20000410000 */
[----:B------:R-:W-:Y:S01]  /*49f0*/  FMUL.FTZ R107, R46, R107 ;  /* 0x0000006b2e6b7220 */ /* 0x000fe20000410000 */
[-C--:B------:R-:W-:Y:S01]  /*4a00*/  FFMA.FTZ R14, R15, R51.reuse, -R14 ;  /* 0x000000330f0e7223 */ /* 0x080fe2000001080e */
[----:B------:R-:W-:Y:S01]  /*4a10*/  F2FP.F16.F32.PACK_AB R15, R45, R32 ;  /* 0x000000202d0f723e */ /* 0x000fe200000000ff */
[----:B------:R-:W-:Y:S01]  /*4a20*/  FFMA.FTZ R105, R48, R51, R105 ;  /* 0x0000003330697223 */ /* 0x000fe20000010069 */
[-C--:B------:R-:W-:Y:S01]  /*4a30*/  FFMA.FTZ R109, R46, R99.reuse, -R109 ;  /* 0x000000632e6d7223 */ /* 0x080fe2000001086d */
[----:B------:R-:W-:Y:S01]  /*4a40*/  FFMA.FTZ R50, R50, R99, R107 ;  /* 0x0000006332327223 */ /* 0x000fe2000001006b */
[----:B------:R-:W-:Y:S01]  /*4a50*/  F2FP.F16.F32.PACK_AB R32, R13, R12 ;  /* 0x0000000c0d20723e */ /* 0x000fe200000000ff */
[----:B------:R-:W-:Y:S01]  /*4a60*/  IMAD.MOV.U32 R45, RZ, RZ, R33 ;  /* 0x000000ffff2d7224 */ /* 0x000fe200078e0021 */
[----:B------:R-:W-:Y:S01]  /*4a70*/  F2FP.F16.F32.PACK_AB R51, R47, R34 ;  /* 0x000000222f33723e */ /* 0x000fe200000000ff */
[----:B------:R-:W-:Y:S01]  /*4a80*/  IMAD.MOV.U32 R47, RZ, RZ, R15 ;  /* 0x000000ffff2f7224 */ /* 0x000fe200078e000f */
[----:B------:R-:W-:Y:S01]  /*4a90*/  F2FP.F16.F32.PACK_AB R48, R44, R49 ;  /* 0x000000312c30723e */ /* 0x000fe200000000ff */
[----:B------:R-:W-:Y:S01]  /*4aa0*/  IMAD.MOV.U32 R44, RZ, RZ, R32 ;  /* 0x000000ffff2c7224 */ /* 0x000fe200078e0020 */
[----:B------:R-:W-:Y:S01]  /*4ab0*/  F2FP.F16.F32.PACK_AB R46, R109, R14 ;  /* 0x0000000e6d2e723e */ /* 0x000fe200000000ff */
[----:B------:R-:W-:Y:S01]  /*4ac0*/  IMAD.MOV.U32 R49, RZ, RZ, R35 ;  /* 0x000000ffff317224 */ /* 0x000fe200078e0023 */
[----:B------:R-:W-:-:S07]  /*4ad0*/  F2FP.F16.F32.PACK_AB R50, R50, R105 ;  /* 0x000000693232723e */ /* 0x000fce00000000ff */
.L_x_1389:
[----:B------:R-:W-:Y:S05]  /*4ae0*/  BSYNC B2 ;  /* 0x0000000000027941 */ /* 0x000fea0003800000 */
.L_x_1388:
        /* <DEDUP_REMOVED lines=12> */
.L_x_1387:
[----:B------:R-:W-:Y:S05]  /*4bb0*/  BSYNC B1 ;  /* 0x0000000000017941 */ /* 0x000fea0003800000 */
.L_x_1386:
[----:B-1----:R-:W-:Y:S02]  /*4bc0*/  VIADD R13, R23, 0x60 ;  /* 0x00000060170d7836 */ /* 0x002fe40000000000 */
[-C--:B------:R-:W-:Y:S02]  /*4bd0*/  IMAD R12, R64, R84.reuse, RZ ;  /* 0x00000054400c7224 */ /* 0x080fe400078e02ff */
[C---:B------:R-:W-:Y:S01]  /*4be0*/  IMAD.WIDE.U32 R82, R13.reuse, R84, R82 ;  /* 0x000000540d527225 */ /* 0x040fe200078e0052 */
[----:B------:R-:W-:-:S03]  /*4bf0*/  ISETP.GE.OR P5, PT, R13, R88, P1 ;  /* 0x000000580d00720c */ /* 0x000fc60000fa6670 */
[----:B------:R-:W-:-:S10]  /*4c00*/  IMAD R47, R13, R85, R12 ;  /* 0x000000550d2f7224 */ /* 0x000fd400078e020c */
[----:B------:R-:W-:Y:S05]  /*4c10*/  @P5 BRA `(.L_x_1374) ;  /* 0x0000000800605947 */ /* 0x000fea0003800000 */
[----:B------:R-:W2:Y:S01]  /*4c20*/  LDL R14, [R1+0x44] ;  /* 0x00004400010e7983 */ /* 0x000ea20000100800 */
[----:B------:R-:W-:Y:S01]  /*4c30*/  IMAD.IADD R47, R83, 0x1, R47 ;  /* 0x00000001532f7824 */ /* 0x000fe200078e022f */
[----:B------:R-:W-:Y:S01]  /*4c40*/  IADD3 R12, P5, P6, R56, R82, R7 ;  /* 0x00000052380c7210 */ /* 0x000fe20007ebe007 */
[C---:B------:R-:W-:Y:S01]  /*4c50*/  VIADD R15, R23.reuse, 0x60 ;  /* 0x00000060170f7836 */ /* 0x040fe20000000000 */
        /* <DEDUP_REMOVED lines=18> */
[----:B------:R-:W-:-:S05]  /*4d80*/  LOP3.LUT R12, R12, R15, RZ, 0x3c, !PT ;  /* 0x0000000f0c0c7212 */ /* 0x000fca00078e3cff */
[----:B--2---:R-:W-:-:S04]  /*4d90*/  IMAD.IADD R15, R14, 0x1, R12 ;  /* 0x000000010e0f7824 */ /* 0x004fc800078e020c */
        /* <DEDUP_REMOVED lines=37> */
[----:B------:R-:W-:-:S02]  /*4ff0*/  HADD2.F32 R86, -RZ, R102.H1_H1 ;  /* 0x30000066ff567230 */ /* 0x000fc40000004100 */
[-C--:B------:R-:W-:Y:S01]  /*5000*/  FMUL.FTZ R51, R50, R43.reuse ;  /* 0x0000002b32337220 */ /* 0x080fe20000410000 */
[----:B------:R-:W-:Y:S02]  /*5010*/  HADD2.F32 R39, -RZ, R39.H0_H0 ;  /* 0x20000027ff277230 */ /* 0x000fe40000004100 */
[----:B------:R-:W-:Y:S01]  /*5020*/  FMUL.FTZ R43, R48, R43 ;  /* 0x0000002b302b7220 */ /* 0x000fe20000410000 */
[----:B------:R-:W-:Y:S02]  /*5030*/  HADD2.F32 R35, -RZ, R33.H0_H0 ;  /* 0x20000021ff237230 */ /* 0x000fe40000004100 */
[----:B------:R-:W-:Y:S01]  /*5040*/  FMUL.FTZ R94, R41, R86 ;  /* 0x00000056295e7220 */ /* 0x000fe20000410000 */
[----:B------:R-:W-:Y:S02]  /*5050*/  HADD2.F32 R84, -RZ, R100.H1_H1 ;  /* 0x30000064ff547230 */ /* 0x000fe40000004100 */
[----:B------:R-:W-:Y:S01]  /*5060*/  FFMA.FTZ R50, R50, R39, R43 ;  /* 0x0000002732327223 */ /* 0x000fe2000001002b */
[----:B------:R-:W-:-:S02]  /*5070*/  HADD2.F32 R43, -RZ, R40.H0_H0 ;  /* 0x20000028ff2b7230 */ /* 0x000fc40000004100 */
[C---:B------:R-:W-:Y:S01]  /*5080*/  FMUL.FTZ R86, R35.reuse, R86 ;  /* 0x0000005623567220 */ /* 0x040fe20000410000 */
[----:B------:R-:W-:Y:S01]  /*5090*/  FFMA.FTZ R48, R48, R39, -R51 ;  /* 0x0000002730307223 */ /* 0x000fe20000010833 */
[----:B------:R-:W-:Y:S02]  /*50a0*/  HADD2.F32 R103, -RZ, R103.H0_H0 ;  /* 0x20000067ff677230 */ /* 0x000fe40000004100 */
[-C--:B------:R-:W-:Y:S01]  /*50b0*/  FFMA.FTZ R33, R35, R84.reuse, -R94 ;  /* 0x0000005423217223 */ /* 0x080fe2000001085e */
[----:B------:R-:W-:Y:S02]  /*50c0*/  HADD2.F32 R40, -RZ, R32.H0_H0 ;  /* 0x20000020ff287230 */ /* 0x000fe40000004100 */
[----:B------:R-:W-:Y:S01]  /*50d0*/  FFMA.FTZ R35, R41, R84, R86 ;  /* 0x0000005429237223 */ /* 0x000fe20000010056 */
[----:B------:R-:W-:Y:S02]  /*50e0*/  HADD2.F32 R39, -RZ, R12.H0_H0 ;  /* 0x2000000cff277230 */ /* 0x000fe40000004100 */
[----:B------:R-:W-:Y:S01]  /*50f0*/  HADD2.F32 R32, -RZ, R32.H1_H1 ;  /* 0x30000020ff207230 */ /* 0x000fe20000004100 */
[----:B------:R-:W-:Y:S01]  /*5100*/  F2FP.F16.F32.PACK_AB R48, R48, R33 ;  /* 0x000000213030723e */ /* 0x000fe200000000ff */
[----:B------:R-:W-:Y:S01]  /*5110*/  HADD2.F32 R12, -RZ, R12.H1_H1 ;  /* 0x3000000cff0c7230 */ /* 0x000fe20000004100 */
[----:B------:R-:W-:Y:S01]  /*5120*/  F2FP.F16.F32.PACK_AB R33, R46, R15 ;  /* 0x0000000f2e21723e */ /* 0x000fe200000000ff */
[----:B------:R-:W-:-:S02]  /*5130*/  HADD2.F32 R41, -RZ, R36.H0_H0 ;  /* 0x20000024ff297230 */ /* 0x000fc40000004100 */
[-C--:B------:R-:W-:Y:S01]  /*5140*/  FMUL.FTZ R36, R40, R103.reuse ;  /* 0x0000006728247220 */ /* 0x080fe20000410000 */
[----:B------:R-:W-:Y:S02]  /*5150*/  HADD2.F32 R101, -RZ, R101.H0_H0 ;  /* 0x20000065ff657230 */ /* 0x000fe40000004100 */
[----:B------:R-:W-:Y:S01]  /*5160*/  FMUL.FTZ R103, R39, R103 ;  /* 0x0000006727677220 */ /* 0x000fe20000410000 */
[-C--:B------:R-:W-:Y:S01]  /*5170*/  FMUL.FTZ R51, R32, R43.reuse ;  /* 0x0000002b20337220 */ /* 0x080fe20000410000 */
[----:B------:R-:W-:Y:S01]  /*5180*/  FMUL.FTZ R43, R12, R43 ;  /* 0x0000002b0c2b7220 */ /* 0x000fe20000410000 */
[----:B------:R-:W-:Y:S02]  /*5190*/  HADD2.F32 R37, -RZ, R37.H0_H0 ;  /* 0x20000025ff257230 */ /* 0x000fe40000004100 */
[----:B------:R-:W-:Y:S01]  /*51a0*/  FFMA.FTZ R103, R40, R101, R103 ;  /* 0x0000006528677223 */ /* 0x000fe20000010067 */
[-C--:B------:R-:W-:Y:S01]  /*51b0*/  FFMA.FTZ R51, R12, R41.reuse, -R51 ;  /* 0x000000290c337223 */ /* 0x080fe20000010833 */
[----:B------:R-:W-:Y:S01]  /*51c0*/  FFMA.FTZ R40, R32, R41, R43 ;  /* 0x0000002920287223 */ /* 0x000fe2000001002b */
[----:B------:R-:W-:-:S02]  /*51d0*/  HADD2.F32 R32, -RZ, R34.H0_H0 ;  /* 0x20000022ff207230 */ /* 0x000fc40000004100 */
[----:B------:R-:W-:Y:S01]  /*51e0*/  FFMA.FTZ R36, R39, R101, -R36 ;  /* 0x0000006527247223 */ /* 0x000fe20000010824 */
[----:B------:R-:W-:Y:S01]  /*51f0*/  HADD2.F32 R41, -RZ, R102.H0_H0 ;  /* 0x20000066ff297230 */ /* 0x000fe20000004100 */
[----:B------:R-:W-:Y:S01]  /*5200*/  F2FP.F16.F32.PACK_AB R35, R50, R35 ;  /* 0x000000233223723e */ /* 0x000fe200000000ff */
[----:B------:R-:W-:Y:S02]  /*5210*/  HADD2.F32 R43, -RZ, R38.H0_H0 ;  /* 0x20000026ff2b7230 */ /* 0x000fe40000004100 */
[----:B------:R-:W-:Y:S02]  /*5220*/  HADD2.F32 R12, -RZ, R14.H0_H0 ;  /* 0x2000000eff0c7230 */ /* 0x000fe40000004100 */
[----:B------:R-:W-:Y:S01]  /*5230*/  FMUL.FTZ R85, R32, R41 ;  /* 0x0000002920557220 */ /* 0x000fe20000410000 */
[----:B------:R-:W-:Y:S02]  /*5240*/  HADD2.F32 R34, -RZ, R34.H1_H1 ;  /* 0x30000022ff227230 */ /* 0x000fe40000004100 */
[----:B------:R-:W-:-:S02]  /*5250*/  HADD2.F32 R14, -RZ, R14.H1_H1 ;  /* 0x3000000eff0e7230 */ /* 0x000fc40000004100 */
[----:B------:R-:W-:Y:S01]  /*5260*/  FMUL.FTZ R41, R12, R41 ;  /* 0x000000290c297220 */ /* 0x000fe20000410000 */
[----:B------:R-:W-:Y:S02]  /*5270*/  HADD2.F32 R39, -RZ, R100.H0_H0 ;  /* 0x20000064ff277230 */ /* 0x000fe40000004100 */
[-C--:B------:R-:W-:Y:S01]  /*5280*/  FMUL.FTZ R87, R34, R43.reuse ;  /* 0x0000002b22577220 */ /* 0x080fe20000410000 */
[----:B------:R-:W-:Y:S02]  /*5290*/  IMAD.MOV.U32 R15, RZ, RZ, R48 ;  /* 0x000000ffff0f7224 */ /* 0x000fe400078e0030 */
        /* <DEDUP_REMOVED lines=9> */
.L_x_1391:
[----:B------:R-:W-:Y:S05]  /*5330*/  BSYNC B1 ;  /* 0x0000000000017941 */ /* 0x000fea0003800000 */
.L_x_1390:
[----:B-1----:R3:W-:Y:S01]  /*5340*/  STG.E.128 desc[UR40][R44.64], R12 ;  /* 0x0000000c2c007986 */ /* 0x0027e2000c101d28 */
[----:B------:R-:W-:-:S13]  /*5350*/  ISETP.GE.AND P4, PT, R49, R93, PT ;  /* 0x0000005d3100720c */ /* 0x000fda0003f86270 */
[----:B------:R-:W-:Y:S05]  /*5360*/  @P4 BRA `(.L_x_1374) ;  /* 0x00000000008c4947 */ /* 0x000fea0003800000 */
[--C-:B---3--:R-:W-:Y:S02]  /*5370*/  SHF.R.S32.HI R12, RZ, 0x1f, R49.reuse ;  /* 0x0000001fff0c7819 */ /* 0x108fe40000011431 */
[----:B------:R-:W-:-:S04]  /*5380*/  IADD3 R49, P4, P5, R56, R82, R49 ;  /* 0x0000005238317210 */ /* 0x000fc80007d9e031 */
[----:B------:R-:W-:Y:S02]  /*5390*/  IADD3.X R12, R76, R47, R12, P4, P5 ;  /* 0x0000002f4c0c7210 */ /* 0x000fe400027ea40c */
[----:B------:R-:W-:-:S04]  /*53a0*/  LEA R78, P4, R49, R78, 0x1 ;  /* 0x0000004e314e7211 */ /* 0x000fc800078808ff */
[----:B------:R-:W-:-:S05]  /*53b0*/  LEA.HI.X R79, R49, R79, R12, 0x1, P4 ;  /* 0x0000004f314f7211 */ /* 0x000fca00020f0c0c */
[----:B--2---:R4:W-:Y:S01]  /*53c0*/  STG.E.128 desc[UR40][R78.64], R32 ;  /* 0x000000204e007986 */ /* 0x0049e2000c101d28 */
[----:B------:R-:W-:Y:S05]  /*53d0*/  BRA `(.L_x_1374) ;  /* 0x0000000000707947 */ /* 0x000fea0003800000 */
.L_x_1357:
[----:B------:R-:W2:Y:S02]  /*53e0*/  LDL R12, [R1+0x14] ;  /* 0x00001400010c7983 */ /* 0x000ea40000100800 */
[----:B--2---:R-:W-:-:S13]  /*53f0*/  ISETP.NE.AND P3, PT, R12, 0x3, PT ;  /* 0x000000030c00780c */ /* 0x004fda0003f65270 */
[----:B------:R-:W-:Y:S05]  /*5400*/  @!P3 BRA `(.L_x_1392) ;  /* 0x000000000004b947 */ /* 0x000fea0003800000 */
[----:B------:R-:W-:Y:S01]  /*5410*/  BPT.TRAP 0x1 ;  /* 0x000000040000795c */ /* 0x000fe20000300000 */
.L_x_1392:
[----:B------:R-:W2:Y:S01]  /*5420*/  LDL R12, [R1+0x18] ;  /* 0x00001800010c7983 */ /* 0x000ea20000100800 */
[----:B------:R-:W-:Y:S01]  /*5430*/  IMAD R77, R152, 0x8, R16 ;  /* 0x00000008984d7824 */ /* 0x000fe200078e0210 */
[----:B------:R-:W-:Y:S01]  /*5440*/  BSSY B1, `(.L_x_1393) ;  /* 0x0000006000017945 */ /* 0x000fe20003800000 */
[----:B------:R-:W-:-:S05]  /*5450*/  IMAD R88, R26, -0x80, R24 ;  /* 0xffffff801a587824 */ /* 0x000fca00078e0218 */
[----:B------:R-:W-:Y:S02]  /*5460*/  VIMNMX R88, R88, 0x80, PT ;  /* 0x0000008058587848 */ /* 0x000fe40003fe0100 */
[----:B--2---:R-:W-:-:S04]  /*5470*/  SHF.L.U32 R89, R12, 0x1f, RZ ;  /* 0x0000001f0c597819 */ /* 0x004fc800000006ff */
[----:B------:R-:W0:Y:S02]  /*5480*/  SYNCS.PHASECHK.TRANS64.TRYWAIT P4, [R77+URZ+0x16890], R89 ;  /* 0x016890594d0075a7 */ /* 0x000e24000808017f */
[----:B0-----:R-:W-:Y:S05]  /*5490*/  @!P4 BRA `(.L_x_1394) ;  /* 0x0000019c0060c947 */ /* 0x001fea0003800000 */
.L_x_1704:
[----:B------:R-:W-:Y:S05]  /*54a0*/  BSYNC B1 ;  /* 0x0000000000017941 */ /* 0x000fea0003800000 */
.L_x_1393:
[----:B------:R-:W-:Y:S01]  /*54b0*/  ISETP.GE.AND P4, PT, R23, R88, PT ;  /* 0x000000581700720c */ /* 0x000fe20003f86270 */
[----:B------:R-:W-:-:S12]  /*54c0*/  BSSY B1, `(.L_x_1395) ;  /* 0x0000006000017945 */ /* 0x000fd80003800000 */
[----:B------:R-:W-:Y:S05]  /*54d0*/  @P4 BRA `(.L_x_1396) ;  /* 0x0000000000104947 */ /* 0x000fea0003800000 */
[----:B------:R-:W1:Y:S04]  /*54e0*/  @!P1 LDS.128 R12, [R81+0xe000] ;  /* 0x00e00000510c9984 */ /* 0x000e680000000c00 */
[----:B------:R-:W2:Y:S04]  /*54f0*/  @!P2 LDS.128 R32, [R80+0xe000] ;  /* 0x00e000005020a984 */ /* 0x000ea80000000c00 */
[----:B-1----:R1:W-:Y:S04]  /*5500*/  @!P1 STG.E.128 desc[UR40][R38.64], R12 ;  /* 0x0000000c26009986 */ /* 0x0023e8000c101d28 */
[----:B--2---:R1:W-:Y:S02]  /*5510*/  @!P2 STG.E.128 desc[UR40][R38.64+0x40], R32 ;  /* 0x000040202600a986 */ /* 0x0043e4000c101d28 */
.L_x_1396:
[----:B------:R-:W-:Y:S05]  /*5520*/  BSYNC B1 ;  /* 0x0000000000017941 */ /* 0x000fea0003800000 */
.L_x_1395:
[----:B-1----:R-:W-:-:S05]  /*5530*/  VIADD R12, R23, 0x60 ;  /* 0x00000060170c7836 */ /* 0x002fca0000000000 */
[----:B------:R-:W-:-:S13]  /*5540*/  ISETP.GE.AND P4, PT, R12, R88, PT ;  /* 0x000000580c00720c */ /* 0x000fda0003f86270 */
[----:B------:R-:W-:Y:S05]  /*5550*/  @P4 BRA `(.L_x_1374) ;  /* 0x0000000000104947 */ /* 0x000fea0003800000 */
[----:B------:R-:W1:Y:S04]  /*5560*/  @!P1 LDS.128 R12, [R81+0x11000] ;  /* 0x01100000510c9984 */ /* 0x000e680000000c00 */
[----:B------:R-:W2:Y:S04]  /*5570*/  @!P2 LDS.128 R32, [R80+0x11000] ;  /* 0x011000005020a984 */ /* 0x000ea80000000c00 */
[----:B-1----:R1:W-:Y:S04]  /*5580*/  @!P1 STG.E.128 desc[UR40][R36.64], R12 ;  /* 0x0000000c24009986 */ /* 0x0023e8000c101d28 */
[----:B--2---:R1:W-:Y:S02]  /*5590*/  @!P2 STG.E.128 desc[UR40][R36.64+0x40], R32 ;  /* 0x000040202400a986 */ /* 0x0043e4000c101d28 */
.L_x_1374:
[----:B------:R-:W-:Y:S05]  /*55a0*/  BSYNC B0 ;  /* 0x0000000000007941 */ /* 0x000fea0003800000 */
.L_x_1356:
[----:B-123--:R-:W1:Y:S01]  /*55b0*/  S2R R12, SR_TID.X ;  /* 0x00000000000c7919 */ /* 0x00ee620000002100 */
        /* <DEDUP_REMOVED lines=16> */
.L_x_1398:
[----:B------:R-:W-:Y:S05]  /*56c0*/  BSYNC B0 ;  /* 0x0000000000007941 */ /* 0x000fea0003800000 */
.L_x_1397:
[----:B------:R-:W2:Y:S01]  /*56d0*/  SYNCS.PHASECHK.TRANS64.TRYWAIT P3, [R77+URZ+0x168b0], R89 ;  /* 0x0168b0594d0075a7 */ /* 0x000ea2000806017f */
[----:B------:R-:W-:Y:S01]  /*56e0*/  ULDC UR42, c[0x0][0x2f4] ;  /* 0x0000bd00002a7ab9 */ /* 0x000fe20000000800 */
[----:B------:R-:W-:Y:S01]  /*56f0*/  ULDC.64 UR36, c[0x0][0x328] ;  /* 0x0000ca0000247ab9 */ /* 0x000fe20000000a00 */
[----:B------:R-:W-:Y:S01]  /*5700*/  ULDC.64 UR38, c[0x0][0x318] ;  /* 0x0000c60000267ab9 */ /* 0x000fe20000000a00 */
[----:B------:R-:W-:Y:S01]  /*5710*/  BSSY B0, `(.L_x_1399) ;  /* 0x0000003000007945 */ /* 0x000fe20003800000 */
[----:B----4-:R-:W-:-:S03]  /*5720*/  IMAD.WIDE R32, R26, 0x80, R8 ;  /* 0x000000801a207825 */ /* 0x010fc600078e0208 */
[----:B--2---:R-:W-:Y:S05]  /*5730*/  @!P3 BRA `(.L_x_1400) ;  /* 0x0000019800ccb947 */ /* 0x004fea0003800000 */
.L_x_1705:
[----:B------:R-:W-:Y:S05]  /*5740*/  BSYNC B0 ;  /* 0x0000000000007941 */ /* 0x000fea0003800000 */
.L_x_1399:
        /* <DEDUP_REMOVED lines=17> */
.L_x_1402:
[----:B------:R-:W-:Y:S05]  /*5860*/  BSYNC B0 ;  /* 0x0000000000007941 */ /* 0x000fea0003800000 */
.L_x_1401:
[----:B-1-3--:R-:W-:Y:S01]  /*5870*/  VIADD R12, R23, 0x60 ;  /* 0x00000060170c7836 */ /* 0x00afe20000000000 */
[----:B------:R-:W-:Y:S04]  /*5880*/  BSSY B0, `(.L_x_1403) ;  /* 0x0000013000007945 */ /* 0x000fe80003800000 */
[----:B------:R-:W-:-:S13]  /*5890*/  ISETP.GE.AND P3, PT, R12, R88, PT ;  /* 0x000000580c00720c */ /* 0x000fda0003f66270 */
[----:B------:R-:W-:Y:S05]  /*58a0*/  @P3 BRA `(.L_x_1404) ;  /* 0x0000000000403947 */ /* 0x000fea0003800000 */
[----:B------:R-:W-:Y:S01]  /*58b0*/  IADD3 R15, P3, R32, 0x60, RZ ;  /* 0x00000060200f7810 */ /* 0x000fe20007f7e0ff */
[----:B------:R-:W-:Y:S02]  /*58c0*/  IMAD.MOV.U32 R12, RZ, RZ, R54 ;  /* 0x000000ffff0c7224 */ /* 0x000fe400078e0036 */
[----:B------:R-:W-:Y:S02]  /*58d0*/  IMAD.MOV.U32 R13, RZ, RZ, R0 ;  /* 0x000000ffff0d7224 */ /* 0x000fe400078e0000 */
[----:B------:R-:W-:Y:S02]  /*58e0*/  IMAD.X R32, RZ, RZ, R33, P3 ;  /* 0x000000ffff207224 */ /* 0x000fe400018e0621 */
        /* <DEDUP_REMOVED lines=12> */
.L_x_1404:
[----:B------:R-:W-:Y:S05]  /*59b0*/  BSYNC B0 ;  /* 0x0000000000007941 */ /* 0x000fea0003800000 */
.L_x_1403:
[----:B-1----:R-:W3:Y:S01]  /*59c0*/  LDL.LU R13, [R1+0x18] ;  /* 0x00001800010d7983 */ /* 0x002ee20000300800 */
[----:B------:R-:W-:Y:S01]  /*59d0*/  VIADD R152, R152, 0x1 ;  /* 0x0000000198987836 */ /* 0x000fe20000000000 */
[----:B------:R-:W-:Y:S01]  /*59e0*/  LOP3.LUT P5, RZ, R22, 0x2, RZ, 0xc0, !PT ;  /* 0x0000000216ff7812 */ /* 0x000fe200078ac0ff */
        /* <DEDUP_REMOVED lines=10> */
[----:B------:R-:W-:Y:S02]  /*5a90*/  SEL R12, RZ, 0x1, P3 ;  /* 0x00000001ff0c7807 */ /* 0x000fe40001800000 */
[----:B------:R-:W-:Y:S01]  /*5aa0*/  SEL R152, R152, RZ, P3 ;  /* 0x000000ff98987207 */ /* 0x000fe20001800000 */
[----:B------:R0:W-:Y:S01]  /*5ab0*/  @!P4 SYNCS.ARRIVE.TRANS64.RED.A1T0 RZ, [R77+URZ], RZ ;  /* 0x000000ff4dffc9a7 */ /* 0x0001e2000810043f */
[----:B---3--:R-:W-:-:S05]  /*5ac0*/  LOP3.LUT R13, R13, R12, RZ, 0x3c, !PT ;  /* 0x0000000c0d0d7212 */ /* 0x008fca00078e3cff */
[----:B------:R0:W-:Y:S01]  /*5ad0*/  STL [R1+0x18], R13 ;  /* 0x0000180d01007387 */ /* 0x0001e20000100800 */
[----:B------:R-:W-:Y:S05]  /*5ae0*/  @P5 BRA `(.L_x_1405) ;  /* 0xffffffcc00405947 */ /* 0x000fea000383ffff */
[----:B0-----:R-:W0:Y:S01]  /*5af0*/  S2R R13, SR_TID.X ;  /* 0x00000000000d7919 */ /* 0x001e220000002100 */
[----:B------:R-:W-:Y:S02]  /*5b00*/  PLOP3.LUT P0, PT, PT, PT, PT, 0x8, 0x0 ;  /* 0x000000000000781c */ /* 0x000fe40003f0e170 */
[----:B0-----:R-:W-:-:S04]  /*5b10*/  SHF.R.U32.HI R13, RZ, 0x7, R13 ;  /* 0x00000007ff0d7819 */ /* 0x001fc8000001160d */
[----:B------:R-:W-:-:S13]  /*5b20*/  ISETP.NE.AND P5, PT, R13, 0x1, PT ;  /* 0x000000010d00780c */ /* 0x000fda0003fa5270 */
[----:B------:R-:W-:Y:S06]  /*5b30*/  @!P5 BAR.ARV 0x9, 0x100 ;  /* 0x024400000000db1d */ /* 0x000fec0000002000 */
.L_x_1351:
[----:B------:R-:W2:Y:S01]  /*5b40*/  LDL R10, [R1+0x20] ;  /* 0x00002000010a7983 */ /* 0x000ea20000100800 */
[----:B------:R-:W0:Y:S08]  /*5b50*/  LDC R0, c[0x0][0x448] ;  /* 0x00011200ff007b82 */ /* 0x000e300000000800 */
[----:B------:R-:W1:Y:S01]  /*5b60*/  LDC.64 R6, c[0x0][0x9e0] ;  /* 0x00027800ff067b82 */ /* 0x000e620000000a00 */
[----:B0-----:R-:W-:-:S02]  /*5b70*/  ISETP.NE.AND P1, PT, R0, 0x1, PT ;  /* 0x000000010000780c */ /* 0x001fc40003f25270 */
[----:B-1----:R-:W-:-:S11]  /*5b80*/  ISETP.GE.AND P2, PT, R7, 0x1, PT ;  /* 0x000000010700780c */ /* 0x002fd60003f46270 */
[----:B------:R-:W0:Y:S08]  /*5b90*/  @P1 LDC R0, c[0x0][0x44c] ;  /* 0x00011300ff001b82 */ /* 0x000e300000000800 */
[----:B------:R-:W1:Y:S01]  /*5ba0*/  @P1 LDC R5, c[0x0][0x450] ;  /* 0x00011400ff051b82 */ /* 0x000e620000000800 */
[----:B--2---:R-:W-:-:S04]  /*5bb0*/  VIADD R3, R10, 0xbf ;  /* 0x000000bf0a037836 */ /* 0x004fc80000000000 */
[----:B0-----:R-:W-:-:S05]  /*5bc0*/  @P1 IMAD.HI.U32 R0, R3, R0, RZ ;  /* 0x0000000003001227 */ /* 0x001fca00078e00ff */
[----:B-1----:R-:W-:-:S05]  /*5bd0*/  @P1 SHF.R.U32.HI R3, RZ, R5, R0 ;  /* 0x00000005ff031219 */ /* 0x002fca0000011600 */
[----:B------:R-:W-:Y:S01]  /*5be0*/  IMAD.IADD R5, R90, 0x1, R3 ;  /* 0x000000015a057824 */ /* 0x000fe200078e0203 */
[----:B------:R-:W-:Y:S06]  /*5bf0*/  @P0 BRA `(.L_x_1406) ;  /* 0x00000000000c0947 */ /* 0x000fec0003800000 */
[----:B------:R-:W0:Y:S01]  /*5c00*/  FENCE.VIEW.ASYNC.G ;  /* 0x00000000000073c6 */ /* 0x000e220000000100 */
[----:B------:R-:W-:Y:S05]  /*5c10*/  WARPSYNC.ALL ;  /* 0x0000000000007948 */ /* 0x000fea0003800000 */
[----:B0-----:R-:W-:Y:S06]  /*5c20*/  BAR.ARV 0xc, 0x200 ;  /* 0x0308000000007b1d */ /* 0x001fec0000002000 */
.L_x_1406:
[----:B------:R-:W-:Y:S01]  /*5c30*/  IMAD.IADD R0, R5, 0x1, R6 ;  /* 0x0000000105007824 */ /* 0x000fe200078e0206 */
[----:B------:R-:W-:Y:S06]  /*5c40*/  @!P2 BRA `(.L_x_1407) ;  /* 0x000000000048a947 */ /* 0x000fec0003800000 */
        /* <DEDUP_REMOVED lines=11> */
.L_x_1409:
[----:B------:R-:W-:-:S13]  /*5d00*/  ISETP.NE.AND P0, PT, R7, 0x1, PT ;  /* 0x000000010700780c */ /* 0x000fda0003f05270 */
[----:B------:R-:W0:Y:S02]  /*5d10*/  @P0 LDC.64 R4, c[0x0][0x9e8] ;  /* 0x00027a00ff040b82 */ /* 0x000e240000000a00 */
[----:B0-----:R-:W-:-:S05]  /*5d20*/  @P0 IMAD.HI.U32 R4, R3, R4, RZ ;  /* 0x0000000403040227 */ /* 0x001fca00078e00ff */
[----:B------:R-:W-:-:S07]  /*5d30*/  @P0 SHF.R.U32.HI R3, RZ, R5, R4 ;  /* 0x00000005ff030219 */ /* 0x000fce0000011604 */
.L_x_1410:
[----:B------:R-:W-:Y:S05]  /*5d40*/  BSYNC B0 ;  /* 0x0000000000007941 */ /* 0x000fea0003800000 */
.L_x_1408:
[----:B------:R-:W-:-:S05]  /*5d50*/  IMAD R3, R3, R7, R7 ;  /* 0x0000000703037224 */ /* 0x000fca00078e0207 */
[----:B------:R-:W-:-:S07]  /*5d60*/  VIMNMX R0, R0, R3, PT ;  /* 0x0000000300007248 */ /* 0x000fce0003fe0100 */
.L_x_1407:
[----:B------:R-:W0:Y:S01]  /*5d70*/  @P1 LDC R4, c[0x0][0x44c] ;  /* 0x00011300ff041b82 */ /* 0x000e220000000800 */
[----:B------:R-:W-:Y:S01]  /*5d80*/  VIADD R0, R0, 0x7f ;  /* 0x0000007f00007836 */ /* 0x000fe20000000000 */
[----:B------:R-:W-:Y:S01]  /*5d90*/  ULDC UR4, c[0x0][0x9dc] ;  /* 0x0002770000047ab9 */ /* 0x000fe20000000800 */
[----:B------:R-:W-:-:S03]  /*5da0*/  IMAD.MOV.U32 R5, RZ, RZ, R10 ;  /* 0x000000ffff057224 */ /* 0x000fc600078e000a */
[----:B------:R-:W-:Y:S02]  /*5db0*/  SHF.R.S32.HI R3, RZ, 0x1f, R0 ;  /* 0x0000001fff037819 */ /* 0x000fe40000011400 */
[----:B------:R-:W1:Y:S02]  /*5dc0*/  @P1 LDC R9, c[0x0][0x450] ;  /* 0x00011400ff091b82 */ /* 0x000e640000000800 */
[----:B------:R-:W-:-:S04]  /*5dd0*/  LEA.HI R3, R3, R0, RZ, 0x7 ;  /* 0x0000000003037211 */ /* 0x000fc800078f38ff */
[----:B------:R-:W-:-:S04]  /*5de0*/  SHF.R.S32.HI R0, RZ, 0x7, R3 ;  /* 0x00000007ff007819 */ /* 0x000fc80000011403 */
[----:B------:R-:W-:Y:S01]  /*5df0*/  VIMNMX R91, R91, R0, PT ;  /* 0x000000005b5b7248 */ /* 0x000fe20003fe0100 */
[----:B0-----:R-:W-:-:S05]  /*5e00*/  @P1 IMAD.HI.U32 R4, R10, R4, RZ ;  /* 0x000000040a041227 */ /* 0x001fca00078e00ff */
[----:B-1----:R-:W-:-:S05]  /*5e10*/  @P1 SHF.R.U32.HI R5, RZ, R9, R4 ;  /* 0x00000009ff051219 */ /* 0x002fca0000011604 */
[----:B------:R-:W-:-:S04]  /*5e20*/  IMAD.IADD R3, R92, 0x1, R5 ;  /* 0x000000015c037824 */ /* 0x000fc800078e0205 */
        /* <DEDUP_REMOVED lines=12> */
.L_x_1413:
[----:B------:R-:W-:-:S13]  /*5ef0*/  ISETP.NE.AND P0, PT, R7, 0x1, PT ;  /* 0x000000010700780c */ /* 0x000fda0003f05270 */
[----:B------:R-:W0:Y:S02]  /*5f00*/  @P0 LDC.64 R4, c[0x0][0x9e8] ;  /* 0x00027a00ff040b82 */ /* 0x000e240000000a00 */
[----:B0-----:R-:W-:-:S05]  /*5f10*/  @P0 IMAD.HI.U32 R4, R3, R4, RZ ;  /* 0x0000000403040227 */ /* 0x001fca00078e00ff */
[----:B------:R-:W-:-:S07]  /*5f20*/  @P0 SHF.R.U32.HI R3, RZ, R5, R4 ;  /* 0x00000005ff030219 */ /* 0x000fce0000011604 */
.L_x_1414:
[----:B------:R-:W-:Y:S05]  /*5f30*/  BSYNC B0 ;  /* 0x0000000000007941 */ /* 0x000fea0003800000 */
.L_x_1412:
[----:B------:R-:W-:-:S05]  /*5f40*/  IMAD R3, R3, R7, RZ ;  /* 0x0000000703037224 */ /* 0x000fca00078e02ff */
[----:B------:R-:W-:-:S07]  /*5f50*/  VIMNMX R0, R0, R3, !PT ;  /* 0x0000000300007248 */ /* 0x000fce0007fe0100 */
.L_x_1411:
[----:B------:R-:W-:Y:S01]  /*5f60*/  SHF.R.S32.HI R3, RZ, 0x1f, R0 ;  /* 0x0000001fff037819 */ /* 0x000fe20000011400 */
[----:B------:R-:W-:Y:S01]  /*5f70*/  BSSY B0, `(.L_x_1415) ;  /* 0x0000027000007945 */ /* 0x000fe20003800000 */
[----:B------:R-:W-:Y:S02]  /*5f80*/  IMAD.MOV.U32 R88, RZ, RZ, RZ ;  /* 0x000000ffff587224 */ /* 0x000fe400078e00ff */
[----:B------:R-:W-:-:S04]  /*5f90*/  LEA.HI R3, R3, R0, RZ, 0x7 ;  /* 0x0000000003037211 */ /* 0x000fc800078f38ff */
[----:B------:R-:W-:-:S04]  /*5fa0*/  SHF.R.S32.HI R3, RZ, 0x7, R3 ;  /* 0x00000007ff037819 */ /* 0x000fc80000011403 */
[----:B------:R-:W-:-:S04]  /*5fb0*/  VIMNMX R9, RZ, R3, !PT ;  /* 0x00000003ff097248 */ /* 0x000fc80007fe0100 */
[----:B------:R-:W-:-:S13]  /*5fc0*/  ISETP.GT.AND P0, PT, R91, R9, PT ;  /* 0x000000095b00720c */ /* 0x000fda0003f04270 */
[----:B------:R-:W-:Y:S05]  /*5fd0*/  @!P0 BRA `(.L_x_1416) ;  /* 0x0000000000808947 */ /* 0x000fea0003800000 */
[----:B------:R-:W2:Y:S01]  /*5fe0*/  LDL R4, [R1+0x4c] ;  /* 0x00004c0001047983 */ /* 0x000ea20000100800 */
[----:B------:R-:W-:Y:S01]  /*5ff0*/  ULDC UR4, c[0x0][0x9f0] ;  /* 0x00027c0000047ab9 */ /* 0x000fe20000000800 */
[----:B--2---:R-:W-:-:S04]  /*6000*/  ISETP.NE.AND P0, PT, R4, RZ, PT ;  /* 0x000000ff0400720c */ /* 0x004fc80003f05270 */
        /* <DEDUP_REMOVED lines=29> */
.L_x_1416:
[----:B------:R-:W-:Y:S05]  /*61e0*/  BSYNC B0 ;  /* 0x0000000000007941 */ /* 0x000fea0003800000 */
.L_x_1415:
        /* <DEDUP_REMOVED lines=18> */
[----:B--2---:R-:W-:-:S05]  /*6310*/  IMAD R0, R0, R88, R9 ;  /* 0x0000005800007224 */ /* 0x004fca00078e0209 */
[----:B------:R0:W-:Y:S01]  /*6320*/  STL [R1+0x38], R0 ;  /* 0x0000380001007387 */ /* 0x0001e20000100800 */
[----:B------:R-:W-:Y:S02]  /*6330*/  VIADDMNMX R88, R0, R88, R91, PT ;  /* 0x0000005800587246 */ /* 0x000fe4000380015b */
[----:B------:R-:W-:Y:S02]  /*6340*/  CS2R R90, SRZ ;  /* 0x00000000005a7805 */ /* 0x000fe4000001ff00 */
[----:B------:R-:W-:-:S13]  /*6350*/  ISETP.GT.AND P1, PT, R88, R0, PT ;  /* 0x000000005800720c */ /* 0x000fda0003f24270 */
[----:B0-----:R-:W-:Y:S05]  /*6360*/  @!P1 BRA `(.L_x_1417) ;  /* 0x000000ec009c9947 */ /* 0x001fea0003800000 */
[----:B------:R-:W-:-:S03]  /*6370*/  UMOV UR4, 0xffffffff ;  /* 0xffffffff00047882 */ /* 0x000fc60000000000 */
[----:B------:R-:W-:Y:S05]  /*6380*/  BRA.DIV UR4, `(.L_x_1418) ;  /* 0x0000018e04cc7947 */ /* 0x000fea000b800000 */
[----:B------:R-:W0:Y:S02]  /*6390*/  S2R R0, SR_TID.X ;  /* 0x0000000000007919 */ /* 0x000e240000002100 */
[----:B0-----:R-:W-:-:S05]  /*63a0*/  VIADD R3, R0, 0xffffff80 ;  /* 0xffffff8000037836 */ /* 0x001fca0000000000 */
[----:B------:R-:W-:-:S04]  /*63b0*/  SHF.R.S32.HI R0, RZ, 0x1f, R3 ;  /* 0x0000001fff007819 */ /* 0x000fc80000011403 */
[----:B------:R-:W-:-:S04]  /*63c0*/  LEA.HI R0, R0, R3, RZ, 0x7 ;  /* 0x0000000300007211 */ /* 0x000fc800078f38ff */
[----:B------:R-:W-:-:S06]  /*63d0*/  SHF.R.S32.HI R0, RZ, 0x7, R0 ;  /* 0x00000007ff007819 */ /* 0x000fcc0000011400 */
[----:B------:R-:W0:Y:S04]  /*63e0*/  SHFL.IDX PT, R0, R0, RZ, 0x1f ;  /* 0x00001fff00007589 */ /* 0x000e2800000e0000 */
[----:B0-----:R1:W-:Y:S02]  /*63f0*/  STL [R1+0x24], R0 ;  /* 0x0000240001007387 */ /* 0x0013e40000100800 */
.L_x_1708:
[----:B------:R-:W1:Y:S01]  /*6400*/  LDL R3, [R1+0x24] ;  /* 0x0000240001037983 */ /* 0x000e620000100800 */
[----:B------:R-:W-:Y:S01]  /*6410*/  BSSY B6, `(.L_x_1419) ;  /* 0x000001b000067945 */ /* 0x000fe20003800000 */
[----:B-1----:R-:W-:-:S05]  /*6420*/  IMAD.HI R0, R3, 0x55555556, RZ ;  /* 0x5555555603007827 */ /* 0x002fca00078e02ff */
[----:B------:R-:W-:-:S05]  /*6430*/  LEA.HI R0, R0, R0, RZ, 0x1 ;  /* 0x0000000000007211 */ /* 0x000fca00078f08ff */
[----:B------:R-:W-:Y:S02]  /*6440*/  IMAD R0, R0, -0x3, R3 ;  /* 0xfffffffd00007824 */ /* 0x000fe400078e0203 */
[----:B------:R-:W-:-:S04]  /*6450*/  VIADD R3, R16, 0x8400 ;  /* 0x0000840010037836 */ /* 0x000fc80000000000 */
[----:B------:R-:W-:Y:S01]  /*6460*/  IMAD R0, R0, 0x2000, R3 ;  /* 0x0000200000007824 */ /* 0x000fe200078e0203 */
[----:B------:R-:W-:-:S04]  /*6470*/  LOP3.LUT P0, RZ, R3, 0x3ff, RZ, 0xc0, !PT ;  /* 0x000003ff03ff7812 */ /* 0x000fc8000780c0ff */
[----:B------:R-:W-:Y:S02]  /*6480*/  SHF.R.U32.HI R0, RZ, 0x4, R0 ;  /* 0x00000004ff007819 */ /* 0x000fe40000011600 */
[----:B------:R-:W-:Y:S02]  /*6490*/  P2R R24, PR, RZ, 0x1 ;  /* 0x00000001ff187803 */ /* 0x000fe40000000000 */
[----:B------:R-:W-:-:S05]  /*64a0*/  LOP3.LUT R28, R0, 0x3fff, RZ, 0xc0, !PT ;  /* 0x00003fff001c7812 */ /* 0x000fca00078ec0ff */
[----:B------:R-:W-:Y:S05]  /*64b0*/  @!P0 BRA `(.L_x_1420) ;  /* 0x0000000000408947 */ /* 0x000fea0003800000 */
        /* <DEDUP_REMOVED lines=16> */
.L_x_1420:
[----:B------:R-:W-:Y:S05]  /*65c0*/  BSYNC B6 ;  /* 0x0000000000067941 */ /* 0x000fea0003800000 */
.L_x_1419:
        /* <DEDUP_REMOVED lines=13> */
.L_x_1424:
[----:B--2---:R2:W3:Y:S02]  /*66a0*/  SYNCS.PHASECHK.TRANS64.TRYWAIT P0, [R16+URZ+0x16800], R3 ;  /* 0x01680003100075a7 */ /* 0x0044e4000800017f */
[----:B---3--:R-:W-:Y:S05]  /*66b0*/  @!P0 NANOSLEEP.SYNCS 0x989680 ;  /* 0x009896800000895d */ /* 0x008fea0003900000 */
[----:B------:R-:W3:Y:S02]  /*66c0*/  @!P0 SYNCS.PHASECHK.TRANS64 P0, [R16+URZ+0x16800], R3 ;  /* 0x01680003100085a7 */ /* 0x000ee4000800007f */
[----:B---3--:R-:W-:Y:S05]  /*66d0*/  @!P0 BRA `(.L_x_1424) ;  /* 0xfffffffc00f08947 */ /* 0x008fea000383ffff */
.L_x_1423:
[----:B------:R-:W-:Y:S05]  /*66e0*/  BSYNC B0 ;  /* 0x0000000000007941 */ /* 0x000fea0003800000 */
.L_x_1422:
[----:B------:R-:W-:Y:S05]  /*66f0*/  BRA `(.L_x_1425) ;  /* 0x0000002c00887947 */ /* 0x000fea0003800000 */
.L_x_1421:
[----:B------:R-:W-:Y:S01]  /*6700*/  ISETP.NE.AND P0, PT, R24, RZ, PT ;  /* 0x000000ff1800720c */ /* 0x000fe20003f05270 */
[----:B------:R-:W-:Y:S01]  /*6710*/  ULDC.64 UR4, c[0x0][0x3f8] ;  /* 0x0000fe0000047ab9 */ /* 0x000fe20000000a00 */
[----:B-----5:R-:W-:Y:S01]  /*6720*/  SHF.R.S32.HI R0, RZ, 0x1f, R2 ;  /* 0x0000001fff007819 */ /* 0x020fe20000011402 */
[----:B------:R-:W-:Y:S01]  /*6730*/  ULDC.64 UR6, c[0x0][0x408] ;  /* 0x0001020000067ab9 */ /* 0x000fe20000000a00 */
[----:B------:R-:W-:Y:S01]  /*6740*/  IMAD.WIDE.U32 R26, R2, UR4, RZ ;  /* 0x00000004021a7c25 */ /* 0x000fe2000f8e00ff */
[----:B------:R-:W-:Y:S03]  /*6750*/  BSSY B6, `(.L_x_1426) ;  /* 0x0000019000067945 */ /* 0x000fe60003800000 */
[C---:B------:R-:W-:Y:S02]  /*6760*/  IMAD R3, R0.reuse, UR4, RZ ;  /* 0x0000000400037c24 */ /* 0x040fe4000f8e02ff */
[----:B------:R-:W-:-:S02]  /*6770*/  IMAD R5, R0, UR6, RZ ;  /* 0x0000000600057c24 */ /* 0x000fc4000f8e02ff */
[C---:B------:R-:W-:Y:S02]  /*6780*/  IMAD R3, R2.reuse, UR5, R3 ;  /* 0x0000000502037c24 */ /* 0x040fe4000f8e0203 */
[C---:B------:R-:W-:Y:S02]  /*6790*/  IMAD R5, R2.reuse, UR7, R5 ;  /* 0x0000000702057c24 */ /* 0x040fe4000f8e0205 */
[----:B------:R-:W-:-:S04]  /*67a0*/  IMAD.WIDE.U32 R24, R2, UR6, RZ ;  /* 0x0000000602187c25 */ /* 0x000fc8000f8e00ff */
[----:B------:R-:W-:Y:S02]  /*67b0*/  IMAD.IADD R31, R3, 0x1, R27 ;  /* 0x00000001031f7824 */ /* 0x000fe400078e021b */
[----:B------:R-:W-:Y:S01]  /*67c0*/  IMAD.IADD R33, R5, 0x1, R25 ;  /* 0x0000000105217824 */ /* 0x000fe200078e0219 */
[----:B------:R-:W-:Y:S06]  /*67d0*/  @!P0 BRA `(.L_x_1427) ;  /* 0x0000000000408947 */ /* 0x000fec0003800000 */
[----:B------:R-:W-:Y:S01]  /*67e0*/  MOV R0, 0x0 ;  /* 0x0000000000007802 */ /* 0x000fe20000000f00 */
[----:B------:R-:W-:Y:S01]  /*67f0*/  ULDC.64 UR4, c[0x4][0xa8] ;  /* 0x01002a0000047ab9 */ /* 0x000fe20000000a00 */
[----:B------:R-:W-:Y:S01]  /*6800*/  ULDC.64 UR6, c[0x4][0xb0] ;  /* 0x01002c0000067ab9 */ /* 0x000fe20000000a00 */
[----:B------:R-:W-:Y:S01]  /*6810*/  IMAD.U32 R4, RZ, RZ, UR4 ;  /* 0x00000004ff047e24 */ /* 0x000fe2000f8e00ff */
[----:B------:R1:W2:Y:S01]  /*6820*/  LDC.64 R2, c[0x4][R0] ;  /* 0x0100000000027b82 */ /* 0x0002a20000000a00 */
        /* <DEDUP_REMOVED lines=8> */
[----:B-1----:R-:W-:-:S07]  /*68b0*/  IMAD.MOV.U32 R13, RZ, RZ, RZ ;  /* 0x000000ffff0d7224 */ /* 0x002fce00078e00ff */
[----:B------:R-:W-:-:S07]  /*68c0*/  LEPC R20, `(.L_x_1427) ;  /* 0x000000001014794e */ /* 0x000fce0000000000 */
[----:B0-2---:R-:W-:Y:S05]  /*68d0*/  CALL.ABS.NOINC R2 ;  /* 0x0000000002007343 */ /* 0x005fea0003c00000 */
.L_x_1427:
[----:B------:R-:W-:Y:S05]  /*68e0*/  BSYNC B6 ;  /* 0x0000000000067941 */ /* 0x000fea0003800000 */
.L_x_1426:
[----:B------:R-:W2:Y:S01]  /*68f0*/  LDL R2, [R1+0x20] ;  /* 0x0000200001027983 */ /* 0x000ea20000100800 */
[----:B------:R-:W-:Y:S01]  /*6900*/  ULDC.U8 UR4, c[0x0][0x410] ;  /* 0x0001040000047ab9 */ /* 0x000fe20000000000 */
[----:B------:R-:W-:Y:S01]  /*6910*/  BSSY B0, `(.L_x_1428) ;  /* 0x00002b8000007945 */ /* 0x000fe20003800000 */
[----:B------:R-:W-:Y:S01]  /*6920*/  ISETP.NE.AND P0, PT, RZ, UR4, PT ;  /* 0x00000004ff007c0c */ /* 0x000fe2000bf05270 */
[----:B--2---:R-:W-:-:S12]  /*6930*/  IMAD.IADD R37, R23, 0x1, R2 ;  /* 0x0000000117257824 */ /* 0x004fd800078e0202 */
[----:B------:R-:W-:Y:S05]  /*6940*/  @!P0 BRA `(.L_x_1429) ;  /* 0x0000001400908947 */ /* 0x000fea0003800000 */
[----:B------:R-:W2:Y:S01]  /*6950*/  LDL R42, [R1+0x1c] ;  /* 0x00001c00012a7983 */ /* 0x000ea20000100800 */
[----:B------:R-:W1:Y:S01]  /*6960*/  LDC R34, c[0x0][0x448] ;  /* 0x00011200ff227b82 */ /* 0x000e620000000800 */
[----:B------:R-:W-:Y:S01]  /*6970*/  ULDC.64 UR4, c[0x0][0x3f8] ;  /* 0x0000fe0000047ab9 */ /* 0x000fe20000000a00 */
[----:B------:R-:W-:Y:S01]  /*6980*/  ULDC.64 UR6, c[0x0][0x408] ;  /* 0x0001020000067ab9 */ /* 0x000fe20000000a00 */
[----:B------:R-:W3:Y:S01]  /*6990*/  S2R R2, SR_TID.X ;  /* 0x0000000000027919 */ /* 0x000ee20000002100 */
[----:B-1----:R-:W-:Y:S01]  /*69a0*/  ISETP.NE.AND P0, PT, R34, 0x1, PT ;  /* 0x000000012200780c */ /* 0x002fe20003f05270 */
[----:B---3--:R-:W-:-:S12]  /*69b0*/  VIADD R20, R2, 0xffffff80 ;  /* 0xffffff8002147836 */ /* 0x008fd80000000000 */
[----:B------:R-:W1:Y:S01]  /*69c0*/  @P0 LDC R0, c[0x0][0x44c] ;  /* 0x00011300ff000b82 */ /* 0x000e620000000800 */
[----:B------:R-:W-:-:S07]  /*69d0*/  SHF.R.S32.HI R2, RZ, 0x1f, R20 ;  /* 0x0000001fff027819 */ /* 0x000fce0000011414 */
[----:B------:R-:W3:Y:S01]  /*69e0*/  @P0 LDC R3, c[0x0][0x450] ;  /* 0x00011400ff030b82 */ /* 0x000ee20000000800 */
[----:B------:R-:W-:-:S04]  /*69f0*/  LEA.HI R2, R2, R20, RZ, 0x2 ;  /* 0x0000001402027211 */ /* 0x000fc800078f10ff */
[----:B------:R-:W-:-:S05]  /*6a00*/  LOP3.LUT R2, R2, 0xfffffffc, RZ, 0xc0, !PT ;  /* 0xfffffffc02027812 */ /* 0x000fca00078ec0ff */
[----:B------:R-:W-:-:S04]  /*6a10*/  IMAD.IADD R2, R20, 0x1, -R2 ;  /* 0x0000000114027824 */ /* 0x000fc800078e0a02 */
[----:B------:R-:W-:-:S04]  /*6a20*/  IMAD R7, R2, 0x60, R37 ;  /* 0x0000006002077824 */ /* 0x000fc800078e0225 */
[----:B-1----:R-:W-:-:S05]  /*6a30*/  @P0 IMAD.HI.U32 R0, R7, R0, RZ ;  /* 0x0000000007000227 */ /* 0x002fca00078e00ff */
[----:B---3--:R-:W-:-:S04]  /*6a40*/  @P0 SHF.R.U32.HI R7, RZ, R3, R0 ;  /* 0x00000003ff070219 */ /* 0x008fc80000011600 */
[----:B------:R-:W-:Y:S01]  /*6a50*/  SHF.R.S32.HI R0, RZ, 0x1f, R7 ;  /* 0x0000001fff007819 */ /* 0x000fe20000011407 */
[----:B------:R-:W-:Y:S02]  /*6a60*/  IMAD.MOV.U32 R4, RZ, RZ, R26 ;  /* 0x000000ffff047224 */ /* 0x000fe400078e001a */
[----:B------:R-:W-:Y:S02]  /*6a70*/  IMAD.MOV.U32 R5, RZ, RZ, R31 ;  /* 0x000000ffff057224 */ /* 0x000fe400078e001f */
[C---:B------:R-:W-:Y:S02]  /*6a80*/  IMAD R6, R0.reuse, UR4, RZ ;  /* 0x0000000400067c24 */ /* 0x040fe4000f8e02ff */
[----:B------:R-:W-:Y:S02]  /*6a90*/  IMAD.MOV.U32 R2, RZ, RZ, R24 ;  /* 0x000000ffff027224 */ /* 0x000fe400078e0018 */
[----:B------:R-:W-:Y:S02]  /*6aa0*/  IMAD.MOV.U32 R3, RZ, RZ, R33 ;  /* 0x000000ffff037224 */ /* 0x000fe400078e0021 */
[----:B------:R-:W-:-:S02]  /*6ab0*/  IMAD R0, R0, UR6, RZ ;  /* 0x0000000600007c24 */ /* 0x000fc4000f8e02ff */
[----:B------:R-:W-:-:S04]  /*6ac0*/  IMAD.WIDE.U32 R4, R7, UR4, R4 ;  /* 0x0000000407047c25 */ /* 0x000fc8000f8e0004 */
[C---:B------:R-:W-:Y:S01]  /*6ad0*/  IMAD R9, R7.reuse, UR5, R6 ;  /* 0x0000000507097c24 */ /* 0x040fe2000f8e0206 */
[----:B------:R-:W-:Y:S01]  /*6ae0*/  ULDC.64 UR4, c[0x0][0x3e8] ;  /* 0x0000fa0000047ab9 */ /* 0x000fe20000000a00 */
[----:B------:R-:W-:-:S04]  /*6af0*/  IMAD.WIDE.U32 R2, R7, UR6, R2 ;  /* 0x0000000607027c25 */ /* 0x000fc8000f8e0002 */
[----:B------:R-:W-:Y:S01]  /*6b00*/  IMAD R7, R7, UR7, R0 ;  /* 0x0000000707077c24 */ /* 0x000fe2000f8e0200 */
[----:B------:R-:W-:Y:S01]  /*6b10*/  ULDC.64 UR6, c[0x0][0x400] ;  /* 0x0001000000067ab9 */ /* 0x000fe20000000a00 */
[----:B------:R-:W-:Y:S01]  /*6b20*/  IMAD.IADD R5, R5, 0x1, R9 ;  /* 0x0000000105057824 */ /* 0x000fe200078e0209 */
[----:B------:R-:W-:Y:S01]  /*6b30*/  LEA R0, P0, R4, UR4, 0x1 ;  /* 0x0000000404007c11 */ /* 0x000fe2000f8008ff */
[----:B------:R-:W-:Y:S01]  /*6b40*/  IMAD.IADD R7, R3, 0x1, R7 ;  /* 0x0000000103077824 */ /* 0x000fe200078e0207 */
[----:B------:R-:W-:Y:S01]  /*6b50*/  LEA R6, P1, R2, UR6, 0x1 ;  /* 0x0000000602067c11 */ /* 0x000fe2000f8208ff */
[----:B------:R-:W-:Y:S01]  /*6b60*/  UMOV UR4, 0xffffffff ;  /* 0xffffffff00047882 */ /* 0x000fe20000000000 */
[----:B------:R-:W-:Y:S02]  /*6b70*/  LEA.HI.X R4, R4, UR5, R5, 0x1, P0 ;  /* 0x0000000504047c11 */ /* 0x000fe400080f0c05 */
[----:B------:R-:W-:Y:S02]  /*6b80*/  LEA.HI.X R7, R2, UR7, R7, 0x1, P1 ;  /* 0x0000000702077c11 */ /* 0x000fe400088f0c07 */
[----:B--2---:R-:W-:Y:S01]  /*6b90*/  SHF.R.S32.HI R39, RZ, 0x1f, R42 ;  /* 0x0000001fff277819 */ /* 0x004fe2000001142a */
[----:B------:R-:W-:Y:S06]  /*6ba0*/  BRA.DIV UR4, `(.L_x_1430) ;  /* 0x0000018a04047947 */ /* 0x000fec000b800000 */
[----:B------:R1:W2:Y:S04]  /*6bb0*/  SHFL.IDX PT, R3, R4, RZ, 0x1c1f ;  /* 0x001c1fff04037589 */ /* 0x0002a800000e0000 */
[----:B------:R1:W3:Y:S04]  /*6bc0*/  SHFL.IDX PT, R2, R0, RZ, 0x1c1f ;  /* 0x001c1fff00027589 */ /* 0x0002e800000e0000 */
[----:B------:R1:W4:Y:S04]  /*6bd0*/  SHFL.IDX PT, R5, R7, RZ, 0x1c1f ;  /* 0x001c1fff07057589 */ /* 0x00032800000e0000 */
[----:B0-----:R1:W0:Y:S02]  /*6be0*/  SHFL.IDX PT, R14, R6, RZ, 0x1c1f ;  /* 0x001c1fff060e7589 */ /* 0x00122400000e0000 */
.L_x_1714:
[----:B------:R-:W-:Y:S01]  /*6bf0*/  IMAD R34, R157, R34, RZ ;  /* 0x000000229d227224 */ /* 0x000fe200078e02ff */
[----:B------:R-:W-:Y:S01]  /*6c00*/  BSSY B1, `(.L_x_1431) ;  /* 0x000001b000017945 */ /* 0x000fe20003800000 */
[----:B------:R-:W-:Y:S02]  /*6c10*/  CS2R R30, SRZ ;  /* 0x00000000001e7805 */ /* 0x000fe4000001ff00 */
[----:B------:R-:W-:Y:S02]  /*6c20*/  CS2R R24, SRZ ;  /* 0x0000000000187805 */ /* 0x000fe4000001ff00 */
[----:B------:R-:W-:Y:S02]  /*6c30*/  CS2R R26, SRZ ;  /* 0x00000000001a7805 */ /* 0x000fe4000001ff00 */
[----:B------:R-:W-:Y:S02]  /*6c40*/  ISETP.GE.AND P0, PT, R37, R34, PT ;  /* 0x000000222500720c */ /* 0x000fe40003f06270 */
[----:B------:R-:W-:-:S11]  /*6c50*/  CS2R R20, SRZ ;  /* 0x0000000000147805 */ /* 0x000fd6000001ff00 */
[----:B------:R-:W-:Y:S05]  /*6c60*/  @P0 BRA `(.L_x_1432) ;  /* 0x0000000000500947 */ /* 0x000fea0003800000 */
[----:B------:R-:W-:Y:S01]  /*6c70*/  ULDC UR4, c[0x0][0x3f4] ;  /* 0x0000fd0000047ab9 */ /* 0x000fe20000000800 */
[----:B------:R-:W-:Y:S02]  /*6c80*/  CS2R R26, SRZ ;  /* 0x00000000001a7805 */ /* 0x000fe4000001ff00 */
[----:B------:R-:W-:Y:S02]  /*6c90*/  ISETP.GE.AND P3, PT, R42, UR4, PT ;  /* 0x000000042a007c0c */ /* 0x000fe4000bf66270 */
[----:B------:R-:W-:Y:S01]  /*6ca0*/  ISETP.GE.AND P2, PT, R154, UR4, PT ;  /* 0x000000049a007c0c */ /* 0x000fe2000bf46270 */
[----:B----4-:R-:W-:-:S10]  /*6cb0*/  IMAD.MOV.U32 R15, RZ, RZ, R5 ;  /* 0x000000ffff0f7224 */ /* 0x010fd400078e0005 */
[C---:B------:R-:W-:Y:S01]  /*6cc0*/  @!P3 IMAD.SHL.U32 R13, R42.reuse, 0x2, RZ ;  /* 0x000000022a0db824 */ /* 0x040fe200078e00ff */
[----:B------:R-:W-:Y:S01]  /*6cd0*/  @!P3 SHF.L.U64.HI R24, R42, 0x1, R39 ;  /* 0x000000012a18b819 */ /* 0x000fe20000010227 */
[----:B--23--:R-:W-:-:S03]  /*6ce0*/  @!P2 IMAD.WIDE R8, R154, 0x2, R2 ;  /* 0x000000029a08a825 */ /* 0x00cfc600078e0202 */
[-C--:B------:R-:W-:Y:S02]  /*6cf0*/  @!P3 IADD3 R2, P0, R2, R13.reuse, RZ ;  /* 0x0000000d0202b210 */ /* 0x080fe40007f1e0ff */
[----:B0-----:R-:W-:Y:S02]  /*6d00*/  @!P3 IADD3 R12, P1, R14, R13, RZ ;  /* 0x0000000d0e0cb210 */ /* 0x001fe40007f3e0ff */
[----:B------:R-:W-:Y:S02]  /*6d10*/  CS2R R30, SRZ ;  /* 0x00000000001e7805 */ /* 0x000fe4000001ff00 */
[----:B------:R-:W-:Y:S01]  /*6d20*/  CS2R R20, SRZ ;  /* 0x0000000000147805 */ /* 0x000fe2000001ff00 */
[--C-:B------:R-:W-:Y:S01]  /*6d30*/  @!P3 IMAD.X R3, R3, 0x1, R24.reuse, P0 ;  /* 0x000000010303b824 */ /* 0x100fe200000e0618 */
[----:B------:R0:W5:Y:S01]  /*6d40*/  @!P2 LD.E.64 R26, desc[UR40][R8.64] ;  /* 0x00000028081aa980 */ /* 0x000162000c101b00 */
[----:B------:R-:W-:Y:S01]  /*6d50*/  @!P3 IMAD.X R13, R5, 0x1, R24, P1 ;  /* 0x00000001050db824 */ /* 0x000fe200008e0618 */
[----:B------:R-:W-:Y:S01]  /*6d60*/  CS2R R24, SRZ ;  /* 0x0000000000187805 */ /* 0x000fe2000001ff00 */
[----:B------:R-:W-:Y:S01]  /*6d70*/  @!P2 IMAD.WIDE R10, R154, 0x2, R14 ;  /* 0x000000029a0aa825 */ /* 0x000fe200078e020e */
[----:B------:R0:W5:Y:S04]  /*6d80*/  @!P3 LD.E.64 R20, desc[UR40][R2.64] ;  /* 0x000000280214b980 */ /* 0x000168000c101b00 */
[----:B------:R0:W5:Y:S04]  /*6d90*/  @!P2 LD.E.64 R30, desc[UR40][R10.64] ;  /* 0x000000280a1ea980 */ /* 0x000168000c101b00 */
[----:B------:R0:W5:Y:S02]  /*6da0*/  @!P3 LD.E.64 R24, desc[UR40][R12.64] ;  /* 0x000000280c18b980 */ /* 0x000164000c101b00 */
.L_x_1432:
[----:B------:R-:W-:Y:S05]  /*6db0*/  BSYNC B1 ;  /* 0x0000000000017941 */ /* 0x000fea0003800000 */
.L_x_1431:
[----:B0----5:R-:W-:Y:S01]  /*6dc0*/  IMAD.MOV.U32 R8, RZ, RZ, R25 ;  /* 0x000000ffff087224 */ /* 0x021fe200078e0019 */
[----:B------:R-:W-:Y:S01]  /*6dd0*/  UMOV UR4, 0xffffffff ;  /* 0xffffffff00047882 */ /* 0x000fe20000000000 */
[----:B---3--:R-:W-:Y:S02]  /*6de0*/  IMAD.MOV.U32 R2, RZ, RZ, R30 ;  /* 0x000000ffff027224 */ /* 0x008fe400078e001e */
[----:B--2---:R-:W-:Y:S01]  /*6df0*/  IMAD.MOV.U32 R3, RZ, RZ, R31 ;  /* 0x000000ffff037224 */ /* 0x004fe200078e001f */
[----:B------:R-:W-:Y:S01]  /*6e00*/  PRMT R35, R35, 0x5410, R8 ;  /* 0x0000541023237816 */ /* 0x000fe20000000008 */
[----:B----4-:R-:W-:Y:S02]  /*6e10*/  IMAD.MOV.U32 R5, RZ, RZ, R24 ;  /* 0x000000ffff057224 */ /* 0x010fe400078e0018 */
        /* <DEDUP_REMOVED lines=8> */
[----:B------:R-:W-:Y:S02]  /*6ea0*/  CS2R R8, SRZ ;  /* 0x0000000000087805 */ /* 0x000fe4000001ff00 */
[----:B------:R-:W-:Y:S02]  /*6eb0*/  PRMT R41, R2, 0x7610, R41 ;  /* 0x0000761002297816 */ /* 0x000fe40000000029 */
[----:B------:R-:W-:Y:S01]  /*6ec0*/  PRMT R48, R5, 0x7610, R48 ;  /* 0x0000761005307816 */ /* 0x000fe20000000030 */
[----:B------:R-:W-:Y:S06]  /*6ed0*/  BRA.DIV UR4, `(.L_x_1433) ;  /* 0x0000018604a87947 */ /* 0x000fec000b800000 */
[----:B------:R0:W2:Y:S04]  /*6ee0*/  SHFL.IDX PT, R3, R4, 0x1, 0x1c1f ;  /* 0x003c1f0004037f89 */ /* 0x0000a800000e0000 */
[----:B------:R0:W3:Y:S04]  /*6ef0*/  SHFL.IDX PT, R2, R0, 0x1, 0x1c1f ;  /* 0x003c1f0000027f89 */ /* 0x0000e800000e0000 */
[----:B------:R0:W4:Y:S04]  /*6f00*/  SHFL.IDX PT, R5, R7, 0x1, 0x1c1f ;  /* 0x003c1f0007057f89 */ /* 0x00012800000e0000 */
[----:B------:R0:W0:Y:S02]  /*6f10*/  SHFL.IDX PT, R14, R6, 0x1, 0x1c1f ;  /* 0x003c1f00060e7f89 */ /* 0x00002400000e0000 */
.L_x_1720:
[----:B01----:R-:W5:Y:S04]  /*6f20*/  LDL R4, [R1+0x58] ;  /* 0x0000580001047983 */ /* 0x003f680000100800 */
[----:B------:R-:W2:Y:S01]  /*6f30*/  LDL R40, [R1+0x40] ;  /* 0x0000400001287983 */ /* 0x000ea20000100800 */
[----:B------:R-:W-:Y:S01]  /*6f40*/  VIADD R37, R37, 0x60 ;  /* 0x0000006025257836 */ /* 0x000fe20000000000 */
[----:B------:R-:W-:Y:S01]  /*6f50*/  BSSY B1, `(.L_x_1434) ;  /* 0x000001f000017945 */ /* 0x000fe20003800000 */
[----:B------:R-:W-:Y:S02]  /*6f60*/  CS2R R12, SRZ ;  /* 0x00000000000c7805 */ /* 0x000fe4000001ff00 */
[----:B------:R-:W-:Y:S02]  /*6f70*/  CS2R R32, SRZ ;  /* 0x0000000000207805 */ /* 0x000fe4000001ff00 */
[----:B------:R-:W-:-:S02]  /*6f80*/  CS2R R10, SRZ ;  /* 0x00000000000a7805 */ /* 0x000fc4000001ff00 */
[----:B------:R-:W-:Y:S02]  /*6f90*/  ISETP.GE.AND P0, PT, R37, R34, PT ;  /* 0x000000222500720c */ /* 0x000fe40003f06270 */
[----:B-----5:R-:W-:-:S04]  /*6fa0*/  LEA.HI R0, R4, R4, RZ, 0x1 ;  /* 0x0000000404007211 */ /* 0x020fc800078f08ff */
[----:B------:R-:W-:Y:S01]  /*6fb0*/  LOP3.LUT R0, R0, 0xfffffffe, RZ, 0xc0, !PT ;  /* 0xfffffffe00007812 */ /* 0x000fe200078ec0ff */
[----:B--2---:R-:W-:-:S04]  /*6fc0*/  IMAD.SHL.U32 R38, R40, 0x40, RZ ;  /* 0x0000004028267824 */ /* 0x004fc800078e00ff */
[----:B------:R-:W-:-:S05]  /*6fd0*/  IMAD.IADD R0, R4, 0x1, -R0 ;  /* 0x0000000104007824 */ /* 0x000fca00078e0a00 */
[----:B------:R-:W-:Y:S01]  /*6fe0*/  SHF.L.U32 R37, R0, 0x1f, RZ ;  /* 0x0000001f00257819 */ /* 0x000fe200000006ff */
[----:B------:R-:W-:Y:S06]  /*6ff0*/  @P0 BRA `(.L_x_1435) ;  /* 0x0000000000500947 */ /* 0x000fec0003800000 */
[----:B------:R-:W-:Y:S01]  /*7000*/  ULDC UR4, c[0x0][0x3f4] ;  /* 0x0000fd0000047ab9 */ /* 0x000fe20000000800 */
[----:B------:R-:W-:Y:S02]  /*7010*/  CS2R R32, SRZ ;  /* 0x0000000000207805 */ /* 0x000fe4000001ff00 */
[----:B------:R-:W-:Y:S02]  /*7020*/  ISETP.GE.AND P3, PT, R42, UR4, PT ;  /* 0x000000042a007c0c */ /* 0x000fe4000bf66270 */
[----:B------:R-:W-:Y:S01]  /*7030*/  ISETP.GE.AND P2, PT, R154, UR4, PT ;  /* 0x000000049a007c0c */ /* 0x000fe2000bf46270 */
[----:B----4-:R-:W-:Y:S01]  /*7040*/  IMAD.MOV.U32 R15, RZ, RZ, R5 ;  /* 0x000000ffff0f7224 */ /* 0x010fe200078e0005 */
[----:B------:R-:W-:-:S09]  /*7050*/  CS2R R10, SRZ ;  /* 0x00000000000a7805 */ /* 0x000fd2000001ff00 */
[C---:B------:R-:W-:Y:S01]  /*7060*/  @!P3 IMAD.SHL.U32 R9, R42.reuse, 0x2, RZ ;  /* 0x000000022a09b824 */ /* 0x040fe200078e00ff */
[----:B------:R-:W-:Y:S01]  /*7070*/  @!P3 SHF.L.U64.HI R0, R42, 0x1, R39 ;  /* 0x000000012a00b819 */ /* 0x000fe20000010227 */
[----:B---3--:R-:W-:-:S03]  /*7080*/  @!P2 IMAD.WIDE R6, R154, 0x2, R2 ;  /* 0x000000029a06a825 */ /* 0x008fc600078e0202 */
[-C--:B------:R-:W-:Y:S02]  /*7090*/  @!P3 IADD3 R2, P0, R2, R9.reuse, RZ ;  /* 0x000000090202b210 */ /* 0x080fe40007f1e0ff */
[----:B------:R-:W-:Y:S02]  /*70a0*/  @!P3 IADD3 R4, P1, R14, R9, RZ ;  /* 0x000000090e04b210 */ /* 0x000fe40007f3e0ff */
[----:B------:R-:W-:Y:S02]  /*70b0*/  CS2R R8, SRZ ;  /* 0x0000000000087805 */ /* 0x000fe4000001ff00 */
[----:B------:R-:W-:Y:S01]  /*70c0*/  CS2R R12, SRZ ;  /* 0x00000000000c7805 */ /* 0x000fe2000001ff00 */
[----:B------:R-:W-:Y:S01]  /*70d0*/  @!P2 IMAD.WIDE R14, R154, 0x2, R14 ;  /* 0x000000029a0ea825 */ /* 0x000fe200078e020e */
[----:B------:R0:W5:Y:S03]  /*70e0*/  @!P2 LD.E.64 R32, desc[UR40][R6.64] ;  /* 0x000000280620a980 */ /* 0x000166000c101b00 */
[--C-:B------:R-:W-:Y:S01]  /*70f0*/  @!P3 IMAD.X R3, R3, 0x1, R0.reuse, P0 ;  /* 0x000000010303b824 */ /* 0x100fe200000e0600 */
[----:B------:R0:W5:Y:S01]  /*7100*/  @!P2 LD.E.64 R8, desc[UR40][R14.64] ;  /* 0x000000280e08a980 */ /* 0x000162000c101b00 */
[----:B------:R-:W-:-:S03]  /*7110*/  @!P3 IMAD.X R5, R5, 0x1, R0, P1 ;  /* 0x000000010505b824 */ /* 0x000fc600008e0600 */
[----:B------:R0:W5:Y:S04]  /*7120*/  @!P3 LD.E.64 R10, desc[UR40][R2.64] ;  /* 0x00000028020ab980 */ /* 0x000168000c101b00 */
[----:B------:R0:W5:Y:S02]  /*7130*/  @!P3 LD.E.64 R12, desc[UR40][R4.64] ;  /* 0x00000028040cb980 */ /* 0x000164000c101b00 */
.L_x_1435:
[----:B------:R-:W-:Y:S05]  /*7140*/  BSYNC B1 ;  /* 0x0000000000017941 */ /* 0x000fea0003800000 */
.L_x_1434:
[----:B0-----:R-:W0:Y:S01]  /*7150*/  S2R R6, SR_TID.X ;  /* 0x0000000000067919 */ /* 0x001e220000002100 */
[----:B------:R-:W1:Y:S01]  /*7160*/  SYNCS.PHASECHK.TRANS64.TRYWAIT P0, [R16+URZ+0x16800], R37 ;  /* 0x01680025100075a7 */ /* 0x000e62000800017f */
[----:B------:R-:W-:Y:S01]  /*7170*/  LOP3.LUT R3, R38, 0x1c0, RZ, 0xc0, !PT ;  /* 0x000001c026037812 */ /* 0x000fe200078ec0ff */
[----:B---3-5:R-:W-:Y:S01]  /*7180*/  IMAD.MOV.U32 R2, RZ, RZ, R8 ;  /* 0x000000ffff027224 */ /* 0x028fe200078e0008 */
[----:B------:R-:W-:Y:S01]  /*7190*/  BSSY B1, `(.L_x_1436) ;  /* 0x000001e000017945 */ /* 0x000fe20003800000 */
[----:B------:R-:W-:Y:S01]  /*71a0*/  IMAD R34, R29, -0xc0, R34 ;  /* 0xffffff401d227824 */ /* 0x000fe200078e0222 */
[----:B------:R-:W-:Y:S01]  /*71b0*/  LOP3.LUT R0, R3, 0x18, R18, 0xf8, !PT ;  /* 0x0000001803007812 */ /* 0x000fe200078ef812 */
[----:B----4-:R-:W-:Y:S01]  /*71c0*/  IMAD.MOV.U32 R5, RZ, RZ, R32 ;  /* 0x000000ffff057224 */ /* 0x010fe200078e0020 */
[----:B------:R-:W-:Y:S01]  /*71d0*/  SHF.R.U32.HI R3, RZ, 0x3, R3 ;  /* 0x00000003ff037819 */ /* 0x000fe20000011603 */
[----:B------:R-:W-:Y:S01]  /*71e0*/  IMAD.MOV.U32 R4, RZ, RZ, R13 ;  /* 0x000000ffff047224 */ /* 0x000fe200078e000d */
[----:B------:R-:W-:Y:S01]  /*71f0*/  PRMT R29, R2, 0x7610, R29 ;  /* 0x00007610021d7816 */ /* 0x000fe2000000001d */
[----:B------:R-:W-:Y:S01]  /*7200*/  IMAD.MOV.U32 R2, RZ, RZ, R9 ;  /* 0x000000ffff027224 */ /* 0x000fe200078e0009 */
[----:B------:R-:W-:Y:S01]  /*7210*/  LOP3.LUT R0, R0, R3, RZ, 0x3c, !PT ;  /* 0x0000000300007212 */ /* 0x000fe200078e3cff */
[----:B------:R-:W-:Y:S01]  /*7220*/  IMAD.MOV.U32 R3, RZ, RZ, R12 ;  /* 0x000000ffff037224 */ /* 0x000fe200078e000c */
[----:B------:R-:W-:-:S02]  /*7230*/  PRMT R29, R29, 0x5410, R5 ;  /* 0x000054101d1d7816 */ /* 0x000fc40000000005 */
[----:B------:R-:W-:Y:S02]  /*7240*/  PRMT R15, R2, 0x7610, R15 ;  /* 0x00007610020f7816 */ /* 0x000fe4000000000f */
[----:B------:R-:W-:Y:S01]  /*7250*/  PRMT R3, R3, 0x5410, R4 ;  /* 0x0000541003037816 */ /* 0x000fe20000000004 */
[----:B------:R-:W-:Y:S01]  /*7260*/  IMAD.MOV.U32 R4, RZ, RZ, R10 ;  /* 0x000000ffff047224 */ /* 0x000fe200078e000a */
[----:B------:R-:W-:Y:S02]  /*7270*/  VIMNMX R34, R34, 0xc0, PT ;  /* 0x000000c022227848 */ /* 0x000fe40003fe0100 */
[----:B------:R-:W-:Y:S02]  /*7280*/  LOP3.LUT P2, RZ, R40, 0x4, RZ, 0xc0, !PT ;  /* 0x0000000428ff7812 */ /* 0x000fe4000784c0ff */
[----:B------:R-:W-:Y:S02]  /*7290*/  PRMT R14, R4, 0x7610, R14 ;  /* 0x00007610040e7816 */ /* 0x000fe4000000000e */
[----:B------:R-:W-:Y:S01]  /*72a0*/  ISETP.GE.AND P1, PT, R23, R34, PT ;  /* 0x000000221700720c */ /* 0x000fe20003f26270 */
[----:B0-----:R-:W-:-:S05]  /*72b0*/  VIADD R7, R6, 0xffffff80 ;  /* 0xffffff8006077836 */ /* 0x001fca0000000000 */
[----:B------:R-:W-:-:S04]  /*72c0*/  SHF.R.S32.HI R6, RZ, 0x1f, R7 ;  /* 0x0000001fff067819 */ /* 0x000fc80000011407 */
[----:B------:R-:W-:-:S04]  /*72d0*/  LEA.HI R6, R6, R7, RZ, 0x5 ;  /* 0x0000000706067211 */ /* 0x000fc800078f28ff */
[----:B------:R-:W-:-:S05]  /*72e0*/  SHF.R.S32.HI R6, RZ, 0x5, R6 ;  /* 0x00000005ff067819 */ /* 0x000fca0000011406 */
[----:B------:R-:W-:Y:S02]  /*72f0*/  IMAD R5, R6, 0x200, R0 ;  /* 0x0000020006057824 */ /* 0x000fe400078e0200 */
[----:B------:R-:W-:Y:S02]  /*7300*/  IMAD.MOV.U32 R0, RZ, RZ, R33 ;  /* 0x000000ffff007224 */ /* 0x000fe400078e0021 */
[----:B------:R-:W-:Y:S02]  /*7310*/  IMAD R2, R5, 0x2, R16 ;  /* 0x0000000205027824 */ /* 0x000fe400078e0210 */
[----:B------:R-:W-:Y:S01]  /*7320*/  IMAD.MOV.U32 R5, RZ, RZ, R11 ;  /* 0x000000ffff057224 */ /* 0x000fe200078e000b */
[----:B------:R-:W-:Y:S01]  /*7330*/  PRMT R15, R15, 0x5410, R0 ;  /* 0x000054100f0f7816 */ /* 0x000fe20000000000 */
[C---:B------:R-:W-:Y:S02]  /*7340*/  VIADD R4, R2.reuse, 0x8400 ;  /* 0x0000840002047836 */ /* 0x040fe40000000000 */
[----:B------:R-:W-:Y:S01]  /*7350*/  VIADD R0, R2, 0x8440 ;  /* 0x0000844002007836 */ /* 0x000fe20000000000 */
[----:B-1----:R-:W-:Y:S06]  /*7360*/  @!P0 BRA `(.L_x_1437) ;  /* 0x0000018000f48947 */ /* 0x002fec0003800000 */
.L_x_1721:
[----:B------:R-:W-:Y:S05]  /*7370*/  BSYNC B1 ;  /* 0x0000000000017941 */ /* 0x000fea0003800000 */
.L_x_1436:
[----:B------:R-:W-:Y:S01]  /*7380*/  BSSY B1, `(.L_x_1438) ;  /* 0x0000060000017945 */ /* 0x000fe20003800000 */
[----:B------:R-:W-:Y:S01]  /*7390*/  PRMT R14, R14, 0x5410, R5 ;  /* 0x000054100e0e7816 */ /* 0x000fe20000000005 */
[----:B------:R-:W-:Y:S02]  /*73a0*/  @P2 VIADD R0, R4, 0xffffffc0 ;  /* 0xffffffc004002836 */ /* 0x000fe40000000000 */
[----:B------:R-:W-:Y:S05]  /*73b0*/  @P1 BRA `(.L_x_1439) ;  /* 0x0000000400701947 */ /* 0x000fea0003800000 */
[----:B------:R-:W2:Y:S01]  /*73c0*/  LDL R6, [R1+0x1c] ;  /* 0x00001c0001067983 */ /* 0x000ea20000100800 */
[----:B------:R-:W1:Y:S01]  /*73d0*/  LDC R5, c[0x0][0x3f4] ;  /* 0x0000fd00ff057b82 */ /* 0x000e620000000800 */
[----:B------:R-:W-:Y:S01]  /*73e0*/  BSSY B2, `(.L_x_1440) ;  /* 0x000002e000027945 */ /* 0x000fe20003800000 */
[-C--:B-1----:R-:W-:Y:S02]  /*73f0*/  ISETP.GE.AND P0, PT, R154, R5.reuse, PT ;  /* 0x000000059a00720c */ /* 0x082fe40003f06270 */
[----:B--2---:R-:W-:-:S11]  /*7400*/  ISETP.GE.AND P1, PT, R6, R5, PT ;  /* 0x000000050600720c */ /* 0x004fd60003f26270 */
[----:B------:R-:W-:Y:S05]  /*7410*/  @P0 BRA `(.L_x_1441) ;  /* 0x0000000000a80947 */ /* 0x000fea0003800000 */
[----:B------:R-:W1:Y:S01]  /*7420*/  LDS.128 R4, [R2+0x8400] ;  /* 0x0084000002047984 */ /* 0x000e620000000c00 */
[----:B------:R-:W-:Y:S01]  /*7430*/  SHF.R.U32.HI R40, RZ, 0x10, R31 ;  /* 0x00000010ff287819 */ /* 0x000fe2000001161f */
[----:B------:R-:W-:Y:S01]  /*7440*/  HADD2.F32 R39, -RZ, R36.H1_H1 ;  /* 0x30000024ff277230 */ /* 0x000fe20000004100 */
[----:B------:R-:W-:Y:S01]  /*7450*/  SHF.R.U32.HI R38, RZ, 0x10, R27 ;  /* 0x00000010ff267819 */ /* 0x000fe2000001161b */
[----:B0-----:R-:W-:Y:S01]  /*7460*/  HADD2.F32 R37, -RZ, R41.H0_H0 ;  /* 0x20000029ff257230 */ /* 0x001fe20000004100 */
[----:B------:R-:W-:Y:S01]  /*7470*/  SHF.R.U64 R45, R30, 0x10, R31 ;  /* 0x000000101e2d7819 */ /* 0x000fe2000000121f */
[----:B------:R-:W-:Y:S01]  /*7480*/  HADD2.F32 R40, -RZ, R40.H0_H0 ;  /* 0x20000028ff287230 */ /* 0x000fe20000004100 */
[----:B------:R-:W-:Y:S01]  /*7490*/  SHF.R.U64 R46, R26, 0x10, R27 ;  /* 0x000000101a2e7819 */ /* 0x000fe2000000121b */
[----:B------:R-:W-:Y:S02]  /*74a0*/  HADD2.F32 R38, -RZ, R38.H0_H0 ;  /* 0x20000026ff267230 */ /* 0x000fe40000004100 */
[----:B-1----:R-:W-:-:S02]  /*74b0*/  HADD2.F32 R30, -RZ, R7.H0_H0 ;  /* 0x20000007ff1e7230 */ /* 0x002fc40000004100 */
[----:B------:R-:W-:Y:S02]  /*74c0*/  HADD2.F32 R31, -RZ, R7.H1_H1 ;  /* 0x30000007ff1f7230 */ /* 0x000fe40000004100 */
[--C-:B------:R-:W-:Y:S02]  /*74d0*/  HADD2.F32 R7, -RZ, R4.reuse.H0_H0 ;  /* 0x20000004ff077230 */ /* 0x100fe40000004100 */
[----:B------:R-:W-:Y:S02]  /*74e0*/  HADD2.F32 R4, -RZ, R4.H1_H1 ;  /* 0x30000004ff047230 */ /* 0x000fe40000004100 */
[C---:B------:R-:W-:Y:S01]  /*74f0*/  FMUL.FTZ R41, R31.reuse, R40 ;  /* 0x000000281f297220 */ /* 0x040fe20000410000 */
[----:B------:R-:W-:Y:S01]  /*7500*/  FMUL.FTZ R31, R31, R38 ;  /* 0x000000261f1f7220 */ /* 0x000fe20000410000 */
[--C-:B------:R-:W-:Y:S02]  /*7510*/  HADD2.F32 R26, -RZ, R6.reuse.H0_H0 ;  /* 0x20000006ff1a7230 */ /* 0x100fe40000004100 */
[----:B------:R-:W-:Y:S01]  /*7520*/  FMUL.FTZ R42, R4, R39 ;  /* 0x00000027042a7220 */ /* 0x000fe20000410000 */
[----:B------:R-:W-:-:S02]  /*7530*/  HADD2.F32 R27, -RZ, R6.H1_H1 ;  /* 0x30000006ff1b7230 */ /* 0x000fc40000004100 */
[C---:B------:R-:W-:Y:S01]  /*7540*/  FFMA.FTZ R43, R30.reuse, R38, -R41 ;  /* 0x000000261e2b7223 */ /* 0x040fe20000010829 */
[--C-:B------:R-:W-:Y:S02]  /*7550*/  HADD2.F32 R6, -RZ, R5.reuse.H0_H0 ;  /* 0x20000005ff067230 */ /* 0x100fe40000004100 */
[----:B------:R-:W-:Y:S01]  /*7560*/  FFMA.FTZ R44, R30, R40, R31 ;  /* 0x000000281e2c7223 */ /* 0x000fe2000001001f */
[-C--:B------:R-:W-:Y:S01]  /*7570*/  FMUL.FTZ R38, R4, R37.reuse ;  /* 0x0000002504267220 */ /* 0x080fe20000410000 */
[C---:B------:R-:W-:Y:S01]  /*7580*/  FFMA.FTZ R42, R7.reuse, R37, -R42 ;  /* 0x00000025072a7223 */ /* 0x040fe2000001082a */
[----:B------:R-:W-:Y:S02]  /*7590*/  HADD2.F32 R5, -RZ, R5.H1_H1 ;  /* 0x30000005ff057230 */ /* 0x000fe40000004100 */
[--C-:B------:R-:W-:Y:S02]  /*75a0*/  HADD2.F32 R37, -RZ, R47.reuse.H0_H0 ;  /* 0x2000002fff257230 */ /* 0x100fe40000004100 */
[----:B------:R-:W-:Y:S01]  /*75b0*/  FFMA.FTZ R39, R7, R39, R38 ;  /* 0x0000002707277223 */ /* 0x000fe20000010026 */
[----:B------:R-:W-:-:S02]  /*75c0*/  HADD2.F32 R30, -RZ, R47.H1_H1 ;  /* 0x3000002fff1e7230 */ /* 0x000fc40000004100 */
[----:B------:R-:W-:Y:S02]  /*75d0*/  HADD2.F32 R31, -RZ, R45.H0_H0 ;  /* 0x2000002dff1f7230 */ /* 0x000fe40000004100 */
[C---:B------:R-:W-:Y:S01]  /*75e0*/  FMUL.FTZ R41, R27.reuse, R37 ;  /* 0x000000251b297220 */ /* 0x040fe20000410000 */
[----:B------:R-:W-:Y:S02]  /*75f0*/  HADD2.F32 R4, -RZ, R46.H0_H0 ;  /* 0x2000002eff047230 */ /* 0x000fe40000004100 */
[-C--:B------:R-:W-:Y:S01]  /*7600*/  FMUL.FTZ R40, R27, R30.reuse ;  /* 0x0000001e1b287220 */ /* 0x080fe20000410000 */
[C---:B------:R-:W-:Y:S01]  /*7610*/  FMUL.FTZ R7, R5.reuse, R31 ;  /* 0x0000001f05077220 */ /* 0x040fe20000410000 */
[C---:B------:R-:W-:Y:S01]  /*7620*/  FFMA.FTZ R41, R26.reuse, R30, -R41 ;  /* 0x0000001e1a297223 */ /* 0x040fe20000010829 */
[-C--:B------:R-:W-:Y:S01]  /*7630*/  FMUL.FTZ R38, R5, R4.reuse ;  /* 0x0000000405267220 */ /* 0x080fe20000410000 */
[----:B------:R-:W-:Y:S01]  /*7640*/  FFMA.FTZ R40, R26, R37, R40 ;  /* 0x000000251a287223 */ /* 0x000fe20000010028 */
[----:B------:R-:W-:Y:S01]  /*7650*/  FFMA.FTZ R5, R6, R4, -R7 ;  /* 0x0000000406057223 */ /* 0x000fe20000010807 */
[----:B------:R-:W-:Y:S01]  /*7660*/  F2FP.F16.F32.PACK_AB R7, R44, R43 ;  /* 0x0000002b2c07723e */ /* 0x000fe200000000ff */
[----:B------:R-:W-:Y:S01]  /*7670*/  FFMA.FTZ R38, R6, R31, R38 ;  /* 0x0000001f06267223 */ /* 0x000fe20000010026 */
[----:B------:R-:W-:-:S02]  /*7680*/  F2FP.F16.F32.PACK_AB R4, R39, R42 ;  /* 0x0000002a2704723e */ /* 0x000fc400000000ff */
[----:B------:R-:W-:Y:S02]  /*7690*/  F2FP.F16.F32.PACK_AB R6, R40, R41 ;  /* 0x000000292806723e */ /* 0x000fe400000000ff */
[----:B------:R-:W-:-:S05]  /*76a0*/  F2FP.F16.F32.PACK_AB R5, R38, R5 ;  /* 0x000000052605723e */ /* 0x000fca00000000ff */
[----:B------:R1:W-:Y:S02]  /*76b0*/  STS.128 [R2+0x8400], R4 ;  /* 0x0084000402007388 */ /* 0x0003e40000000c00 */
.L_x_1441:
[----:B------:R-:W-:Y:S05]  /*76c0*/  BSYNC B2 ;  /* 0x0000000000027941 */ /* 0x000fea0003800000 */
.L_x_1440:
[----:B------:R-:W-:Y:S05]  /*76d0*/  @P1 BRA `(.L_x_1439) ;  /* 0x0000000000a81947 */ /* 0x000fea0003800000 */
[----:B-1----:R-:W1:Y:S01]  /*76e0*/  LDS.128 R4, [R0] ;  /* 0x0000000000047984 */ /* 0x002e620000000c00 */
[----:B------:R-:W-:Y:S01]  /*76f0*/  SHF.R.U32.HI R30, RZ, 0x10, R25 ;  /* 0x00000010ff1e7819 */ /* 0x000fe20000011619 */
[----:B------:R-:W-:Y:S01]  /*7700*/  HADD2.F32 R26, -RZ, R48.H0_H0 ;  /* 0x20000030ff1a7230 */ /* 0x000fe20000004100 */
[----:B------:R-:W-:Y:S01]  /*7710*/  SHF.R.U32.HI R27, RZ, 0x10, R21 ;  /* 0x00000010ff1b7819 */ /* 0x000fe20000011615 */
[----:B------:R-:W-:Y:S01]  /*7720*/  HADD2.F32 R36, -RZ, R36.H0_H0 ;  /* 0x20000024ff247230 */ /* 0x000fe20000004100 */
[----:B------:R-:W-:Y:S01]  /*7730*/  SHF.R.U64 R39, R24, 0x10, R25 ;  /* 0x0000001018277819 */ /* 0x000fe20000001219 */
[----:B------:R-:W-:Y:S01]  /*7740*/  HADD2.F32 R30, -RZ, R30.H0_H0 ;  /* 0x2000001eff1e7230 */ /* 0x000fe20000004100 */
[----:B------:R-:W-:Y:S01]  /*7750*/  SHF.R.U64 R41, R20, 0x10, R21 ;  /* 0x0000001014297819 */ /* 0x000fe20000001215 */
[----:B------:R-:W-:Y:S02]  /*7760*/  HADD2.F32 R27, -RZ, R27.H0_H0 ;  /* 0x2000001bff1b7230 */ /* 0x000fe40000004100 */
[----:B-1----:R-:W-:-:S02]  /*7770*/  HADD2.F32 R25, -RZ, R7.H1_H1 ;  /* 0x30000007ff197230 */ /* 0x002fc40000004100 */
[----:B------:R-:W-:Y:S02]  /*7780*/  HADD2.F32 R24, -RZ, R7.H0_H0 ;  /* 0x20000007ff187230 */ /* 0x000fe40000004100 */
[--C-:B------:R-:W-:Y:S02]  /*7790*/  HADD2.F32 R7, -RZ, R4.reuse.H0_H0 ;  /* 0x20000004ff077230 */ /* 0x100fe40000004100 */
[CC--:B------:R-:W-:Y:S01]  /*77a0*/  FMUL.FTZ R31, R25.reuse, R30.reuse ;  /* 0x0000001e191f7220 */ /* 0x0c0fe20000410000 */
[----:B------:R-:W-:Y:S01]  /*77b0*/  FMUL.FTZ R25, R25, R27 ;  /* 0x0000001b19197220 */ /* 0x000fe20000410000 */
[----:B------:R-:W-:Y:S02]  /*77c0*/  HADD2.F32 R4, -RZ, R4.H1_H1 ;  /* 0x30000004ff047230 */ /* 0x000fe40000004100 */
[--C-:B------:R-:W-:Y:S02]  /*77d0*/  HADD2.F32 R20, -RZ, R6.reuse.H0_H0 ;  /* 0x20000006ff147230 */ /* 0x100fe40000004100 */
[----:B------:R-:W-:Y:S01]  /*77e0*/  FFMA.FTZ R40, R24, R30, R25 ;  /* 0x0000001e18287223 */ /* 0x000fe20000010019 */
[----:B------:R-:W-:-:S02]  /*77f0*/  HADD2.F32 R21, -RZ, R6.H1_H1 ;  /* 0x30000006ff157230 */ /* 0x000fc40000004100 */
[----:B------:R-:W-:Y:S01]  /*7800*/  FMUL.FTZ R38, R4, R36 ;  /* 0x0000002404267220 */ /* 0x000fe20000410000 */
[----:B------:R-:W-:Y:S02]  /*7810*/  HADD2.F32 R25, -RZ, R35.H1_H1 ;  /* 0x30000023ff197230 */ /* 0x000fe40000004100 */
[----:B0-----:R-:W-:Y:S01]  /*7820*/  FFMA.FTZ R37, R24, R27, -R31 ;  /* 0x0000001b18257223 */ /* 0x001fe2000001081f */
[----:B------:R-:W-:Y:S02]  /*7830*/  HADD2.F32 R6, -RZ, R5.H0_H0 ;  /* 0x20000005ff067230 */ /* 0x000fe40000004100 */
[-C--:B------:R-:W-:Y:S01]  /*7840*/  FMUL.FTZ R30, R4, R26.reuse ;  /* 0x0000001a041e7220 */ /* 0x080fe20000410000 */
[----:B------:R-:W-:Y:S02]  /*7850*/  HADD2.F32 R35, -RZ, R35.H0_H0 ;  /* 0x20000023ff237230 */ /* 0x000fe40000004100 */
[----:B------:R-:W-:Y:S01]  /*7860*/  FFMA.FTZ R38, R7, R26, -R38 ;  /* 0x0000001a07267223 */ /* 0x000fe20000010826 */
[----:B------:R-:W-:-:S02]  /*7870*/  HADD2.F32 R5, -RZ, R5.H1_H1 ;  /* 0x30000005ff057230 */ /* 0x000fc40000004100 */
[----:B------:R-:W-:Y:S01]  /*7880*/  FFMA.FTZ R27, R7, R36, R30 ;  /* 0x00000024071b7223 */ /* 0x000fe2000001001e */
        /* <DEDUP_REMOVED lines=14> */
[----:B------:R2:W-:Y:S02]  /*7970*/  STS.128 [R0], R4 ;  /* 0x0000000400007388 */ /* 0x0005e40000000c00 */
.L_x_1439:
[----:B------:R-:W-:Y:S05]  /*7980*/  BSYNC B1 ;  /* 0x0000000000017941 */ /* 0x000fea0003800000 */
.L_x_1438:
[----:B-12---:R-:W-:-:S05]  /*7990*/  VIADD R4, R23, 0x60 ;  /* 0x0000006017047836 */ /* 0x006fca0000000000 */
[----:B------:R-:W-:-:S13]  /*79a0*/  ISETP.GE.AND P0, PT, R4, R34, PT ;  /* 0x000000220400720c */ /* 0x000fda0003f06270 */
        /* <DEDUP_REMOVED lines=9> */
[--C-:B------:R-:W-:Y:S01]  /*7a40*/  HADD2.F32 R24, -RZ, R29.reuse.H1_H1 ;  /* 0x3000001dff187230 */ /* 0x100fe20000004100 */
[--C-:B------:R-:W-:Y:S01]  /*7a50*/  SHF.R.U32.HI R25, RZ, 0x10, R33.reuse ;  /* 0x00000010ff197819 */ /* 0x100fe20000011621 */
        /* <DEDUP_REMOVED lines=15> */
[----:B------:R-:W-:Y:S02]  /*7b50*/  HADD2.F32 R21, -RZ, R15.H0_H0 ;  /* 0x2000000fff157230 */ /* 0x000fe40000004100 */
[----:B------:R-:W-:Y:S01]  /*7b60*/  FFMA.FTZ R27, R20, R25, -R27 ;  /* 0x00000019141b7223 */ /* 0x000fe2000001081b */
[----:B------:R-:W-:Y:S02]  /*7b70*/  HADD2.F32 R6, -RZ, R5.H0_H0 ;  /* 0x20000005ff067230 */ /* 0x000fe40000004100 */
[-C--:B------:R-:W-:Y:S01]  /*7b80*/  FMUL.FTZ R26, R4, R24.reuse ;  /* 0x00000018041a7220 */ /* 0x080fe20000410000 */
[----:B------:R-:W-:Y:S02]  /*7b90*/  HADD2.F32 R15, -RZ, R15.H1_H1 ;  /* 0x3000000fff0f7230 */ /* 0x000fe40000004100 */
        /* <DEDUP_REMOVED lines=18> */
.L_x_1444:
[----:B------:R-:W-:Y:S05]  /*7cc0*/  BSYNC B1 ;  /* 0x0000000000017941 */ /* 0x000fea0003800000 */
.L_x_1443:
[----:B------:R-:W-:Y:S05]  /*7cd0*/  @P1 BRA `(.L_x_1442) ;  /* 0x0000001400ec1947 */ /* 0x000fea0003800000 */
[----:B-1----:R-:W1:Y:S01]  /*7ce0*/  LDS.128 R4, [R0+0x3000] ;  /* 0x0030000000047984 */ /* 0x002e620000000c00 */
[----:B------:R-:W-:Y:S02]  /*7cf0*/  SHF.R.U32.HI R15, RZ, 0x10, R13 ;  /* 0x00000010ff0f7819 */ /* 0x000fe4000001160d */
[--C-:B------:R-:W-:Y:S02]  /*7d00*/  SHF.R.U32.HI R8, RZ, 0x10, R11.reuse ;  /* 0x00000010ff087819 */ /* 0x100fe4000001160b */
[----:B------:R-:W-:Y:S01]  /*7d10*/  SHF.R.U64 R26, R10, 0x10, R11 ;  /* 0x000000100a1a7819 */ /* 0x000fe2000000120b */
[----:B------:R-:W-:Y:S01]  /*7d20*/  HADD2.F32 R15, -RZ, R15.H0_H0 ;  /* 0x2000000fff0f7230 */ /* 0x000fe20000004100 */
[----:B------:R-:W-:Y:S01]  /*7d30*/  SHF.R.U64 R24, R12, 0x10, R13 ;  /* 0x000000100c187819 */ /* 0x000fe2000000120d */
[----:B------:R-:W-:Y:S02]  /*7d40*/  HADD2.F32 R12, -RZ, R8.H0_H0 ;  /* 0x20000008ff0c7230 */ /* 0x000fe40000004100 */
[----:B------:R-:W-:-:S02]  /*7d50*/  HADD2.F32 R11, -RZ, R14.H0_H0 ;  /* 0x2000000eff0b7230 */ /* 0x000fc40000004100 */
[----:B------:R-:W-:Y:S02]  /*7d60*/  HADD2.F32 R13, -RZ, R3.H0_H0 ;  /* 0x20000003ff0d7230 */ /* 0x000fe40000004100 */
[----:B------:R-:W-:Y:S02]  /*7d70*/  HADD2.F32 R14, -RZ, R14.H1_H1 ;  /* 0x3000000eff0e7230 */ /* 0x000fe40000004100 */
[--C-:B-1----:R-:W-:Y:S02]  /*7d80*/  HADD2.F32 R10, -RZ, R7.reuse.H1_H1 ;  /* 0x30000007ff0a7230 */ /* 0x102fe40000004100 */
[----:B------:R-:W-:Y:S02]  /*7d90*/  HADD2.F32 R9, -RZ, R7.H0_H0 ;  /* 0x20000007ff097230 */ /* 0x000fe40000004100 */
[--C-:B------:R-:W-:Y:S02]  /*7da0*/  HADD2.F32 R2, -RZ, R4.reuse.H0_H0 ;  /* 0x20000004ff027230 */ /* 0x100fe40000004100 */
[C---:B------:R-:W-:Y:S01]  /*7db0*/  FMUL.FTZ R20, R10.reuse, R15 ;  /* 0x0000000f0a147220 */ /* 0x040fe20000410000 */
[----:B------:R-:W-:Y:S01]  /*7dc0*/  FMUL.FTZ R10, R10, R12 ;  /* 0x0000000c0a0a7220 */ /* 0x000fe20000410000 */
[----:B------:R-:W-:-:S02]  /*7dd0*/  HADD2.F32 R4, -RZ, R4.H1_H1 ;  /* 0x30000004ff047230 */ /* 0x000fc40000004100 */
[C---:B------:R-:W-:Y:S01]  /*7de0*/  FFMA.FTZ R20, R9.reuse, R12, -R20 ;  /* 0x0000000c09147223 */ /* 0x040fe20000010814 */
[----:B------:R-:W-:Y:S01]  /*7df0*/  FFMA.FTZ R25, R9, R15, R10 ;  /* 0x0000000f09197223 */ /* 0x000fe2000001000a */
[--C-:B------:R-:W-:Y:S02]  /*7e00*/  HADD2.F32 R7, -RZ, R6.reuse.H0_H0 ;  /* 0x20000006ff077230 */ /* 0x100fe40000004100 */
[C---:B------:R-:W-:Y:S01]  /*7e10*/  FMUL.FTZ R21, R4.reuse, R13 ;  /* 0x0000000d04157220 */ /* 0x040fe20000410000 */
[----:B------:R-:W-:Y:S02]  /*7e20*/  HADD2.F32 R8, -RZ, R6.H1_H1 ;  /* 0x30000006ff087230 */ /* 0x000fe40000004100 */
[-C--:B------:R-:W-:Y:S01]  /*7e30*/  FMUL.FTZ R15, R4, R11.reuse ;  /* 0x0000000b040f7220 */ /* 0x080fe20000410000 */
[----:B------:R-:W-:Y:S02]  /*7e40*/  HADD2.F32 R9, -RZ, R3.H1_H1 ;  /* 0x30000003ff097230 */ /* 0x000fe40000004100 */
[----:B------:R-:W-:Y:S01]  /*7e50*/  FFMA.FTZ R21, R2, R11, -R21 ;  /* 0x0000000b02157223 */ /* 0x000fe20000010815 */
[----:B------:R-:W-:-:S02]  /*7e60*/  HADD2.F32 R6, -RZ, R5.H0_H0 ;  /* 0x20000005ff067230 */ /* 0x000fc40000004100 */
[----:B------:R-:W-:Y:S01]  /*7e70*/  FFMA.FTZ R2, R2, R13, R15 ;  /* 0x0000000d02027223 */ /* 0x000fe2000001000f */
[----:B------:R-:W-:Y:S02]  /*7e80*/  HADD2.F32 R5, -RZ, R5.H1_H1 ;  /* 0x30000005ff057230 */ /* 0x000fe40000004100 */
[CC--:B------:R-:W-:Y:S01]  /*7e90*/  FMUL.FTZ R10, R8.reuse, R9.reuse ;  /* 0x00000009080a7220 */ /* 0x0c0fe20000410000 */
[----:B------:R-:W-:Y:S02]  /*7ea0*/  HADD2.F32 R4, -RZ, R24.H0_H0 ;  /* 0x20000018ff047230 */ /* 0x000fe40000004100 */
[-C--:B------:R-:W-:Y:S01]  /*7eb0*/  FMUL.FTZ R8, R8, R14.reuse ;  /* 0x0000000e08087220 */ /* 0x080fe20000410000 */
[----:B------:R-:W-:Y:S02]  /*7ec0*/  HADD2.F32 R3, -RZ, R26.H0_H0 ;  /* 0x2000001aff037230 */ /* 0x000fe40000004100 */
[----:B------:R-:W-:Y:S01]  /*7ed0*/  FFMA.FTZ R10, R7, R14, -R10 ;  /* 0x0000000e070a7223 */ /* 0x000fe2000001080a */
[----:B------:R-:W-:Y:S01]  /*7ee0*/  FMUL.FTZ R11, R5, R4 ;  /* 0x00000004050b7220 */ /* 0x000fe20000410000 */
[----:B------:R-:W-:Y:S01]  /*7ef0*/  FFMA.FTZ R9, R7, R9, R8 ;  /* 0x0000000907097223 */ /* 0x000fe20000010008 */
[-C--:B------:R-:W-:Y:S01]  /*7f00*/  FMUL.FTZ R13, R5, R3.reuse ;  /* 0x00000003050d7220 */ /* 0x080fe20000410000 */
[----:B------:R-:W-:Y:S01]  /*7f10*/  F2FP.F16.F32.PACK_AB R7, R25, R20 ;  /* 0x000000141907723e */ /* 0x000fe200000000ff */
[----:B------:R-:W-:-:S02]  /*7f20*/  FFMA.FTZ R5, R6, R3, -R11 ;  /* 0x0000000306057223 */ /* 0x000fc4000001080b */
[----:B------:R-:W-:Y:S01]  /*7f30*/  FFMA.FTZ R8, R6, R4, R13 ;  /* 0x0000000406087223 */ /* 0x000fe2000001000d */
[----:B------:R-:W-:Y:S02]  /*7f40*/  F2FP.F16.F32.PACK_AB R6, R9, R10 ;  /* 0x0000000a0906723e */ /* 0x000fe400000000ff */
[----:B------:R-:W-:Y:S02]  /*7f50*/  F2FP.F16.F32.PACK_AB R4, R2, R21 ;  /* 0x000000150204723e */ /* 0x000fe400000000ff */
[----:B------:R-:W-:-:S05]  /*7f60*/  F2FP.F16.F32.PACK_AB R5, R8, R5 ;  /* 0x000000050805723e */ /* 0x000fca00000000ff */
[----:B------:R2:W-:Y:S01]  /*7f70*/  STS.128 [R0+0x3000], R4 ;  /* 0x0030000400007388 */ /* 0x0005e20000000c00 */
[----:B------:R-:W-:Y:S05]  /*7f80*/  BRA `(.L_x_1442) ;  /* 0x0000001400407947 */ /* 0x000fea0003800000 */
.L_x_1429:
[----:B------:R-:W1:Y:S01]  /*7f90*/  S2R R0, SR_TID.X ;  /* 0x0000000000007919 */ /* 0x000e620000002100 */
[----:B------:R-:W2:Y:S01]  /*7fa0*/  LDC R30, c[0x0][0x448] ;  /* 0x00011200ff1e7b82 */ /* 0x000ea20000000800 */
[----:B------:R-:W-:Y:S01]  /*7fb0*/  ULDC.64 UR4, c[0x0][0x3f8] ;  /* 0x0000fe0000047ab9 */ /* 0x000fe20000000a00 */
[----:B------:R-:W-:Y:S01]  /*7fc0*/  ULDC.64 UR6, c[0x0][0x408] ;  /* 0x0001020000067ab9 */ /* 0x000fe20000000a00 */
[----:B------:R-:W-:Y:S01]  /*7fd0*/  IMAD.MOV.U32 R27, RZ, RZ, R31 ;  /* 0x000000ffff1b7224 */ /* 0x000fe200078e001f */
[----:B------:R-:W-:Y:S02]  /*7fe0*/  SHF.R.S32.HI R39, RZ, 0x1f, R18 ;  /* 0x0000001fff277819 */ /* 0x000fe40000011412 */
[----:B--2---:R-:W-:Y:S01]  /*7ff0*/  ISETP.NE.AND P0, PT, R30, 0x1, PT ;  /* 0x000000011e00780c */ /* 0x004fe20003f05270 */
[----:B-1----:R-:W-:-:S05]  /*8000*/  VIADD R0, R0, 0xffffff80 ;  /* 0xffffff8000007836 */ /* 0x002fca0000000000 */
[----:B------:R-:W-:-:S07]  /*8010*/  SHF.R.S32.HI R2, RZ, 0x1f, R0 ;  /* 0x0000001fff027819 */ /* 0x000fce0000011400 */
[----:B------:R-:W1:Y:S01]  /*8020*/  @P0 LDC R3, c[0x0][0x450] ;  /* 0x00011400ff030b82 */ /* 0x000e620000000800 */
[----:B------:R-:W-:-:S04]  /*8030*/  LEA.HI R2, R2, R0, RZ, 0x2 ;  /* 0x0000000002027211 */ /* 0x000fc800078f10ff */
[----:B------:R-:W-:-:S05]  /*8040*/  LOP3.LUT R2, R2, 0xfffffffc, RZ, 0xc0, !PT ;  /* 0xfffffffc02027812 */ /* 0x000fca00078ec0ff */
[----:B------:R-:W-:Y:S02]  /*8050*/  IMAD.IADD R2, R0, 0x1, -R2 ;  /* 0x0000000100027824 */ /* 0x000fe400078e0a02 */
[----:B------:R-:W2:Y:S02]  /*8060*/  @P0 LDC R0, c[0x0][0x44c] ;  /* 0x00011300ff000b82 */ /* 0x000ea40000000800 */
[----:B------:R-:W-:Y:S02]  /*8070*/  IMAD R5, R2, 0x60, R37 ;  /* 0x0000006002057824 */ /* 0x000fe400078e0225 */
[----:B------:R-:W-:Y:S02]  /*8080*/  IMAD.MOV.U32 R2, RZ, RZ, R24 ;  /* 0x000000ffff027224 */ /* 0x000fe400078e0018 */
[----:B--2---:R-:W-:-:S05]  /*8090*/  @P0 IMAD.HI.U32 R0, R5, R0, RZ ;  /* 0x0000000005000227 */ /* 0x004fca00078e00ff */
[----:B-1----:R-:W-:Y:S01]  /*80a0*/  @P0 SHF.R.U32.HI R5, RZ, R3, R0 ;  /* 0x00000003ff050219 */ /* 0x002fe20000011600 */
[----:B------:R-:W-:-:S03]  /*80b0*/  IMAD.MOV.U32 R3, RZ, RZ, R33 ;  /* 0x000000ffff037224 */ /* 0x000fc600078e0021 */
[----:B------:R-:W-:Y:S01]  /*80c0*/  SHF.R.S32.HI R0, RZ, 0x1f, R5 ;  /* 0x0000001fff007819 */ /* 0x000fe20000011405 */
[----:B------:R-:W-:-:S04]  /*80d0*/  IMAD.WIDE.U32 R26, R5, UR4, R26 ;  /* 0x00000004051a7c25 */ /* 0x000fc8000f8e001a */
[C---:B------:R-:W-:Y:S02]  /*80e0*/  IMAD R4, R0.reuse, UR4, RZ ;  /* 0x0000000400047c24 */ /* 0x040fe4000f8e02ff */
[----:B------:R-:W-:Y:S02]  /*80f0*/  IMAD R0, R0, UR6, RZ ;  /* 0x0000000600007c24 */ /* 0x000fe4000f8e02ff */
[C---:B------:R-:W-:Y:S01]  /*8100*/  IMAD R7, R5.reuse, UR5, R4 ;  /* 0x0000000505077c24 */ /* 0x040fe2000f8e0204 */
[----:B------:R-:W-:Y:S01]  /*8110*/  ULDC.64 UR4, c[0x0][0x3e8] ;  /* 0x0000fa0000047ab9 */ /* 0x000fe20000000a00 */
[C---:B------:R-:W-:Y:S01]  /*8120*/  IMAD.WIDE.U32 R2, R5.reuse, UR6, R2 ;  /* 0x0000000605027c25 */ /* 0x040fe2000f8e0002 */
[----:B------:R-:W-:Y:S01]  /*8130*/  LEA R24, P0, R26, UR4, 0x1 ;  /* 0x000000041a187c11 */ /* 0x000fe2000f8008ff */
[----:B------:R-:W-:Y:S02]  /*8140*/  UMOV UR4, 0xffffffff ;  /* 0xffffffff00047882 */ /* 0x000fe40000000000 */
[----:B------:R-:W-:Y:S01]  /*8150*/  IMAD R25, R5, UR7, R0 ;  /* 0x0000000705197c24 */ /* 0x000fe2000f8e0200 */
[----:B------:R-:W-:Y:S01]  /*8160*/  ULDC.64 UR6, c[0x0][0x400] ;  /* 0x0001000000067ab9 */ /* 0x000fe20000000a00 */
[----:B------:R-:W-:Y:S01]  /*8170*/  IMAD.IADD R5, R27, 0x1, R7 ;  /* 0x000000011b057824 */ /* 0x000fe200078e0207 */
[----:B------:R-:W-:Y:S01]  /*8180*/  LEA R27, P1, R2, UR6, 0x1 ;  /* 0x00000006021b7c11 */ /* 0x000fe2000f8208ff */
[----:B------:R-:W-:-:S03]  /*8190*/  IMAD.IADD R25, R3, 0x1, R25 ;  /* 0x0000000103197824 */ /* 0x000fc600078e0219 */
[----:B------:R-:W-:Y:S02]  /*81a0*/  LEA.HI.X R26, R26, UR5, R5, 0x1, P0 ;  /* 0x000000051a1a7c11 */ /* 0x000fe400080f0c05 */
[----:B------:R-:W-:Y:S01]  /*81b0*/  LEA.HI.X R25, R2, UR7, R25, 0x1, P1 ;  /* 0x0000000702197c11 */ /* 0x000fe200088f0c19 */
[----:B------:R-:W-:Y:S06]  /*81c0*/  BRA.DIV UR4, `(.L_x_1445) ;  /* 0x0000017604707947 */ /* 0x000fec000b800000 */
[----:B------:R-:W1:Y:S01]  /*81d0*/  LDC R43, c[0x0][0x3f4] ;  /* 0x0000fd00ff2b7b82 */ /* 0x000e620000000800 */
[----:B------:R-:W2:Y:S01]  /*81e0*/  SHFL.IDX PT, R2, R24, RZ, 0x1c1f ;  /* 0x001c1fff18027589 */ /* 0x000ea200000e0000 */
[----:B------:R-:W-:-:S03]  /*81f0*/  IMAD R30, R157, R30, RZ ;  /* 0x0000001e9d1e7224 */ /* 0x000fc600078e02ff */
[----:B------:R-:W3:Y:S04]  /*8200*/  SHFL.IDX PT, R0, R26, RZ, 0x1c1f ;  /* 0x001c1fff1a007589 */ /* 0x000ee800000e0000 */
[----:B0-----:R-:W0:Y:S04]  /*8210*/  SHFL.IDX PT, R14, R27, RZ, 0x1c1f ;  /* 0x001c1fff1b0e7589 */ /* 0x001e2800000e0000 */
[----:B------:R-:W4:Y:S01]  /*8220*/  SHFL.IDX PT, R3, R25, RZ, 0x1c1f ;  /* 0x001c1fff19037589 */ /* 0x000f2200000e0000 */
[----:B-1----:R-:W-:-:S04]  /*8230*/  ISETP.GE.AND P0, PT, R18, R43, PT ;  /* 0x0000002b1200720c */ /* 0x002fc80003f06270 */
[----:B------:R-:W-:-:S13]  /*8240*/  ISETP.GE.OR P1, PT, R37, R30, P0 ;  /* 0x0000001e2500720c */ /* 0x000fda0000726670 */
[C---:B------:R-:W-:Y:S01]  /*8250*/  @!P1 IMAD.SHL.U32 R7, R18.reuse, 0x2, RZ ;  /* 0x0000000212079824 */ /* 0x040fe200078e00ff */
[----:B------:R-:W-:-:S04]  /*8260*/  @!P1 SHF.L.U64.HI R4, R18, 0x1, R39 ;  /* 0x0000000112049819 */ /* 0x000fc80000010227 */
[----:B--2---:R-:W-:-:S05]  /*8270*/  @!P1 IADD3 R2, P2, R2, R7, RZ ;  /* 0x0000000702029210 */ /* 0x004fca0007f5e0ff */
[----:B---3--:R-:W-:Y:S02]  /*8280*/  @!P1 IMAD.X R5, R0, 0x1, R4, P2 ;  /* 0x0000000100059824 */ /* 0x008fe400010e0604 */
[----:B------:R-:W-:Y:S02]  /*8290*/  @!P1 IMAD.MOV.U32 R8, RZ, RZ, R2 ;  /* 0x000000ffff089224 */ /* 0x000fe400078e0002 */
[----:B------:R-:W-:-:S06]  /*82a0*/  @!P1 IMAD.MOV.U32 R9, RZ, RZ, R5 ;  /* 0x000000ffff099224 */ /* 0x000fcc00078e0005 */
[----:B------:R-:W2:Y:S01]  /*82b0*/  @!P1 LD.E.128 R8, desc[UR40][R8.64] ;  /* 0x0000002808089980 */ /* 0x000ea2000c101d00 */
[----:B0-----:R-:W-:-:S05]  /*82c0*/  @!P1 IADD3 R14, P2, R14, R7, RZ ;  /* 0x000000070e0e9210 */ /* 0x001fca0007f5e0ff */
[----:B----4-:R-:W-:-:S04]  /*82d0*/  @!P1 IMAD.X R3, R3, 0x1, R4, P2 ;  /* 0x0000000103039824 */ /* 0x010fc800010e0604 */
[----:B------:R-:W-:-:S05]  /*82e0*/  @!P1 IMAD.MOV.U32 R15, RZ, RZ, R3 ;  /* 0x000000ffff0f9224 */ /* 0x000fca00078e0003 */
[----:B------:R0:W3:Y:S01]  /*82f0*/  @!P1 LD.E.128 R4, desc[UR40][R14.64] ;  /* 0x000000280e049980 */ /* 0x0000e2000c101d00 */
[----:B------:R-:W-:Y:S02]  /*8300*/  CS2R R32, SRZ ;  /* 0x0000000000207805 */ /* 0x000fe4000001ff00 */
[----:B------:R-:W-:Y:S02]  /*8310*/  CS2R R20, SRZ ;  /* 0x0000000000147805 */ /* 0x000fe4000001ff00 */
[----:B------:R-:W-:Y:S01]  /*8320*/  CS2R R34, SRZ ;  /* 0x0000000000227805 */ /* 0x000fe2000001ff00 */
[----:B------:R-:W1:Y:S04]  /*8330*/  SHFL.IDX PT, R24, R24, 0x1, 0x1c1f ;  /* 0x003c1f0018187f89 */ /* 0x000e6800000e0000 */
[----:B------:R-:W4:Y:S04]  /*8340*/  SHFL.IDX PT, R25, R25, 0x1, 0x1c1f ;  /* 0x003c1f0019197f89 */ /* 0x000f2800000e0000 */
[----:B0-----:R0:W0:Y:S01]  /*8350*/  SHFL.IDX PT, R14, R27, 0x1, 0x1c1f ;  /* 0x003c1f001b0e7f89 */ /* 0x00102200000e0000 */
[----:B--2---:R-:W-:-:S02]  /*8360*/  @!P1 IMAD.MOV.U32 R32, RZ, RZ, R8 ;  /* 0x000000ffff209224 */ /* 0x004fc400078e0008 */
[----:B------:R-:W-:Y:S02]  /*8370*/  @!P1 IMAD.MOV.U32 R33, RZ, RZ, R9 ;  /* 0x000000ffff219224 */ /* 0x000fe400078e0009 */
[----:B------:R-:W-:Y:S02]  /*8380*/  IMAD.MOV.U32 R0, RZ, RZ, R32 ;  /* 0x000000ffff007224 */ /* 0x000fe400078e0020 */
[----:B------:R-:W-:Y:S02]  /*8390*/  IMAD.MOV.U32 R2, RZ, RZ, R33 ;  /* 0x000000ffff027224 */ /* 0x000fe400078e0021 */
[----:B------:R-:W-:Y:S01]  /*83a0*/  @!P1 IMAD.MOV.U32 R34, RZ, RZ, R10 ;  /* 0x000000ffff229224 */ /* 0x000fe200078e000a */
[----:B------:R-:W-:Y:S01]  /*83b0*/  PRMT R41, R0, 0x7610, R41 ;  /* 0x0000761000297816 */ /* 0x000fe20000000029 */
[----:B------:R-:W-:Y:S01]  /*83c0*/  @!P1 IMAD.MOV.U32 R35, RZ, RZ, R11 ;  /* 0x000000ffff239224 */ /* 0x000fe200078e000b */
[----:B------:R2:W0:Y:S01]  /*83d0*/  SHFL.IDX PT, R0, R26, 0x1, 0x1c1f ;  /* 0x003c1f001a007f89 */ /* 0x00042200000e0000 */
[----:B------:R-:W-:-:S02]  /*83e0*/  PRMT R42, R2, 0x7610, R42 ;  /* 0x00007610022a7816 */ /* 0x000fc4000000002a */
[----:B------:R-:W-:Y:S01]  /*83f0*/  CS2R R2, SRZ ;  /* 0x0000000000027805 */ /* 0x000fe2000001ff00 */
[----:B------:R-:W-:Y:S02]  /*8400*/  IMAD.MOV.U32 R8, RZ, RZ, R34 ;  /* 0x000000ffff087224 */ /* 0x000fe400078e0022 */
[----:B---3--:R-:W-:Y:S02]  /*8410*/  @!P1 IMAD.MOV.U32 R20, RZ, RZ, R4 ;  /* 0x000000ffff149224 */ /* 0x008fe400078e0004 */
[----:B------:R-:W-:Y:S02]  /*8420*/  @!P1 IMAD.MOV.U32 R21, RZ, RZ, R5 ;  /* 0x000000ffff159224 */ /* 0x000fe400078e0005 */
[----:B------:R-:W-:Y:S02]  /*8430*/  @!P1 IMAD.MOV.U32 R2, RZ, RZ, R6 ;  /* 0x000000ffff029224 */ /* 0x000fe400078e0006 */
[----:B------:R-:W-:Y:S02]  /*8440*/  @!P1 IMAD.MOV.U32 R3, RZ, RZ, R7 ;  /* 0x000000ffff039224 */ /* 0x000fe400078e0007 */
[----:B------:R-:W-:-:S02]  /*8450*/  IMAD.MOV.U32 R4, RZ, RZ, R20 ;  /* 0x000000ffff047224 */ /* 0x000fc400078e0014 */
[----:B------:R-:W-:Y:S02]  /*8460*/  IMAD.MOV.U32 R5, RZ, RZ, R21 ;  /* 0x000000ffff057224 */ /* 0x000fe400078e0015 */
[----:B------:R-:W-:Y:S02]  /*8470*/  IMAD.MOV.U32 R6, RZ, RZ, R2 ;  /* 0x000000ffff067224 */ /* 0x000fe400078e0002 */
[----:B------:R-:W-:Y:S01]  /*8480*/  IMAD.MOV.U32 R9, RZ, RZ, R35 ;  /* 0x000000ffff097224 */ /* 0x000fe200078e0023 */
[----:B------:R-:W-:Y:S01]  /*8490*/  PRMT R41, R41, 0x5410, R5 ;  /* 0x0000541029297816 */ /* 0x000fe20000000005 */
[----:B------:R-:W-:Y:S01]  /*84a0*/  IMAD.MOV.U32 R7, RZ, RZ, R3 ;  /* 0x000000ffff077224 */ /* 0x000fe200078e0003 */
[----:B------:R-:W-:Y:S02]  /*84b0*/  PRMT R56, R4, 0x5410, R6 ;  /* 0x0000541004387816 */ /* 0x000fe40000000006 */
[----:B------:R-:W-:Y:S02]  /*84c0*/  CS2R R4, SRZ ;  /* 0x0000000000047805 */ /* 0x000fe4000001ff00 */
[----:B------:R-:W-:-:S02]  /*84d0*/  PRMT R31, R8, 0x5410, R9 ;  /* 0x00005410081f7816 */ /* 0x000fc40000000009 */
[----:B012-4-:R-:W-:-:S07]  /*84e0*/  PRMT R47, R7, 0x7610, R47 ;  /* 0x00007610072f7816 */ /* 0x017fce000000002f */
.L_x_1731:
[----:B------:R-:W2:Y:S01]  /*84f0*/  LDL R7, [R1+0x58] ;  /* 0x0000580001077983 */ /* 0x000ea20000100800 */
[----:B------:R-:W-:Y:S01]  /*8500*/  VIADD R37, R37, 0x60 ;  /* 0x0000006025257836 */ /* 0x000fe20000000000 */
[----:B------:R-:W-:Y:S01]  /*8510*/  BSSY B1, `(.L_x_1446) ;  /* 0x0000016000017945 */ /* 0x000fe20003800000 */
[----:B------:R-:W-:Y:S02]  /*8520*/  CS2R R8, SRZ ;  /* 0x0000000000087805 */ /* 0x000fe4000001ff00 */
[----:B------:R-:W-:Y:S02]  /*8530*/  CS2R R10, SRZ ;  /* 0x00000000000a7805 */ /* 0x000fe4000001ff00 */
[----:B------:R-:W-:Y:S02]  /*8540*/  ISETP.GE.AND P1, PT, R37, R30, PT ;  /* 0x0000001e2500720c */ /* 0x000fe40003f26270 */
[----:B--2---:R-:W-:-:S04]  /*8550*/  LEA.HI R6, R7, R7, RZ, 0x1 ;  /* 0x0000000707067211 */ /* 0x004fc800078f08ff */
[----:B------:R-:W-:-:S05]  /*8560*/  LOP3.LUT R6, R6, 0xfffffffe, RZ, 0xc0, !PT ;  /* 0xfffffffe06067812 */ /* 0x000fca00078ec0ff */
[----:B------:R-:W-:Y:S01]  /*8570*/  IMAD.IADD R13, R7, 0x1, -R6 ;  /* 0x00000001070d7824 */ /* 0x000fe200078e0a06 */
[----:B------:R-:W-:-:S04]  /*8580*/  CS2R R6, SRZ ;  /* 0x0000000000067805 */ /* 0x000fc8000001ff00 */
[----:B------:R-:W-:Y:S01]  /*8590*/  SHF.L.U32 R13, R13, 0x1f, RZ ;  /* 0x0000001f0d0d7819 */ /* 0x000fe200000006ff */
[----:B------:R-:W-:Y:S06]  /*85a0*/  @P1 BRA `(.L_x_1447) ;  /* 0x0000000000301947 */ /* 0x000fec0003800000 */
[----:B------:R-:W-:Y:S02]  /*85b0*/  CS2R R6, SRZ ;  /* 0x0000000000067805 */ /* 0x000fe4000001ff00 */
[----:B------:R-:W-:Y:S02]  /*85c0*/  CS2R R8, SRZ ;  /* 0x0000000000087805 */ /* 0x000fe4000001ff00 */
[----:B------:R-:W-:Y:S01]  /*85d0*/  CS2R R10, SRZ ;  /* 0x00000000000a7805 */ /* 0x000fe2000001ff00 */
[----:B------:R-:W-:Y:S06]  /*85e0*/  @P0 BRA `(.L_x_1447) ;  /* 0x0000000000200947 */ /* 0x000fec0003800000 */
[C---:B------:R-:W-:Y:S01]  /*85f0*/  IMAD.SHL.U32 R7, R18.reuse, 0x2, RZ ;  /* 0x0000000212077824 */ /* 0x040fe200078e00ff */
[----:B------:R-:W-:-:S04]  /*8600*/  SHF.L.U64.HI R5, R18, 0x1, R39 ;  /* 0x0000000112057819 */ /* 0x000fc80000010227 */
[-C--:B------:R-:W-:Y:S02]  /*8610*/  IADD3 R8, P1, R24, R7.reuse, RZ ;  /* 0x0000000718087210 */ /* 0x080fe40007f3e0ff */
[----:B------:R-:W-:-:S03]  /*8620*/  IADD3 R4, P2, R14, R7, RZ ;  /* 0x000000070e047210 */ /* 0x000fc60007f5e0ff */
[--C-:B------:R-:W-:Y:S02]  /*8630*/  IMAD.X R9, R0, 0x1, R5.reuse, P1 ;  /* 0x0000000100097824 */ /* 0x100fe400008e0605 */
[----:B------:R-:W-:-:S04]  /*8640*/  IMAD.X R5, R25, 0x1, R5, P2 ;  /* 0x0000000119057824 */ /* 0x000fc800010e0605 */
[----:B------:R-:W5:Y:S04]  /*8650*/  LD.E.128 R8, desc[UR40][R8.64] ;  /* 0x0000002808087980 */ /* 0x000f68000c101d00 */
[----:B------:R-:W5:Y:S02]  /*8660*/  LD.E.128 R4, desc[UR40][R4.64] ;  /* 0x0000002804047980 */ /* 0x000f64000c101d00 */
.L_x_1447:
[----:B------:R-:W-:Y:S05]  /*8670*/  BSYNC B1 ;  /* 0x0000000000017941 */ /* 0x000fea0003800000 */
.L_x_1446:
[----:B------:R-:W0:Y:S01]  /*8680*/  SYNCS.PHASECHK.TRANS64.TRYWAIT P1, [R16+URZ+0x16800], R13 ;  /* 0x0168000d100075a7 */ /* 0x000e22000802017f */
[----:B------:R-:W-:Y:S01]  /*8690*/  IMAD R29, R29, -0xc0, R30 ;  /* 0xffffff401d1d7824 */ /* 0x000fe200078e021e */
[----:B------:R-:W-:Y:S01]  /*86a0*/  BSSY B1, `(.L_x_1448) ;  /* 0x0000012000017945 */ /* 0x000fe20003800000 */
[----:B------:R-:W-:Y:S02]  /*86b0*/  VIADD R15, R23, 0x60 ;  /* 0x00000060170f7836 */ /* 0x000fe40000000000 */
[----:B-----5:R-:W-:Y:S01]  /*86c0*/  IMAD.MOV.U32 R12, RZ, RZ, R4 ;  /* 0x000000ffff0c7224 */ /* 0x020fe200078e0004 */
[----:B------:R-:W-:Y:S01]  /*86d0*/  VIMNMX R0, R29, 0xc0, PT ;  /* 0x000000c01d007848 */ /* 0x000fe20003fe0100 */
[----:B------:R-:W-:Y:S02]  /*86e0*/  IMAD.MOV.U32 R14, RZ, RZ, R5 ;  /* 0x000000ffff0e7224 */ /* 0x000fe400078e0005 */
[----:B------:R-:W-:Y:S01]  /*86f0*/  IMAD.IADD R30, R18, 0x1, R43 ;  /* 0x00000001121e7824 */ /* 0x000fe200078e022b */
[----:B------:R-:W-:-:S02]  /*8700*/  ISETP.GE.OR P2, PT, R23, R0, P0 ;  /* 0x000000001700720c */ /* 0x000fc40000746670 */
[----:B------:R-:W-:Y:S01]  /*8710*/  ISETP.GE.OR P0, PT, R15, R0, P0 ;  /* 0x000000000f00720c */ /* 0x000fe20000706670 */
[----:B------:R-:W-:Y:S01]  /*8720*/  IMAD.MOV.U32 R0, RZ, RZ, R6 ;  /* 0x000000ffff007224 */ /* 0x000fe200078e0006 */
[----:B------:R-:W-:Y:S01]  /*8730*/  PRMT R38, R38, 0x5410, R12 ;  /* 0x0000541026267816 */ /* 0x000fe2000000000c */
[----:B------:R-:W-:Y:S01]  /*8740*/  IMAD.MOV.U32 R12, RZ, RZ, R7 ;  /* 0x000000ffff0c7224 */ /* 0x000fe200078e0007 */
[----:B------:R-:W-:Y:S01]  /*8750*/  PRMT R39, R14, 0x7610, R39 ;  /* 0x000076100e277816 */ /* 0x000fe20000000027 */
[----:B------:R-:W-:Y:S02]  /*8760*/  IMAD.MOV.U32 R14, RZ, RZ, R8 ;  /* 0x000000ffff0e7224 */ /* 0x000fe400078e0008 */
[----:B------:R-:W-:Y:S01]  /*8770*/  IMAD.MOV.U32 R15, RZ, RZ, R9 ;  /* 0x000000ffff0f7224 */ /* 0x000fe200078e0009 */
[----:B------:R-:W-:Y:S02]  /*8780*/  PRMT R37, R0, 0x5410, R12 ;  /* 0x0000541000257816 */ /* 0x000fe4000000000c */
[----:B------:R-:W-:-:S02]  /*8790*/  PRMT R38, R14, 0x7610, R38 ;  /* 0x000076100e267816 */ /* 0x000fc40000000026 */
[----:B------:R-:W-:Y:S01]  /*87a0*/  PRMT R39, R39, 0x5410, R15 ;  /* 0x0000541027277816 */ /* 0x000fe2000000000f */
[----:B0-----:R-:W-:Y:S06]  /*87b0*/  @!P1 BRA `(.L_x_1449) ;  /* 0x0000017400649947 */ /* 0x001fec0003800000 */
.L_x_1732:
[----:B------:R-:W-:Y:S05]  /*87c0*/  BSYNC B1 ;  /* 0x0000000000017941 */ /* 0x000fea0003800000 */
.L_x_1448:
[----:B------:R-:W-:Y:S01]  /*87d0*/  BSSY B1, `(.L_x_1450) ;  /* 0x0000069000017945 */ /* 0x000fe20003800000 */
[----:B------:R-:W-:Y:S01]  /*87e0*/  IMAD.MOV.U32 R0, RZ, RZ, R10 ;  /* 0x000000ffff007224 */ /* 0x000fe200078e000a */
[----:B------:R-:W-:Y:S01]  /*87f0*/  LOP3.LUT R30, R30, 0x38, RZ, 0xc0, !PT ;  /* 0x000000381e1e7812 */ /* 0x000fe200078ec0ff */
[----:B------:R-:W-:Y:S01]  /*8800*/  IMAD.MOV.U32 R29, RZ, RZ, R11 ;  /* 0x000000ffff1d7224 */ /* 0x000fe200078e000b */
[----:B------:R-:W-:Y:S06]  /*8810*/  @P2 BRA `(.L_x_1451) ;  /* 0x0000000400902947 */ /* 0x000fec0003800000 */
[----:B------:R-:W2:Y:S01]  /*8820*/  LDL R12, [R1+0x40] ;  /* 0x00004000010c7983 */ /* 0x000ea20000100800 */
[----:B------:R-:W1:Y:S02]  /*8830*/  S2R R14, SR_TID.X ;  /* 0x00000000000e7919 */ /* 0x000e640000002100 */
[----:B-1----:R-:W-:-:S05]  /*8840*/  VIADD R14, R14, 0xffffff80 ;  /* 0xffffff800e0e7836 */ /* 0x002fca0000000000 */
[----:B------:R-:W-:-:S04]  /*8850*/  SHF.R.S32.HI R26, RZ, 0x1f, R14 ;  /* 0x0000001fff1a7819 */ /* 0x000fc8000001140e */
[----:B------:R-:W-:-:S04]  /*8860*/  LEA.HI R26, R26, R14, RZ, 0x5 ;  /* 0x0000000e1a1a7211 */ /* 0x000fc800078f28ff */
[----:B------:R-:W-:Y:S01]  /*8870*/  SHF.R.S32.HI R26, RZ, 0x5, R26 ;  /* 0x00000005ff1a7819 */ /* 0x000fe2000001141a */
[----:B------:R-:W-:Y:S01]  /*8880*/  HADD2.F32 R42, -RZ, R42.H0_H0 ;  /* 0x2000002aff2a7230 */ /* 0x000fe20000004100 */
[----:B------:R-:W-:Y:S01]  /*8890*/  SHF.R.U64 R55, R32, 0x10, R33 ;  /* 0x0000001020377819 */ /* 0x000fe20000001221 */
[----:B------:R-:W-:Y:S01]  /*88a0*/  HADD2.F32 R43, -RZ, R41.H1_H1 ;  /* 0x30000029ff2b7230 */ /* 0x000fe20000004100 */
[----:B------:R-:W-:Y:S02]  /*88b0*/  SHF.R.U32.HI R44, RZ, 0x10, R21 ;  /* 0x00000010ff2c7819 */ /* 0x000fe40000011615 */
[----:B------:R-:W-:Y:S02]  /*88c0*/  SHF.R.U32.HI R45, RZ, 0x10, R33 ;  /* 0x00000010ff2d7819 */ /* 0x000fe40000011621 */
[--C-:B------:R-:W-:Y:S02]  /*88d0*/  SHF.R.U64 R51, R2, 0x10, R3.reuse ;  /* 0x0000001002337819 */ /* 0x100fe40000001203 */
[----:B------:R-:W-:Y:S01]  /*88e0*/  SHF.R.U32.HI R49, RZ, 0x10, R3 ;  /* 0x00000010ff317819 */ /* 0x000fe20000011603 */
[----:B------:R-:W-:Y:S01]  /*88f0*/  HADD2.F32 R44, -RZ, R44.H0_H0 ;  /* 0x2000002cff2c7230 */ /* 0x000fe20000004100 */
[----:B------:R-:W-:-:S02]  /*8900*/  SHF.R.U64 R54, R34, 0x10, R35 ;  /* 0x0000001022367819 */ /* 0x000fc40000001223 */
[----:B------:R-:W-:Y:S02]  /*8910*/  SHF.R.U64 R52, R20, 0x10, R21 ;  /* 0x0000001014347819 */ /* 0x000fe40000001215 */
[----:B------:R-:W-:Y:S01]  /*8920*/  SHF.R.U32.HI R53, RZ, 0x10, R35 ;  /* 0x00000010ff357819 */ /* 0x000fe20000011623 */
[----:B------:R-:W-:Y:S02]  /*8930*/  HADD2.F32 R41, -RZ, R41.H0_H0 ;  /* 0x20000029ff297230 */ /* 0x000fe40000004100 */
[----:B--2---:R-:W-:-:S05]  /*8940*/  IMAD.SHL.U32 R12, R12, 0x40, RZ ;  /* 0x000000400c0c7824 */ /* 0x004fca00078e00ff */
[----:B------:R-:W-:-:S04]  /*8950*/  LOP3.LUT R15, R12, 0x1c0, RZ, 0xc0, !PT ;  /* 0x000001c00c0f7812 */ /* 0x000fc800078ec0ff */
[--C-:B------:R-:W-:Y:S02]  /*8960*/  SHF.R.U32.HI R25, RZ, 0x3, R15.reuse ;  /* 0x00000003ff197819 */ /* 0x100fe4000001160f */
[----:B------:R-:W-:Y:S02]  /*8970*/  LOP3.LUT R12, R15, 0x38, R18, 0xf8, !PT ;  /* 0x000000380f0c7812 */ /* 0x000fe400078ef812 */
[----:B------:R-:W-:Y:S02]  /*8980*/  LOP3.LUT R24, R25, R30, R15, 0x1e, !PT ;  /* 0x0000001e19187212 */ /* 0x000fe400078e1e0f */
[----:B------:R-:W-:-:S03]  /*8990*/  LOP3.LUT R12, R12, R25, RZ, 0x3c, !PT ;  /* 0x000000190c0c7212 */ /* 0x000fc600078e3cff */
[C---:B------:R-:W-:Y:S02]  /*89a0*/  IMAD R25, R26.reuse, 0x200, R24 ;  /* 0x000002001a197824 */ /* 0x040fe400078e0218 */
[----:B0-----:R-:W-:Y:S02]  /*89b0*/  IMAD R13, R26, 0x200, R12 ;  /* 0x000002001a0d7824 */ /* 0x001fe400078e020c */
[--C-:B------:R-:W-:Y:S02]  /*89c0*/  IMAD R40, R25, 0x2, R16.reuse ;  /* 0x0000000219287824 */ /* 0x100fe400078e0210 */
[----:B------:R-:W-:-:S03]  /*89d0*/  IMAD R36, R13, 0x2, R16 ;  /* 0x000000020d247824 */ /* 0x000fc600078e0210 */
[----:B------:R-:W0:Y:S04]  /*89e0*/  LDS.128 R24, [R40+0x8400] ;  /* 0x0084000028187984 */ /* 0x000e280000000c00 */
[----:B------:R-:W1:Y:S01]  /*89f0*/  LDS.128 R12, [R36+0x8400] ;  /* 0x00840000240c7984 */ /* 0x000e620000000c00 */
[--C-:B0-----:R-:W-:Y:S02]  /*8a00*/  HADD2.F32 R32, -RZ, R25.reuse.H0_H0 ;  /* 0x20000019ff207230 */ /* 0x101fe40000004100 */
[----:B------:R-:W-:Y:S02]  /*8a10*/  HADD2.F32 R33, -RZ, R25.H1_H1 ;  /* 0x30000019ff217230 */ /* 0x000fe40000004100 */
[----:B-1----:R-:W-:Y:S02]  /*8a20*/  HADD2.F32 R3, -RZ, R13.H0_H0 ;  /* 0x2000000dff037230 */ /* 0x002fe40000004100 */
[C---:B------:R-:W-:Y:S01]  /*8a30*/  FMUL.FTZ R46, R32.reuse, R43 ;  /* 0x0000002b202e7220 */ /* 0x040fe20000410000 */
[----:B------:R-:W-:Y:S01]  /*8a40*/  FMUL.FTZ R48, R32, R42 ;  /* 0x0000002a20307220 */ /* 0x000fe20000410000 */
[----:B------:R-:W-:-:S02]  /*8a50*/  HADD2.F32 R32, -RZ, R45.H0_H0 ;  /* 0x2000002dff207230 */ /* 0x000fc40000004100 */
[----:B------:R-:W-:Y:S02]  /*8a60*/  HADD2.F32 R13, -RZ, R13.H1_H1 ;  /* 0x3000000dff0d7230 */ /* 0x000fe40000004100 */
[C---:B------:R-:W-:Y:S01]  /*8a70*/  FFMA.FTZ R46, R3.reuse, R42, -R46 ;  /* 0x0000002a032e7223 */ /* 0x040fe2000001082e */
[----:B------:R-:W-:Y:S02]  /*8a80*/  HADD2.F32 R34, -RZ, R27.H0_H0 ;  /* 0x2000001bff227230 */ /* 0x000fe40000004100 */
[----:B------:R-:W-:Y:S01]  /*8a90*/  FFMA.FTZ R48, R3, R43, R48 ;  /* 0x0000002b03307223 */ /* 0x000fe20000010030 */
[----:B------:R-:W-:Y:S02]  /*8aa0*/  HADD2.F32 R45, -RZ, R47.H0_H0 ;  /* 0x2000002fff2d7230 */ /* 0x000fe40000004100 */
[C---:B------:R-:W-:Y:S01]  /*8ab0*/  FMUL.FTZ R42, R33.reuse, R44 ;  /* 0x0000002c212a7220 */ /* 0x040fe20000410000 */
[----:B------:R-:W-:Y:S02]  /*8ac0*/  HADD2.F32 R3, -RZ, R31.H1_H1 ;  /* 0x3000001fff037230 */ /* 0x000fe40000004100 */
[----:B------:R-:W-:Y:S01]  /*8ad0*/  FMUL.FTZ R50, R33, R32 ;  /* 0x0000002021327220 */ /* 0x000fe20000410000 */
[----:B------:R-:W-:-:S02]  /*8ae0*/  HADD2.F32 R20, -RZ, R15.H0_H0 ;  /* 0x2000000fff147230 */ /* 0x000fc40000004100 */
[----:B------:R-:W-:Y:S01]  /*8af0*/  FFMA.FTZ R33, R13, R32, -R42 ;  /* 0x000000200d217223 */ /* 0x000fe2000001082a */
[C---:B------:R-:W-:Y:S01]  /*8b00*/  FMUL.FTZ R47, R34.reuse, R45 ;  /* 0x0000002d222f7220 */ /* 0x040fe20000410000 */
[----:B------:R-:W-:Y:S02]  /*8b10*/  HADD2.F32 R35, -RZ, R27.H1_H1 ;  /* 0x3000001bff237230 */ /* 0x000fe40000004100 */
[-C--:B------:R-:W-:Y:S01]  /*8b20*/  FMUL.FTZ R34, R34, R3.reuse ;  /* 0x0000000322227220 */ /* 0x080fe20000410000 */
[----:B------:R-:W-:Y:S02]  /*8b30*/  HADD2.F32 R42, -RZ, R49.H0_H0 ;  /* 0x20000031ff2a7230 */ /* 0x000fe40000004100 */
[C---:B------:R-:W-:Y:S01]  /*8b40*/  FFMA.FTZ R47, R20.reuse, R3, -R47 ;  /* 0x00000003142f7223 */ /* 0x040fe2000001082f */
[----:B------:R-:W-:Y:S02]  /*8b50*/  HADD2.F32 R21, -RZ, R15.H1_H1 ;  /* 0x3000000fff157230 */ /* 0x000fe40000004100 */
[----:B------:R-:W-:Y:S01]  /*8b60*/  FFMA.FTZ R45, R20, R45, R34 ;  /* 0x0000002d142d7223 */ /* 0x000fe20000010022 */
[----:B------:R-:W-:-:S02]  /*8b70*/  HADD2.F32 R32, -RZ, R53.H0_H0 ;  /* 0x20000035ff207230 */ /* 0x000fc40000004100 */
[----:B------:R-:W-:Y:S01]  /*8b80*/  FMUL.FTZ R20, R35, R42 ;  /* 0x0000002a23147220 */ /* 0x000fe20000410000 */
[----:B------:R-:W-:Y:S02]  /*8b90*/  HADD2.F32 R25, -RZ, R24.H0_H0 ;  /* 0x20000018ff197230 */ /* 0x000fe40000004100 */
[----:B------:R-:W-:Y:S02]  /*8ba0*/  HADD2.F32 R3, -RZ, R56.H0_H0 ;  /* 0x20000038ff037230 */ /* 0x000fe40000004100 */
[----:B------:R-:W-:Y:S01]  /*8bb0*/  FFMA.FTZ R43, R13, R44, R50 ;  /* 0x0000002c0d2b7223 */ /* 0x000fe20000010032 */
[----:B------:R-:W-:Y:S02]  /*8bc0*/  HADD2.F32 R2, -RZ, R12.H0_H0 ;  /* 0x2000000cff027230 */ /* 0x000fe40000004100 */
[-C--:B------:R-:W-:Y:S01]  /*8bd0*/  FMUL.FTZ R50, R35, R32.reuse ;  /* 0x0000002023327220 */ /* 0x080fe20000410000 */
[----:B------:R-:W-:Y:S01]  /*8be0*/  FFMA.FTZ R44, R21, R32, -R20 ;  /* 0x00000020152c7223 */ /* 0x000fe20000010814 */
[----:B------:R-:W-:-:S02]  /*8bf0*/  HADD2.F32 R27, -RZ, R26.H0_H0 ;  /* 0x2000001aff1b7230 */ /* 0x000fc40000004100 */
[C---:B------:R-:W-:Y:S01]  /*8c00*/  FMUL.FTZ R13, R25.reuse, R3 ;  /* 0x00000003190d7220 */ /* 0x040fe20000410000 */
[----:B------:R-:W-:Y:S02]  /*8c10*/  HADD2.F32 R32, -RZ, R56.H1_H1 ;  /* 0x30000038ff207230 */ /* 0x000fe40000004100 */
[-C--:B------:R-:W-:Y:S01]  /*8c20*/  FMUL.FTZ R34, R25, R41.reuse ;  /* 0x0000002919227220 */ /* 0x080fe20000410000 */
[----:B------:R-:W-:Y:S02]  /*8c30*/  HADD2.F32 R20, -RZ, R31.H0_H0 ;  /* 0x2000001fff147230 */ /* 0x000fe40000004100 */
[----:B------:R-:W-:Y:S01]  /*8c40*/  FFMA.FTZ R50, R21, R42, R50 ;  /* 0x0000002a15327223 */ /* 0x000fe20000010032 */
[----:B------:R-:W-:Y:S02]  /*8c50*/  HADD2.F32 R15, -RZ, R14.H0_H0 ;  /* 0x2000000eff0f7230 */ /* 0x000fe40000004100 */
[C---:B------:R-:W-:Y:S01]  /*8c60*/  FFMA.FTZ R41, R2.reuse, R41, -R13 ;  /* 0x0000002902297223 */ /* 0x040fe2000001080d */
[----:B------:R-:W-:Y:S01]  /*8c70*/  FFMA.FTZ R34, R2, R3, R34 ;  /* 0x0000000302227223 */ /* 0x000fe20000010022 */
[----:B------:R-:W-:-:S02]  /*8c80*/  HADD2.F32 R24, -RZ, R24.H1_H1 ;  /* 0x30000018ff187230 */ /* 0x000fc40000004100 */
[C---:B------:R-:W-:Y:S01]  /*8c90*/  FMUL.FTZ R42, R27.reuse, R32 ;  /* 0x000000201b2a7220 */ /* 0x040fe20000410000 */
[----:B------:R-:W-:Y:S01]  /*8ca0*/  FMUL.FTZ R2, R27, R20 ;  /* 0x000000141b027220 */ /* 0x000fe20000410000 */
[----:B------:R-:W-:Y:S02]  /*8cb0*/  HADD2.F32 R21, -RZ, R52.H0_H0 ;  /* 0x20000034ff157230 */ /* 0x000fe40000004100 */
[----:B------:R-:W-:Y:S02]  /*8cc0*/  HADD2.F32 R26, -RZ, R26.H1_H1 ;  /* 0x3000001aff1a7230 */ /* 0x000fe40000004100 */
[----:B------:R-:W-:Y:S02]  /*8cd0*/  HADD2.F32 R25, -RZ, R51.H0_H0 ;  /* 0x20000033ff197230 */ /* 0x000fe40000004100 */
[----:B------:R-:W-:Y:S02]  /*8ce0*/  HADD2.F32 R3, -RZ, R55.H0_H0 ;  /* 0x20000037ff037230 */ /* 0x000fe40000004100 */
[----:B------:R-:W-:-:S02]  /*8cf0*/  HADD2.F32 R13, -RZ, R54.H0_H0 ;  /* 0x20000036ff0d7230 */ /* 0x000fc40000004100 */
[C---:B------:R-:W-:Y:S01]  /*8d00*/  FFMA.FTZ R42, R15.reuse, R20, -R42 ;  /* 0x000000140f2a7223 */ /* 0x040fe2000001082a */
[----:B------:R-:W-:Y:S02]  /*8d10*/  HADD2.F32 R12, -RZ, R12.H1_H1 ;  /* 0x3000000cff0c7230 */ /* 0x000fe40000004100 */
[----:B------:R-:W-:Y:S01]  /*8d20*/  FFMA.FTZ R32, R15, R32, R2 ;  /* 0x000000200f207223 */ /* 0x000fe20000010002 */
[----:B------:R-:W-:Y:S02]  /*8d30*/  HADD2.F32 R14, -RZ, R14.H1_H1 ;  /* 0x3000000eff0e7230 */ /* 0x000fe40000004100 */
[----:B------:R-:W-:Y:S01]  /*8d40*/  FMUL.FTZ R15, R24, R21 ;  /* 0x00000015180f7220 */ /* 0x000fe20000410000 */
[----:B------:R-:W-:Y:S01]  /*8d50*/  FMUL.FTZ R27, R26, R25 ;  /* 0x000000191a1b7220 */ /* 0x000fe20000410000 */
[----:B------:R-:W-:Y:S01]  /*8d60*/  FMUL.FTZ R24, R24, R3 ;  /* 0x0000000318187220 */ /* 0x000fe20000410000 */
[----:B------:R-:W-:Y:S01]  /*8d70*/  FMUL.FTZ R26, R26, R13 ;  /* 0x0000000d1a1a7220 */ /* 0x000fe20000410000 */
[----:B------:R-:W-:Y:S01]  /*8d80*/  FFMA.FTZ R2, R12, R3, -R15 ;  /* 0x000000030c027223 */ /* 0x000fe2000001080f */
[----:B------:R-:W-:Y:S01]  /*8d90*/  FFMA.FTZ R3, R14, R13, -R27 ;  /* 0x0000000d0e037223 */ /* 0x000fe2000001081b */
        /* <DEDUP_REMOVED lines=12> */
.L_x_1451:
[----:B------:R-:W-:Y:S05]  /*8e60*/  BSYNC B1 ;  /* 0x0000000000017941 */ /* 0x000fea0003800000 */
.L_x_1450:
[----:B------:R-:W-:Y:S01]  /*8e70*/  PRMT R31, R0, 0x5410, R29 ;  /* 0x00005410001f7816 */ /* 0x000fe2000000001d */
[----:B------:R-:W-:Y:S06]  /*8e80*/  @P0 BRA `(.L_x_1442) ;  /* 0x0000000400800947 */ /* 0x000fec0003800000 */
[----:B------:R-:W2:Y:S01]  /*8e90*/  LDL R2, [R1+0x44] ;  /* 0x0000440001027983 */ /* 0x000ea20000100800 */
[C---:B------:R-:W-:Y:S02]  /*8ea0*/  VIADD R3, R23.reuse, 0x60 ;  /* 0x0000006017037836 */ /* 0x040fe40000000000 */
[----:B-1----:R-:W-:Y:S01]  /*8eb0*/  VIADD R12, R23, 0x60 ;  /* 0x00000060170c7836 */ /* 0x002fe20000000000 */
[----:B------:R-:W0:Y:S01]  /*8ec0*/  LDL R41, [R1+0x60] ;  /* 0x0000600001297983 */ /* 0x000e220000100800 */
[----:B------:R-:W-:Y:S02]  /*8ed0*/  IMAD.SHL.U32 R3, R3, 0x40, RZ ;  /* 0x0000004003037824 */ /* 0x000fe400078e00ff */
[----:B------:R-:W-:-:S03]  /*8ee0*/  IMAD.SHL.U32 R12, R12, 0x40, RZ ;  /* 0x000000400c0c7824 */ /* 0x000fc600078e00ff */
[----:B------:R-:W-:Y:S02]  /*8ef0*/  LOP3.LUT R3, R3, 0x1c0, RZ, 0xc0, !PT ;  /* 0x000001c003037812 */ /* 0x000fe400078ec0ff */
[----:B------:R-:W-:Y:S02]  /*8f00*/  LOP3.LUT R12, R12, 0x1c0, RZ, 0xc0, !PT ;  /* 0x000001c00c0c7812 */ /* 0x000fe400078ec0ff */
[----:B------:R-:W-:-:S04]  /*8f10*/  SHF.R.U32.HI R3, RZ, 0x3, R3 ;  /* 0x00000003ff037819 */ /* 0x000fc80000011603 */
[----:B------:R-:W-:Y:S02]  /*8f20*/  LOP3.LUT R30, R3, R30, R12, 0x1e, !PT ;  /* 0x0000001e031e7212 */ /* 0x000fe400078e1e0c */
[----:B------:R-:W-:Y:S01]  /*8f30*/  SHF.R.U64 R36, R10, 0x10, R11 ;  /* 0x000000100a247819 */ /* 0x000fe2000000120b */
[--C-:B------:R-:W-:Y:S01]  /*8f40*/  HADD2.F32 R10, -RZ, R39.reuse.H1_H1 ;  /* 0x30000027ff0a7230 */ /* 0x100fe20000004100 */
[--C-:B------:R-:W-:Y:S01]  /*8f50*/  SHF.R.U64 R33, R6, 0x10, R7.reuse ;  /* 0x0000001006217819 */ /* 0x100fe20000001207 */
[----:B------:R-:W-:Y:S01]  /*8f60*/  HADD2.F32 R39, -RZ, R39.H0_H0 ;  /* 0x20000027ff277230 */ /* 0x000fe20000004100 */
[----:B------:R-:W-:Y:S02]  /*8f70*/  SHF.R.U32.HI R32, RZ, 0x10, R7 ;  /* 0x00000010ff207819 */ /* 0x000fe40000011607 */
[----:B------:R-:W-:Y:S02]  /*8f80*/  SHF.R.U32.HI R35, RZ, 0x10, R11 ;  /* 0x00000010ff237819 */ /* 0x000fe4000001160b */
[----:B------:R-:W-:-:S02]  /*8f90*/  SHF.R.U32.HI R21, RZ, 0x10, R9 ;  /* 0x00000010ff157819 */ /* 0x000fc40000011609 */
[----:B------:R-:W-:-:S05]  /*8fa0*/  SHF.R.U32.HI R20, RZ, 0x10, R5 ;  /* 0x00000010ff147819 */ /* 0x000fca0000011605 */
[----:B------:R-:W-:Y:S01]  /*8fb0*/  HADD2.F32 R20, -RZ, R20.H0_H0 ;  /* 0x20000014ff147230 */ /* 0x000fe20000004100 */
[----:B------:R-:W-:Y:S02]  /*8fc0*/  SHF.R.U64 R40, R8, 0x10, R9 ;  /* 0x0000001008287819 */ /* 0x000fe40000001209 */
[----:B------:R-:W-:Y:S01]  /*8fd0*/  SHF.R.U64 R34, R4, 0x10, R5 ;  /* 0x0000001004227819 */ /* 0x000fe20000001205 */
[----:B--2---:R-:W-:-:S04]  /*8fe0*/  IMAD.IADD R3, R2, 0x1, R30 ;  /* 0x0000000102037824 */ /* 0x004fc800078e021e */
[----:B------:R-:W-:Y:S01]  /*8ff0*/  IMAD R3, R3, 0x2, R16 ;  /* 0x0000000203037824 */ /* 0x000fe200078e0210 */
[----:B0-----:R-:W0:Y:S04]  /*9000*/  LDS.128 R12, [R41+0x8400] ;  /* 0x00840000290c7984 */ /* 0x001e280000000c00 */
[----:B------:R-:W1:Y:S01]  /*9010*/  LDS.128 R24, [R3+0x8400] ;  /* 0x0084000003187984 */ /* 0x000e620000000c00 */
[----:B0-----:R-:W-:Y:S02]  /*9020*/  HADD2.F32 R2, -RZ, R13.H0_H0 ;  /* 0x2000000dff027230 */ /* 0x001fe40000004100 */
[----:B-1----:R-:W-:-:S05]  /*9030*/  HADD2.F32 R7, -RZ, R25.H0_H0 ;  /* 0x20000019ff077230 */ /* 0x002fca0000004100 */
[CC--:B------:R-:W-:Y:S01]  /*9040*/  FMUL.FTZ R11, R7.reuse, R39.reuse ;  /* 0x00000027070b7220 */ /* 0x0c0fe20000410000 */
[-C--:B------:R-:W-:Y:S01]  /*9050*/  FMUL.FTZ R7, R7, R10.reuse ;  /* 0x0000000a07077220 */ /* 0x080fe20000410000 */
[----:B------:R-:W-:Y:S02]  /*9060*/  HADD2.F32 R25, -RZ, R25.H1_H1 ;  /* 0x30000019ff197230 */ /* 0x000fe40000004100 */
[C---:B------:R-:W-:Y:S01]  /*9070*/  FFMA.FTZ R29, R2.reuse, R10, -R11 ;  /* 0x0000000a021d7223 */ /* 0x040fe2000001080b */
[----:B------:R-:W-:Y:S02]  /*9080*/  HADD2.F32 R10, -RZ, R21.H0_H0 ;  /* 0x20000015ff0a7230 */ /* 0x000fe40000004100 */
[----:B------:R-:W-:Y:S01]  /*9090*/  FFMA.FTZ R39, R2, R39, R7 ;  /* 0x0000002702277223 */ /* 0x000fe20000010007 */
[----:B------:R-:W-:Y:S02]  /*90a0*/  HADD2.F32 R6, -RZ, R24.H0_H0 ;  /* 0x20000018ff067230 */ /* 0x000fe40000004100 */
[----:B------:R-:W-:-:S02]  /*90b0*/  HADD2.F32 R11, -RZ, R38.H1_H1 ;  /* 0x30000026ff0b7230 */ /* 0x000fc40000004100 */
[----:B------:R-:W-:Y:S02]  /*90c0*/  HADD2.F32 R7, -RZ, R38.H0_H0 ;  /* 0x20000026ff077230 */ /* 0x000fe40000004100 */
[C---:B------:R-:W-:Y:S01]  /*90d0*/  FMUL.FTZ R30, R25.reuse, R20 ;  /* 0x00000014191e7220 */ /* 0x040fe20000410000 */
[----:B------:R-:W-:Y:S02]  /*90e0*/  HADD2.F32 R0, -RZ, R12.H0_H0 ;  /* 0x2000000cff007230 */ /* 0x000fe40000004100 */
[----:B------:R-:W-:Y:S01]  /*90f0*/  FMUL.FTZ R2, R25, R10 ;  /* 0x0000000a19027220 */ /* 0x000fe20000410000 */
[----:B------:R-:W-:Y:S02]  /*9100*/  HADD2.F32 R13, -RZ, R13.H1_H1 ;  /* 0x3000000dff0d7230 */ /* 0x000fe40000004100 */
[C---:B------:R-:W-:Y:S01]  /*9110*/  FMUL.FTZ R25, R6.reuse, R11 ;  /* 0x0000000b06197220 */ /* 0x040fe20000410000 */
[----:B------:R-:W-:Y:S01]  /*9120*/  FMUL.FTZ R6, R6, R7 ;  /* 0x0000000706067220 */ /* 0x000fe20000410000 */
[----:B------:R-:W-:-:S02]  /*9130*/  HADD2.F32 R8, -RZ, R26.H0_H0 ;  /* 0x2000001aff087230 */ /* 0x000fc40000004100 */
[C---:B------:R-:W-:Y:S01]  /*9140*/  FFMA.FTZ R25, R0.reuse, R7, -R25 ;  /* 0x0000000700197223 */ /* 0x040fe20000010819 */
[C---:B------:R-:W-:Y:S01]  /*9150*/  FFMA.FTZ R30, R13.reuse, R10, -R30 ;  /* 0x0000000a0d1e7223 */ /* 0x040fe2000001081e */
[----:B------:R-:W-:Y:S02]  /*9160*/  HADD2.F32 R21, -RZ, R37.H0_H0 ;  /* 0x20000025ff157230 */ /* 0x000fe40000004100 */
[----:B------:R-:W-:Y:S01]  /*9170*/  FFMA.FTZ R10, R0, R11, R6 ;  /* 0x0000000b000a7223 */ /* 0x000fe20000010006 */
[----:B------:R-:W-:Y:S02]  /*9180*/  HADD2.F32 R7, -RZ, R31.H0_H0 ;  /* 0x2000001fff077230 */ /* 0x000fe40000004100 */
[----:B------:R-:W-:Y:S02]  /*9190*/  HADD2.F32 R9, -RZ, R27.H0_H0 ;  /* 0x2000001bff097230 */ /* 0x000fe40000004100 */
[----:B------:R-:W-:Y:S02]  /*91a0*/  HADD2.F32 R6, -RZ, R37.H1_H1 ;  /* 0x30000025ff067230 */ /* 0x000fe40000004100 */
[----:B------:R-:W-:Y:S01]  /*91b0*/  FFMA.FTZ R20, R13, R20, R2 ;  /* 0x000000140d147223 */ /* 0x000fe20000010002 */
[----:B------:R-:W-:-:S02]  /*91c0*/  HADD2.F32 R0, -RZ, R31.H1_H1 ;  /* 0x3000001fff007230 */ /* 0x000fc40000004100 */
[C---:B------:R-:W-:Y:S01]  /*91d0*/  FMUL.FTZ R11, R8.reuse, R21 ;  /* 0x00000015080b7220 */ /* 0x040fe20000410000 */
[----:B------:R-:W-:Y:S01]  /*91e0*/  FMUL.FTZ R13, R8, R7 ;  /* 0x00000007080d7220 */ /* 0x000fe20000410000 */
[----:B------:R-:W-:Y:S02]  /*91f0*/  HADD2.F32 R5, -RZ, R15.H0_H0 ;  /* 0x2000000fff057230 */ /* 0x000fe40000004100 */
[----:B------:R-:W-:Y:S02]  /*9200*/  HADD2.F32 R8, -RZ, R32.H0_H0 ;  /* 0x20000020ff087230 */ /* 0x000fe40000004100 */
[C---:B------:R-:W-:Y:S01]  /*9210*/  FMUL.FTZ R32, R9.reuse, R6 ;  /* 0x0000000609207220 */ /* 0x040fe20000410000 */
[----:B------:R-:W-:Y:S02]  /*9220*/  HADD2.F32 R4, -RZ, R14.H0_H0 ;  /* 0x2000000eff047230 */ /* 0x000fe40000004100 */
[----:B------:R-:W-:Y:S01]  /*9230*/  FMUL.FTZ R9, R9, R0 ;  /* 0x0000000009097220 */ /* 0x000fe20000410000 */
[----:B------:R-:W-:-:S02]  /*9240*/  HADD2.F32 R27, -RZ, R27.H1_H1 ;  /* 0x3000001bff1b7230 */ /* 0x000fc40000004100 */
[----:B------:R-:W-:Y:S02]  /*9250*/  HADD2.F32 R2, -RZ, R35.H0_H0 ;  /* 0x20000023ff027230 */ /* 0x000fe40000004100 */
[C---:B------:R-:W-:Y:S01]  /*9260*/  FFMA.FTZ R32, R5.reuse, R0, -R32 ;  /* 0x0000000005207223 */ /* 0x040fe20000010820 */
[----:B------:R-:W-:Y:S01]  /*9270*/  FFMA.FTZ R0, R5, R6, R9 ;  /* 0x0000000605007223 */ /* 0x000fe20000010009 */
[----:B------:R-:W-:Y:S02]  /*9280*/  HADD2.F32 R15, -RZ, R15.H1_H1 ;  /* 0x3000000fff0f7230 */ /* 0x000fe40000004100 */
[C---:B------:R-:W-:Y:S01]  /*9290*/  FFMA.FTZ R31, R4.reuse, R7, -R11 ;  /* 0x00000007041f7223 */ /* 0x040fe2000001080b */
[----:B------:R-:W-:Y:S02]  /*92a0*/  HADD2.F32 R24, -RZ, R24.H1_H1 ;  /* 0x30000018ff187230 */ /* 0x000fe40000004100 */
[----:B------:R-:W-:Y:S01]  /*92b0*/  FFMA.FTZ R21, R4, R21, R13 ;  /* 0x0000001504157223 */ /* 0x000fe2000001000d */
[----:B------:R-:W-:-:S02]  /*92c0*/  HADD2.F32 R9, -RZ, R34.H0_H0 ;  /* 0x20000022ff097230 */ /* 0x000fc40000004100 */
[C---:B------:R-:W-:Y:S01]  /*92d0*/  FMUL.FTZ R4, R27.reuse, R8 ;  /* 0x000000081b047220 */ /* 0x040fe20000410000 */
[----:B------:R-:W-:Y:S02]  /*92e0*/  HADD2.F32 R26, -RZ, R26.H1_H1 ;  /* 0x3000001aff1a7230 */ /* 0x000fe40000004100 */
[-C--:B------:R-:W-:Y:S01]  /*92f0*/  FMUL.FTZ R6, R27, R2.reuse ;  /* 0x000000021b067220 */ /* 0x080fe20000410000 */
[----:B------:R-:W-:Y:S02]  /*9300*/  HADD2.F32 R5, -RZ, R40.H0_H0 ;  /* 0x20000028ff057230 */ /* 0x000fe40000004100 */
[----:B------:R-:W-:Y:S02]  /*9310*/  HADD2.F32 R11, -RZ, R33.H0_H0 ;  /* 0x20000021ff0b7230 */ /* 0x000fe40000004100 */
[----:B------:R-:W-:Y:S02]  /*9320*/  HADD2.F32 R7, -RZ, R36.H0_H0 ;  /* 0x20000024ff077230 */ /* 0x000fe40000004100 */
[----:B------:R-:W-:Y:S01]  /*9330*/  FFMA.FTZ R27, R15, R2, -R4 ;  /* 0x000000020f1b7223 */ /* 0x000fe20000010804 */
[----:B------:R-:W-:-:S02]  /*9340*/  HADD2.F32 R12, -RZ, R12.H1_H1 ;  /* 0x3000000cff0c7230 */ /* 0x000fc40000004100 */
[----:B------:R-:W-:Y:S01]  /*9350*/  FFMA.FTZ R33, R15, R8, R6 ;  /* 0x000000080f217223 */ /* 0x000fe20000010006 */
[----:B------:R-:W-:Y:S02]  /*9360*/  HADD2.F32 R14, -RZ, R14.H1_H1 ;  /* 0x3000000eff0e7230 */ /* 0x000fe40000004100 */
[C---:B------:R-:W-:Y:S01]  /*9370*/  FMUL.FTZ R13, R24.reuse, R9 ;  /* 0x00000009180d7220 */ /* 0x040fe20000410000 */
[----:B------:R-:W-:Y:S01]  /*9380*/  FMUL.FTZ R24, R24, R5 ;  /* 0x0000000518187220 */ /* 0x000fe20000410000 */
[C---:B------:R-:W-:Y:S01]  /*9390*/  FMUL.FTZ R15, R26.reuse, R11 ;  /* 0x0000000b1a0f7220 */ /* 0x040fe20000410000 */
[----:B------:R-:W-:Y:S01]  /*93a0*/  FMUL.FTZ R26, R26, R7 ;  /* 0x000000071a1a7220 */ /* 0x000fe20000410000 */
[C---:B------:R-:W-:Y:S01]  /*93b0*/  FFMA.FTZ R4, R12.reuse, R5, -R13 ;  /* 0x000000050c047223 */ /* 0x040fe2000001080d */
[----:B------:R-:W-:Y:S01]  /*93c0*/  FFMA.FTZ R13, R12, R9, R24 ;  /* 0x000000090c0d7223 */ /* 0x000fe20000010018 */
[C---:B------:R-:W-:Y:S01]  /*93d0*/  FFMA.FTZ R6, R14.reuse, R7, -R15 ;  /* 0x000000070e067223 */ /* 0x040fe2000001080f */
        /* <DEDUP_REMOVED lines=11> */
.L_x_1442:
[----:B------:R-:W-:Y:S05]  /*9490*/  BSYNC B0 ;  /* 0x0000000000007941 */ /* 0x000fea0003800000 */
.L_x_1428:
[----:B------:R-:W-:Y:S01]  /*94a0*/  @!PT LDS RZ, [RZ] ;  /* 0x00000000fffff984 */ /* 0x000fe20000000800 */
[----:B------:R-:W-:Y:S01]  /*94b0*/  @!PT LDS RZ, [RZ] ;  /* 0x00000000fffff984 */ /* 0x000fe20000000800 */
[----:B------:R-:W-:Y:S01]  /*94c0*/  @!PT LDS RZ, [RZ] ;  /* 0x00000000fffff984 */ /* 0x000fe20000000800 */
[----:B------:R-:W-:Y:S01]  /*94d0*/  @!PT LDS RZ, [RZ] ;  /* 0x00000000fffff984 */ /* 0x000fe20000000800 */
[----:B------:R4:W-:Y:S06]  /*94e0*/  MEMBAR.ALL.CTA ;  /* 0x0000000000007992 */ /* 0x0009ec0000008000 */
[----:B----4-:R-:W4:Y:S01]  /*94f0*/  FENCE.VIEW.ASYNC.S ;  /* 0x00000000000073c6 */ /* 0x010f220000000000 */
[----:B------:R-:W-:Y:S05]  /*9500*/  WARPSYNC.ALL ;  /* 0x0000000000007948 */ /* 0x000fea0003800000 */
[----:B----4-:R-:W-:Y:S06]  /*9510*/  BAR.SYNC.DEFER_BLOCKING 0xd, 0x180 ;  /* 0x0346000000007b1d */ /* 0x010fec0000010000 */
.L_x_1425:
[----:B--2---:R-:W2:Y:S02]  /*9520*/  LDL R0, [R1+0x14] ;  /* 0x0000140001007983 */ /* 0x004ea40000100800 */
[----:B--2---:R-:W-:-:S13]  /*9530*/  ISETP.NE.AND P0, PT, R0, 0x3, PT ;  /* 0x000000030000780c */ /* 0x004fda0003f05270 */
[----:B------:R-:W-:Y:S05]  /*9540*/  @!P0 BRA `(.L_x_1452) ;  /* 0x0000000000048947 */ /* 0x000fea0003800000 */
[----:B------:R-:W-:Y:S01]  /*9550*/  BPT.TRAP 0x1 ;  /* 0x000000040000795c */ /* 0x000fe20000300000 */
.L_x_1452:
[----:B-1-3--:R-:W-:Y:S01]  /*9560*/  IMAD R7, R17, 0x8, R16 ;  /* 0x0000000811077824 */ /* 0x00afe200078e0210 */
[----:B------:R-:W-:-:S04]  /*9570*/  SHF.L.U32 R0, R153, 0x1f, RZ ;  /* 0x0000001f99007819 */ /* 0x000fc800000006ff */
[----:B------:R1:W2:Y:S01]  /*9580*/  SYNCS.PHASECHK.TRANS64.TRYWAIT P2, [R7+URZ+0x16830], R0 ;  /* 0x01683000070075a7 */ /* 0x0002a2000804017f */
[----:B------:R-:W-:Y:S05]  /*9590*/  @!P0 BRA `(.L_x_1453) ;  /* 0x0000000000048947 */ /* 0x000fea0003800000 */
[----:B------:R-:W-:Y:S01]  /*95a0*/  BPT.TRAP 0x1 ;  /* 0x000000040000795c */ /* 0x000fe20000300000 */
.L_x_1453:
[----:B-----5:R-:W3:Y:S02]  /*95b0*/  S2R R2, SR_TID.X ;  /* 0x0000000000027919 */ /* 0x020ee40000002100 */
[----:B---3--:R-:W-:-:S04]  /*95c0*/  LOP3.LUT R2, R2, 0x7f, RZ, 0xc0, !PT ;  /* 0x0000007f02027812 */ /* 0x008fc800078ec0ff */
[----:B------:R-:W-:Y:S01]  /*95d0*/  ISETP.NE.AND P1, PT, R2, RZ, PT ;  /* 0x000000ff0200720c */ /* 0x000fe20003f25270 */
[----:B--2---:R-:W-:-:S12]  /*95e0*/  @P2 BRA `(.L_x_1454) ;  /* 0x0000000000082947 */ /* 0x004fd80003800000 */
[----:B------:R-:W2:Y:S02]  /*95f0*/  SYNCS.PHASECHK.TRANS64.TRYWAIT P2, [R7+URZ+0x16830], R0 ;  /* 0x01683000070075a7 */ /* 0x000ea4000804017f */
[----:B--2---:R-:W-:Y:S05]  /*9600*/  @!P2 BRA `(.L_x_1455) ;  /* 0x0000016400e4a947 */ /* 0x004fea0003800000 */
.L_x_1454:
[----:B------:R-:W-:Y:S05]  /*9610*/  WARPSYNC.ALL ;  /* 0x0000000000007948 */ /* 0x000fea0003800000 */
[----:B-12---:R-:W-:Y:S01]  /*9620*/  VIADD R0, R16, 0xe400 ;  /* 0x0000e40010007836 */ /* 0x006fe20000000000 */
[----:B------:R-:W-:-:S04]  /*9630*/  LOP3.LUT R10, R28, 0x10000, RZ, 0xfc, !PT ;  /* 0x000100001c0a7812 */ /* 0x000fc800078efcff */
[----:B------:R-:W-:-:S04]  /*9640*/  SHF.R.U32.HI R0, RZ, 0x4, R0 ;  /* 0x00000004ff007819 */ /* 0x000fc80000011600 */
[----:B------:R-:W-:-:S04]  /*9650*/  LOP3.LUT R0, R0, 0x3fff, RZ, 0xc0, !PT ;  /* 0x00003fff00007812 */ /* 0x000fc800078ec0ff */
[----:B------:R-:W-:Y:S01]  /*9660*/  LOP3.LUT R2, R0, 0x10000, RZ, 0xfc, !PT ;  /* 0x0001000000027812 */ /* 0x000fe200078efcff */
[----:B------:R-:W-:Y:S02]  /*9670*/  IMAD.MOV.U32 R11, RZ, RZ, 0x40000040 ;  /* 0x40000040ff0b7424 */ /* 0x000fe400078e00ff */
[----:B------:R-:W-:Y:S01]  /*9680*/  IMAD.MOV.U32 R3, RZ, RZ, 0x40000040 ;  /* 0x40000040ff037424 */ /* 0x000fe200078e00ff */
[C---:B------:R-:W-:Y:S01]  /*9690*/  R2UR UR4, R10.reuse ;  /* 0x000000000a0472ca */ /* 0x040fe200000e0000 */
[----:B------:R1:W-:Y:S01]  /*96a0*/  STL [R1+0x28], R2 ;  /* 0x0000280201007387 */ /* 0x0003e20000100800 */
[----:B------:R-:W-:Y:S01]  /*96b0*/  R2UR UR5, R11 ;  /* 0x000000000b0572ca */ /* 0x000fe200000e0000 */
[----:B0-----:R-:W-:Y:S01]  /*96c0*/  WARPGROUP.ARRIVE ;  /* 0x00000000000079c5 */ /* 0x001fe20000000000 */
[----:B------:R-:W-:Y:S01]  /*96d0*/  R2UR UR7, R3 ;  /* 0x00000000030772ca */ /* 0x000fe200000e0000 */
[----:B------:R-:W-:Y:S01]  /*96e0*/  VIADD R12, R10, 0x2 ;  /* 0x000000020a0c7836 */ /* 0x000fe20000000000 */
[----:B------:R-:W2:Y:S01]  /*96f0*/  LDL R6, [R1+0x30] ;  /* 0x0000300001067983 */ /* 0x000ea20000100800 */
[----:B------:R-:W-:Y:S01]  /*9700*/  IMAD.MOV.U32 R13, RZ, RZ, 0x40000040 ;  /* 0x40000040ff0d7424 */ /* 0x000fe200078e00ff */
[----:B------:R-:W0:Y:S01]  /*9710*/  LDC R0, c[0x0][0x448] ;  /* 0x00011200ff007b82 */ /* 0x000e220000000800 */
[----:B-1----:R-:W-:-:S05]  /*9720*/  IMAD R2, R17, 0x400, R2 ;  /* 0x0000040011027824 */ /* 0x002fca00078e0202 */
[----:B------:R-:W-:-:S13]  /*9730*/  R2UR UR6, R2 ;  /* 0x00000000020672ca */ /* 0x000fda00000e0000 */
[----:B------:R-:W-:Y:S01]  /*9740*/  HGMMA.64x128x16.F32 R24, gdesc[UR4], RZ, !UPT, gsb0 ;  /* 0x01e00000041879f0 */ /* 0x000fe2000c0008ff */
[----:B------:R-:W-:Y:S02]  /*9750*/  VIADD R4, R2, 0x2 ;  /* 0x0000000202047836 */ /* 0x000fe40000000000 */
[----:B------:R-:W-:Y:S01]  /*9760*/  IMAD.MOV.U32 R5, RZ, RZ, 0x40000040 ;  /* 0x40000040ff057424 */ /* 0x000fe200078e00ff */
[----:B------:R-:W-:Y:S02]  /*9770*/  R2UR UR4, R12 ;  /* 0x000000000c0472ca */ /* 0x000fe400000e0000 */
[----:B------:R-:W-:Y:S02]  /*9780*/  R2UR UR5, R13 ;  /* 0x000000000d0572ca */ /* 0x000fe400000e0000 */
[----:B------:R-:W-:Y:S02]  /*9790*/  R2UR UR6, R4 ;  /* 0x00000000040672ca */ /* 0x000fe400000e0000 */
[----:B------:R-:W-:Y:S01]  /*97a0*/  R2UR UR7, R5 ;  /* 0x00000000050772ca */ /* 0x000fe200000e0000 */
[----:B------:R1:W-:Y:S04]  /*97b0*/  STL.64 [R1+0x8], R12 ;  /* 0x0000080c01007387 */ /* 0x0003e80000100a00 */
[----:B------:R-:W2:Y:S04]  /*97c0*/  LDL R94, [R1+0x20] ;  /* 0x00002000015e7983 */ /* 0x000ea80000100800 */
[----:B------:R-:W3:Y:S01]  /*97d0*/  LDL R96, [R1+0x10] ;  /* 0x0000100001607983 */ /* 0x000ee20000100800 */
[----:B------:R-:W-:-:S02]  /*97e0*/  VIADD R8, R10, 0x4 ;  /* 0x000000040a087836 */ /* 0x000fc40000000000 */
[----:B------:R-:W-:Y:S02]  /*97f0*/  VIADD R4, R2, 0x4 ;  /* 0x0000000402047836 */ /* 0x000fe40000000000 */
[----:B------:R-:W-:Y:S02]  /*9800*/  IMAD.MOV.U32 R9, RZ, RZ, 0x40000040 ;  /* 0x40000040ff097424 */ /* 0x000fe400078e00ff */
[----:B------:R-:W-:Y:S02]  /*9810*/  VIADD R14, R10, 0x6 ;  /* 0x000000060a0e7836 */ /* 0x000fe40000000000 */
[----:B------:R-:W-:Y:S02]  /*9820*/  IMAD.MOV.U32 R15, RZ, RZ, 0x40000040 ;  /* 0x40000040ff0f7424 */ /* 0x000fe400078e00ff */
[----:B------:R-:W-:Y:S01]  /*9830*/  IMAD.MOV.U32 R3, RZ, RZ, 0x40000040 ;  /* 0x40000040ff037424 */ /* 0x000fe200078e00ff */
[----:B0-----:R-:W-:Y:S01]  /*9840*/  ISETP.NE.AND P2, PT, R0, 0x1, PT ;  /* 0x000000010000780c */ /* 0x001fe20003f45270 */
[----:B------:R-:W-:-:S02]  /*9850*/  WARPGROUP.DEPBAR.LE gsb0, 0x0 ;  /* 0x00008000000079c5 */ /* 0x000fc40000010000 */
[----:B------:R-:W-:Y:S01]  /*9860*/  WARPGROUP.ARRIVE ;  /* 0x00000000000079c5 */ /* 0x000fe20000000000 */
[----:B------:R-:W-:-:S09]  /*9870*/  IMAD.MOV.U32 R5, RZ, RZ, 0x40000040 ;  /* 0x40000040ff057424 */ /* 0x000fd200078e00ff */
[----:B------:R-:W0:Y:S01]  /*9880*/  @P2 LDC R0, c[0x0][0x44c] ;  /* 0x00011300ff002b82 */ /* 0x000e220000000800 */
[----:B------:R-:W-:Y:S01]  /*9890*/  HGMMA.64x128x16.F32 R24, gdesc[UR4], R24, gsb0 ;  /* 0x01e00000041879f0 */ /* 0x000fe20008000818 */
[----:B------:R-:W-:Y:S02]  /*98a0*/  R2UR UR4, R8 ;  /* 0x00000000080472ca */ /* 0x000fe400000e0000 */
[----:B------:R-:W-:-:S04]  /*98b0*/  R2UR UR5, R9 ;  /* 0x00000000090572ca */ /* 0x000fc800000e0000 */
[----:B-1----:R-:W1:Y:S01]  /*98c0*/  LDC.64 R12, c[0x0][0x9e0] ;  /* 0x00027800ff0c7b82 */ /* 0x002e620000000a00 */
[----:B------:R-:W-:Y:S02]  /*98d0*/  R2UR UR6, R4 ;  /* 0x00000000040672ca */ /* 0x000fe400000e0000 */
[----:B------:R-:W-:Y:S01]  /*98e0*/  R2UR UR7, R5 ;  /* 0x00000000050772ca */ /* 0x000fe200000e0000 */
[----:B------:R-:W-:Y:S01]  /*98f0*/  VIADD R2, R2, 0x6 ;  /* 0x0000000602027836 */ /* 0x000fe20000000000 */
[----:B------:R-:W-:Y:S02]  /*9900*/  WARPGROUP.DEPBAR.LE gsb0, 0x0 ;  /* 0x00008000000079c5 */ /* 0x000fe40000010000 */
[----:B------:R-:W-:-:S09]  /*9910*/  WARPGROUP.ARRIVE ;  /* 0x00000000000079c5 */ /* 0x000fd20000000000 */
[----:B------:R-:W-:Y:S01]  /*9920*/  HGMMA.64x128x16.F32 R24, gdesc[UR4], R24, gsb0 ;  /* 0x01e00000041879f0 */ /* 0x000fe20008000818 */
[----:B------:R-:W-:Y:S02]  /*9930*/  R2UR UR4, R14 ;  /* 0x000000000e0472ca */ /* 0x000fe400000e0000 */
[----:B------:R-:W-:Y:S02]  /*9940*/  R2UR UR5, R15 ;  /* 0x000000000f0572ca */ /* 0x000fe400000e0000 */
[----:B------:R-:W-:Y:S02]  /*9950*/  R2UR UR6, R2 ;  /* 0x00000000020672ca */ /* 0x000fe400000e0000 */
[----:B------:R-:W-:Y:S02]  /*9960*/  R2UR UR7, R3 ;  /* 0x00000000030772ca */ /* 0x000fe400000e0000 */
[----:B------:R-:W4:Y:S01]  /*9970*/  @P2 LDC R3, c[0x0][0x450] ;  /* 0x00011400ff032b82 */ /* 0x000f220000000800 */
[----:B------:R-:W-:-:S02]  /*9980*/  IMAD.MOV.U32 R21, RZ, RZ, -0x80 ;  /* 0xffffff80ff157424 */ /* 0x000fc400078e00ff */
[----:B--2---:R-:W-:-:S04]  /*9990*/  IMAD.IADD R89, R6, 0x1, R94 ;  /* 0x0000000106597824 */ /* 0x004fc800078e025e */
[----:B0-----:R-:W-:Y:S01]  /*99a0*/  @P2 IMAD.HI.U32 R0, R89, R0, RZ ;  /* 0x0000000059002227 */ /* 0x001fe200078e00ff */
[----:B------:R-:W-:Y:S02]  /*99b0*/  WARPGROUP.DEPBAR.LE gsb0, 0x0 ;  /* 0x00008000000079c5 */ /* 0x000fe40000010000 */
[----:B------:R-:W-:-:S06]  /*99c0*/  WARPGROUP.ARRIVE ;  /* 0x00000000000079c5 */ /* 0x000fcc0000000000 */
[----:B------:R-:W-:Y:S01]  /*99d0*/  HGMMA.64x128x16.F32 R24, gdesc[UR4], R24, gsb0 ;  /* 0x01e00000041879f0 */ /* 0x000fe20008000818 */
[----:B----4-:R-:W-:Y:S01]  /*99e0*/  @P2 SHF.R.U32.HI R89, RZ, R3, R0 ;  /* 0x00000003ff592219 */ /* 0x010fe20000011600 */
[----:B------:R-:W-:Y:S01]  /*99f0*/  @!P1 VIADD R0, R7, 0x16840 ;  /* 0x0001684007009836 */ /* 0x000fe20000000000 */
[----:B------:R-:W-:-:S03]  /*9a00*/  ULDC UR4, c[0x0][0x9dc] ;  /* 0x0002770000047ab9 */ /* 0x000fc60000000800 */
[----:B------:R-:W0:Y:S01]  /*9a10*/  SHFL.IDX PT, R90, R89, RZ, 0x1c1f ;  /* 0x001c1fff595a7589 */ /* 0x000e2200000e0000 */
[----:B------:R-:W-:Y:S01]  /*9a20*/  @!P1 PRMT R0, RZ, 0x654, R0 ;  /* 0x00000654ff009816 */ /* 0x000fe20000000000 */
[----:B------:R-:W-:Y:S02]  /*9a30*/  IMAD R21, R88, R21, 0x80 ;  /* 0x0000008058157424 */ /* 0x000fe400078e0215 */
[----:B------:R2:W-:Y:S01]  /*9a40*/  STL.64 [R1], R8 ;  /* 0x0000000801007387 */ /* 0x0005e20000100a00 */
[----:B-1----:R-:W-:Y:S01]  /*9a50*/  ISETP.GE.AND P3, PT, R13, 0x1, PT ;  /* 0x000000010d00780c */ /* 0x002fe20003f66270 */
[----:B--2---:R-:W-:-:S05]  /*9a60*/  IMAD.U32 R8, RZ, RZ, UR4 ;  /* 0x00000004ff087e24 */ /* 0x004fca000f8e00ff */
[----:B------:R-:W-:Y:S02]  /*9a70*/  LOP3.LUT R2, RZ, R8, RZ, 0x33, !PT ;  /* 0x00000008ff027212 */ /* 0x000fe400078e33ff */
[C-C-:B---3--:R-:W-:Y:S01]  /*9a80*/  IADD3 R20, -R156.reuse, R96, R21.reuse ;  /* 0x000000609c147210 */ /* 0x148fe20007ffe115 */
[----:B------:R-:W-:Y:S02]  /*9a90*/  WARPGROUP.DEPBAR.LE gsb0, 0x0 ;  /* 0x00008000000079c5 */ /* 0x000fe40000010000 */
[----:B------:R1:W-:Y:S02]  /*9aa0*/  @!P1 SYNCS.ARRIVE.TRANS64.RED.A1T0 RZ, [R0+URZ], RZ ;  /* 0x000000ff00ff99a7 */ /* 0x0003e4000810043f */
[----:B-1----:R-:W-:-:S04]  /*9ab0*/  IADD3 R0, -R156, 0x1, R21 ;  /* 0x000000019c007810 */ /* 0x002fc80007ffe115 */
[----:B------:R-:W-:-:S05]  /*9ac0*/  IADD3 R7, -R157, R0, R96 ;  /* 0x000000009d077210 */ /* 0x000fca0007ffe160 */
[C---:B------:R-:W-:Y:S02]  /*9ad0*/  IMAD.IADD R9, R7.reuse, 0x1, R2 ;  /* 0x0000000107097824 */ /* 0x040fe400078e0202 */
[----:B------:R-:W-:Y:S01]  /*9ae0*/  IMAD.IADD R7, R7, 0x1, R12 ;  /* 0x0000000107077824 */ /* 0x000fe200078e020c */
[----:B------:R-:W-:Y:S01]  /*9af0*/  LEA R0, R88, 0xffffff80, 0x7 ;  /* 0xffffff8058007811 */ /* 0x000fe200078e38ff */
[----:B0-----:R-:W-:-:S03]  /*9b00*/  IMAD.IADD R6, R9, 0x1, R90 ;  /* 0x0000000109067824 */ /* 0x001fc600078e025a */
[----:B------:R-:W-:Y:S01]  /*9b10*/  VIADDMNMX R4, R90, R7, R20, PT ;  /* 0x000000075a047246 */ /* 0x000fe20003800114 */
[----:B------:R-:W-:Y:S06]  /*9b20*/  @!P3 BRA `(.L_x_1456) ;  /* 0x000000000050b947 */ /* 0x000fec0003800000 */
[----:B------:R-:W-:Y:S01]  /*9b30*/  IADD3 R5, -R157, R96, R90 ;  /* 0x000000609d057210 */ /* 0x000fe20007ffe15a */
[----:B------:R-:W-:Y:S03]  /*9b40*/  BSSY B0, `(.L_x_1457) ;  /* 0x000000e000007945 */ /* 0x000fe60003800000 */
        /* <DEDUP_REMOVED lines=9> */
.L_x_1458:
[----:B------:R-:W-:-:S13]  /*9be0*/  ISETP.NE.AND P4, PT, R13, 0x1, PT ;  /* 0x000000010d00780c */ /* 0x000fda0003f85270 */
[----:B------:R-:W0:Y:S02]  /*9bf0*/  @P4 LDC.64 R2, c[0x0][0x9e8] ;  /* 0x00027a00ff024b82 */ /* 0x000e240000000a00 */
[----:B0-----:R-:W-:-:S05]  /*9c00*/  @P4 IMAD.HI.U32 R2, R5, R2, RZ ;  /* 0x0000000205024227 */ /* 0x001fca00078e00ff */
[----:B------:R-:W-:-:S07]  /*9c10*/  @P4 SHF.R.U32.HI R5, RZ, R3, R2 ;  /* 0x00000003ff054219 */ /* 0x000fce0000011602 */
.L_x_1459:
[----:B------:R-:W-:Y:S05]  /*9c20*/  BSYNC B0 ;  /* 0x0000000000007941 */ /* 0x000fea0003800000 */
.L_x_1457:
[----:B------:R-:W-:-:S04]  /*9c30*/  IMAD R5, R5, R13, -R0 ;  /* 0x0000000d05057224 */ /* 0x000fc800078e0a00 */
[----:B------:R-:W-:-:S05]  /*9c40*/  IMAD.IADD R5, R5, 0x1, -R156 ;  /* 0x0000000105057824 */ /* 0x000fca00078e0a9c */
[----:B------:R-:W-:Y:S02]  /*9c50*/  VIMNMX R6, R6, R5, !PT ;  /* 0x0000000506067248 */ /* 0x000fe40007fe0100 */
[----:B------:R-:W-:-:S07]  /*9c60*/  VIADDMNMX R4, R5, R13, R4, PT ;  /* 0x0000000d05047246 */ /* 0x000fce0003800104 */
.L_x_1456:
[C---:B------:R-:W-:Y:S01]  /*9c70*/  ISETP.GE.AND P4, PT, R21.reuse, 0x2, PT ;  /* 0x000000021500780c */ /* 0x040fe20003f86270 */
[----:B------:R-:W0:Y:S01]  /*9c80*/  SHFL.IDX PT, R2, R89, 0x1, 0x1c1f ;  /* 0x003c1f0059027f89 */ /* 0x000e2200000e0000 */
[----:B------:R-:W-:Y:S02]  /*9c90*/  ISETP.GE.AND P6, PT, R21, 0x9, PT ;  /* 0x000000091500780c */ /* 0x000fe40003fc6270 */
[----:B------:R-:W-:Y:S02]  /*9ca0*/  ISETP.GT.AND P5, PT, R6, 0x1, !P4 ;  /* 0x000000010600780c */ /* 0x000fe400067a4270 */
[----:B------:R-:W-:Y:S02]  /*9cb0*/  LOP3.LUT R22, R22, 0xfffffffd, RZ, 0xc0, !PT ;  /* 0xfffffffd16167812 */ /* 0x000fe400078ec0ff */
[----:B------:R-:W-:-:S04]  /*9cc0*/  ISETP.LT.OR P5, PT, R4, 0x2, P5 ;  /* 0x000000020400780c */ /* 0x000fc80002fa1670 */
[----:B------:R-:W-:Y:S02]  /*9cd0*/  FSEL R25, R25, -INF , !P5 ;  /* 0xff80000019197808 */ /* 0x000fe40006800000 */
[----:B------:R-:W-:Y:S02]  /*9ce0*/  ISETP.GT.AND P5, PT, R6, 0x8, !P6 ;  /* 0x000000080600780c */ /* 0x000fe400077a4270 */
[----:B------:R-:W-:Y:S02]  /*9cf0*/  @P6 LOP3.LUT R22, R22, 0x2, RZ, 0xfc, !PT ;  /* 0x0000000216166812 */ /* 0x000fe400078efcff */
[----:B------:R-:W-:Y:S02]  /*9d00*/  ISETP.GE.AND P6, PT, R21, 0xa, PT ;  /* 0x0000000a1500780c */ /* 0x000fe40003fc6270 */
[----:B------:R-:W-:Y:S02]  /*9d10*/  ISETP.LT.OR P5, PT, R4, 0x9, P5 ;  /* 0x000000090400780c */ /* 0x000fe40002fa1670 */
[----:B------:R-:W-:-:S02]  /*9d20*/  LOP3.LUT R22, R22, 0xefffffff, RZ, 0xc0, !PT ;  /* 0xefffffff16167812 */ /* 0x000fc400078ec0ff */
[----:B------:R-:W-:Y:S01]  /*9d30*/  FSEL R5, R28, -INF , !P5 ;  /* 0xff8000001c057808 */ /* 0x000fe20006800000 */
[----:B0-----:R-:W-:Y:S01]  /*9d40*/  IMAD.IADD R9, R9, 0x1, R2 ;  /* 0x0000000109097824 */ /* 0x001fe200078e0202 */
[----:B------:R-:W-:Y:S02]  /*9d50*/  ISETP.GT.AND P5, PT, R6, 0x9, !P6 ;  /* 0x000000090600780c */ /* 0x000fe400077a4270 */
[----:B------:R-:W-:Y:S02]  /*9d60*/  VIADDMNMX R20, R2, R7, R20, PT ;  /* 0x0000000702147246 */ /* 0x000fe40003800114 */
[----:B------:R-:W-:Y:S02]  /*9d70*/  ISETP.LT.OR P5, PT, R4, 0xa, P5 ;  /* 0x0000000a0400780c */ /* 0x000fe40002fa1670 */
[----:B------:R-:W-:Y:S02]  /*9d80*/  @P6 LOP3.LUT R22, R22, 0x10000000, RZ, 0xfc, !PT ;  /* 0x1000000016166812 */ /* 0x000fe400078efcff */
[----:B------:R-:W-:-:S02]  /*9d90*/  ISETP.GE.AND P6, PT, R21, 0x11, PT ;  /* 0x000000111500780c */ /* 0x000fc40003fc6270 */
        /* <DEDUP_REMOVED lines=170> */
[----:B------:R-:W-:-:S04]  /*a840*/  ISETP.LT.OR P6, PT, R4, 0x7a, P6 ;  /* 0x0000007a0400780c */ /* 0x000fc800037c1670 */
[----:B------:R-:W-:Y:S01]  /*a850*/  FSEL R85, R85, -INF , !P6 ;  /* 0xff80000055557808 */ /* 0x000fe20007000000 */
[----:B------:R-:W-:Y:S08]  /*a860*/  @!P3 BRA `(.L_x_1460) ;  /* 0x000000000050b947 */ /* 0x000ff00003800000 */
        /* <DEDUP_REMOVED lines=11> */
.L_x_1462:
[----:B------:R-:W-:-:S13]  /*a920*/  ISETP.NE.AND P6, PT, R13, 0x1, PT ;  /* 0x000000010d00780c */ /* 0x000fda0003fc5270 */
[----:B------:R-:W0:Y:S02]  /*a930*/  @P6 LDC.64 R2, c[0x0][0x9e8] ;  /* 0x00027a00ff026b82 */ /* 0x000e240000000a00 */
[----:B0-----:R-:W-:-:S05]  /*a940*/  @P6 IMAD.HI.U32 R2, R7, R2, RZ ;  /* 0x0000000207026227 */ /* 0x001fca00078e00ff */
[----:B------:R-:W-:-:S07]  /*a950*/  @P6 SHF.R.U32.HI R7, RZ, R3, R2 ;  /* 0x00000003ff076219 */ /* 0x000fce0000011602 */
.L_x_1463:
[----:B------:R-:W-:Y:S05]  /*a960*/  BSYNC B0 ;  /* 0x0000000000007941 */ /* 0x000fea0003800000 */
.L_x_1461:
[----:B------:R-:W-:-:S04]  /*a970*/  IMAD R7, R7, R13, -R0 ;  /* 0x0000000d07077224 */ /* 0x000fc800078e0a00 */
[----:B------:R-:W-:-:S05]  /*a980*/  IMAD.IADD R0, R7, 0x1, -R156 ;  /* 0x0000000107007824 */ /* 0x000fca00078e0a9c */
[----:B------:R-:W-:Y:S02]  /*a990*/  VIMNMX R9, R9, R0, !PT ;  /* 0x0000000009097248 */ /* 0x000fe40007fe0100 */
[----:B------:R-:W-:-:S07]  /*a9a0*/  VIADDMNMX R20, R0, R13, R20, PT ;  /* 0x0000000d00147246 */ /* 0x000fce0003800114 */
.L_x_1460:
[----:B------:R-:W-:Y:S01]  /*a9b0*/  ISETP.GT.AND P4, PT, R9, 0x1, !P4 ;  /* 0x000000010900780c */ /* 0x000fe20006784270 */
[----:B------:R-:W-:Y:S01]  /*a9c0*/  ULDC UR4, c[0x0][0x988] ;  /* 0x0002620000047ab9 */ /* 0x000fe20000000800 */
[----:B------:R-:W-:Y:S02]  /*a9d0*/  LOP3.LUT P6, RZ, R22, 0x1000000, RZ, 0xc0, !PT ;  /* 0x0100000016ff7812 */ /* 0x000fe400078cc0ff */
        /* <DEDUP_REMOVED lines=38> */
[----:B------:R-:W-:Y:S02]  /*ac40*/  ISETP.GT.AND P4, PT, R9, 0x19, !P6 ;  /* 0x000000190900780c */ /* 0x000fe40007784270 */
[----:B------:R-:W-:-:S02]  /*ac50*/  LOP3.LUT P6, RZ, R22, 0x2000, RZ, 0xc0, !PT ;  /* 0x0000200016ff7812 */ /* 0x000fc400078cc0ff */
        /* <DEDUP_REMOVED lines=36> */
[----:B------:R-:W-:-:S02]  /*aea0*/  ISETP.LT.OR P4, PT, R20, 0x31, P4 ;  /* 0x000000311400780c */ /* 0x000fc40002781670 */
[C---:B------:R-:W-:Y:S01]  /*aeb0*/  ISETP.GT.AND P5, PT, R9.reuse, 0x78, !P5 ;  /* 0x000000780900780c */ /* 0x040fe20006fa4270 */
[----:B------:R-:W0:Y:S01]  /*aec0*/  SHFL.BFLY PT, R3, R2, 0x2, 0x1f ;  /* 0x0c401f0002037f89 */ /* 0x000e2200000e0000 */
[----:B------:R-:W-:Y:S02]  /*aed0*/  FSEL R123, R50, -INF , !P4 ;  /* 0xff800000327b7808 */ /* 0x000fe40006000000 */
[----:B------:R-:W-:Y:S02]  /*aee0*/  LOP3.LUT P4, RZ, R22, 0x40000, RZ, 0xc0, !PT ;  /* 0x0004000016ff7812 */ /* 0x000fe4000788c0ff */
[----:B------:R-:W-:Y:S02]  /*aef0*/  ISETP.LT.OR P5, PT, R20, 0x79, P5 ;  /* 0x000000791400780c */ /* 0x000fe40002fa1670 */
[----:B------:R-:W-:-:S04]  /*af00*/  ISETP.GT.AND P4, PT, R9, 0x31, !P4 ;  /* 0x000000310900780c */ /* 0x000fc80006784270 */
[----:B------:R-:W-:-:S04]  /*af10*/  ISETP.LT.OR P4, PT, R20, 0x32, P4 ;  /* 0x000000321400780c */ /* 0x000fc80002781670 */
[----:B------:R-:W-:Y:S02]  /*af20*/  FSEL R51, R51, -INF , !P4 ;  /* 0xff80000033337808 */ /* 0x000fe40006000000 */
[----:B------:R-:W-:-:S04]  /*af30*/  LOP3.LUT P4, RZ, R22, 0x20000, RZ, 0xc0, !PT ;  /* 0x0002000016ff7812 */ /* 0x000fc8000788c0ff */
[----:B------:R-:W-:Y:S02]  /*af40*/  ISETP.GT.AND P4, PT, R9, 0x38, !P4 ;  /* 0x000000380900780c */ /* 0x000fe40006784270 */
[----:B0-----:R-:W-:Y:S02]  /*af50*/  FMNMX.FTZ R6, R2, R3, !PT ;  /* 0x0000000302067209 */ /* 0x001fe40007810000 */
[----:B------:R-:W-:-:S03]  /*af60*/  ISETP.LT.OR P4, PT, R20, 0x39, P4 ;  /* 0x000000391400780c */ /* 0x000fc60002781670 */
[----:B------:R-:W0:Y:S01]  /*af70*/  SHFL.BFLY PT, R3, R6, 0x1, 0x1f ;  /* 0x0c201f0006037f89 */ /* 0x000e2200000e0000 */
[----:B------:R-:W-:Y:S02]  /*af80*/  FSEL R125, R54, -INF , !P4 ;  /* 0xff800000367d7808 */ /* 0x000fe40006000000 */
[----:B------:R-:W-:-:S04]  /*af90*/  LOP3.LUT P4, RZ, R22, 0x10000, RZ, 0xc0, !PT ;  /* 0x0001000016ff7812 */ /* 0x000fc8000788c0ff */
[----:B------:R-:W-:-:S04]  /*afa0*/  ISETP.GT.AND P4, PT, R9, 0x39, !P4 ;  /* 0x000000390900780c */ /* 0x000fc80006784270 */
[----:B------:R-:W-:-:S04]  /*afb0*/  ISETP.LT.OR P4, PT, R20, 0x3a, P4 ;  /* 0x0000003a1400780c */ /* 0x000fc80002781670 */
[----:B------:R-:W-:Y:S02]  /*afc0*/  FSEL R55, R55, -INF , !P4 ;  /* 0xff80000037377808 */ /* 0x000fe40006000000 */
[----:B------:R-:W-:-:S04]  /*afd0*/  LOP3.LUT P4, RZ, R22, 0x8000, RZ, 0xc0, !PT ;  /* 0x0000800016ff7812 */ /* 0x000fc8000788c0ff */
[----:B------:R-:W-:Y:S02]  /*afe0*/  ISETP.GT.AND P4, PT, R9, 0x40, !P4 ;  /* 0x000000400900780c */ /* 0x000fe40006784270 */
[----:B0-----:R-:W-:Y:S02]  /*aff0*/  FMNMX.FTZ R3, R6, R3, !PT ;  /* 0x0000000306037209 */ /* 0x001fe40007810000 */
[----:B------:R-:W-:-:S03]  /*b000*/  ISETP.LT.OR P4, PT, R20, 0x41, P4 ;  /* 0x000000411400780c */ /* 0x000fc60002781670 */
[----:B------:R-:W-:Y:S01]  /*b010*/  FMUL.FTZ R4, R3, R0 ;  /* 0x0000000003047220 */ /* 0x000fe20000410000 */
        /* <DEDUP_REMOVED lines=60> */
[----:B------:R-:W-:Y:S01]  /*b3e0*/  FSEL R91, R86, -INF , !P5 ;  /* 0xff800000565b7808 */ /* 0x000fe20006800000 */
[-CC-:B------:R-:W-:Y:S01]  /*b3f0*/  FFMA.FTZ R148, R24, R0.reuse, -R4.reuse ;  /* 0x0000000018947223 */ /* 0x180fe20000010804 */
[----:B------:R-:W-:Y:S01]  /*b400*/  FSEL R26, R26, -INF , !P4 ;  /* 0xff8000001a1a7808 */ /* 0x000fe20006000000 */
[-CC-:B------:R-:W-:Y:S01]  /*b410*/  FFMA.FTZ R25, R25, R0.reuse, -R4.reuse ;  /* 0x0000000019197223 */ /* 0x180fe20000010804 */
[----:B------:R-:W-:Y:S01]  /*b420*/  ISETP.GT.AND P4, PT, R9, 0x79, !P6 ;  /* 0x000000790900780c */ /* 0x000fe20007784270 */
[-CC-:B------:R-:W-:Y:S01]  /*b430*/  FFMA.FTZ R150, R5, R0.reuse, -R4.reuse ;  /* 0x0000000005967223 */ /* 0x180fe20000010804 */
[----:B------:R-:W-:Y:S01]  /*b440*/  FMNMX.FTZ R2, R26, R27, !PT ;  /* 0x0000001b1a027209 */ /* 0x000fe20007810000 */
[----:B------:R-:W-:Y:S01]  /*b450*/  MUFU.EX2 R148, R148 ;  /* 0x0000009400947308 */ /* 0x000fe20000000800 */
[----:B------:R-:W-:Y:S01]  /*b460*/  ISETP.LT.OR P4, PT, R20, 0x7a, P4 ;  /* 0x0000007a1400780c */ /* 0x000fe20002781670 */
[--C-:B------:R-:W-:Y:S01]  /*b470*/  FFMA.FTZ R5, R29, R0, -R4.reuse ;  /* 0x000000001d057223 */ /* 0x100fe20000010804 */
[----:B------:R-:W-:Y:S01]  /*b480*/  FMNMX.FTZ R2, R7, R2, !PT ;  /* 0x0000000207027209 */ /* 0x000fe20007810000 */
[-CC-:B------:R-:W-:Y:S01]  /*b490*/  FFMA.FTZ R29, R33, R0.reuse, -R4.reuse ;  /* 0x00000000211d7223 */ /* 0x180fe20000010804 */
[----:B------:R-:W-:Y:S01]  /*b4a0*/  FSEL R87, R87, -INF , !P4 ;  /* 0xff80000057577808 */ /* 0x000fe20006000000 */
[--C-:B------:R-:W-:Y:S01]  /*b4b0*/  FFMA.FTZ R33, R37, R0, -R4.reuse ;  /* 0x0000000025217223 */ /* 0x100fe20000010804 */
[----:B------:R-:W-:Y:S01]  /*b4c0*/  FMNMX.FTZ R2, R31, R2, !PT ;  /* 0x000000021f027209 */ /* 0x000fe20007810000 */
[----:B------:R-:W0:Y:S01]  /*b4d0*/  MUFU.EX2 R25, R25 ;  /* 0x0000001900197308 */ /* 0x000e220000000800 */
[-CC-:B------:R-:W-:Y:S01]  /*b4e0*/  FFMA.FTZ R37, R41, R0.reuse, -R4.reuse ;  /* 0x0000000029257223 */ /* 0x180fe20000010804 */
[--C-:B------:R-:W-:Y:S01]  /*b4f0*/  FFMA.FTZ R41, R45, R0, -R4.reuse ;  /* 0x000000002d297223 */ /* 0x100fe20000010804 */
[----:B------:R-:W-:Y:S01]  /*b500*/  FMNMX.FTZ R2, R21, R2, !PT ;  /* 0x0000000215027209 */ /* 0x000fe20007810000 */
[-CC-:B------:R-:W-:Y:S01]  /*b510*/  FFMA.FTZ R45, R49, R0.reuse, -R4.reuse ;  /* 0x00000000312d7223 */ /* 0x180fe20000010804 */
[-CC-:B------:R-:W-:Y:S01]  /*b520*/  FFMA.FTZ R49, R53, R0.reuse, -R4.reuse ;  /* 0x0000000035317223 */ /* 0x180fe20000010804 */
[--C-:B------:R-:W-:Y:S01]  /*b530*/  FFMA.FTZ R9, R57, R0, -R4.reuse ;  /* 0x0000000039097223 */ /* 0x100fe20000010804 */
[----:B------:R-:W-:Y:S01]  /*b540*/  FMNMX.FTZ R2, R35, R2, !PT ;  /* 0x0000000223027209 */ /* 0x000fe20007810000 */
[----:B------:R-:W1:Y:S01]  /*b550*/  MUFU.EX2 R150, R150 ;  /* 0x0000009600967308 */ /* 0x000e620000000800 */
[-CC-:B------:R-:W-:Y:S01]  /*b560*/  FFMA.FTZ R53, R61, R0.reuse, -R4.reuse ;  /* 0x000000003d357223 */ /* 0x180fe20000010804 */
[--C-:B------:R-:W-:Y:S01]  /*b570*/  FFMA.FTZ R57, R65, R0, -R4.reuse ;  /* 0x0000000041397223 */ /* 0x100fe20000010804 */
[----:B------:R-:W-:Y:S01]  /*b580*/  FMNMX.FTZ R2, R89, R2, !PT ;  /* 0x0000000259027209 */ /* 0x000fe20007810000 */
[-CC-:B------:R-:W-:Y:S01]  /*b590*/  FFMA.FTZ R61, R69, R0.reuse, -R4.reuse ;  /* 0x00000000453d7223 */ /* 0x180fe20000010804 */
[-CC-:B------:R-:W-:Y:S01]  /*b5a0*/  FFMA.FTZ R65, R73, R0.reuse, -R4.reuse ;  /* 0x0000000049417223 */ /* 0x180fe20000010804 */
[--C-:B------:R-:W-:Y:S01]  /*b5b0*/  FFMA.FTZ R69, R77, R0, -R4.reuse ;  /* 0x000000004d457223 */ /* 0x100fe20000010804 */
[----:B------:R-:W-:Y:S01]  /*b5c0*/  FMNMX.FTZ R2, R39, R2, !PT ;  /* 0x0000000227027209 */ /* 0x000fe20007810000 */
[----:B------:R-:W2:Y:S01]  /*b5d0*/  MUFU.EX2 R5, R5 ;  /* 0x0000000500057308 */ /* 0x000ea20000000800 */
        /* <DEDUP_REMOVED lines=17> */
[----:B------:R-:W-:Y:S01]  /*b6f0*/  FFMA.FTZ R77, R85, R0, -R4 ;  /* 0x00000000554d7223 */ /* 0x000fe20000010804 */
[----:B------:R-:W-:Y:S01]  /*b700*/  FMNMX.FTZ R2, R123, R2, !PT ;  /* 0x000000027b027209 */ /* 0x000fe20007810000 */
[----:B------:R-:W3:Y:S03]  /*b710*/  MUFU.EX2 R144, R144 ;  /* 0x0000009000907308 */ /* 0x000ee60000000800 */
[----:B------:R-:W-:-:S04]  /*b720*/  FMNMX.FTZ R2, R51, R2, !PT ;  /* 0x0000000233027209 */ /* 0x000fc80007810000 */
[----:B------:R-:W-:Y:S01]  /*b730*/  FMNMX.FTZ R2, R125, R2, !PT ;  /* 0x000000027d027209 */ /* 0x000fe20007810000 */
[----:B------:R-:W4:Y:S03]  /*b740*/  MUFU.EX2 R29, R29 ;  /* 0x0000001d001d7308 */ /* 0x000f260000000800 */
[----:B------:R-:W-:-:S04]  /*b750*/  FMNMX.FTZ R2, R55, R2, !PT ;  /* 0x0000000237027209 */ /* 0x000fc80007810000 */
[----:B------:R-:W-:Y:S01]  /*b760*/  FMNMX.FTZ R2, R127, R2, !PT ;  /* 0x000000027f027209 */ /* 0x000fe20007810000 */
[----:B------:R-:W5:Y:S03]  /*b770*/  MUFU.EX2 R146, R146 ;  /* 0x0000009200927308 */ /* 0x000f660000000800 */
[----:B------:R-:W-:-:S04]  /*b780*/  FMNMX.FTZ R2, R59, R2, !PT ;  /* 0x000000023b027209 */ /* 0x000fc80007810000 */
[----:B------:R-:W-:Y:S01]  /*b790*/  FMNMX.FTZ R2, R129, R2, !PT ;  /* 0x0000000281027209 */ /* 0x000fe20007810000 */
[----:B------:R-:W5:Y:S03]  /*b7a0*/  MUFU.EX2 R33, R33 ;  /* 0x0000002100217308 */ /* 0x000f660000000800 */
[----:B------:R-:W-:-:S04]  /*b7b0*/  FMNMX.FTZ R2, R63, R2, !PT ;  /* 0x000000023f027209 */ /* 0x000fc80007810000 */
[----:B------:R-:W-:Y:S01]  /*b7c0*/  FMNMX.FTZ R2, R131, R2, !PT ;  /* 0x0000000283027209 */ /* 0x000fe20007810000 */
[----:B------:R-:W-:Y:S03]  /*b7d0*/  MUFU.EX2 R140, R140 ;  /* 0x0000008c008c7308 */ /* 0x000fe60000000800 */
        /* <DEDUP_REMOVED lines=15> */
[----:B------:R-:W-:-:S05]  /*b8d0*/  FMNMX.FTZ R2, R87, R2, !PT ;  /* 0x0000000257027209 */ /* 0x000fca0007810000 */
[----:B------:R-:W0:Y:S01]  /*b8e0*/  SHFL.BFLY PT, R93, R2, 0x2, 0x1f ;  /* 0x0c401f00025d7f89 */ /* 0x000e2200000e0000 */
[----:B------:R-:W-:Y:S08]  /*b8f0*/  MUFU.EX2 R138, R138 ;  /* 0x0000008a008a7308 */ /* 0x000ff00000000800 */
[----:B------:R-:W-:Y:S08]  /*b900*/  MUFU.EX2 R49, R49 ;  /* 0x0000003100317308 */ /* 0x000ff00000000800 */
[----:B------:R-:W-:Y:S01]  /*b910*/  MUFU.EX2 R132, R132 ;  /* 0x0000008400847308 */ /* 0x000fe20000000800 */
[----:B0-----:R-:W-:-:S07]  /*b920*/  FMNMX.FTZ R93, R2, R93, !PT ;  /* 0x0000005d025d7209 */ /* 0x001fce0007810000 */
[----:B------:R-:W-:Y:S01]  /*b930*/  MUFU.EX2 R9, R9 ;  /* 0x0000000900097308 */ /* 0x000fe20000000800 */
[----:B------:R-:W0:Y:S07]  /*b940*/  SHFL.BFLY PT, R2, R93, 0x1, 0x1f ;  /* 0x0c201f005d027f89 */ /* 0x000e2e00000e0000 */
[----:B------:R-:W-:Y:S08]  /*b950*/  MUFU.EX2 R134, R134 ;  /* 0x0000008600867308 */ /* 0x000ff00000000800 */
[----:B------:R-:W-:Y:S08]  /*b960*/  MUFU.EX2 R53, R53 ;  /* 0x0000003500357308 */ /* 0x000ff00000000800 */
[----:B------:R-:W-:Y:S01]  /*b970*/  MUFU.EX2 R128, R128 ;  /* 0x0000008000807308 */ /* 0x000fe20000000800 */
[----:B0-----:R-:W-:-:S04]  /*b980*/  FMNMX.FTZ R2, R93, R2, !PT ;  /* 0x000000025d027209 */ /* 0x001fc80007810000 */
        /* <DEDUP_REMOVED lines=9> */
[----:B------:R-:W-:Y:S01]  /*ba20*/  FADD.FTZ R31, R148, R25 ;  /* 0x00000019941f7221 */ /* 0x000fe20000010000 */
[-CC-:B------:R-:W-:Y:S01]  /*ba30*/  FFMA.FTZ R145, R21, R0.reuse, -R6.reuse ;  /* 0x0000000015917223 */ /* 0x180fe20000010806 */
[-CC-:B------:R-:W-:Y:S01]  /*ba40*/  FFMA.FTZ R24, R35, R0.reuse, -R6.reuse ;  /* 0x0000000023187223 */ /* 0x180fe20000010806 */
[----:B------:R-:W-:Y:S01]  /*ba50*/  MUFU.EX2 R149, R149 ;  /* 0x0000009500957308 */ /* 0x000fe20000000800 */
[----:B-1----:R-:W-:Y:S01]  /*ba60*/  FADD.FTZ R36, R150, R31 ;  /* 0x0000001f96247221 */ /* 0x002fe20000010000 */
[-CC-:B------:R-:W-:Y:S01]  /*ba70*/  FFMA.FTZ R147, R89, R0.reuse, -R6.reuse ;  /* 0x0000000059937223 */ /* 0x180fe20000010806 */
[-CC-:B------:R-:W-:Y:S01]  /*ba80*/  FFMA.FTZ R26, R39, R0.reuse, -R6.reuse ;  /* 0x00000000271a7223 */ /* 0x180fe20000010806 */
[-C--:B------:R-:W-:Y:S01]  /*ba90*/  FFMA.FTZ R28, R43, R0.reuse, -R6 ;  /* 0x000000002b1c7223 */ /* 0x080fe20000010806 */
[----:B--2---:R-:W-:Y:S01]  /*baa0*/  FADD.FTZ R31, R5, R36 ;  /* 0x00000024051f7221 */ /* 0x004fe20000010000 */
[----:B------:R-:W0:Y:S01]  /*bab0*/  @P2 LDC R43, c[0x0][0x44c] ;  /* 0x00011300ff2b2b82 */ /* 0x000e220000000800 */
[-CC-:B------:R-:W-:Y:S01]  /*bac0*/  FFMA.FTZ R141, R119, R0.reuse, -R6.reuse ;  /* 0x00000000778d7223 */ /* 0x180fe20000010806 */
[----:B------:R-:W1:Y:S01]  /*bad0*/  MUFU.EX2 R4, R4 ;  /* 0x0000000400047308 */ /* 0x000e620000000800 */
[----:B---3--:R-:W-:Y:S01]  /*bae0*/  FADD.FTZ R38, R144, R31 ;  /* 0x0000001f90267221 */ /* 0x008fe20000010000 */
[-CC-:B------:R-:W-:Y:S01]  /*baf0*/  FFMA.FTZ R30, R47, R0.reuse, -R6.reuse ;  /* 0x000000002f1e7223 */ /* 0x180fe20000010806 */
[-CC-:B------:R-:W-:Y:S01]  /*bb00*/  FFMA.FTZ R143, R121, R0.reuse, -R6.reuse ;  /* 0x00000000798f7223 */ /* 0x180fe20000010806 */
[-C--:B------:R-:W-:Y:S01]  /*bb10*/  FFMA.FTZ R7, R123, R0.reuse, -R6 ;  /* 0x000000007b077223 */ /* 0x080fe20000010806 */
[----:B----4-:R-:W-:Y:S01]  /*bb20*/  FADD.FTZ R35, R29, R38 ;  /* 0x000000261d237221 */ /* 0x010fe20000010000 */
[----:B------:R-:W2:Y:S01]  /*bb30*/  @P2 LDC R47, c[0x0][0x450] ;  /* 0x00011400ff2f2b82 */ /* 0x000ea20000000800 */
[-CC-:B------:R-:W-:Y:S01]  /*bb40*/  FFMA.FTZ R32, R51, R0.reuse, -R6.reuse ;  /* 0x0000000033207223 */ /* 0x180fe20000010806 */
[----:B------:R-:W3:Y:S01]  /*bb50*/  MUFU.EX2 R151, R151 ;  /* 0x0000009700977308 */ /* 0x000ee20000000800 */
[----:B-----5:R-:W-:Y:S01]  /*bb60*/  FADD.FTZ R38, R146, R35 ;  /* 0x0000002392267221 */ /* 0x020fe20000010000 */
[-CC-:B------:R-:W-:Y:S01]  /*bb70*/  FFMA.FTZ R21, R125, R0.reuse, -R6.reuse ;  /* 0x000000007d157223 */ /* 0x180fe20000010806 */
[-CC-:B------:R-:W-:Y:S01]  /*bb80*/  FFMA.FTZ R34, R55, R0.reuse, -R6.reuse ;  /* 0x0000000037227223 */ /* 0x180fe20000010806 */
[-C--:B------:R-:W-:Y:S01]  /*bb90*/  FFMA.FTZ R27, R127, R0.reuse, -R6 ;  /* 0x000000007f1b7223 */ /* 0x080fe20000010806 */
[----:B------:R-:W-:Y:S01]  /*bba0*/  FADD.FTZ R39, R33, R38 ;  /* 0x0000002621277221 */ /* 0x000fe20000010000 */
[-CC-:B------:R-:W-:Y:S01]  /*bbb0*/  FFMA.FTZ R36, R59, R0.reuse, -R6.reuse ;  /* 0x000000003b247223 */ /* 0x180fe20000010806 */
[-C--:B------:R-:W-:Y:S01]  /*bbc0*/  FFMA.FTZ R31, R129, R0.reuse, -R6 ;  /* 0x00000000811f7223 */ /* 0x080fe20000010806 */
[----:B------:R-:W4:Y:S01]  /*bbd0*/  MUFU.EX2 R20, R20 ;  /* 0x0000001400147308 */ /* 0x000f220000000800 */
[----:B-1----:R-:W-:Y:S01]  /*bbe0*/  FADD.FTZ R40, R149, R4 ;  /* 0x0000000495287221 */ /* 0x002fe20000010000 */
[----:B------:R-:W-:Y:S01]  /*bbf0*/  FADD.FTZ R42, R140, R39 ;  /* 0x000000278c2a7221 */ /* 0x000fe20000010000 */
[-CC-:B------:R-:W-:Y:S01]  /*bc00*/  FFMA.FTZ R38, R63, R0.reuse, -R6.reuse ;  /* 0x000000003f267223 */ /* 0x180fe20000010806 */
[-CC-:B------:R-:W-:Y:S01]  /*bc10*/  FFMA.FTZ R129, R131, R0.reuse, -R6.reuse ;  /* 0x0000000083817223 */ /* 0x180fe20000010806 */
[-C--:B------:R-:W-:Y:S01]  /*bc20*/  FFMA.FTZ R131, R133, R0.reuse, -R6 ;  /* 0x0000000085837223 */ /* 0x080fe20000010806 */
[----:B------:R-:W-:Y:S01]  /*bc30*/  FADD.FTZ R39, R37, R42 ;  /* 0x0000002a25277221 */ /* 0x000fe20000010000 */
[----:B0-----:R-:W-:Y:S01]  /*bc40*/  @P2 IMAD.HI.U32 R46, R94, R43, RZ ;  /* 0x0000002b5e2e2227 */ /* 0x001fe200078e00ff */
[----:B------:R-:W0:Y:S03]  /*bc50*/  MUFU.EX2 R145, R145 ;  /* 0x0000009100917308 */ /* 0x000e260000000800 */
[----:B---3--:R-:W-:Y:S01]  /*bc60*/  FADD.FTZ R35, R151, R40 ;  /* 0x0000002897237221 */ /* 0x008fe20000010000 */
[-CC-:B------:R-:W-:Y:S01]  /*bc70*/  FFMA.FTZ R125, R135, R0.reuse, -R6.reuse ;  /* 0x00000000877d7223 */ /* 0x180fe20000010806 */
[-CC-:B------:R-:W-:Y:S01]  /*bc80*/  FFMA.FTZ R127, R137, R0.reuse, -R6.reuse ;  /* 0x00000000897f7223 */ /* 0x180fe20000010806 */
[-CC-:B------:R-:W-:Y:S01]  /*bc90*/  FFMA.FTZ R139, R139, R0.reuse, -R6.reuse ;  /* 0x000000008b8b7223 */ /* 0x180fe20000010806 */
[-CC-:B------:R-:W-:Y:S01]  /*bca0*/  FFMA.FTZ R83, R83, R0.reuse, -R6.reuse ;  /* 0x0000000053537223 */ /* 0x180fe20000010806 */
[-CC-:B------:R-:W-:Y:S01]  /*bcb0*/  FFMA.FTZ R91, R91, R0.reuse, -R6.reuse ;  /* 0x000000005b5b7223 */ /* 0x180fe20000010806 */
[----:B------:R-:W-:Y:S01]  /*bcc0*/  FFMA.FTZ R87, R87, R0, -R6 ;  /* 0x0000000057577223 */ /* 0x000fe20000010806 */
[----:B------:R-:W1:Y:S01]  /*bcd0*/  MUFU.EX2 R24, R24 ;  /* 0x0000001800187308 */ /* 0x000e620000000800 */
[----:B----4-:R-:W-:Y:S01]  /*bce0*/  FADD.FTZ R40, R20, R35 ;  /* 0x0000002314287221 */ /* 0x010fe20000010000 */
[----:B------:R-:W-:-:S02]  /*bcf0*/  F2FP.F16.F32.PACK_AB R150, R5, R150 ;  /* 0x000000960596723e */ /* 0x000fc400000000ff */
[----:B------:R-:W-:Y:S02]  /*bd00*/  F2FP.F16.F32.PACK_AB R148, R25, R148 ;  /* 0x000000941994723e */ /* 0x000fe400000000ff */
[----:B------:R-:W-:Y:S02]  /*bd10*/  F2FP.F16.F32.PACK_AB R149, R4, R149 ;  /* 0x000000950495723e */ /* 0x000fe400000000ff */
[----:B------:R-:W3:Y:S01]  /*bd20*/  MUFU.EX2 R147, R147 ;  /* 0x0000009300937308 */ /* 0x000ee20000000800 */
[----:B0-----:R-:W-:Y:S01]  /*bd30*/  FADD.FTZ R35, R145, R40 ;  /* 0x0000002891237221 */ /* 0x001fe20000010000 */
[----:B------:R-:W-:Y:S01]  /*bd40*/  FADD.FTZ R40, R142, R39 ;  /* 0x000000278e287221 */ /* 0x000fe20000010000 */
[----:B------:R-:W-:Y:S02]  /*bd50*/  F2FP.F16.F32.PACK_AB R151, R20, R151 ;  /* 0x000000971497723e */ /* 0x000fe400000000ff */
[----:B------:R-:W-:Y:S02]  /*bd60*/  F2FP.F16.F32.PACK_AB R144, R29, R144 ;  /* 0x000000901d90723e */ /* 0x000fe400000000ff */
[----:B------:R-:W-:Y:S01]  /*bd70*/  F2FP.F16.F32.PACK_AB R146, R33, R146 ;  /* 0x000000922192723e */ /* 0x000fe200000000ff */
[----:B------:R-:W0:Y:S01]  /*bd80*/  MUFU.EX2 R26, R26 ;  /* 0x0000001a001a7308 */ /* 0x000e220000000800 */
[----:B-1----:R-:W-:Y:S01]  /*bd90*/  FADD.FTZ R42, R24, R35 ;  /* 0x00000023182a7221 */ /* 0x002fe20000010000 */
[----:B------:R-:W-:Y:S01]  /*bda0*/  FADD.FTZ R35, R41, R40 ;  /* 0x0000002829237221 */ /* 0x000fe20000010000 */
[----:B------:R-:W-:Y:S01]  /*bdb0*/  FFMA.FTZ R40, R67, R0, -R6 ;  /* 0x0000000043287223 */ /* 0x000fe20000010806 */
[----:B------:R-:W-:-:S02]  /*bdc0*/  F2FP.F16.F32.PACK_AB R140, R37, R140 ;  /* 0x0000008c258c723e */ /* 0x000fc400000000ff */
[----:B------:R-:W-:Y:S01]  /*bdd0*/  FADD.FTZ R44, R136, R35 ;  /* 0x00000023882c7221 */ /* 0x000fe20000010000 */
[----:B------:R-:W-:Y:S01]  /*bde0*/  IMAD.MOV.U32 R35, RZ, RZ, R94 ;  /* 0x000000ffff237224 */ /* 0x000fe200078e005e */
[----:B------:R-:W1:Y:S01]  /*bdf0*/  MUFU.EX2 R141, R141 ;  /* 0x0000008d008d7308 */ /* 0x000e620000000800 */
[----:B---3--:R-:W-:Y:S01]  /*be00*/  FADD.FTZ R39, R147, R42 ;  /* 0x0000002a93277221 */ /* 0x008fe20000010000 */
[----:B------:R-:W-:Y:S01]  /*be10*/  FADD.FTZ R43, R45, R44 ;  /* 0x0000002c2d2b7221 */ /* 0x000fe20000010000 */
[----:B--2---:R-:W-:Y:S02]  /*be20*/  @P2 SHF.R.U32.HI R35, RZ, R47, R46 ;  /* 0x0000002fff232219 */ /* 0x004fe4000001162e */
[----:B------:R-:W-:Y:S01]  /*be30*/  F2FP.F16.F32.PACK_AB R142, R41, R142 ;  /* 0x0000008e298e723e */ /* 0x000fe200000000ff */
[----:B------:R-:W-:Y:S01]  /*be40*/  FADD.FTZ R44, R138, R43 ;  /* 0x0000002b8a2c7221 */ /* 0x000fe20000010000 */
[----:B------:R-:W-:Y:S01]  /*be50*/  F2FP.F16.F32.PACK_AB R136, R45, R136 ;  /* 0x000000882d88723e */ /* 0x000fe200000000ff */
[----:B------:R-:W2:Y:S01]  /*be60*/  MUFU.EX2 R28, R28 ;  /* 0x0000001c001c7308 */ /* 0x000ea20000000800 */
[----:B0-----:R-:W-:Y:S01]  /*be70*/  FADD.FTZ R42, R26, R39 ;  /* 0x000000271a2a7221 */ /* 0x001fe20000010000 */
[----:B------:R-:W-:Y:S01]  /*be80*/  FADD.FTZ R43, R49, R44 ;  /* 0x0000002c312b7221 */ /* 0x000fe20000010000 */
[----:B------:R-:W-:Y:S01]  /*be90*/  FFMA.FTZ R44, R75, R0, -R6 ;  /* 0x000000004b2c7223 */ /* 0x000fe20000010806 */
[----:B------:R-:W-:Y:S01]  /*bea0*/  IMAD.IADD R35, R92, 0x1, R35 ;  /* 0x000000015c237824 */ /* 0x000fe200078e0223 */
[----:B------:R-:W-:-:S02]  /*beb0*/  F2FP.F16.F32.PACK_AB R138, R49, R138 ;  /* 0x0000008a318a723e */ /* 0x000fc400000000ff */
[----:B------:R-:W-:Y:S01]  /*bec0*/  F2FP.F16.F32.PACK_AB R145, R24, R145 ;  /* 0x000000911891723e */ /* 0x000fe200000000ff */
[----:B------:R-:W0:Y:S01]  /*bed0*/  MUFU.EX2 R143, R143 ;  /* 0x0000008f008f7308 */ /* 0x000e220000000800 */
[----:B-1----:R-:W-:Y:S01]  /*bee0*/  FADD.FTZ R39, R141, R42 ;  /* 0x0000002a8d277221 */ /* 0x002fe20000010000 */
[----:B------:R-:W-:Y:S01]  /*bef0*/  FFMA.FTZ R42, R71, R0, -R6 ;  /* 0x00000000472a7223 */ /* 0x000fe20000010806 */
[----:B------:R-:W-:Y:S01]  /*bf00*/  F2FP.F16.F32.PACK_AB R147, R26, R147 ;  /* 0x000000931a93723e */ /* 0x000fe200000000ff */
[----:B------:R-:W-:-:S04]  /*bf10*/  IMAD.IADD R12, R35, 0x1, R12 ;  /* 0x00000001230c7824 */ /* 0x000fc800078e020c */
[----:B------:R-:W1:Y:S01]  /*bf20*/  MUFU.EX2 R30, R30 ;  /* 0x0000001e001e7308 */ /* 0x000e620000000800 */
[C---:B--2---:R-:W-:Y:S01]  /*bf30*/  FADD.FTZ R46, R28.reuse, R39 ;  /* 0x000000271c2e7221 */ /* 0x044fe20000010000 */
[----:B------:R-:W-:-:S06]  /*bf40*/  F2FP.F16.F32.PACK_AB R141, R28, R141 ;  /* 0x0000008d1c8d723e */ /* 0x000fcc00000000ff */
[----:B------:R-:W2:Y:S01]  /*bf50*/  MUFU.EX2 R7, R7 ;  /* 0x0000000700077308 */ /* 0x000ea20000000800 */
[----:B0-----:R-:W-:Y:S01]  /*bf60*/  FADD.FTZ R39, R143, R46 ;  /* 0x0000002e8f277221 */ /* 0x001fe20000010000 */
[----:B------:R-:W-:Y:S01]  /*bf70*/  FADD.FTZ R46, R132, R43 ;  /* 0x0000002b842e7221 */ /* 0x000fe20000010000 */
[----:B------:R-:W-:-:S03]  /*bf80*/  F2FP.F16.F32.PACK_AB R132, R9, R132 ;  /* 0x000000840984723e */ /* 0x000fc600000000ff */
[----:B------:R-:W-:Y:S01]  /*bf90*/  FADD.FTZ R43, R9, R46 ;  /* 0x0000002e092b7221 */ /* 0x000fe20000010000 */
[----:B------:R-:W-:Y:S01]  /*bfa0*/  FFMA.FTZ R46, R79, R0, -R6 ;  /* 0x000000004f2e7223 */ /* 0x000fe20000010806 */
[----:B------:R-:W0:Y:S01]  /*bfb0*/  MUFU.EX2 R32, R32 ;  /* 0x0000002000207308 */ /* 0x000e220000000800 */
[----:B-1----:R-:W-:Y:S01]  /*bfc0*/  FADD.FTZ R48, R30, R39 ;  /* 0x000000271e307221 */ /* 0x002fe20000010000 */
[----:B------:R-:W-:Y:S01]  /*bfd0*/  FADD.FTZ R50, R134, R43 ;  /* 0x0000002b86327221 */ /* 0x000fe20000010000 */
[C---:B------:R-:W-:Y:S02]  /*bfe0*/  F2FP.F16.F32.PACK_AB R134, R53.reuse, R134 ;  /* 0x000000863586723e */ /* 0x040fe400000000ff */
[----:B------:R-:W-:Y:S01]  /*bff0*/  F2FP.F16.F32.PACK_AB R143, R30, R143 ;  /* 0x0000008f1e8f723e */ /* 0x000fe200000000ff */
[----:B------:R-:W-:Y:S02]  /*c000*/  FADD.FTZ R43, R53, R50 ;  /* 0x00000032352b7221 */ /* 0x000fe40000010000 */
[----:B------:R-:W1:Y:S01]  /*c010*/  MUFU.EX2 R21, R21 ;  /* 0x0000001500157308 */ /* 0x000e620000000800 */
[----:B--2---:R-:W-:-:S07]  /*c020*/  FADD.FTZ R39, R7, R48 ;  /* 0x0000003007277221 */ /* 0x004fce0000010000 */
[----:B------:R-:W2:Y:S01]  /*c030*/  MUFU.EX2 R34, R34 ;  /* 0x0000002200227308 */ /* 0x000ea20000000800 */
[C---:B0-----:R-:W-:Y:S01]  /*c040*/  FADD.FTZ R48, R32.reuse, R39 ;  /* 0x0000002720307221 */ /* 0x041fe20000010000 */
[----:B------:R-:W-:-:S06]  /*c050*/  F2FP.F16.F32.PACK_AB R137, R32, R7 ;  /* 0x000000072089723e */ /* 0x000fcc00000000ff */
[----:B------:R-:W0:Y:S01]  /*c060*/  MUFU.EX2 R27, R27 ;  /* 0x0000001b001b7308 */ /* 0x000e220000000800 */
[----:B-1----:R-:W-:Y:S01]  /*c070*/  FADD.FTZ R39, R21, R48 ;  /* 0x0000003015277221 */ /* 0x002fe20000010000 */
[----:B------:R-:W-:Y:S01]  /*c080*/  FADD.FTZ R48, R128, R43 ;  /* 0x0000002b80307221 */ /* 0x000fe20000010000 */
[----:B------:R-:W-:-:S05]  /*c090*/  F2FP.F16.F32.PACK_AB R128, R57, R128 ;  /* 0x000000803980723e */ /* 0x000fca00000000ff */
[----:B------:R-:W1:Y:S01]  /*c0a0*/  MUFU.EX2 R36, R36 ;  /* 0x0000002400247308 */ /* 0x000e620000000800 */
[----:B--2---:R-:W-:Y:S01]  /*c0b0*/  FADD.FTZ R6, R34, R39 ;  /* 0x0000002722067221 */ /* 0x004fe20000010000 */
[----:B------:R-:W-:-:S04]  /*c0c0*/  FADD.FTZ R39, R57, R48 ;  /* 0x0000003039277221 */ /* 0x000fc80000010000 */
[----:B------:R-:W-:Y:S02]  /*c0d0*/  FADD.FTZ R48, R130, R39 ;  /* 0x0000002782307221 */ /* 0x000fe40000010000 */
        /* <DEDUP_REMOVED lines=43> */
[----:B------:R1:W3:Y:S01]  /*c390*/  MUFU.EX2 R121, R139 ;  /* 0x0000008b00797308 */ /* 0x0002e20000000800 */
[----:B--2---:R-:W-:-:S07]  /*c3a0*/  FADD.FTZ R5, R127, R50 ;  /* 0x000000327f057221 */ /* 0x004fce0000010000 */
[----:B------:R-:W2:Y:S01]  /*c3b0*/  MUFU.EX2 R48, R83 ;  /* 0x0000005300307308 */ /* 0x000ea20000000800 */
[----:B0-----:R-:W-:Y:S01]  /*c3c0*/  FADD.FTZ R20, R46, R5 ;  /* 0x000000052e147221 */ /* 0x001fe20000010000 */
[----:B-1----:R-:W-:Y:S02]  /*c3d0*/  F2FP.F16.F32.PACK_AB R139, R34, R21 ;  /* 0x00000015228b723e */ /* 0x002fe400000000ff */
[----:B------:R-:W-:-:S04]  /*c3e0*/  F2FP.F16.F32.PACK_AB R127, R46, R127 ;  /* 0x0000007f2e7f723e */ /* 0x000fc800000000ff */
[----:B------:R-:W0:Y:S01]  /*c3f0*/  MUFU.EX2 R91, R91 ;  /* 0x0000005b005b7308 */ /* 0x000e220000000800 */
[----:B---3--:R-:W-:-:S07]  /*c400*/  FADD.FTZ R5, R121, R20 ;  /* 0x0000001479057221 */ /* 0x008fce0000010000 */
[----:B------:R-:W1:Y:S01]  /*c410*/  MUFU.EX2 R122, R122 ;  /* 0x0000007a007a7308 */ /* 0x000e620000000800 */
[C---:B--2---:R-:W-:Y:S01]  /*c420*/  FADD.FTZ R20, R48.reuse, R5 ;  /* 0x0000000530147221 */ /* 0x044fe20000010000 */
[----:B------:R-:W-:-:S06]  /*c430*/  F2FP.F16.F32.PACK_AB R121, R48, R121 ;  /* 0x000000793079723e */ /* 0x000fcc00000000ff */
[----:B------:R-:W2:Y:S01]  /*c440*/  MUFU.EX2 R4, R87 ;  /* 0x0000005700047308 */ /* 0x000ea20000000800 */
[----:B0-----:R-:W-:-:S07]  /*c450*/  FADD.FTZ R5, R91, R20 ;  /* 0x000000145b057221 */ /* 0x001fce0000010000 */
[----:B------:R-:W0:Y:S01]  /*c460*/  MUFU.EX2 R77, R77 ;  /* 0x0000004d004d7308 */ /* 0x000e220000000800 */
[----:B-1----:R-:W-:Y:S01]  /*c470*/  FADD.FTZ R6, R122, R9 ;  /* 0x000000097a067221 */ /* 0x002fe20000010000 */
[C---:B--2---:R-:W-:Y:S01]  /*c480*/  FADD.FTZ R5, R4.reuse, R5 ;  /* 0x0000000504057221 */ /* 0x044fe20000010000 */
[----:B------:R-:W-:Y:S01]  /*c490*/  F2FP.F16.F32.PACK_AB R123, R4, R91 ;  /* 0x0000005b047b723e */ /* 0x000fe200000000ff */
[----:B------:R-:W-:Y:S02]  /*c4a0*/  VIADD R4, R88, 0xfffffffe ;  /* 0xfffffffe58047836 */ /* 0x000fe40000000000 */
[C---:B0-----:R-:W-:Y:S01]  /*c4b0*/  FADD.FTZ R6, R77.reuse, R6 ;  /* 0x000000064d067221 */ /* 0x041fe20000010000 */
[----:B------:R-:W-:Y:S01]  /*c4c0*/  F2FP.F16.F32.PACK_AB R122, R77, R122 ;  /* 0x0000007a4d7a723e */ /* 0x000fe200000000ff */
        /* <DEDUP_REMOVED lines=12> */
.L_x_1466:
[----:B------:R-:W-:-:S13]  /*c590*/  ISETP.NE.AND P4, PT, R13, 0x1, PT ;  /* 0x000000010d00780c */ /* 0x000fda0003f85270 */
[----:B------:R-:W0:Y:S02]  /*c5a0*/  @P4 LDC.64 R20, c[0x0][0x9e8] ;  /* 0x00027a00ff144b82 */ /* 0x000e240000000a00 */
[----:B0-----:R-:W-:-:S05]  /*c5b0*/  @P4 IMAD.HI.U32 R20, R7, R20, RZ ;  /* 0x0000001407144227 */ /* 0x001fca00078e00ff */
[----:B------:R-:W-:-:S07]  /*c5c0*/  @P4 SHF.R.U32.HI R7, RZ, R21, R20 ;  /* 0x00000015ff074219 */ /* 0x000fce0000011614 */
.L_x_1467:
[----:B------:R-:W-:Y:S05]  /*c5d0*/  BSYNC B0 ;  /* 0x0000000000007941 */ /* 0x000fea0003800000 */
.L_x_1465:
[----:B------:R-:W-:-:S05]  /*c5e0*/  IMAD R7, R7, R13, R13 ;  /* 0x0000000d07077224 */ /* 0x000fca00078e020d */
[----:B------:R-:W-:-:S07]  /*c5f0*/  VIMNMX R12, R12, R7, PT ;  /* 0x000000070c0c7248 */ /* 0x000fce0003fe0100 */
.L_x_1464:
[----:B------:R-:W2:Y:S01]  /*c600*/  LDL R9, [R1+0x38] ;  /* 0x0000380001097983 */ /* 0x000ea20000100800 */
[----:B------:R-:W-:Y:S01]  /*c610*/  SHF.R.S32.HI R7, RZ, 0x1f, R12 ;  /* 0x0000001fff077819 */ /* 0x000fe2000001140c */
[----:B------:R-:W-:Y:S01]  /*c620*/  ULDC UR4, c[0x0][0x9e4] ;  /* 0x0002790000047ab9 */ /* 0x000fe20000000800 */
[----:B------:R-:W-:Y:S01]  /*c630*/  ULDC UR5, c[0x0][0x9e4] ;  /* 0x0002790000057ab9 */ /* 0x000fe20000000800 */
[----:B------:R-:W-:Y:S01]  /*c640*/  ULDC UR6, c[0x0][0x9dc] ;  /* 0x0002770000067ab9 */ /* 0x000fe20000000800 */
[----:B------:R-:W-:Y:S01]  /*c650*/  LEA.HI R7, R7, R12, RZ, 0x7 ;  /* 0x0000000c07077211 */ /* 0x000fe200078f38ff */
[----:B------:R-:W-:Y:S01]  /*c660*/  ULDC UR7, c[0x0][0x9dc] ;  /* 0x0002770000077ab9 */ /* 0x000fe20000000800 */
[----:B------:R-:W-:Y:S01]  /*c670*/  ULDC UR8, c[0x0][0x9e0] ;  /* 0x0002780000087ab9 */ /* 0x000fe20000000800 */
[----:B------:R-:W-:Y:S01]  /*c680*/  ULDC UR9, c[0x0][0x9e0] ;  /* 0x0002780000097ab9 */ /* 0x000fe20000000800 */
[----:B------:R-:W-:Y:S02]  /*c690*/  SHF.R.S32.HI R7, RZ, 0x7, R7 ;  /* 0x00000007ff077819 */ /* 0x000fe40000011407 */
        /* <DEDUP_REMOVED lines=16> */
[----:B--2---:R-:W-:-:S04]  /*c7a0*/  VIMNMX R21, R9, R7, !PT ;  /* 0x0000000709157248 */ /* 0x004fc80007fe0100 */
[----:B------:R-:W-:-:S13]  /*c7b0*/  ISETP.GE.AND P4, PT, R4, R21, PT ;  /* 0x000000150400720c */ /* 0x000fda0003f86270 */
[----:B------:R-:W-:Y:S05]  /*c7c0*/  @!P4 BRA `(.L_x_1468) ;  /* 0x0000002c00f0c947 */ /* 0x000fea0003800000 */
[----:B------:R-:W-:-:S07]  /*c7d0*/  IMAD.MOV.U32 R119, RZ, RZ, RZ ;  /* 0x000000ffff777224 */ /* 0x000fce00078e00ff */
.L_x_1486:
        /* <DEDUP_REMOVED lines=11> */
.L_x_1470:
[----:B------:R-:W-:Y:S01]  /*c890*/  IMAD R9, R7, 0x8, R16 ;  /* 0x0000000807097824 */ /* 0x000fe200078e0210 */
[----:B------:R-:W-:-:S04]  /*c8a0*/  SHF.L.U32 R0, R20, 0x1f, RZ ;  /* 0x0000001f14007819 */ /* 0x000fc800000006ff */
[----:B------:R0:W1:Y:S01]  /*c8b0*/  SYNCS.PHASECHK.TRANS64.TRYWAIT P5, [R9+URZ+0x16830], R0 ;  /* 0x01683000090075a7 */ /* 0x00006200080a017f */
[----:B------:R-:W-:Y:S05]  /*c8c0*/  @!P0 BRA `(.L_x_1471) ;  /* 0x0000000000048947 */ /* 0x000fea0003800000 */
[----:B------:R-:W-:Y:S01]  /*c8d0*/  BPT.TRAP 0x1 ;  /* 0x000000040000795c */ /* 0x000fe20000300000 */
.L_x_1471:
[----:B------:R-:W-:Y:S04]  /*c8e0*/  BSSY B0, `(.L_x_1469) ;  /* 0x0000004000007945 */ /* 0x000fe80003800000 */
[----:B-1----:R-:W-:Y:S05]  /*c8f0*/  @P5 BRA `(.L_x_1472) ;  /* 0x0000000000085947 */ /* 0x002fea0003800000 */
[----:B------:R-:W1:Y:S02]  /*c900*/  SYNCS.PHASECHK.TRANS64.TRYWAIT P5, [R9+URZ+0x16830], R0 ;  /* 0x01683000090075a7 */ /* 0x000e6400080a017f */
[----:B-1----:R-:W-:Y:S05]  /*c910*/  @!P5 BRA `(.L_x_1473) ;  /* 0x000001340034d947 */ /* 0x002fea0003800000 */
.L_x_1472:
[----:B------:R-:W-:Y:S05]  /*c920*/  BSYNC B0 ;  /* 0x0000000000007941 */ /* 0x000fea0003800000 */
.L_x_1469:
[----:B------:R-:W2:Y:S01]  /*c930*/  LDL R8, [R1+0x28] ;  /* 0x0000280001087983 */ /* 0x000ea20000100800 */
[----:B01----:R-:W-:Y:S01]  /*c940*/  IMAD.MOV.U32 R9, RZ, RZ, 0x40000040 ;  /* 0x40000040ff097424 */ /* 0x003fe200078e00ff */
[----:B------:R-:W-:Y:S05]  /*c950*/  WARPSYNC.ALL ;  /* 0x0000000000007948 */ /* 0x000fea0003800000 */
[----:B------:R-:W-:Y:S01]  /*c960*/  R2UR UR23, R9 ;  /* 0x00000000091772ca */ /* 0x000fe200000e0000 */
[----:B------:R-:W-:Y:S01]  /*c970*/  IMAD.MOV.U32 R13, RZ, RZ, 0x40000040 ;  /* 0x40000040ff0d7424 */ /* 0x000fe200078e00ff */
[----:B------:R-:W0:Y:S04]  /*c980*/  S2R R0, SR_TID.X ;  /* 0x0000000000007919 */ /* 0x000e280000002100 */
[----:B------:R-:W-:Y:S01]  /*c990*/  R2UR UR19, R13 ;  /* 0x000000000d1372ca */ /* 0x000fe200000e0000 */
[----:B------:R-:W-:Y:S01]  /*c9a0*/  IMAD.MOV.U32 R25, RZ, RZ, 0x40000040 ;  /* 0x40000040ff197424 */ /* 0x000fe200078e00ff */
[----:B0-----:R-:W-:-:S05]  /*c9b0*/  SHF.R.U32.HI R0, RZ, 0x7, R0 ;  /* 0x00000007ff007819 */ /* 0x001fca0000011600 */
[----:B------:R-:W-:Y:S01]  /*c9c0*/  VIADD R0, R0, 0x8 ;  /* 0x0000000800007836 */ /* 0x000fe20000000000 */
[----:B------:R-:W-:Y:S02]  /*c9d0*/  R2UR UR12, R10 ;  /* 0x000000000a0c72ca */ /* 0x000fe400000e0000 */
[----:B------:R-:W-:Y:S02]  /*c9e0*/  R2UR UR13, R11 ;  /* 0x000000000b0d72ca */ /* 0x000fe400000e0000 */
[C---:B------:R-:W-:Y:S02]  /*c9f0*/  R2UR UR15, R25.reuse ;  /* 0x00000000190f72ca */ /* 0x040fe400000e0000 */
[----:B------:R-:W-:Y:S01]  /*ca00*/  R2UR UR27, R25 ;  /* 0x00000000191b72ca */ /* 0x000fe200000e0000 */
[----:B------:R0:W-:Y:S01]  /*ca10*/  BAR.SYNC.DEFER_BLOCKING R0, 0x100 ;  /* 0x000400000000751d */ /* 0x0001e20000010000 */
[----:B--2---:R-:W-:-:S04]  /*ca20*/  IMAD R24, R7, 0x400, R8 ;  /* 0x0000040007187824 */ /* 0x004fc800078e0208 */
[----:B------:R-:W-:-:S05]  /*ca30*/  VIADD R8, R24, 0x4 ;  /* 0x0000000418087836 */ /* 0x000fca0000000000 */
[----:B------:R-:W-:Y:S02]  /*ca40*/  R2UR UR22, R8 ;  /* 0x00000000081672ca */ /* 0x000fe400000e0000 */
[----:B------:R-:W2:Y:S01]  /*ca50*/  LDL.64 R8, [R1+0x8] ;  /* 0x0000080001087983 */ /* 0x000ea20000100a00 */
[----:B------:R-:W-:-:S05]  /*ca60*/  VIADD R12, R24, 0x2 ;  /* 0x00000002180c7836 */ /* 0x000fca0000000000 */
[----:B------:R-:W-:Y:S02]  /*ca70*/  R2UR UR18, R12 ;  /* 0x000000000c1272ca */ /* 0x000fe400000e0000 */
[----:B------:R-:W3:Y:S01]  /*ca80*/  LDL.64 R12, [R1] ;  /* 0x00000000010c7983 */ /* 0x000ee20000100a00 */
[C---:B------:R-:W-:Y:S01]  /*ca90*/  R2UR UR14, R24.reuse ;  /* 0x00000000180e72ca */ /* 0x040fe200000e0000 */
[----:B------:R-:W-:-:S05]  /*caa0*/  VIADD R24, R24, 0x6 ;  /* 0x0000000618187836 */ /* 0x000fca0000000000 */
[----:B------:R-:W-:Y:S02]  /*cab0*/  R2UR UR26, R24 ;  /* 0x00000000181a72ca */ /* 0x000fe400000e0000 */
[----:B------:R-:W-:-:S06]  /*cac0*/  WARPGROUP.ARRIVE ;  /* 0x00000000000079c5 */ /* 0x000fcc0000000000 */
[----:B------:R-:W-:Y:S03]  /*cad0*/  HGMMA.64x128x16.F32 R24, gdesc[UR12], RZ, !UPT, gsb0 ;  /* 0x01e000000c1879f0 */ /* 0x000fe6000c0008ff */
[----:B------:R-:W-:Y:S02]  /*cae0*/  WARPGROUP.DEPBAR.LE gsb0, 0x0 ;  /* 0x00008000000079c5 */ /* 0x000fe40000010000 */
[----:B------:R-:W-:Y:S01]  /*caf0*/  WARPGROUP.ARRIVE ;  /* 0x00000000000079c5 */ /* 0x000fe20000000000 */
[----:B--2---:R-:W-:Y:S02]  /*cb00*/  R2UR UR16, R8 ;  /* 0x00000000081072ca */ /* 0x004fe400000e0000 */
[----:B------:R-:W-:-:S13]  /*cb10*/  R2UR UR17, R9 ;  /* 0x00000000091172ca */ /* 0x000fda00000e0000 */
[----:B------:R-:W-:Y:S01]  /*cb20*/  HGMMA.64x128x16.F32 R24, gdesc[UR16], R24, gsb0 ;  /* 0x01e00000101879f0 */ /* 0x000fe20008000818 */
[----:B---3--:R-:W-:Y:S02]  /*cb30*/  R2UR UR20, R12 ;  /* 0x000000000c1472ca */ /* 0x008fe400000e0000 */
[----:B------:R-:W-:Y:S02]  /*cb40*/  R2UR UR21, R13 ;  /* 0x000000000d1572ca */ /* 0x000fe400000e0000 */
[----:B------:R-:W-:Y:S02]  /*cb50*/  R2UR UR24, R14 ;  /* 0x000000000e1872ca */ /* 0x000fe400000e0000 */
[----:B------:R-:W-:Y:S01]  /*cb60*/  R2UR UR25, R15 ;  /* 0x000000000f1972ca */ /* 0x000fe200000e0000 */
[----:B------:R-:W-:Y:S02]  /*cb70*/  WARPGROUP.DEPBAR.LE gsb0, 0x0 ;  /* 0x00008000000079c5 */ /* 0x000fe40000010000 */
[----:B------:R-:W-:-:S06]  /*cb80*/  WARPGROUP.ARRIVE ;  /* 0x00000000000079c5 */ /* 0x000fcc0000000000 */
        /* <DEDUP_REMOVED lines=8> */
.L_x_1475:
[----:B------:R-:W-:Y:S01]  /*cc10*/  SHF.L.U32 R0, R153, 0x1f, RZ ;  /* 0x0000001f99007819 */ /* 0x000fe200000006ff */
[----:B------:R-:W-:-:S04]  /*cc20*/  IMAD R8, R17, 0x8, R16 ;  /* 0x0000000811087824 */ /* 0x000fc800078e0210 */
[----:B------:R0:W1:Y:S01]  /*cc30*/  SYNCS.PHASECHK.TRANS64.TRYWAIT P4, [R8+URZ+0x16850], R0 ;  /* 0x01685000080075a7 */ /* 0x000062000808017f */
[----:B------:R-:W-:Y:S05]  /*cc40*/  @!P0 BRA `(.L_x_1476) ;  /* 0x0000000000048947 */ /* 0x000fea0003800000 */
[----:B------:R-:W-:Y:S01]  /*cc50*/  BPT.TRAP 0x1 ;  /* 0x000000040000795c */ /* 0x000fe20000300000 */
.L_x_1476:
[----:B-1----:R-:W-:Y:S05]  /*cc60*/  @P4 BRA `(.L_x_1474) ;  /* 0x0000000000084947 */ /* 0x002fea0003800000 */
[----:B------:R-:W1:Y:S02]  /*cc70*/  SYNCS.PHASECHK.TRANS64.TRYWAIT P4, [R8+URZ+0x16850], R0 ;  /* 0x01685000080075a7 */ /* 0x000e64000808017f */
[----:B-1----:R-:W-:Y:S05]  /*cc80*/  @!P4 BRA `(.L_x_1477) ;  /* 0x00000130006cc947 */ /* 0x002fea0003800000 */
.L_x_1474:
[----:B01----:R-:W-:Y:S01]  /*cc90*/  VIADD R0, R16, 0x400 ;  /* 0x0000040010007836 */ /* 0x003fe20000000000 */
[----:B------:R-:W2:Y:S01]  /*cca0*/  LDL R153, [R1+0x10] ;  /* 0x0000100001997983 */ /* 0x000ea20000100800 */
[----:B------:R-:W-:Y:S01]  /*ccb0*/  IMAD.MOV.U32 R9, RZ, RZ, 0x40000040 ;  /* 0x40000040ff097424 */ /* 0x000fe200078e00ff */
[----:B------:R-:W-:Y:S05]  /*ccc0*/  WARPSYNC.ALL ;  /* 0x0000000000007948 */ /* 0x000fea0003800000 */
[----:B------:R-:W-:Y:S01]  /*ccd0*/  SHF.R.U32.HI R0, RZ, 0x4, R0 ;  /* 0x00000004ff007819 */ /* 0x000fe20000011600 */
[----:B------:R-:W-:Y:S01]  /*cce0*/  WARPGROUP.ARRIVE ;  /* 0x00000000000079c5 */ /* 0x000fe20000000000 */
[----:B------:R-:W-:-:S02]  /*ccf0*/  R2UR UR11, R9 ;  /* 0x00000000090b72ca */ /* 0x000fc400000e0000 */
[----:B------:R-:W-:-:S05]  /*cd00*/  LOP3.LUT R0, R0, 0x3fff, RZ, 0xc0, !PT ;  /* 0x00003fff00007812 */ /* 0x000fca00078ec0ff */
[----:B------:R-:W-:Y:S02]  /*cd10*/  IMAD R8, R17, 0x400, R0 ;  /* 0x0000040011087824 */ /* 0x000fe400078e0200 */
[----:B------:R-:W-:Y:S01]  /*cd20*/  IMAD.MOV.U32 R13, RZ, RZ, 0x40000040 ;  /* 0x40000040ff0d7424 */ /* 0x000fe200078e00ff */
[----:B------:R-:W0:Y:S02]  /*cd30*/  @P2 LDC R0, c[0x0][0x44c] ;  /* 0x00011300ff002b82 */ /* 0x000e240000000800 */
[----:B------:R-:W-:-:S13]  /*cd40*/  R2UR UR10, R8 ;  /* 0x00000000080a72ca */ /* 0x000fda00000e0000 */
[----:B------:R-:W-:Y:S01]  /*cd50*/  HGMMA.64x64x16.F32 R88, R148, gdesc[UR8].tnspB, R88, gsb0 ;  /* 0x40e0000894587df0 */ /* 0x000fe20008000858 */
[----:B------:R-:W-:Y:S01]  /*cd60*/  VIADD R12, R8, 0x80 ;  /* 0x00000080080c7836 */ /* 0x000fe20000000000 */
[----:B------:R-:W-:-:S04]  /*cd70*/  R2UR UR11, R13 ;  /* 0x000000000d0b72ca */ /* 0x000fc800000e0000 */
[----:B------:R-:W-:Y:S01]  /*cd80*/  R2UR UR10, R12 ;  /* 0x000000000c0a72ca */ /* 0x000fe200000e0000 */
[----:B------:R-:W-:Y:S02]  /*cd90*/  VIADD R12, R8, 0x100 ;  /* 0x00000100080c7836 */ /* 0x000fe40000000000 */
[----:B------:R-:W-:Y:S01]  /*cda0*/  IMAD.MOV.U32 R13, RZ, RZ, 0x40000040 ;  /* 0x40000040ff0d7424 */ /* 0x000fe200078e00ff */
[----:B------:R-:W-:Y:S02]  /*cdb0*/  WARPGROUP.DEPBAR.LE gsb0, 0x0 ;  /* 0x00008000000079c5 */ /* 0x000fe40000010000 */
[----:B------:R-:W-:Y:S01]  /*cdc0*/  WARPGROUP.ARRIVE ;  /* 0x00000000000079c5 */ /* 0x000fe20000000000 */
[----:B------:R-:W3:Y:S04]  /*cdd0*/  LDL R149, [R1+0x20] ;  /* 0x0000200001957983 */ /* 0x000ee80000100800 */
[----:B------:R-:W3:Y:S02]  /*cde0*/  LDL R151, [R1+0x30] ;  /* 0x0000300001977983 */ /* 0x000ee40000100800 */
[----:B------:R-:W-:Y:S01]  /*cdf0*/  HGMMA.64x64x16.F32 R88, R144, gdesc[UR8].tnspB, R88, gsb0 ;  /* 0x40e0000890587df0 */ /* 0x000fe20008000858 */
[----:B------:R-:W-:Y:S01]  /*ce00*/  R2UR UR10, R12 ;  /* 0x000000000c0a72ca */ /* 0x000fe200000e0000 */
[----:B------:R-:W-:Y:S01]  /*ce10*/  VIADD R12, R8, 0x180 ;  /* 0x00000180080c7836 */ /* 0x000fe20000000000 */
[----:B------:R-:W-:Y:S01]  /*ce20*/  R2UR UR11, R13 ;  /* 0x000000000d0b72ca */ /* 0x000fe200000e0000 */
[----:B------:R-:W-:Y:S01]  /*ce30*/  IMAD.MOV.U32 R13, RZ, RZ, 0x40000040 ;  /* 0x40000040ff0d7424 */ /* 0x000fe200078e00ff */
[----:B------:R-:W1:Y:S01]  /*ce40*/  S2R R150, SR_TID.X ;  /* 0x0000000000967919 */ /* 0x000e620000002100 */
[----:B------:R-:W-:Y:S01]  /*ce50*/  IMAD.MOV.U32 R9, RZ, RZ, 0x40000040 ;  /* 0x40000040ff097424 */ /* 0x000fe200078e00ff */
[----:B-1----:R-:W-:Y:S01]  /*ce60*/  ISETP.GE.U32.AND P4, PT, R150, 0x180, PT ;  /* 0x000001809600780c */ /* 0x002fe20003f86070 */
[----:B------:R-:W-:-:S02]  /*ce70*/  WARPGROUP.DEPBAR.LE gsb0, 0x0 ;  /* 0x00008000000079c5 */ /* 0x000fc40000010000 */
[----:B------:R-:W-:-:S06]  /*ce80*/  WARPGROUP.ARRIVE ;  /* 0x00000000000079c5 */ /* 0x000fcc0000000000 */
[----:B------:R-:W-:Y:S01]  /*ce90*/  HGMMA.64x64x16.F32 R88, R140, gdesc[UR8].tnspB, R88, gsb0 ;  /* 0x40e000088c587df0 */ /* 0x000fe20008000858 */
[----:B------:R-:W-:Y:S01]  /*cea0*/  R2UR UR10, R12 ;  /* 0x000000000c0a72ca */ /* 0x000fe200000e0000 */
[----:B------:R-:W-:Y:S01]  /*ceb0*/  VIADD R12, R8, 0x200 ;  /* 0x00000200080c7836 */ /* 0x000fe20000000000 */
[----:B------:R-:W-:Y:S01]  /*cec0*/  R2UR UR11, R13 ;  /* 0x000000000d0b72ca */ /* 0x000fe200000e0000 */
[----:B------:R-:W-:Y:S01]  /*ced0*/  IMAD.MOV.U32 R13, RZ, RZ, 0x40000040 ;  /* 0x40000040ff0d7424 */ /* 0x000fe200078e00ff */
[----:B------:R-:W-:Y:S02]  /*cee0*/  WARPGROUP.DEPBAR.LE gsb0, 0x0 ;  /* 0x00008000000079c5 */ /* 0x000fe40000010000 */
[----:B------:R-:W-:-:S09]  /*cef0*/  WARPGROUP.ARRIVE ;  /* 0x00000000000079c5 */ /* 0x000fd20000000000 */
        /* <DEDUP_REMOVED lines=9> */
[C---:B------:R-:W-:Y:S01]  /*cf90*/  VIADD R12, R8.reuse, 0x300 ;  /* 0x00000300080c7836 */ /* 0x040fe20000000000 */
[----:B------:R-:W-:Y:S01]  /*cfa0*/  R2UR UR11, R13 ;  /* 0x000000000d0b72ca */ /* 0x000fe200000e0000 */
[----:B------:R-:W-:Y:S02]  /*cfb0*/  IMAD.MOV.U32 R13, RZ, RZ, 0x40000040 ;  /* 0x40000040ff0d7424 */ /* 0x000fe400078e00ff */
[----:B------:R-:W-:Y:S01]  /*cfc0*/  VIADD R8, R8, 0x380 ;  /* 0x0000038008087836 */ /* 0x000fe20000000000 */
[----:B------:R-:W-:Y:S02]  /*cfd0*/  WARPGROUP.DEPBAR.LE gsb0, 0x0 ;  /* 0x00008000000079c5 */ /* 0x000fe40000010000 */
[----:B------:R-:W-:-:S07]  /*cfe0*/  WARPGROUP.ARRIVE ;  /* 0x00000000000079c5 */ /* 0x000fce0000000000 */
[----:B------:R-:W-:Y:S01]  /*cff0*/  HGMMA.64x64x16.F32 R88, R128, gdesc[UR8].tnspB, R88, gsb0 ;  /* 0x40e0000880587df0 */ /* 0x000fe20008000858 */
[----:B------:R-:W-:Y:S02]  /*d000*/  R2UR UR10, R12 ;  /* 0x000000000c0a72ca */ /* 0x000fe400000e0000 */
[----:B------:R-:W-:Y:S01]  /*d010*/  R2UR UR11, R13 ;  /* 0x000000000d0b72ca */ /* 0x000fe200000e0000 */
[----:B------:R-:W-:Y:S02]  /*d020*/  WARPGROUP.DEPBAR.LE gsb0, 0x0 ;  /* 0x00008000000079c5 */ /* 0x000fe40000010000 */
[----:B------:R-:W-:-:S10]  /*d030*/  WARPGROUP.ARRIVE ;  /* 0x00000000000079c5 */ /* 0x000fd40000000000 */
[----:B------:R-:W-:Y:S01]  /*d040*/  HGMMA.64x64x16.F32 R88, R124, gdesc[UR8].tnspB, R88, gsb0 ;  /* 0x40e000087c587df0 */ /* 0x000fe20008000858 */
[----:B------:R-:W-:Y:S02]  /*d050*/  R2UR UR10, R8 ;  /* 0x00000000080a72ca */ /* 0x000fe400000e0000 */
[----:B------:R-:W-:Y:S01]  /*d060*/  R2UR UR11, R9 ;  /* 0x00000000090b72ca */ /* 0x000fe200000e0000 */
[----:B------:R-:W1:Y:S01]  /*d070*/  @P2 LDC R8, c[0x0][0x450] ;  /* 0x00011400ff082b82 */ /* 0x000e620000000800 */
[----:B------:R-:W-:Y:S01]  /*d080*/  @!P1 IMAD R9, R7, 0x8, R16 ;  /* 0x0000000807099824 */ /* 0x000fe200078e0210 */
[----:B------:R-:W-:Y:S02]  /*d090*/  WARPGROUP.DEPBAR.LE gsb0, 0x0 ;  /* 0x00008000000079c5 */ /* 0x000fe40000010000 */
[----:B------:R-:W-:-:S08]  /*d0a0*/  WARPGROUP.ARRIVE ;  /* 0x00000000000079c5 */ /* 0x000fd00000000000 */
[----:B------:R-:W-:Y:S03]  /*d0b0*/  HGMMA.64x64x16.F32 R88, R120, gdesc[UR8].tnspB, R88, gsb0 ;  /* 0x40e0000878587df0 */ /* 0x000fe60008000858 */
[----:B------:R-:W-:Y:S02]  /*d0c0*/  WARPGROUP.DEPBAR.LE gsb0, 0x0 ;  /* 0x00008000000079c5 */ /* 0x000fe40000010000 */
[----:B---3--:R-:W-:Y:S01]  /*d0d0*/  IMAD.IADD R123, R151, 0x1, R149 ;  /* 0x00000001977b7824 */ /* 0x008fe200078e0295 */
[----:B------:R-:W-:-:S03]  /*d0e0*/  SHF.R.U32.HI R151, RZ, 0x7, R150 ;  /* 0x00000007ff977819 */ /* 0x000fc60000011696 */
[----:B0-----:R-:W-:-:S05]  /*d0f0*/  @P2 IMAD.HI.U32 R0, R123, R0, RZ ;  /* 0x000000007b002227 */ /* 0x001fca00078e00ff */
[----:B-1----:R-:W-:Y:S01]  /*d100*/  @P2 SHF.R.U32.HI R123, RZ, R8, R0 ;  /* 0x00000008ff7b2219 */ /* 0x002fe20000011600 */
[----:B------:R-:W-:Y:S02]  /*d110*/  VIADD R0, R151, 0x9 ;  /* 0x0000000997007836 */ /* 0x000fe40000000000 */
[----:B------:R-:W-:Y:S02]  /*d120*/  @!P1 VIADD R8, R9, 0x16840 ;  /* 0x0001684009089836 */ /* 0x000fe40000000000 */
[----:B------:R-:W0:Y:S01]  /*d130*/  SHFL.IDX PT, R124, R123, RZ, 0x1c1f ;  /* 0x001c1fff7b7c7589 */ /* 0x000e2200000e0000 */
[----:B------:R-:W-:Y:S02]  /*d140*/  SEL R0, R0, 0x9, !P4 ;  /* 0x0000000900007807 */ /* 0x000fe40006000000 */
[----:B------:R-:W-:-:S03]  /*d150*/  @!P1 PRMT R8, RZ, 0x654, R8 ;  /* 0x00000654ff089816 */ /* 0x000fc60000000008 */
[----:B------:R1:W-:Y:S06]  /*d160*/  BAR.ARV R0, 0x100 ;  /* 0x000400000000751d */ /* 0x0003ec0000002000 */
[----:B------:R3:W-:Y:S01]  /*d170*/  @!P1 SYNCS.ARRIVE.TRANS64.RED.A1T0 RZ, [R8+URZ], RZ ;  /* 0x000000ff08ff99a7 */ /* 0x0007e2000810043f */
[----:B-1----:R-:W-:-:S05]  /*d180*/  IMAD.SHL.U32 R0, R4, 0x80, RZ ;  /* 0x0000008004007824 */ /* 0x002fca00078e00ff */
[----:B------:R-:W-:Y:S01]  /*d190*/  IADD3 R121, -R156, 0x1, -R0 ;  /* 0x000000019c797810 */ /* 0x000fe20007ffe900 */
[----:B---3--:R-:W-:-:S03]  /*d1a0*/  IMAD.U32 R8, RZ, RZ, UR6 ;  /* 0x00000006ff087e24 */ /* 0x008fc6000f8e00ff */
[----:B--2---:R-:W-:Y:S02]  /*d1b0*/  IADD3 R121, -R157, R121, R153 ;  /* 0x000000799d797210 */ /* 0x004fe40007ffe199 */
[----:B------:R-:W-:-:S03]  /*d1c0*/  LOP3.LUT R9, RZ, R8, RZ, 0x33, !PT ;  /* 0x00000008ff097212 */ /* 0x000fc600078e33ff */
[----:B------:R-:W-:Y:S02]  /*d1d0*/  VIADD R122, R121, UR8 ;  /* 0x00000008797a7c36 */ /* 0x000fe40008000000 */
[----:B------:R-:W-:Y:S02]  /*d1e0*/  IMAD.IADD R121, R9, 0x1, R121 ;  /* 0x0000000109797824 */ /* 0x000fe400078e0279 */
[--C-:B0-----:R-:W-:Y:S02]  /*d1f0*/  IMAD.IADD R120, R122, 0x1, R124.reuse ;  /* 0x000000017a787824 */ /* 0x101fe400078e027c */
[----:B------:R-:W-:Y:S01]  /*d200*/  IMAD.IADD R9, R121, 0x1, R124 ;  /* 0x0000000179097824 */ /* 0x000fe200078e027c */
[----:B------:R-:W-:Y:S06]  /*d210*/  @!P3 BRA `(.L_x_1478) ;  /* 0x000000000058b947 */ /* 0x000fec0003800000 */
[----:B------:R-:W-:Y:S01]  /*d220*/  IADD3 R124, -R157, R153, R124 ;  /* 0x000000999d7c7210 */ /* 0x000fe20007ffe17c */
[----:B------:R-:W-:Y:S03]  /*d230*/  BSSY B0, `(.L_x_1479) ;  /* 0x0000010000007945 */ /* 0x000fe60003800000 */
        /* <DEDUP_REMOVED lines=10> */
.L_x_1480:
[----:B------:R-:W-:-:S05]  /*d2e0*/  IMAD.U32 R125, RZ, RZ, UR4 ;  /* 0x00000004ff7d7e24 */ /* 0x000fca000f8e00ff */
[----:B------:R-:W-:-:S13]  /*d2f0*/  ISETP.NE.AND P4, PT, R125, 0x1, PT ;  /* 0x000000017d00780c */ /* 0x000fda0003f85270 */
[----:B------:R-:W0:Y:S02]  /*d300*/  @P4 LDC.64 R12, c[0x0][0x9e8] ;  /* 0x00027a00ff0c4b82 */ /* 0x000e240000000a00 */
[----:B0-----:R-:W-:-:S05]  /*d310*/  @P4 IMAD.HI.U32 R12, R124, R12, RZ ;  /* 0x0000000c7c0c4227 */ /* 0x001fca00078e00ff */
[----:B------:R-:W-:-:S07]  /*d320*/  @P4 SHF.R.U32.HI R124, RZ, R13, R12 ;  /* 0x0000000dff7c4219 */ /* 0x000fce000001160c */
.L_x_1481:
[----:B------:R-:W-:Y:S05]  /*d330*/  BSYNC B0 ;  /* 0x0000000000007941 */ /* 0x000fea0003800000 */
.L_x_1479:
[----:B------:R-:W-:-:S04]  /*d340*/  IMAD R124, R124, R125, -R0 ;  /* 0x0000007d7c7c7224 */ /* 0x000fc800078e0a00 */
[----:B------:R-:W-:-:S05]  /*d350*/  IMAD.IADD R124, R124, 0x1, -R156 ;  /* 0x000000017c7c7824 */ /* 0x000fca00078e0a9c */
[----:B------:R-:W-:Y:S02]  /*d360*/  VIMNMX R9, R9, R124, !PT ;  /* 0x0000007c09097248 */ /* 0x000fe40007fe0100 */
[----:B------:R-:W-:-:S07]  /*d370*/  VIADDMNMX R120, R124, R125, R120, PT ;  /* 0x0000007d7c787246 */ /* 0x000fce0003800178 */
.L_x_1478:
[----:B------:R-:W-:Y:S01]  /*d380*/  ISETP.GT.AND P5, PT, R4, -0x1, PT ;  /* 0xffffffff0400780c */ /* 0x000fe20003fa4270 */
[----:B------:R-:W0:Y:S03]  /*d390*/  SHFL.IDX PT, R123, R123, 0x1, 0x1c1f ;  /* 0x003c1f007b7b7f89 */ /* 0x000e2600000e0000 */
[----:B------:R-:W-:-:S04]  /*d3a0*/  ISETP.GT.AND P4, PT, R9, RZ, P5 ;  /* 0x000000ff0900720c */ /* 0x000fc80002f84270 */
[----:B------:R-:W-:-:S04]  /*d3b0*/  ISETP.LT.OR P4, PT, R120, 0x1, P4 ;  /* 0x000000017800780c */ /* 0x000fc80002781670 */
[----:B------:R-:W-:Y:S02]  /*d3c0*/  FSEL R24, R24, -INF , !P4 ;  /* 0xff80000018187808 */ /* 0x000fe40006000000 */
[----:B------:R-:W-:-:S04]  /*d3d0*/  ISETP.GT.AND P4, PT, R9, 0x1, P5 ;  /* 0x000000010900780c */ /* 0x000fc80002f84270 */
[----:B------:R-:W-:-:S04]  /*d3e0*/  ISETP.LT.OR P4, PT, R120, 0x2, P4 ;  /* 0x000000027800780c */ /* 0x000fc80002781670 */
[----:B------:R-:W-:Y:S02]  /*d3f0*/  FSEL R25, R25, -INF , !P4 ;  /* 0xff80000019197808 */ /* 0x000fe40006000000 */
[----:B------:R-:W-:Y:S01]  /*d400*/  ISETP.GT.AND P4, PT, R9, 0x8, P5 ;  /* 0x000000080900780c */ /* 0x000fe20002f84270 */
[--C-:B0-----:R-:W-:Y:S02]  /*d410*/  IMAD.IADD R122, R122, 0x1, R123.reuse ;  /* 0x000000017a7a7824 */ /* 0x101fe400078e027b */
[----:B------:R-:W-:Y:S01]  /*d420*/  IMAD.IADD R121, R121, 0x1, R123 ;  /* 0x0000000179797824 */ /* 0x000fe200078e027b */
[----:B------:R-:W-:-:S04]  /*d430*/  ISETP.LT.OR P4, PT, R120, 0x9, P4 ;  /* 0x000000097800780c */ /* 0x000fc80002781670 */
[----:B------:R-:W-:Y:S02]  /*d440*/  FSEL R28, R28, -INF , !P4 ;  /* 0xff8000001c1c7808 */ /* 0x000fe40006000000 */
[----:B------:R-:W-:-:S04]  /*d450*/  ISETP.GT.AND P4, PT, R9, 0x9, P5 ;  /* 0x000000090900780c */ /* 0x000fc80002f84270 */
        /* <DEDUP_REMOVED lines=85> */
[----:B------:R-:W-:Y:S01]  /*d9b0*/  FSEL R85, R85, -INF , !P4 ;  /* 0xff80000055557808 */ /* 0x000fe20006000000 */
[----:B------:R-:W-:Y:S08]  /*d9c0*/  @!P3 BRA `(.L_x_1482) ;  /* 0x000000000058b947 */ /* 0x000ff00003800000 */
        /* <DEDUP_REMOVED lines=12> */
.L_x_1484:
[----:B------:R-:W-:-:S05]  /*da90*/  IMAD.U32 R9, RZ, RZ, UR4 ;  /* 0x00000004ff097e24 */ /* 0x000fca000f8e00ff */
[----:B------:R-:W-:-:S13]  /*daa0*/  ISETP.NE.AND P4, PT, R9, 0x1, PT ;  /* 0x000000010900780c */ /* 0x000fda0003f85270 */
[----:B------:R-:W0:Y:S02]  /*dab0*/  @P4 LDC.64 R12, c[0x0][0x9e8] ;  /* 0x00027a00ff0c4b82 */ /* 0x000e240000000a00 */
[----:B0-----:R-:W-:-:S05]  /*dac0*/  @P4 IMAD.HI.U32 R12, R123, R12, RZ ;  /* 0x0000000c7b0c4227 */ /* 0x001fca00078e00ff */
[----:B------:R-:W-:-:S07]  /*dad0*/  @P4 SHF.R.U32.HI R123, RZ, R13, R12 ;  /* 0x0000000dff7b4219 */ /* 0x000fce000001160c */
.L_x_1485:
[----:B------:R-:W-:Y:S05]  /*dae0*/  BSYNC B0 ;  /* 0x0000000000007941 */ /* 0x000fea0003800000 */
.L_x_1483:
[----:B------:R-:W-:-:S04]  /*daf0*/  IMAD R0, R123, R9, -R0 ;  /* 0x000000097b007224 */ /* 0x000fc800078e0a00 */
[----:B------:R-:W-:-:S05]  /*db00*/  IMAD.IADD R0, R0, 0x1, -R156 ;  /* 0x0000000100007824 */ /* 0x000fca00078e0a9c */
[----:B------:R-:W-:Y:S02]  /*db10*/  VIMNMX R121, R121, R0, !PT ;  /* 0x0000000079797248 */ /* 0x000fe40007fe0100 */
[----:B------:R-:W-:-:S07]  /*db20*/  VIADDMNMX R122, R0, R9, R122, PT ;  /* 0x00000009007a7246 */ /* 0x000fce000380017a */
.L_x_1482:
[----:B------:R-:W-:Y:S02]  /*db30*/  @!P1 IMAD R0, R17, 0x8, R16 ;  /* 0x0000000811009824 */ /* 0x000fe400078e0210 */
[----:B------:R-:W-:Y:S02]  /*db40*/  IMAD.MOV.U32 R153, RZ, RZ, R20 ;  /* 0x000000ffff997224 */ /* 0x000fe400078e0014 */
[----:B------:R-:W-:-:S05]  /*db50*/  @!P1 VIADD R0, R0, 0x16860 ;  /* 0x0001686000009836 */ /* 0x000fca0000000000 */
[----:B------:R-:W-:-:S04]  /*db60*/  @!P1 PRMT R0, RZ, 0x654, R0 ;  /* 0x00000654ff009816 */ /* 0x000fc80000000000 */
[----:B------:R0:W-:Y:S02]  /*db70*/  @!P1 SYNCS.ARRIVE.TRANS64.RED.A1T0 RZ, [R0+URZ], RZ ;  /* 0x000000ff00ff99a7 */ /* 0x0001e4000810043f */
[----:B0-----:R-:W-:-:S04]  /*db80*/  FMNMX.FTZ R0, R24, R3, !PT ;  /* 0x0000000318007209 */ /* 0x001fc80007810000 */
        /* <DEDUP_REMOVED lines=30> */
[----:B------:R-:W-:-:S05]  /*dd70*/  FMNMX.FTZ R0, R85, R0, !PT ;  /* 0x0000000055007209 */ /* 0x000fca0007810000 */
[----:B------:R-:W0:Y:S02]  /*dd80*/  SHFL.BFLY PT, R9, R0, 0x2, 0x1f ;  /* 0x0c401f0000097f89 */ /* 0x000e2400000e0000 */
[----:B0-----:R-:W-:-:S05]  /*dd90*/  FMNMX.FTZ R9, R0, R9, !PT ;  /* 0x0000000900097209 */ /* 0x001fca0007810000 */
[----:B------:R-:W0:Y:S02]  /*dda0*/  SHFL.BFLY PT, R0, R9, 0x1, 0x1f ;  /* 0x0c201f0009007f89 */ /* 0x000e2400000e0000 */
[----:B0-----:R-:W-:Y:S02]  /*ddb0*/  FMNMX.FTZ R9, R9, R0, !PT ;  /* 0x0000000009097209 */ /* 0x001fe40007810000 */
[----:B------:R-:W0:Y:S02]  /*ddc0*/  LDC R0, c[0x0][0x988] ;  /* 0x00026200ff007b82 */ /* 0x000e240000000800 */
[----:B------:R-:W-:-:S04]  /*ddd0*/  FSETP.NEU.FTZ.AND P4, PT, R9, -INF , PT ;  /* 0xff8000000900780b */ /* 0x000fc80003f9d000 */
[----:B------:R-:W-:-:S05]  /*dde0*/  FSEL R12, R9, RZ, P4 ;  /* 0x000000ff090c7208 */ /* 0x000fca0002000000 */
[----:B------:R-:W-:Y:S01]  /*ddf0*/  FADD.FTZ R12, -R12, R3 ;  /* 0x000000030c0c7221 */ /* 0x000fe20000010100 */
[----:B0-----:R-:W-:-:S03]  /*de00*/  FMUL.FTZ R3, R9, R0 ;  /* 0x0000000009037220 */ /* 0x001fc60000410000 */
[-C--:B------:R-:W-:Y:S02]  /*de10*/  FMUL.FTZ R12, R12, R0.reuse ;  /* 0x000000000c0c7220 */ /* 0x080fe40000410000 */
[----:B------:R-:W-:Y:S02]  /*de20*/  FSEL R3, R3, RZ, P4 ;  /* 0x000000ff03037208 */ /* 0x000fe40002000000 */
[----:B------:R-:W-:Y:S02]  /*de30*/  ISETP.GT.AND P4, PT, R121, 0x1, P5 ;  /* 0x000000017900780c */ /* 0x000fe40002f84270 */
[----:B------:R-:W-:Y:S01]  /*de40*/  MUFU.EX2 R12, R12 ;  /* 0x0000000c000c7308 */ /* 0x000fe20000000800 */
[-CC-:B------:R-:W-:Y:S01]  /*de50*/  FFMA.FTZ R24, R24, R0.reuse, -R3.reuse ;  /* 0x0000000018187223 */ /* 0x180fe20000010803 */
[----:B------:R-:W-:Y:S01]  /*de60*/  ISETP.LT.OR P4, PT, R122, 0x2, P4 ;  /* 0x000000027a00780c */ /* 0x000fe20002781670 */
[-CC-:B------:R-:W-:Y:S01]  /*de70*/  FFMA.FTZ R25, R25, R0.reuse, -R3.reuse ;  /* 0x0000000019197223 */ /* 0x180fe20000010803 */
[-CC-:B------:R-:W-:Y:S01]  /*de80*/  FFMA.FTZ R28, R28, R0.reuse, -R3.reuse ;  /* 0x000000001c1c7223 */ /* 0x180fe20000010803 */
[----:B------:R-:W-:Y:S01]  /*de90*/  FFMA.FTZ R29, R29, R0, -R3 ;  /* 0x000000001d1d7223 */ /* 0x000fe20000010803 */
[----:B------:R-:W-:-:S02]  /*dea0*/  FSEL R27, R27, -INF , !P4 ;  /* 0xff8000001b1b7808 */ /* 0x000fc40006000000 */
[----:B------:R-:W0:Y:S01]  /*deb0*/  MUFU.EX2 R24, R24 ;  /* 0x0000001800187308 */ /* 0x000e220000000800 */
[----:B------:R-:W-:Y:S01]  /*dec0*/  ISETP.GT.AND P4, PT, R121, 0x8, P5 ;  /* 0x000000087900780c */ /* 0x000fe20002f84270 */
[-CC-:B------:R-:W-:Y:S01]  /*ded0*/  FFMA.FTZ R32, R32, R0.reuse, -R3.reuse ;  /* 0x0000000020207223 */ /* 0x180fe20000010803 */
[-CC-:B------:R-:W-:Y:S01]  /*dee0*/  FFMA.FTZ R33, R33, R0.reuse, -R3.reuse ;  /* 0x0000000021217223 */ /* 0x180fe20000010803 */
[-CC-:B------:R-:W-:Y:S01]  /*def0*/  FFMA.FTZ R36, R36, R0.reuse, -R3.reuse ;  /* 0x0000000024247223 */ /* 0x180fe20000010803 */
[----:B------:R-:W-:Y:S01]  /*df00*/  ISETP.LT.OR P4, PT, R122, 0x9, P4 ;  /* 0x000000097a00780c */ /* 0x000fe20002781670 */
[-CC-:B------:R-:W-:Y:S01]  /*df10*/  FFMA.FTZ R37, R37, R0.reuse, -R3.reuse ;  /* 0x0000000025257223 */ /* 0x180fe20000010803 */
[-CC-:B------:R-:W-:Y:S01]  /*df20*/  FFMA.FTZ R40, R40, R0.reuse, -R3.reuse ;  /* 0x0000000028287223 */ /* 0x180fe20000010803 */
[----:B------:R-:W1:Y:S01]  /*df30*/  MUFU.EX2 R25, R25 ;  /* 0x0000001900197308 */ /* 0x000e620000000800 */
[----:B------:R-:W-:Y:S01]  /*df40*/  FSEL R30, R30, -INF , !P4 ;  /* 0xff8000001e1e7808 */ /* 0x000fe20006000000 */
[-CC-:B------:R-:W-:Y:S01]  /*df50*/  FFMA.FTZ R41, R41, R0.reuse, -R3.reuse ;  /* 0x0000000029297223 */ /* 0x180fe20000010803 */
[----:B------:R-:W-:Y:S01]  /*df60*/  ISETP.GT.AND P4, PT, R121, 0x9, P5 ;  /* 0x000000097900780c */ /* 0x000fe20002f84270 */
[-CC-:B------:R-:W-:Y:S01]  /*df70*/  FFMA.FTZ R44, R44, R0.reuse, -R3.reuse ;  /* 0x000000002c2c7223 */ /* 0x180fe20000010803 */
[-CC-:B------:R-:W-:Y:S01]  /*df80*/  FFMA.FTZ R45, R45, R0.reuse, -R3.reuse ;  /* 0x000000002d2d7223 */ /* 0x180fe20000010803 */
[--C-:B------:R-:W-:Y:S01]  /*df90*/  FFMA.FTZ R48, R48, R0, -R3.reuse ;  /* 0x0000000030307223 */ /* 0x100fe20000010803 */
[----:B------:R-:W-:Y:S01]  /*dfa0*/  ISETP.LT.OR P4, PT, R122, 0xa, P4 ;  /* 0x0000000a7a00780c */ /* 0x000fe20002781670 */
[----:B------:R-:W2:Y:S01]  /*dfb0*/  MUFU.EX2 R28, R28 ;  /* 0x0000001c001c7308 */ /* 0x000ea20000000800 */
[----:B0-----:R-:W-:Y:S01]  /*dfc0*/  FFMA.FTZ R6, R12, R6, R24 ;  /* 0x000000060c067223 */ /* 0x001fe20000010018 */
[-CC-:B------:R-:W-:Y:S01]  /*dfd0*/  FFMA.FTZ R49, R49, R0.reuse, -R3.reuse ;  /* 0x0000000031317223 */ /* 0x180fe20000010803 */
[----:B------:R-:W-:Y:S01]  /*dfe0*/  FSEL R31, R31, -INF , !P4 ;  /* 0xff8000001f1f7808 */ /* 0x000fe20006000000 */
[-CC-:B------:R-:W-:Y:S01]  /*dff0*/  FFMA.FTZ R52, R52, R0.reuse, -R3.reuse ;  /* 0x0000000034347223 */ /* 0x180fe20000010803 */
[----:B------:R-:W-:Y:S01]  /*e000*/  ISETP.GT.AND P4, PT, R121, 0x10, P5 ;  /* 0x000000107900780c */ /* 0x000fe20002f84270 */
[-CC-:B------:R-:W-:Y:S01]  /*e010*/  FFMA.FTZ R53, R53, R0.reuse, -R3.reuse ;  /* 0x0000000035357223 */ /* 0x180fe20000010803 */
[--C-:B------:R-:W-:Y:S01]  /*e020*/  FFMA.FTZ R56, R56, R0, -R3.reuse ;  /* 0x0000000038387223 */ /* 0x100fe20000010803 */
[----:B------:R-:W0:Y:S01]  /*e030*/  MUFU.EX2 R29, R29 ;  /* 0x0000001d001d7308 */ /* 0x000e220000000800 */
[----:B------:R-:W-:Y:S01]  /*e040*/  ISETP.LT.OR P4, PT, R122, 0x11, P4 ;  /* 0x000000117a00780c */ /* 0x000fe20002781670 */
[C---:B-1----:R-:W-:Y:S01]  /*e050*/  FADD.FTZ R6, R25.reuse, R6 ;  /* 0x0000000619067221 */ /* 0x042fe20000010000 */
[----:B------:R-:W-:Y:S01]  /*e060*/  F2FP.F16.F32.PACK_AB R148, R25, R24 ;  /* 0x000000181994723e */ /* 0x000fe200000000ff */
[-CC-:B------:R-:W-:Y:S01]  /*e070*/  FFMA.FTZ R57, R57, R0.reuse, -R3.reuse ;  /* 0x0000000039397223 */ /* 0x180fe20000010803 */
[----:B------:R-:W-:Y:S01]  /*e080*/  FSEL R34, R34, -INF , !P4 ;  /* 0xff80000022227808 */ /* 0x000fe20006000000 */
[-CC-:B------:R-:W-:Y:S01]  /*e090*/  FFMA.FTZ R60, R60, R0.reuse, -R3.reuse ;  /* 0x000000003c3c7223 */ /* 0x180fe20000010803 */
[----:B------:R-:W-:Y:S01]  /*e0a0*/  ISETP.GT.AND P4, PT, R121, 0x11, P5 ;  /* 0x000000117900780c */ /* 0x000fe20002f84270 */
[----:B------:R-:W1:Y:S01]  /*e0b0*/  MUFU.EX2 R32, R32 ;  /* 0x0000002000207308 */ /* 0x000e620000000800 */
[----:B--2---:R-:W-:Y:S01]  /*e0c0*/  FADD.FTZ R6, R28, R6 ;  /* 0x000000061c067221 */ /* 0x004fe20000010000 */
[-CC-:B------:R-:W-:Y:S01]  /*e0d0*/  FFMA.FTZ R61, R61, R0.reuse, -R3.reuse ;  /* 0x000000003d3d7223 */ /* 0x180fe20000010803 */
[----:B------:R-:W-:Y:S01]  /*e0e0*/  ISETP.LT.OR P4, PT, R122, 0x12, P4 ;  /* 0x000000127a00780c */ /* 0x000fe20002781670 */
[-CC-:B------:R-:W-:Y:S01]  /*e0f0*/  FFMA.FTZ R64, R64, R0.reuse, -R3.reuse ;  /* 0x0000000040407223 */ /* 0x180fe20000010803 */
[-CC-:B------:R-:W-:Y:S01]  /*e100*/  FFMA.FTZ R65, R65, R0.reuse, -R3.reuse ;  /* 0x0000000041417223 */ /* 0x180fe20000010803 */
[-CC-:B------:R-:W-:Y:S01]  /*e110*/  FFMA.FTZ R68, R68, R0.reuse, -R3.reuse ;  /* 0x0000000044447223 */ /* 0x180fe20000010803 */
[----:B------:R-:W-:Y:S01]  /*e120*/  FSEL R35, R35, -INF , !P4 ;  /* 0xff80000023237808 */ /* 0x000fe20006000000 */
[----:B------:R-:W2:Y:S01]  /*e130*/  MUFU.EX2 R33, R33 ;  /* 0x0000002100217308 */ /* 0x000ea20000000800 */
[----:B------:R-:W-:Y:S01]  /*e140*/  ISETP.GT.AND P4, PT, R121, 0x18, P5 ;  /* 0x000000187900780c */ /* 0x000fe20002f84270 */
[----:B0-----:R-:W-:Y:S01]  /*e150*/  FADD.FTZ R6, R29, R6 ;  /* 0x000000061d067221 */ /* 0x001fe20000010000 */
[-CC-:B------:R-:W-:Y:S01]  /*e160*/  FFMA.FTZ R69, R69, R0.reuse, -R3.reuse ;  /* 0x0000000045457223 */ /* 0x180fe20000010803 */
[-CC-:B------:R-:W-:Y:S01]  /*e170*/  FFMA.FTZ R72, R72, R0.reuse, -R3.reuse ;  /* 0x0000000048487223 */ /* 0x180fe20000010803 */
[----:B------:R-:W-:Y:S01]  /*e180*/  ISETP.LT.OR P4, PT, R122, 0x19, P4 ;  /* 0x000000197a00780c */ /* 0x000fe20002781670 */
[-CC-:B------:R-:W-:Y:S01]  /*e190*/  FFMA.FTZ R73, R73, R0.reuse, -R3.reuse ;  /* 0x0000000049497223 */ /* 0x180fe20000010803 */
[-CC-:B------:R-:W-:Y:S01]  /*e1a0*/  FFMA.FTZ R76, R76, R0.reuse, -R3.reuse ;  /* 0x000000004c4c7223 */ /* 0x180fe20000010803 */
[----:B------:R-:W0:Y:S01]  /*e1b0*/  MUFU.EX2 R36, R36 ;  /* 0x0000002400247308 */ /* 0x000e220000000800 */
[----:B------:R-:W-:Y:S01]  /*e1c0*/  FSEL R38, R38, -INF , !P4 ;  /* 0xff80000026267808 */ /* 0x000fe20006000000 */
[----:B-1----:R-:W-:Y:S01]  /*e1d0*/  FADD.FTZ R6, R32, R6 ;  /* 0x0000000620067221 */ /* 0x002fe20000010000 */
[----:B------:R-:W-:Y:S01]  /*e1e0*/  ISETP.GT.AND P4, PT, R121, 0x19, P5 ;  /* 0x000000197900780c */ /* 0x000fe20002f84270 */
[-CC-:B------:R-:W-:Y:S01]  /*e1f0*/  FFMA.FTZ R77, R77, R0.reuse, -R3.reuse ;  /* 0x000000004d4d7223 */ /* 0x180fe20000010803 */
[-CC-:B------:R-:W-:Y:S01]  /*e200*/  FFMA.FTZ R80, R80, R0.reuse, -R3.reuse ;  /* 0x0000000050507223 */ /* 0x180fe20000010803 */
[-CC-:B------:R-:W-:Y:S01]  /*e210*/  FFMA.FTZ R81, R81, R0.reuse, -R3.reuse ;  /* 0x0000000051517223 */ /* 0x180fe20000010803 */
[----:B------:R-:W-:Y:S01]  /*e220*/  ISETP.LT.OR P4, PT, R122, 0x1a, P4 ;  /* 0x0000001a7a00780c */ /* 0x000fe20002781670 */
[----:B------:R-:W1:Y:S01]  /*e230*/  MUFU.EX2 R37, R37 ;  /* 0x0000002500257308 */ /* 0x000e620000000800 */
[----:B--2---:R-:W-:Y:S01]  /*e240*/  FADD.FTZ R6, R33, R6 ;  /* 0x0000000621067221 */ /* 0x004fe20000010000 */
[-CC-:B------:R-:W-:Y:S01]  /*e250*/  FFMA.FTZ R84, R84, R0.reuse, -R3.reuse ;  /* 0x0000000054547223 */ /* 0x180fe20000010803 */
[----:B------:R-:W-:Y:S01]  /*e260*/  FSEL R39, R39, -INF , !P4 ;  /* 0xff80000027277808 */ /* 0x000fe20006000000 */
[----:B------:R-:W-:Y:S01]  /*e270*/  FFMA.FTZ R3, R85, R0, -R3 ;  /* 0x0000000055037223 */ /* 0x000fe20000010803 */
[----:B------:R-:W-:Y:S01]  /*e280*/  ISETP.GT.AND P4, PT, R121, 0x20, P5 ;  /* 0x000000207900780c */ /* 0x000fe20002f84270 */
[-C--:B------:R-:W-:Y:S01]  /*e290*/  FMUL.FTZ R88, R88, R12.reuse ;  /* 0x0000000c58587220 */ /* 0x080fe20000410000 */
[-C--:B------:R-:W-:Y:S01]  /*e2a0*/  FMUL.FTZ R89, R89, R12.reuse ;  /* 0x0000000c59597220 */ /* 0x080fe20000410000 */
[----:B------:R-:W2:Y:S01]  /*e2b0*/  MUFU.EX2 R40, R40 ;  /* 0x0000002800287308 */ /* 0x000ea20000000800 */
[----:B------:R-:W-:Y:S01]  /*e2c0*/  ISETP.LT.OR P4, PT, R122, 0x21, P4 ;  /* 0x000000217a00780c */ /* 0x000fe20002781670 */
[----:B0-----:R-:W-:Y:S01]  /*e2d0*/  FADD.FTZ R6, R36, R6 ;  /* 0x0000000624067221 */ /* 0x001fe20000010000 */
[-C--:B------:R-:W-:Y:S01]  /*e2e0*/  FMUL.FTZ R92, R92, R12.reuse ;  /* 0x0000000c5c5c7220 */ /* 0x080fe20000410000 */
[-C--:B------:R-:W-:Y:S01]  /*e2f0*/  FMUL.FTZ R93, R93, R12.reuse ;  /* 0x0000000c5d5d7220 */ /* 0x080fe20000410000 */
[----:B------:R-:W-:Y:S01]  /*e300*/  FSEL R42, R42, -INF , !P4 ;  /* 0xff8000002a2a7808 */ /* 0x000fe20006000000 */
[-C--:B------:R-:W-:Y:S01]  /*e310*/  FMUL.FTZ R96, R96, R12.reuse ;  /* 0x0000000c60607220 */ /* 0x080fe20000410000 */
[----:B------:R-:W-:Y:S01]  /*e320*/  ISETP.GT.AND P4, PT, R121, 0x21, P5 ;  /* 0x000000217900780c */ /* 0x000fe20002f84270 */
[----:B------:R-:W0:Y:S01]  /*e330*/  MUFU.EX2 R41, R41 ;  /* 0x0000002900297308 */ /* 0x000e220000000800 */
[----:B-1----:R-:W-:Y:S01]  /*e340*/  FADD.FTZ R25, R37, R6 ;  /* 0x0000000625197221 */ /* 0x002fe20000010000 */
[-C--:B------:R-:W-:Y:S01]  /*e350*/  FMUL.FTZ R97, R97, R12.reuse ;  /* 0x0000000c61617220 */ /* 0x080fe20000410000 */
[----:B------:R-:W-:Y:S01]  /*e360*/  ISETP.LT.OR P4, PT, R122, 0x22, P4 ;  /* 0x000000227a00780c */ /* 0x000fe20002781670 */
[-C--:B------:R-:W-:Y:S01]  /*e370*/  FMUL.FTZ R100, R100, R12.reuse ;  /* 0x0000000c64647220 */ /* 0x080fe20000410000 */
[-C--:B------:R-:W-:Y:S01]  /*e380*/  FMUL.FTZ R101, R101, R12.reuse ;  /* 0x0000000c65657220 */ /* 0x080fe20000410000 */
[-C--:B------:R-:W-:Y:S01]  /*e390*/  FMUL.FTZ R104, R104, R12.reuse ;  /* 0x0000000c68687220 */ /* 0x080fe20000410000 */
[----:B------:R-:W-:Y:S01]  /*e3a0*/  FSEL R43, R43, -INF , !P4 ;  /* 0xff8000002b2b7808 */ /* 0x000fe20006000000 */
[----:B------:R-:W1:Y:S01]  /*e3b0*/  MUFU.EX2 R44, R44 ;  /* 0x0000002c002c7308 */ /* 0x000e620000000800 */
[----:B------:R-:W-:Y:S01]  /*e3c0*/  ISETP.GT.AND P4, PT, R121, 0x28, P5 ;  /* 0x000000287900780c */ /* 0x000fe20002f84270 */
[----:B--2---:R-:W-:Y:S01]  /*e3d0*/  FADD.FTZ R6, R40, R25 ;  /* 0x0000001928067221 */ /* 0x004fe20000010000 */
[-C--:B------:R-:W-:Y:S01]  /*e3e0*/  FMUL.FTZ R105, R105, R12.reuse ;  /* 0x0000000c69697220 */ /* 0x080fe20000410000 */
[-C--:B------:R-:W-:Y:S01]  /*e3f0*/  FMUL.FTZ R108, R108, R12.reuse ;  /* 0x0000000c6c6c7220 */ /* 0x080fe20000410000 */
[----:B------:R-:W-:Y:S01]  /*e400*/  ISETP.LT.OR P4, PT, R122, 0x29, P4 ;  /* 0x000000297a00780c */ /* 0x000fe20002781670 */
[-C--:B------:R-:W-:Y:S01]  /*e410*/  FMUL.FTZ R109, R109, R12.reuse ;  /* 0x0000000c6d6d7220 */ /* 0x080fe20000410000 */
[-C--:B------:R-:W-:Y:S01]  /*e420*/  FMUL.FTZ R112, R112, R12.reuse ;  /* 0x0000000c70707220 */ /* 0x080fe20000410000 */
[----:B------:R-:W2:Y:S01]  /*e430*/  MUFU.EX2 R45, R45 ;  /* 0x0000002d002d7308 */ /* 0x000ea20000000800 */
[----:B------:R-:W-:Y:S01]  /*e440*/  FSEL R46, R46, -INF , !P4 ;  /* 0xff8000002e2e7808 */ /* 0x000fe20006000000 */
[----:B0-----:R-:W-:Y:S01]  /*e450*/  FADD.FTZ R25, R41, R6 ;  /* 0x0000000629197221 */ /* 0x001fe20000010000 */
[----:B------:R-:W-:Y:S01]  /*e460*/  ISETP.GT.AND P4, PT, R121, 0x29, P5 ;  /* 0x000000297900780c */ /* 0x000fe20002f84270 */
[-C--:B------:R-:W-:Y:S01]  /*e470*/  FMUL.FTZ R113, R113, R12.reuse ;  /* 0x0000000c71717220 */ /* 0x080fe20000410000 */
[-C--:B------:R-:W-:Y:S01]  /*e480*/  FMUL.FTZ R116, R116, R12.reuse ;  /* 0x0000000c74747220 */ /* 0x080fe20000410000 */
[----:B------:R-:W-:Y:S01]  /*e490*/  FMUL.FTZ R117, R117, R12 ;  /* 0x0000000c75757220 */ /* 0x000fe20000410000 */
[----:B------:R-:W-:Y:S01]  /*e4a0*/  ISETP.LT.OR P4, PT, R122, 0x2a, P4 ;  /* 0x0000002a7a00780c */ /* 0x000fe20002781670 */
[----:B------:R-:W-:Y:S01]  /*e4b0*/  MUFU.EX2 R48, R48 ;  /* 0x0000003000307308 */ /* 0x000fe20000000800 */
[----:B-1----:R-:W-:Y:S01]  /*e4c0*/  FADD.FTZ R6, R44, R25 ;  /* 0x000000192c067221 */ /* 0x002fe20000010000 */
[----:B------:R-:W-:-:S02]  /*e4d0*/  F2FP.F16.F32.PACK_AB R150, R29, R28 ;  /* 0x0000001c1d96723e */ /* 0x000fc400000000ff */
[----:B------:R-:W-:Y:S02]  /*e4e0*/  FSEL R47, R47, -INF , !P4 ;  /* 0xff8000002f2f7808 */ /* 0x000fe40006000000 */
[----:B------:R-:W-:Y:S02]  /*e4f0*/  ISETP.GT.AND P4, PT, R121, 0x30, P5 ;  /* 0x000000307900780c */ /* 0x000fe40002f84270 */
[----:B------:R-:W0:Y:S01]  /*e500*/  MUFU.EX2 R49, R49 ;  /* 0x0000003100317308 */ /* 0x000e220000000800 */
[----:B--2---:R-:W-:Y:S01]  /*e510*/  FADD.FTZ R25, R45, R6 ;  /* 0x000000062d197221 */ /* 0x004fe20000010000 */
[----:B------:R-:W-:Y:S02]  /*e520*/  ISETP.LT.OR P4, PT, R122, 0x31, P4 ;  /* 0x000000317a00780c */ /* 0x000fe40002781670 */
[----:B------:R-:W-:Y:S02]  /*e530*/  F2FP.F16.F32.PACK_AB R144, R33, R32 ;  /* 0x000000202190723e */ /* 0x000fe400000000ff */
[----:B------:R-:W-:-:S02]  /*e540*/  FSEL R50, R50, -INF , !P4 ;  /* 0xff80000032327808 */ /* 0x000fc40006000000 */
[----:B------:R-:W-:Y:S01]  /*e550*/  ISETP.GT.AND P4, PT, R121, 0x31, P5 ;  /* 0x000000317900780c */ /* 0x000fe20002f84270 */
[----:B------:R-:W-:Y:S01]  /*e560*/  MUFU.EX2 R52, R52 ;  /* 0x0000003400347308 */ /* 0x000fe20000000800 */
[----:B------:R-:W-:Y:S02]  /*e570*/  F2FP.F16.F32.PACK_AB R146, R37, R36 ;  /* 0x000000242592723e */ /* 0x000fe400000000ff */
[----:B------:R-:W-:Y:S02]  /*e580*/  ISETP.LT.OR P4, PT, R122, 0x32, P4 ;  /* 0x000000327a00780c */ /* 0x000fe40002781670 */
[----:B------:R-:W-:Y:S02]  /*e590*/  F2FP.F16.F32.PACK_AB R140, R41, R40 ;  /* 0x00000028298c723e */ /* 0x000fe400000000ff */
[----:B------:R-:W-:Y:S01]  /*e5a0*/  FSEL R51, R51, -INF , !P4 ;  /* 0xff80000033337808 */ /* 0x000fe20006000000 */
[----:B------:R-:W1:Y:S01]  /*e5b0*/  MUFU.EX2 R53, R53 ;  /* 0x0000003500357308 */ /* 0x000e620000000800 */
[----:B------:R-:W-:-:S02]  /*e5c0*/  ISETP.GT.AND P4, PT, R121, 0x38, P5 ;  /* 0x000000387900780c */ /* 0x000fc40002f84270 */
[----:B------:R-:W-:Y:S02]  /*e5d0*/  F2FP.F16.F32.PACK_AB R142, R45, R44 ;  /* 0x0000002c2d8e723e */ /* 0x000fe400000000ff */
[----:B------:R-:W-:Y:S02]  /*e5e0*/  ISETP.LT.OR P4, PT, R122, 0x39, P4 ;  /* 0x000000397a00780c */ /* 0x000fe40002781670 */
[----:B0-----:R-:W-:Y:S01]  /*e5f0*/  F2FP.F16.F32.PACK_AB R136, R49, R48 ;  /* 0x000000303188723e */ /* 0x001fe200000000ff */
[----:B------:R-:W-:Y:S01]  /*e600*/  MUFU.EX2 R56, R56 ;  /* 0x0000003800387308 */ /* 0x000fe20000000800 */
[----:B------:R-:W-:Y:S02]  /*e610*/  FSEL R54, R54, -INF , !P4 ;  /* 0xff80000036367808 */ /* 0x000fe40006000000 */
[----:B------:R-:W-:-:S04]  /*e620*/  ISETP.GT.AND P4, PT, R121, 0x39, P5 ;  /* 0x000000397900780c */ /* 0x000fc80002f84270 */
[----:B------:R-:W-:Y:S01]  /*e630*/  ISETP.LT.OR P4, PT, R122, 0x3a, P4 ;  /* 0x0000003a7a00780c */ /* 0x000fe20002781670 */
[----:B------:R-:W0:Y:S01]  /*e640*/  MUFU.EX2 R57, R57 ;  /* 0x0000003900397308 */ /* 0x000e220000000800 */
[----:B-1----:R-:W-:Y:S02]  /*e650*/  F2FP.F16.F32.PACK_AB R138, R53, R52 ;  /* 0x00000034358a723e */ /* 0x002fe400000000ff */
[----:B------:R-:W-:Y:S02]  /*e660*/  FSEL R55, R55, -INF , !P4 ;  /* 0xff80000037377808 */ /* 0x000fe40006000000 */
[----:B------:R-:W-:-:S03]  /*e670*/  ISETP.GT.AND P4, PT, R121, 0x40, P5 ;  /* 0x000000407900780c */ /* 0x000fc60002f84270 */
[----:B------:R-:W-:Y:S01]  /*e680*/  MUFU.EX2 R60, R60 ;  /* 0x0000003c003c7308 */ /* 0x000fe20000000800 */
[----:B------:R-:W-:-:S04]  /*e690*/  ISETP.LT.OR P4, PT, R122, 0x41, P4 ;  /* 0x000000417a00780c */ /* 0x000fc80002781670 */
[----:B------:R-:W-:Y:S02]  /*e6a0*/  FSEL R58, R58, -INF , !P4 ;  /* 0xff8000003a3a7808 */ /* 0x000fe40006000000 */
[----:B------:R-:W-:Y:S01]  /*e6b0*/  ISETP.GT.AND P4, PT, R121, 0x41, P5 ;  /* 0x000000417900780c */ /* 0x000fe20002f84270 */
[----:B------:R-:W1:Y:S01]  /*e6c0*/  MUFU.EX2 R61, R61 ;  /* 0x0000003d003d7308 */ /* 0x000e620000000800 */
[----:B0-----:R-:W-:Y:S02]  /*e6d0*/  F2FP.F16.F32.PACK_AB R132, R57, R56 ;  /* 0x000000383984723e */ /* 0x001fe400000000ff */
[----:B------:R-:W-:-:S04]  /*e6e0*/  ISETP.LT.OR P4, PT, R122, 0x42, P4 ;  /* 0x000000427a00780c */ /* 0x000fc80002781670 */
[----:B------:R-:W-:Y:S01]  /*e6f0*/  FSEL R59, R59, -INF , !P4 ;  /* 0xff8000003b3b7808 */ /* 0x000fe20006000000 */
[----:B------:R-:W-:Y:S01]  /*e700*/  MUFU.EX2 R64, R64 ;  /* 0x0000004000407308 */ /* 0x000fe20000000800 */
[----:B------:R-:W-:-:S04]  /*e710*/  ISETP.GT.AND P4, PT, R121, 0x48, P5 ;  /* 0x000000487900780c */ /* 0x000fc80002f84270 */
[----:B------:R-:W-:-:S03]  /*e720*/  ISETP.LT.OR P4, PT, R122, 0x49, P4 ;  /* 0x000000497a00780c */ /* 0x000fc60002781670 */
[----:B------:R-:W0:Y:S01]  /*e730*/  MUFU.EX2 R65, R65 ;  /* 0x0000004100417308 */ /* 0x000e220000000800 */
[----:B------:R-:W-:Y:S02]  /*e740*/  FSEL R62, R62, -INF , !P4 ;  /* 0xff8000003e3e7808 */ /* 0x000fe40006000000 */
[----:B------:R-:W-:Y:S02]  /*e750*/  ISETP.GT.AND P4, PT, R121, 0x49, P5 ;  /* 0x000000497900780c */ /* 0x000fe40002f84270 */
[----:B-1----:R-:W-:Y:S02]  /*e760*/  F2FP.F16.F32.PACK_AB R134, R61, R60 ;  /* 0x0000003c3d86723e */ /* 0x002fe400000000ff */
[----:B------:R-:W-:Y:S01]  /*e770*/  ISETP.LT.OR P4, PT, R122, 0x4a, P4 ;  /* 0x0000004a7a00780c */ /* 0x000fe20002781670 */
[----:B------:R-:W-:Y:S03]  /*e780*/  MUFU.EX2 R68, R68 ;  /* 0x0000004400447308 */ /* 0x000fe60000000800 */
[----:B------:R-:W-:-:S02]  /*e790*/  FSEL R63, R63, -INF , !P4 ;  /* 0xff8000003f3f7808 */ /* 0x000fc40006000000 */
[----:B------:R-:W-:-:S03]  /*e7a0*/  ISETP.GT.AND P4, PT, R121, 0x50, P5 ;  /* 0x000000507900780c */ /* 0x000fc60002f84270 */
[----:B------:R-:W1:Y:S01]  /*e7b0*/  MUFU.EX2 R69, R69 ;  /* 0x0000004500457308 */ /* 0x000e620000000800 */
[----:B------:R-:W-:Y:S02]  /*e7c0*/  ISETP.LT.OR P4, PT, R122, 0x51, P4 ;  /* 0x000000517a00780c */ /* 0x000fe40002781670 */
[----:B0-----:R-:W-:Y:S02]  /*e7d0*/  F2FP.F16.F32.PACK_AB R128, R65, R64 ;  /* 0x000000404180723e */ /* 0x001fe400000000ff */
[----:B------:R-:W-:Y:S02]  /*e7e0*/  FSEL R66, R66, -INF , !P4 ;  /* 0xff80000042427808 */ /* 0x000fe40006000000 */
[----:B------:R-:W-:Y:S01]  /*e7f0*/  ISETP.GT.AND P4, PT, R121, 0x51, P5 ;  /* 0x000000517900780c */ /* 0x000fe20002f84270 */
[----:B------:R-:W-:Y:S03]  /*e800*/  MUFU.EX2 R72, R72 ;  /* 0x0000004800487308 */ /* 0x000fe60000000800 */
[----:B------:R-:W-:-:S04]  /*e810*/  ISETP.LT.OR P4, PT, R122, 0x52, P4 ;  /* 0x000000527a00780c */ /* 0x000fc80002781670 */
[----:B------:R-:W-:Y:S01]  /*e820*/  FSEL R67, R67, -INF , !P4 ;  /* 0xff80000043437808 */ /* 0x000fe20006000000 */
[----:B------:R-:W0:Y:S01]  /*e830*/  MUFU.EX2 R73, R73 ;  /* 0x0000004900497308 */ /* 0x000e220000000800 */
[----:B------:R-:W-:Y:S02]  /*e840*/  ISETP.GT.AND P4, PT, R121, 0x58, P5 ;  /* 0x000000587900780c */ /* 0x000fe40002f84270 */
[----:B-1----:R-:W-:Y:S02]  /*e850*/  F2FP.F16.F32.PACK_AB R130, R69, R68 ;  /* 0x000000444582723e */ /* 0x002fe400000000ff */
[----:B------:R-:W-:-:S03]  /*e860*/  ISETP.LT.OR P4, PT, R122, 0x59, P4 ;  /* 0x000000597a00780c */ /* 0x000fc60002781670 */
[----:B------:R-:W-:Y:S01]  /*e870*/  MUFU.EX2 R76, R76 ;  /* 0x0000004c004c7308 */ /* 0x000fe20000000800 */
[----:B------:R-:W-:Y:S02]  /*e880*/  FSEL R70, R70, -INF , !P4 ;  /* 0xff80000046467808 */ /* 0x000fe40006000000 */
[----:B------:R-:W-:-:S04]  /*e890*/  ISETP.GT.AND P4, PT, R121, 0x59, P5 ;  /* 0x000000597900780c */ /* 0x000fc80002f84270 */
[----:B------:R-:W-:Y:S01]  /*e8a0*/  ISETP.LT.OR P4, PT, R122, 0x5a, P4 ;  /* 0x0000005a7a00780c */ /* 0x000fe20002781670 */
[----:B------:R-:W1:Y:S01]  /*e8b0*/  MUFU.EX2 R77, R77 ;  /* 0x0000004d004d7308 */ /* 0x000e620000000800 */
[----:B0-----:R-:W-:Y:S02]  /*e8c0*/  F2FP.F16.F32.PACK_AB R124, R73, R72 ;  /* 0x00000048497c723e */ /* 0x001fe400000000ff */
[----:B------:R-:W-:Y:S02]  /*e8d0*/  FSEL R71, R71, -INF , !P4 ;  /* 0xff80000047477808 */ /* 0x000fe40006000000 */
[----:B------:R-:W-:-:S03]  /*e8e0*/  ISETP.GT.AND P4, PT, R121, 0x60, P5 ;  /* 0x000000607900780c */ /* 0x000fc60002f84270 */
[----:B------:R-:W-:Y:S01]  /*e8f0*/  MUFU.EX2 R80, R80 ;  /* 0x0000005000507308 */ /* 0x000fe20000000800 */
[----:B------:R-:W-:-:S04]  /*e900*/  ISETP.LT.OR P4, PT, R122, 0x61, P4 ;  /* 0x000000617a00780c */ /* 0x000fc80002781670 */
[----:B------:R-:W-:Y:S02]  /*e910*/  FSEL R74, R74, -INF , !P4 ;  /* 0xff8000004a4a7808 */ /* 0x000fe40006000000 */
[----:B------:R-:W-:Y:S01]  /*e920*/  ISETP.GT.AND P4, PT, R121, 0x61, P5 ;  /* 0x000000617900780c */ /* 0x000fe20002f84270 */
[----:B------:R-:W0:Y:S01]  /*e930*/  MUFU.EX2 R81, R81 ;  /* 0x0000005100517308 */ /* 0x000e220000000800 */
[----:B-1----:R-:W-:Y:S02]  /*e940*/  F2FP.F16.F32.PACK_AB R126, R77, R76 ;  /* 0x0000004c4d7e723e */ /* 0x002fe400000000ff */
[----:B------:R-:W-:-:S04]  /*e950*/  ISETP.LT.OR P4, PT, R122, 0x62, P4 ;  /* 0x000000627a00780c */ /* 0x000fc80002781670 */
[----:B------:R-:W-:Y:S01]  /*e960*/  FSEL R75, R75, -INF , !P4 ;  /* 0xff8000004b4b7808 */ /* 0x000fe20006000000 */
[----:B------:R-:W-:Y:S01]  /*e970*/  MUFU.EX2 R84, R84 ;  /* 0x0000005400547308 */ /* 0x000fe20000000800 */
[----:B------:R-:W-:-:S04]  /*e980*/  ISETP.GT.AND P4, PT, R121, 0x68, P5 ;  /* 0x000000687900780c */ /* 0x000fc80002f84270 */
[----:B------:R-:W-:-:S03]  /*e990*/  ISETP.LT.OR P4, PT, R122, 0x69, P4 ;  /* 0x000000697a00780c */ /* 0x000fc60002781670 */
[----:B------:R-:W1:Y:S01]  /*e9a0*/  MUFU.EX2 R3, R3 ;  /* 0x0000000300037308 */ /* 0x000e620000000800 */
[----:B------:R-:W-:Y:S02]  /*e9b0*/  FSEL R78, R78, -INF , !P4 ;  /* 0xff8000004e4e7808 */ /* 0x000fe40006000000 */
[----:B------:R-:W-:Y:S02]  /*e9c0*/  ISETP.GT.AND P4, PT, R121, 0x69, P5 ;  /* 0x000000697900780c */ /* 0x000fe40002f84270 */
[----:B0-----:R-:W-:Y:S02]  /*e9d0*/  F2FP.F16.F32.PACK_AB R120, R81, R80 ;  /* 0x000000505178723e */ /* 0x001fe400000000ff */
        /* <DEDUP_REMOVED lines=8> */
[----:B------:R-:W-:-:S04]  /*ea60*/  ISETP.GT.AND P4, PT, R121, RZ, P5 ;  /* 0x000000ff7900720c */ /* 0x000fc80002f84270 */
[----:B------:R-:W-:-:S04]  /*ea70*/  ISETP.LT.OR P4, PT, R122, 0x1, P4 ;  /* 0x000000017a00780c */ /* 0x000fc80002781670 */
[----:B------:R-:W-:Y:S02]  /*ea80*/  FSEL R26, R26, -INF , !P4 ;  /* 0xff8000001a1a7808 */ /* 0x000fe40006000000 */
        /* <DEDUP_REMOVED lines=12> */
[----:B-1----:R-:W-:Y:S02]  /*eb50*/  F2FP.F16.F32.PACK_AB R122, R3, R84 ;  /* 0x00000054037a723e */ /* 0x002fe400000000ff */
        /* <DEDUP_REMOVED lines=29> */
[----:B0-----:R-:W-:-:S04]  /*ed30*/  FMNMX.FTZ R13, R13, R17, !PT ;  /* 0x000000110d0d7209 */ /* 0x001fc80007810000 */
[C---:B------:R-:W-:Y:S01]  /*ed40*/  FSETP.NEU.FTZ.AND P4, PT, R13.reuse, -INF , PT ;  /* 0xff8000000d00780b */ /* 0x040fe20003f9d000 */
[----:B------:R-:W-:-:S03]  /*ed50*/  FMUL.FTZ R17, R13, R0 ;  /* 0x000000000d117220 */ /* 0x000fc60000410000 */
[----:B------:R-:W-:Y:S02]  /*ed60*/  FSEL R24, R13, RZ, P4 ;  /* 0x000000ff0d187208 */ /* 0x000fe40002000000 */
[----:B------:R-:W-:Y:S02]  /*ed70*/  FSEL R17, R17, RZ, P4 ;  /* 0x000000ff11117208 */ /* 0x000fe40002000000 */
[----:B------:R-:W-:Y:S01]  /*ed80*/  ISETP.GT.AND P4, PT, R4, R21, PT ;  /* 0x000000150400720c */ /* 0x000fe20003f84270 */
[----:B------:R-:W-:Y:S01]  /*ed90*/  FADD.FTZ R24, -R24, R2 ;  /* 0x0000000218187221 */ /* 0x000fe20000010100 */
[----:B------:R-:W-:Y:S02]  /*eda0*/  VIADD R4, R4, 0xffffffff ;  /* 0xffffffff04047836 */ /* 0x000fe40000000000 */
[-CC-:B------:R-:W-:Y:S01]  /*edb0*/  FFMA.FTZ R26, R26, R0.reuse, -R17.reuse ;  /* 0x000000001a1a7223 */ /* 0x180fe20000010811 */
[-CC-:B------:R-:W-:Y:S01]  /*edc0*/  FFMA.FTZ R27, R27, R0.reuse, -R17.reuse ;  /* 0x000000001b1b7223 */ /* 0x180fe20000010811 */
[-C--:B------:R-:W-:Y:S01]  /*edd0*/  FMUL.FTZ R2, R24, R0.reuse ;  /* 0x0000000018027220 */ /* 0x080fe20000410000 */
[-CC-:B------:R-:W-:Y:S01]  /*ede0*/  FFMA.FTZ R30, R30, R0.reuse, -R17.reuse ;  /* 0x000000001e1e7223 */ /* 0x180fe20000010811 */
[-CC-:B------:R-:W-:Y:S01]  /*edf0*/  FFMA.FTZ R31, R31, R0.reuse, -R17.reuse ;  /* 0x000000001f1f7223 */ /* 0x180fe20000010811 */
[-CC-:B------:R-:W-:Y:S01]  /*ee00*/  FFMA.FTZ R34, R34, R0.reuse, -R17.reuse ;  /* 0x0000000022227223 */ /* 0x180fe20000010811 */
[----:B------:R-:W-:Y:S01]  /*ee10*/  MUFU.EX2 R26, R26 ;  /* 0x0000001a001a7308 */ /* 0x000fe20000000800 */
[-CC-:B------:R-:W-:Y:S01]  /*ee20*/  FFMA.FTZ R35, R35, R0.reuse, -R17.reuse ;  /* 0x0000000023237223 */ /* 0x180fe20000010811 */
[-C--:B------:R-:W-:Y:S01]  /*ee30*/  FFMA.FTZ R38, R38, R0.reuse, -R17 ;  /* 0x0000000026267223 */ /* 0x080fe20000010811 */
[----:B------:R-:W-:Y:S01]  /*ee40*/  FADD.FTZ R24, R48, R25 ;  /* 0x0000001930187221 */ /* 0x000fe20000010000 */
[-CC-:B------:R-:W-:Y:S01]  /*ee50*/  FFMA.FTZ R39, R39, R0.reuse, -R17.reuse ;  /* 0x0000000027277223 */ /* 0x180fe20000010811 */
[-CC-:B------:R-:W-:Y:S01]  /*ee60*/  FFMA.FTZ R42, R42, R0.reuse, -R17.reuse ;  /* 0x000000002a2a7223 */ /* 0x180fe20000010811 */
[-CC-:B------:R-:W-:Y:S01]  /*ee70*/  FFMA.FTZ R43, R43, R0.reuse, -R17.reuse ;  /* 0x000000002b2b7223 */ /* 0x180fe20000010811 */
[----:B------:R-:W-:Y:S01]  /*ee80*/  FADD.FTZ R25, R49, R24 ;  /* 0x0000001831197221 */ /* 0x000fe20000010000 */
[----:B------:R-:W0:Y:S01]  /*ee90*/  MUFU.EX2 R2, R2 ;  /* 0x0000000200027308 */ /* 0x000e220000000800 */
[-CC-:B------:R-:W-:Y:S01]  /*eea0*/  FFMA.FTZ R46, R46, R0.reuse, -R17.reuse ;  /* 0x000000002e2e7223 */ /* 0x180fe20000010811 */
[-C--:B------:R-:W-:Y:S01]  /*eeb0*/  FFMA.FTZ R47, R47, R0.reuse, -R17 ;  /* 0x000000002f2f7223 */ /* 0x080fe20000010811 */
[----:B------:R-:W-:Y:S01]  /*eec0*/  FADD.FTZ R24, R52, R25 ;  /* 0x0000001934187221 */ /* 0x000fe20000010000 */
[-CC-:B------:R-:W-:Y:S01]  /*eed0*/  FFMA.FTZ R50, R50, R0.reuse, -R17.reuse ;  /* 0x0000000032327223 */ /* 0x180fe20000010811 */
[-CC-:B------:R-:W-:Y:S01]  /*eee0*/  FFMA.FTZ R51, R51, R0.reuse, -R17.reuse ;  /* 0x0000000033337223 */ /* 0x180fe20000010811 */
[-CC-:B------:R-:W-:Y:S01]  /*eef0*/  FFMA.FTZ R54, R54, R0.reuse, -R17.reuse ;  /* 0x0000000036367223 */ /* 0x180fe20000010811 */
[----:B------:R-:W-:Y:S01]  /*ef00*/  FADD.FTZ R25, R53, R24 ;  /* 0x0000001835197221 */ /* 0x000fe20000010000 */
[----:B------:R-:W1:Y:S01]  /*ef10*/  MUFU.EX2 R27, R27 ;  /* 0x0000001b001b7308 */ /* 0x000e620000000800 */
[-CC-:B------:R-:W-:Y:S01]  /*ef20*/  FFMA.FTZ R55, R55, R0.reuse, -R17.reuse ;  /* 0x0000000037377223 */ /* 0x180fe20000010811 */
[-C--:B------:R-:W-:Y:S01]  /*ef30*/  FFMA.FTZ R58, R58, R0.reuse, -R17 ;  /* 0x000000003a3a7223 */ /* 0x080fe20000010811 */
[----:B------:R-:W-:Y:S01]  /*ef40*/  FADD.FTZ R24, R56, R25 ;  /* 0x0000001938187221 */ /* 0x000fe20000010000 */
[-CC-:B------:R-:W-:Y:S01]  /*ef50*/  FFMA.FTZ R59, R59, R0.reuse, -R17.reuse ;  /* 0x000000003b3b7223 */ /* 0x180fe20000010811 */
[-CC-:B------:R-:W-:Y:S01]  /*ef60*/  FFMA.FTZ R62, R62, R0.reuse, -R17.reuse ;  /* 0x000000003e3e7223 */ /* 0x180fe20000010811 */
[-CC-:B------:R-:W-:Y:S01]  /*ef70*/  FFMA.FTZ R63, R63, R0.reuse, -R17.reuse ;  /* 0x000000003f3f7223 */ /* 0x180fe20000010811 */
[----:B------:R-:W-:Y:S01]  /*ef80*/  FADD.FTZ R25, R57, R24 ;  /* 0x0000001839197221 */ /* 0x000fe20000010000 */
[----:B------:R-:W2:Y:S01]  /*ef90*/  MUFU.EX2 R30, R30 ;  /* 0x0000001e001e7308 */ /* 0x000ea20000000800 */
[----:B0-----:R-:W-:Y:S01]  /*efa0*/  FFMA.FTZ R6, R2, R5, R26 ;  /* 0x0000000502067223 */ /* 0x001fe2000001001a */
[-C--:B------:R-:W-:Y:S01]  /*efb0*/  FFMA.FTZ R66, R66, R0.reuse, -R17 ;  /* 0x0000000042427223 */ /* 0x080fe20000010811 */
[----:B------:R-:W-:Y:S01]  /*efc0*/  FADD.FTZ R24, R60, R25 ;  /* 0x000000193c187221 */ /* 0x000fe20000010000 */
[-CC-:B------:R-:W-:Y:S01]  /*efd0*/  FFMA.FTZ R67, R67, R0.reuse, -R17.reuse ;  /* 0x0000000043437223 */ /* 0x180fe20000010811 */
[-CC-:B------:R-:W-:Y:S01]  /*efe0*/  FFMA.FTZ R70, R70, R0.reuse, -R17.reuse ;  /* 0x0000000046467223 */ /* 0x180fe20000010811 */
[-CC-:B------:R-:W-:Y:S01]  /*eff0*/  FFMA.FTZ R71, R71, R0.reuse, -R17.reuse ;  /* 0x0000000047477223 */ /* 0x180fe20000010811 */
[----:B------:R-:W-:Y:S01]  /*f000*/  FADD.FTZ R25, R61, R24 ;  /* 0x000000183d197221 */ /* 0x000fe20000010000 */
[----:B------:R-:W0:Y:S01]  /*f010*/  MUFU.EX2 R31, R31 ;  /* 0x0000001f001f7308 */ /* 0x000e220000000800 */
[----:B-1----:R-:W-:Y:S01]  /*f020*/  FADD.FTZ R5, R27, R6 ;  /* 0x000000061b057221 */ /* 0x002fe20000010000 */
[-C--:B------:R-:W-:Y:S01]  /*f030*/  FFMA.FTZ R74, R74, R0.reuse, -R17 ;  /* 0x000000004a4a7223 */ /* 0x080fe20000010811 */
[----:B------:R-:W-:Y:S01]  /*f040*/  FADD.FTZ R24, R64, R25 ;  /* 0x0000001940187221 */ /* 0x000fe20000010000 */
[-CC-:B------:R-:W-:Y:S01]  /*f050*/  FFMA.FTZ R75, R75, R0.reuse, -R17.reuse ;  /* 0x000000004b4b7223 */ /* 0x180fe20000010811 */
[-CC-:B------:R-:W-:Y:S01]  /*f060*/  FFMA.FTZ R78, R78, R0.reuse, -R17.reuse ;  /* 0x000000004e4e7223 */ /* 0x180fe20000010811 */
[-C--:B------:R-:W-:Y:S01]  /*f070*/  FFMA.FTZ R79, R79, R0.reuse, -R17 ;  /* 0x000000004f4f7223 */ /* 0x080fe20000010811 */
[----:B------:R-:W-:Y:S01]  /*f080*/  FADD.FTZ R25, R65, R24 ;  /* 0x0000001841197221 */ /* 0x000fe20000010000 */
[----:B------:R-:W1:Y:S01]  /*f090*/  MUFU.EX2 R34, R34 ;  /* 0x0000002200227308 */ /* 0x000e620000000800 */
[----:B--2---:R-:W-:Y:S01]  /*f0a0*/  FADD.FTZ R6, R30, R5 ;  /* 0x000000051e067221 */ /* 0x004fe20000010000 */
[-C--:B------:R-:W-:Y:S01]  /*f0b0*/  FFMA.FTZ R82, R82, R0.reuse, -R17 ;  /* 0x0000000052527223 */ /* 0x080fe20000010811 */
[----:B------:R-:W-:Y:S01]  /*f0c0*/  FADD.FTZ R24, R68, R25 ;  /* 0x0000001944187221 */ /* 0x000fe20000010000 */
[-CC-:B------:R-:W-:Y:S01]  /*f0d0*/  FFMA.FTZ R83, R83, R0.reuse, -R17.reuse ;  /* 0x0000000053537223 */ /* 0x180fe20000010811 */
[-CC-:B------:R-:W-:Y:S01]  /*f0e0*/  FFMA.FTZ R86, R86, R0.reuse, -R17.reuse ;  /* 0x0000000056567223 */ /* 0x180fe20000010811 */
[----:B------:R-:W-:Y:S01]  /*f0f0*/  FFMA.FTZ R17, R87, R0, -R17 ;  /* 0x0000000057117223 */ /* 0x000fe20000010811 */
[----:B------:R-:W-:Y:S01]  /*f100*/  FADD.FTZ R25, R69, R24 ;  /* 0x0000001845197221 */ /* 0x000fe20000010000 */
[----:B------:R-:W2:Y:S01]  /*f110*/  MUFU.EX2 R35, R35 ;  /* 0x0000002300237308 */ /* 0x000ea20000000800 */
[----:B0-----:R-:W-:Y:S01]  /*f120*/  FADD.FTZ R5, R31, R6 ;  /* 0x000000061f057221 */ /* 0x001fe20000010000 */
[-C--:B------:R-:W-:Y:S01]  /*f130*/  FMUL.FTZ R90, R90, R2.reuse ;  /* 0x000000025a5a7220 */ /* 0x080fe20000410000 */
[----:B------:R-:W-:Y:S01]  /*f140*/  FADD.FTZ R24, R72, R25 ;  /* 0x0000001948187221 */ /* 0x000fe20000010000 */
[-C--:B------:R-:W-:Y:S01]  /*f150*/  FMUL.FTZ R91, R91, R2.reuse ;  /* 0x000000025b5b7220 */ /* 0x080fe20000410000 */
[-C--:B------:R-:W-:Y:S01]  /*f160*/  FMUL.FTZ R94, R94, R2.reuse ;  /* 0x000000025e5e7220 */ /* 0x080fe20000410000 */
[-C--:B------:R-:W-:Y:S01]  /*f170*/  FMUL.FTZ R95, R95, R2.reuse ;  /* 0x000000025f5f7220 */ /* 0x080fe20000410000 */
[----:B------:R-:W-:Y:S01]  /*f180*/  FADD.FTZ R25, R73, R24 ;  /* 0x0000001849197221 */ /* 0x000fe20000010000 */
[----:B------:R-:W0:Y:S01]  /*f190*/  MUFU.EX2 R38, R38 ;  /* 0x0000002600267308 */ /* 0x000e220000000800 */
[----:B-1----:R-:W-:Y:S01]  /*f1a0*/  FADD.FTZ R6, R34, R5 ;  /* 0x0000000522067221 */ /* 0x002fe20000010000 */
[-C--:B------:R-:W-:Y:S01]  /*f1b0*/  FMUL.FTZ R98, R98, R2.reuse ;  /* 0x0000000262627220 */ /* 0x080fe20000410000 */
[----:B------:R-:W-:Y:S01]  /*f1c0*/  FADD.FTZ R24, R76, R25 ;  /* 0x000000194c187221 */ /* 0x000fe20000010000 */
[-C--:B------:R-:W-:Y:S01]  /*f1d0*/  FMUL.FTZ R99, R99, R2.reuse ;  /* 0x0000000263637220 */ /* 0x080fe20000410000 */
[-C--:B------:R-:W-:Y:S01]  /*f1e0*/  FMUL.FTZ R102, R102, R2.reuse ;  /* 0x0000000266667220 */ /* 0x080fe20000410000 */
[-C--:B------:R-:W-:Y:S01]  /*f1f0*/  FMUL.FTZ R103, R103, R2.reuse ;  /* 0x0000000267677220 */ /* 0x080fe20000410000 */
[----:B------:R-:W-:Y:S01]  /*f200*/  FADD.FTZ R25, R77, R24 ;  /* 0x000000184d197221 */ /* 0x000fe20000010000 */
[----:B------:R-:W1:Y:S01]  /*f210*/  MUFU.EX2 R39, R39 ;  /* 0x0000002700277308 */ /* 0x000e620000000800 */
[----:B--2---:R-:W-:Y:S01]  /*f220*/  FADD.FTZ R5, R35, R6 ;  /* 0x0000000623057221 */ /* 0x004fe20000010000 */
[-C--:B------:R-:W-:Y:S01]  /*f230*/  FMUL.FTZ R106, R106, R2.reuse ;  /* 0x000000026a6a7220 */ /* 0x080fe20000410000 */
[----:B------:R-:W-:Y:S01]  /*f240*/  FADD.FTZ R24, R80, R25 ;  /* 0x0000001950187221 */ /* 0x000fe20000010000 */
[-C--:B------:R-:W-:Y:S01]  /*f250*/  FMUL.FTZ R107, R107, R2.reuse ;  /* 0x000000026b6b7220 */ /* 0x080fe20000410000 */
[-C--:B------:R-:W-:Y:S01]  /*f260*/  FMUL.FTZ R110, R110, R2.reuse ;  /* 0x000000026e6e7220 */ /* 0x080fe20000410000 */
[-C--:B------:R-:W-:Y:S01]  /*f270*/  FMUL.FTZ R111, R111, R2.reuse ;  /* 0x000000026f6f7220 */ /* 0x080fe20000410000 */
[----:B------:R-:W-:Y:S01]  /*f280*/  FADD.FTZ R25, R81, R24 ;  /* 0x0000001851197221 */ /* 0x000fe20000010000 */
[----:B------:R-:W2:Y:S01]  /*f290*/  MUFU.EX2 R42, R42 ;  /* 0x0000002a002a7308 */ /* 0x000ea20000000800 */
[----:B0-----:R-:W-:Y:S01]  /*f2a0*/  FADD.FTZ R6, R38, R5 ;  /* 0x0000000526067221 */ /* 0x001fe20000010000 */
[-C--:B------:R-:W-:Y:S01]  /*f2b0*/  FMUL.FTZ R114, R114, R2.reuse ;  /* 0x0000000272727220 */ /* 0x080fe20000410000 */
[----:B------:R-:W-:Y:S01]  /*f2c0*/  FADD.FTZ R24, R84, R25 ;  /* 0x0000001954187221 */ /* 0x000fe20000010000 */
[-C--:B------:R-:W-:Y:S01]  /*f2d0*/  FMUL.FTZ R115, R115, R2.reuse ;  /* 0x0000000273737220 */ /* 0x080fe20000410000 */
[-C--:B------:R-:W-:Y:S01]  /*f2e0*/  FMUL.FTZ R118, R118, R2.reuse ;  /* 0x0000000276767220 */ /* 0x080fe20000410000 */
[----:B------:R-:W-:Y:S01]  /*f2f0*/  FMUL.FTZ R119, R119, R2 ;  /* 0x0000000277777220 */ /* 0x000fe20000410000 */
[----:B------:R-:W-:Y:S01]  /*f300*/  F2FP.F16.F32.PACK_AB R149, R27, R26 ;  /* 0x0000001a1b95723e */ /* 0x000fe200000000ff */
[----:B------:R-:W0:Y:S01]  /*f310*/  MUFU.EX2 R43, R43 ;  /* 0x0000002b002b7308 */ /* 0x000e220000000800 */
[----:B-1----:R-:W-:Y:S01]  /*f320*/  FADD.FTZ R5, R39, R6 ;  /* 0x0000000627057221 */ /* 0x002fe20000010000 */
[----:B------:R-:W-:Y:S01]  /*f330*/  F2FP.F16.F32.PACK_AB R151, R31, R30 ;  /* 0x0000001e1f97723e */ /* 0x000fe200000000ff */
[----:B------:R-:W-:Y:S01]  /*f340*/  IMAD.MOV.U32 R2, RZ, RZ, R13 ;  /* 0x000000ffff027224 */ /* 0x000fe200078e000d */
[----:B------:R-:W-:-:S02]  /*f350*/  F2FP.F16.F32.PACK_AB R145, R35, R34 ;  /* 0x000000222391723e */ /* 0x000fc400000000ff */
[----:B------:R-:W-:Y:S02]  /*f360*/  F2FP.F16.F32.PACK_AB R147, R39, R38 ;  /* 0x000000262793723e */ /* 0x000fe400000000ff */
        /* <DEDUP_REMOVED lines=28> */
[----:B-1----:R-:W-:Y:S01]  /*f530*/  FADD.FTZ R5, R63, R6 ;  /* 0x000000063f057221 */ /* 0x002fe20000010000 */
[----:B------:R-:W-:Y:S01]  /*f540*/  FADD.FTZ R6, R3, R24 ;  /* 0x0000001803067221 */ /* 0x000fe20000010000 */
[----:B------:R-:W-:-:S05]  /*f550*/  F2FP.F16.F32.PACK_AB R135, R63, R62 ;  /* 0x0000003e3f87723e */ /* 0x000fca00000000ff */
        /* <DEDUP_REMOVED lines=24> */
[----:B------:R-:W-:-:S03]  /*f6e0*/  F2FP.F16.F32.PACK_AB R121, R83, R82 ;  /* 0x000000525379723e */ /* 0x000fc600000000ff */
[----:B0-----:R-:W-:-:S04]  /*f6f0*/  FADD.FTZ R3, R86, R3 ;  /* 0x0000000356037221 */ /* 0x001fc80000010000 */
[C---:B-1----:R-:W-:Y:S01]  /*f700*/  FADD.FTZ R5, R17.reuse, R3 ;  /* 0x0000000311057221 */ /* 0x042fe20000010000 */
[----:B------:R-:W-:Y:S01]  /*f710*/  F2FP.F16.F32.PACK_AB R123, R17, R86 ;  /* 0x00000056117b723e */ /* 0x000fe200000000ff */
[----:B------:R-:W-:Y:S02]  /*f720*/  IMAD.MOV.U32 R17, RZ, RZ, R7 ;  /* 0x000000ffff117224 */ /* 0x000fe400078e0007 */
[----:B------:R-:W-:Y:S01]  /*f730*/  IMAD.MOV.U32 R3, RZ, RZ, R9 ;  /* 0x000000ffff037224 */ /* 0x000fe200078e0009 */
[----:B------:R-:W-:Y:S06]  /*f740*/  @P4 BRA `(.L_x_1486) ;  /* 0xffffffd000244947 */ /* 0x000fec000383ffff */
[----:B------:R-:W-:Y:S02]  /*f750*/  IMAD.MOV.U32 R2, RZ, RZ, R13 ;  /* 0x000000ffff027224 */ /* 0x000fe400078e000d */
[----:B------:R-:W-:Y:S02]  /*f760*/  IMAD.MOV.U32 R3, RZ, RZ, R9 ;  /* 0x000000ffff037224 */ /* 0x000fe400078e0009 */
[----:B------:R-:W-:Y:S02]  /*f770*/  IMAD.MOV.U32 R17, RZ, RZ, R7 ;  /* 0x000000ffff117224 */ /* 0x000fe400078e0007 */
[----:B------:R-:W-:-:S07]  /*f780*/  IMAD.MOV.U32 R153, RZ, RZ, R20 ;  /* 0x000000ffff997224 */ /* 0x000fce00078e0014 */
.L_x_1468:
[----:B------:R-:W2:Y:S01]  /*f790*/  LDL R20, [R1+0x20] ;  /* 0x0000200001147983 */ /* 0x000ea20000100800 */
[----:B------:R-:W0:Y:S03]  /*f7a0*/  LDC R7, c[0x0][0x448] ;  /* 0x00011200ff077b82 */ /* 0x000e260000000800 */
[----:B------:R-:W3:Y:S05]  /*f7b0*/  LDL R13, [R1+0x10] ;  /* 0x00001000010d7983 */ /* 0x000eea0000100800 */
[----:B------:R-:W1:Y:S01]  /*f7c0*/  LDC R24, c[0x0][0x9e4] ;  /* 0x00027900ff187b82 */ /* 0x000e620000000800 */
[----:B0-----:R-:W-:-:S02]  /*f7d0*/  ISETP.NE.AND P5, PT, R7, 0x1, PT ;  /* 0x000000010700780c */ /* 0x001fc40003fa5270 */
[----:B-1----:R-:W-:-:S11]  /*f7e0*/  ISETP.GE.AND P4, PT, R24, 0x1, PT ;  /* 0x000000011800780c */ /* 0x002fd60003f86270 */
[----:B------:R-:W0:Y:S08]  /*f7f0*/  @P5 LDC R12, c[0x0][0x44c] ;  /* 0x00011300ff0c5b82 */ /* 0x000e300000000800 */
[----:B------:R-:W1:Y:S01]  /*f800*/  @P5 LDC R9, c[0x0][0x450] ;  /* 0x00011400ff095b82 */ /* 0x000e620000000800 */
[----:B--2---:R-:W-:-:S04]  /*f810*/  VIADD R7, R20, 0xbf ;  /* 0x000000bf14077836 */ /* 0x004fc80000000000 */
[----:B0-----:R-:W-:Y:S01]  /*f820*/  @P5 IMAD.HI.U32 R12, R7, R12, RZ ;  /* 0x0000000c070c5227 */ /* 0x001fe200078e00ff */
[----:B---3--:R-:W-:-:S04]  /*f830*/  IADD3 R20, R13, 0x1, -R157 ;  /* 0x000000010d147810 */ /* 0x008fc80007ffe89d */
[----:B-1----:R-:W-:-:S05]  /*f840*/  @P5 SHF.R.U32.HI R7, RZ, R9, R12 ;  /* 0x00000009ff075219 */ /* 0x002fca000001160c */
[----:B------:R-:W-:-:S04]  /*f850*/  IMAD.IADD R7, R7, 0x1, R20 ;  /* 0x0000000107077824 */ /* 0x000fc800078e0214 */
[----:B------:R-:W-:Y:S01]  /*f860*/  IMAD.IADD R12, R7, 0x1, -R8 ;  /* 0x00000001070c7824 */ /* 0x000fe200078e0a08 */
        /* <DEDUP_REMOVED lines=11> */
.L_x_1489:
[----:B------:R-:W-:-:S13]  /*f920*/  ISETP.NE.AND P2, PT, R24, 0x1, PT ;  /* 0x000000011800780c */ /* 0x000fda0003f45270 */
[----:B------:R-:W0:Y:S02]  /*f930*/  @P2 LDC.64 R8, c[0x0][0x9e8] ;  /* 0x00027a00ff082b82 */ /* 0x000e240000000a00 */
[----:B0-----:R-:W-:-:S05]  /*f940*/  @P2 IMAD.HI.U32 R8, R7, R8, RZ ;  /* 0x0000000807082227 */ /* 0x001fca00078e00ff */
[----:B------:R-:W-:-:S07]  /*f950*/  @P2 SHF.R.U32.HI R7, RZ, R9, R8 ;  /* 0x00000009ff072219 */ /* 0x000fce0000011608 */
.L_x_1490:
[----:B------:R-:W-:Y:S05]  /*f960*/  BSYNC B0 ;  /* 0x0000000000007941 */ /* 0x000fea0003800000 */
.L_x_1488:
[----:B------:R-:W-:-:S05]  /*f970*/  IMAD R7, R7, R24, RZ ;  /* 0x0000001807077224 */ /* 0x000fca00078e02ff */
[----:B------:R-:W-:-:S07]  /*f980*/  VIMNMX R12, R12, R7, !PT ;  /* 0x000000070c0c7248 */ /* 0x000fce0007fe0100 */
.L_x_1487:
[----:B------:R-:W2:Y:S01]  /*f990*/  LDL R8, [R1+0x38] ;  /* 0x0000380001087983 */ /* 0x000ea20000100800 */
[----:B------:R-:W-:-:S05]  /*f9a0*/  VIADD R12, R12, 0x7f ;  /* 0x0000007f0c0c7836 */ /* 0x000fca0000000000 */
[----:B------:R-:W-:-:S04]  /*f9b0*/  SHF.R.S32.HI R7, RZ, 0x1f, R12 ;  /* 0x0000001fff077819 */ /* 0x000fc8000001140c */
[----:B------:R-:W-:-:S04]  /*f9c0*/  LEA.HI R7, R7, R12, RZ, 0x7 ;  /* 0x0000000c07077211 */ /* 0x000fc800078f38ff */
[----:B------:R-:W-:-:S04]  /*f9d0*/  SHF.R.S32.HI R7, RZ, 0x7, R7 ;  /* 0x00000007ff077819 */ /* 0x000fc80000011407 */
[----:B--2---:R-:W-:-:S04]  /*f9e0*/  VIMNMX R8, R8, R7, !PT ;  /* 0x0000000708087248 */ /* 0x004fc80007fe0100 */
[----:B------:R-:W-:Y:S01]  /*f9f0*/  ISETP.GE.AND P2, PT, R4, R8, PT ;  /* 0x000000080400720c */ /* 0x000fe20003f46270 */
[----:B------:R0:W-:-:S12]  /*fa00*/  STL [R1+0x2c], R8 ;  /* 0x00002c0801007387 */ /* 0x0001d80000100800 */
[----:B0-----:R-:W-:Y:S05]  /*fa10*/  @!P2 BRA `(.L_x_1491) ;  /* 0x0000001c00c8a947 */ /* 0x001fea0003800000 */
[----:B------:R-:W-:Y:S02]  /*fa20*/  IMAD.MOV.U32 R7, RZ, RZ, R2 ;  /* 0x000000ffff077224 */ /* 0x000fe400078e0002 */
[----:B------:R-:W-:Y:S02]  /*fa30*/  IMAD.MOV.U32 R12, RZ, RZ, R3 ;  /* 0x000000ffff0c7224 */ /* 0x000fe400078e0003 */
[----:B------:R-:W-:Y:S02]  /*fa40*/  IMAD.MOV.U32 R8, RZ, RZ, R153 ;  /* 0x000000ffff087224 */ /* 0x000fe400078e0099 */
[----:B------:R-:W-:-:S07]  /*fa50*/  IMAD.MOV.U32 R13, RZ, RZ, R17 ;  /* 0x000000ffff0d7224 */ /* 0x000fce00078e0011 */
.L_x_1501:
        /* <DEDUP_REMOVED lines=11> */
.L_x_1493:
[----:B------:R-:W-:Y:S01]  /*fb10*/  IMAD R0, R17, 0x8, R16 ;  /* 0x0000000811007824 */ /* 0x000fe200078e0210 */
[----:B------:R-:W-:-:S04]  /*fb20*/  SHF.L.U32 R3, R153, 0x1f, RZ ;  /* 0x0000001f99037819 */ /* 0x000fc800000006ff */
[----:B------:R0:W1:Y:S01]  /*fb30*/  SYNCS.PHASECHK.TRANS64.TRYWAIT P3, [R0+URZ+0x16830], R3 ;  /* 0x01683003000075a7 */ /* 0x000062000806017f */
[----:B------:R-:W-:Y:S05]  /*fb40*/  @!P0 BRA `(.L_x_1494) ;  /* 0x0000000000048947 */ /* 0x000fea0003800000 */
[----:B------:R-:W-:Y:S01]  /*fb50*/  BPT.TRAP 0x1 ;  /* 0x000000040000795c */ /* 0x000fe20000300000 */
.L_x_1494:
[----:B------:R-:W-:Y:S04]  /*fb60*/  BSSY B0, `(.L_x_1492) ;  /* 0x0000004000007945 */ /* 0x000fe80003800000 */
[----:B-1----:R-:W-:Y:S05]  /*fb70*/  @P3 BRA `(.L_x_1495) ;  /* 0x0000000000083947 */ /* 0x002fea0003800000 */
[----:B------:R-:W1:Y:S02]  /*fb80*/  SYNCS.PHASECHK.TRANS64.TRYWAIT P3, [R0+URZ+0x16830], R3 ;  /* 0x01683003000075a7 */ /* 0x000e64000806017f */
[----:B-1----:R-:W-:Y:S05]  /*fb90*/  @!P3 BRA `(.L_x_1496) ;  /* 0x0000010000bcb947 */ /* 0x002fea0003800000 */
.L_x_1495:
[----:B------:R-:W-:Y:S05]  /*fba0*/  BSYNC B0 ;  /* 0x0000000000007941 */ /* 0x000fea0003800000 */
.L_x_1492:
        /* <DEDUP_REMOVED lines=46> */
.L_x_1498:
[----:B------:R-:W-:Y:S01]  /*fe90*/  SHF.L.U32 R0, R8, 0x1f, RZ ;  /* 0x0000001f08007819 */ /* 0x000fe200000006ff */
[----:B------:R-:W-:-:S04]  /*fea0*/  IMAD R2, R13, 0x8, R16 ;  /* 0x000000080d027824 */ /* 0x000fc800078e0210 */
[----:B------:R0:W1:Y:S01]  /*feb0*/  SYNCS.PHASECHK.TRANS64.TRYWAIT P2, [R2+URZ+0x16850], R0 ;  /* 0x01685000020075a7 */ /* 0x000062000804017f */
[----:B------:R-:W-:Y:S05]  /*fec0*/  @!P0 BRA `(.L_x_1499) ;  /* 0x0000000000048947 */ /* 0x000fea0003800000 */
[----:B------:R-:W-:Y:S01]  /*fed0*/  BPT.TRAP 0x1 ;  /* 0x000000040000795c */ /* 0x000fe20000300000 */
.L_x_1499:
[----:B-1----:R-:W-:Y:S05]  /*fee0*/  @P2 BRA `(.L_x_1497) ;  /* 0x0000000000082947 */ /* 0x002fea0003800000 */
[----:B------:R-:W1:Y:S02]  /*fef0*/  SYNCS.PHASECHK.TRANS64.TRYWAIT P2, [R2+URZ+0x16850], R0 ;  /* 0x01685000020075a7 */ /* 0x000e64000804017f */
[----:B-1----:R-:W-:Y:S05]  /*ff00*/  @!P2 BRA `(.L_x_1500) ;  /* 0x000000fc00f4a947 */ /* 0x002fea0003800000 */
.L_x_1497:
[----:B01----:R-:W-:Y:S01]  /*ff10*/  VIADD R0, R16, 0x400 ;  /* 0x0000040010007836 */ /* 0x003fe20000000000 */
[----:B------:R-:W-:Y:S05]  /*ff20*/  WARPSYNC.ALL ;  /* 0x0000000000007948 */ /* 0x000fea0003800000 */
[----:B------:R-:W-:-:S04]  /*ff30*/  SHF.R.U32.HI R0, RZ, 0x4, R0 ;  /* 0x00000004ff007819 */ /* 0x000fc80000011600 */
[----:B------:R-:W-:-:S05]  /*ff40*/  LOP3.LUT R8, R0, 0x3fff, RZ, 0xc0, !PT ;  /* 0x00003fff00087812 */ /* 0x000fca00078ec0ff */
[----:B------:R-:W-:Y:S01]  /*ff50*/  IMAD R8, R13, 0x400, R8 ;  /* 0x000004000d087824 */ /* 0x000fe200078e0208 */
[----:B------:R-:W-:Y:S01]  /*ff60*/  FMNMX.FTZ R0, R24, R12, !PT ;  /* 0x0000000c18007209 */ /* 0x000fe20007810000 */
[----:B------:R-:W-:Y:S01]  /*ff70*/  IMAD.MOV.U32 R9, RZ, RZ, 0x40000040 ;  /* 0x40000040ff097424 */ /* 0x000fe200078e00ff */
[----:B------:R-:W-:Y:S01]  /*ff80*/  WARPGROUP.ARRIVE ;  /* 0x00000000000079c5 */ /* 0x000fe20000000000 */
[C---:B------:R-:W-:Y:S01]  /*ff90*/  VIADD R2, R8.reuse, 0x80 ;  /* 0x0000008008027836 */ /* 0x040fe20000000000 */
[----:B------:R-:W-:Y:S01]  /*ffa0*/  R2UR UR10, R8 ;  /* 0x00000000080a72ca */ /* 0x000fe200000e0000 */
[----:B------:R-:W-:Y:S01]  /*ffb0*/  IMAD.MOV.U32 R3, RZ, RZ, 0x40000040 ;  /* 0x40000040ff037424 */ /* 0x000fe200078e00ff */
[----:B------:R-:W-:Y:S01]  /*ffc0*/  R2UR UR11, R9 ;  /* 0x00000000090b72ca */ /* 0x000fe200000e0000 */
[----:B------:R-:W-:Y:S01]  /*ffd0*/  IMAD.MOV.U32 R21, RZ, RZ, 0x40000040 ;  /* 0x40000040ff157424 */ /* 0x000fe200078e00ff */
[----:B------:R-:W-:-:S04]  /*ffe0*/  FMNMX.FTZ R0, R25, R0, !PT ;  /* 0x0000000019007209 */ /* 0x000fc80007810000 */
[----:B------:R-:W-:-:S04]  /*fff0*/  FMNMX.FTZ R0, R28, R0, !PT ;  /* 0x000000001c007209 */ /* 0x000fc80007810000 */
[----:B------:R-:W-:-:S03]  /*10000*/  FMNMX.FTZ R0, R29, R0, !PT ;  /* 0x000000001d007209 */ /* 0x000fc60007810000 */
[----:B------:R-:W-:Y:S01]  /*10010*/  HGMMA.64x64x16.F32 R88, R148, gdesc[UR8].tnspB, R88, gsb0 ;  /* 0x40e0000894587df0 */ /* 0x000fe20008000858 */
[----:B------:R-:W-:Y:S02]  /*10020*/  FMNMX.FTZ R0, R32, R0, !PT ;  /* 0x0000000020007209 */ /* 0x000fe40007810000 */
[----:B------:R-:W-:Y:S01]  /*10030*/  R2UR UR10, R2 ;  /* 0x00000000020a72ca */ /* 0x000fe200000e0000 */
[----:B------:R-:W-:Y:S01]  /*10040*/  VIADD R2, R8, 0x100 ;  /* 0x0000010008027836 */ /* 0x000fe20000000000 */
[----:B------:R-:W-:Y:S02]  /*10050*/  FMNMX.FTZ R0, R33, R0, !PT ;  /* 0x0000000021007209 */ /* 0x000fe40007810000 */
[----:B------:R-:W-:Y:S01]  /*10060*/  R2UR UR11, R3 ;  /* 0x00000000030b72ca */ /* 0x000fe200000e0000 */
[----:B------:R-:W-:Y:S01]  /*10070*/  IMAD.MOV.U32 R3, RZ, RZ, 0x40000040 ;  /* 0x40000040ff037424 */ /* 0x000fe200078e00ff */
        /* <DEDUP_REMOVED lines=38> */
[----:B------:R-:W-:-:S06]  /*102e0*/  WARPGROUP.ARRIVE ;  /* 0x00000000000079c5 */ /* 0x000fcc0000000000 */
[----:B------:R-:W-:Y:S01]  /*102f0*/  HGMMA.64x64x16.F32 R88, R140, gdesc[UR8].tnspB, R88, gsb0 ;  /* 0x40e000088c587df0 */ /* 0x000fe20008000858 */
[----:B------:R-:W-:Y:S02]  /*10300*/  R2UR UR11, R3 ;  /* 0x00000000030b72ca */ /* 0x000fe400000e0000 */
[----:B-1----:R-:W-:Y:S01]  /*10310*/  FMNMX.FTZ R3, R9, R20, !PT ;  /* 0x0000001409037209 */ /* 0x002fe20007810000 */
[----:B------:R-:W-:Y:S01]  /*10320*/  VIADD R20, R8, 0x200 ;  /* 0x0000020008147836 */ /* 0x000fe20000000000 */
[----:B------:R-:W-:-:S03]  /*10330*/  R2UR UR10, R2 ;  /* 0x00000000020a72ca */ /* 0x000fc600000e0000 */
[----:B------:R-:W-:-:S04]  /*10340*/  FADD.FTZ R2, -R3, R12 ;  /* 0x0000000c03027221 */ /* 0x000fc80000010100 */
[----:B0-----:R-:W-:-:S04]  /*10350*/  FMUL.FTZ R2, R2, R0 ;  /* 0x0000000002027220 */ /* 0x001fc80000410000 */
[----:B------:R0:W-:Y:S02]  /*10360*/  MUFU.EX2 R9, R2 ;  /* 0x0000000200097308 */ /* 0x0001e40000000800 */
        /* <DEDUP_REMOVED lines=19> */
[----:B------:R-:W-:Y:S02]  /*104a0*/  R2UR UR10, R20 ;  /* 0x00000000140a72ca */ /* 0x000fe400000e0000 */
[----:B------:R-:W-:Y:S02]  /*104b0*/  FMNMX.FTZ R2, R58, R2, !PT ;  /* 0x000000023a027209 */ /* 0x000fe40007810000 */
[----:B------:R-:W-:Y:S01]  /*104c0*/  R2UR UR11, R21 ;  /* 0x00000000150b72ca */ /* 0x000fe200000e0000 */
[----:B------:R-:W-:Y:S01]  /*104d0*/  FMUL.FTZ R21, R3, R0 ;  /* 0x0000000003157220 */ /* 0x000fe20000410000 */
[----:B------:R-:W-:-:S03]  /*104e0*/  FMNMX.FTZ R2, R59, R2, !PT ;  /* 0x000000023b027209 */ /* 0x000fc60007810000 */
[--C-:B------:R-:W-:Y:S01]  /*104f0*/  FFMA.FTZ R146, R37, R0, -R21.reuse ;  /* 0x0000000025927223 */ /* 0x100fe20000010815 */
[----:B------:R-:W-:Y:S01]  /*10500*/  FMNMX.FTZ R2, R62, R2, !PT ;  /* 0x000000023e027209 */ /* 0x000fe20007810000 */
[-CC-:B------:R-:W-:Y:S01]  /*10510*/  FFMA.FTZ R149, R24, R0.reuse, -R21.reuse ;  /* 0x0000000018957223 */ /* 0x180fe20000010815 */
[----:B------:R-:W-:Y:S02]  /*10520*/  VIADD R24, R8, 0x280 ;  /* 0x0000028008187836 */ /* 0x000fe40000000000 */
[--C-:B------:R-:W-:Y:S01]  /*10530*/  FFMA.FTZ R148, R25, R0, -R21.reuse ;  /* 0x0000000019947223 */ /* 0x100fe20000010815 */
[----:B------:R-:W-:Y:S01]  /*10540*/  FMNMX.FTZ R2, R63, R2, !PT ;  /* 0x000000023f027209 */ /* 0x000fe20007810000 */
[----:B------:R-:W-:Y:S02]  /*10550*/  IMAD.MOV.U32 R25, RZ, RZ, 0x40000040 ;  /* 0x40000040ff197424 */ /* 0x000fe400078e00ff */
        /* <DEDUP_REMOVED lines=24> */
[----:B------:R-:W0:Y:S01]  /*106e0*/  S2R R57, SR_TID.X ;  /* 0x0000000000397919 */ /* 0x000e220000002100 */
        /* <DEDUP_REMOVED lines=9> */
[----:B------:R-:W-:Y:S02]  /*10780*/  MUFU.EX2 R145, R145 ;  /* 0x0000009100917308 */ /* 0x000fe40000000800 */
[----:B------:R-:W3:Y:S01]  /*10790*/  SHFL.BFLY PT, R37, R2, 0x2, 0x1f ;  /* 0x0c401f0002257f89 */ /* 0x000ee200000e0000 */
[----:B------:R-:W-:Y:S01]  /*107a0*/  @!P1 IMAD R13, R13, 0x8, R16 ;  /* 0x000000080d0d9824 */ /* 0x000fe200078e0210 */
[----:B0-----:R-:W-:-:S04]  /*107b0*/  ISETP.GE.U32.AND P2, PT, R57, 0x180, PT ;  /* 0x000001803900780c */ /* 0x001fc80003f46070 */
[----:B------:R-:W-:Y:S01]  /*107c0*/  MUFU.EX2 R144, R144 ;  /* 0x0000009000907308 */ /* 0x000fe20000000800 */
[----:B------:R-:W-:Y:S02]  /*107d0*/  WARPGROUP.DEPBAR.LE gsb0, 0x0 ;  /* 0x00008000000079c5 */ /* 0x000fe40000010000 */
[----:B------:R-:W-:Y:S01]  /*107e0*/  WARPGROUP.ARRIVE ;  /* 0x00000000000079c5 */ /* 0x000fe20000000000 */
[-CC-:B------:R-:W-:Y:S01]  /*107f0*/  FFMA.FTZ R138, R53, R0.reuse, -R21.reuse ;  /* 0x00000000358a7223 */ /* 0x180fe20000010815 */
[-CC-:B------:R-:W-:Y:S01]  /*10800*/  FFMA.FTZ R137, R28, R0.reuse, -R21.reuse ;  /* 0x000000001c897223 */ /* 0x180fe20000010815 */
[-CC-:B------:R-:W-:Y:S01]  /*10810*/  FFMA.FTZ R139, R48, R0.reuse, -R21.reuse ;  /* 0x00000000308b7223 */ /* 0x180fe20000010815 */
[-CC-:B------:R-:W-:Y:S01]  /*10820*/  FFMA.FTZ R136, R49, R0.reuse, -R21.reuse ;  /* 0x0000000031887223 */ /* 0x180fe20000010815 */
[-CC-:B------:R-:W-:Y:S01]  /*10830*/  FFMA.FTZ R49, R52, R0.reuse, -R21.reuse ;  /* 0x0000000034317223 */ /* 0x180fe20000010815 */
[----:B------:R-:W-:Y:S01]  /*10840*/  HGMMA.64x64x16.F32 R88, R132, gdesc[UR8].tnspB, R88, gsb0 ;  /* 0x40e0000884587df0 */ /* 0x000fe20008000858 */
[----:B------:R-:W-:Y:S01]  /*10850*/  R2UR UR10, R24 ;  /* 0x00000000180a72ca */ /* 0x000fe200000e0000 */
[-CC-:B------:R-:W-:Y:S01]  /*10860*/  FFMA.FTZ R28, R61, R0.reuse, -R21.reuse ;  /* 0x000000003d1c7223 */ /* 0x180fe20000010815 */
[----:B------:R-:W-:Y:S01]  /*10870*/  R2UR UR11, R25 ;  /* 0x00000000190b72ca */ /* 0x000fe200000e0000 */
[-CC-:B------:R-:W-:Y:S01]  /*10880*/  FFMA.FTZ R48, R84, R0.reuse, -R21.reuse ;  /* 0x0000000054307223 */ /* 0x180fe20000010815 */
[----:B------:R-:W-:Y:S01]  /*10890*/  IMAD.MOV.U32 R25, RZ, RZ, 0x40000040 ;  /* 0x40000040ff197424 */ /* 0x000fe200078e00ff */
[----:B---3--:R-:W-:Y:S01]  /*108a0*/  FMNMX.FTZ R2, R2, R37, !PT ;  /* 0x0000002502027209 */ /* 0x008fe20007810000 */
[----:B------:R-:W-:Y:S01]  /*108b0*/  FFMA.FTZ R37, R73, R0, -R21 ;  /* 0x0000000049257223 */ /* 0x000fe20000010815 */
[----:B------:R-:W0:Y:S03]  /*108c0*/  MUFU.EX2 R137, R137 ;  /* 0x0000008900897308 */ /* 0x000e260000000800 */
[----:B------:R-:W3:Y:S01]  /*108d0*/  SHFL.BFLY PT, R24, R2, 0x1, 0x1f ;  /* 0x0c201f0002187f89 */ /* 0x000ee200000e0000 */
[----:B-1----:R-:W-:Y:S01]  /*108e0*/  FFMA.FTZ R6, R9, R6, R149 ;  /* 0x0000000609067223 */ /* 0x002fe20000010095 */
[----:B------:R-:W-:-:S03]  /*108f0*/  @!P1 VIADD R13, R13, 0x16860 ;  /* 0x000168600d0d9836 */ /* 0x000fc60000000000 */
[----:B------:R-:W-:Y:S08]  /*10900*/  MUFU.EX2 R147, R147 ;  /* 0x0000009300937308 */ /* 0x000ff00000000800 */
[----:B------:R-:W-:Y:S08]  /*10910*/  MUFU.EX2 R146, R146 ;  /* 0x0000009200927308 */ /* 0x000ff00000000800 */
[----:B------:R-:W-:Y:S01]  /*10920*/  MUFU.EX2 R141, R141 ;  /* 0x0000008d008d7308 */ /* 0x000fe20000000800 */
[----:B---3--:R-:W-:-:S05]  /*10930*/  FMNMX.FTZ R2, R2, R24, !PT ;  /* 0x0000001802027209 */ /* 0x008fca0007810000 */
[CC--:B------:R-:W-:Y:S01]  /*10940*/  FMUL.FTZ R53, R2.reuse, R0.reuse ;  /* 0x0000000002357220 */ /* 0x0c0fe20000410000 */
[----:B------:R-:W-:Y:S01]  /*10950*/  FADD.FTZ R24, -R2, R7 ;  /* 0x0000000702187221 */ /* 0x000fe20000010100 */
[----:B------:R-:W-:Y:S02]  /*10960*/  MUFU.EX2 R140, R140 ;  /* 0x0000008c008c7308 */ /* 0x000fe40000000800 */
[-CC-:B------:R-:W-:Y:S01]  /*10970*/  FFMA.FTZ R151, R30, R0.reuse, -R53.reuse ;  /* 0x000000001e977223 */ /* 0x180fe20000010835 */
[-CC-:B------:R-:W-:Y:S01]  /*10980*/  FFMA.FTZ R30, R34, R0.reuse, -R53.reuse ;  /* 0x00000000221e7223 */ /* 0x180fe20000010835 */
[-CC-:B------:R-:W-:Y:S01]  /*10990*/  FFMA.FTZ R34, R38, R0.reuse, -R53.reuse ;  /* 0x0000000026227223 */ /* 0x180fe20000010835 */
[-CC-:B------:R-:W-:Y:S01]  /*109a0*/  FFMA.FTZ R38, R46, R0.reuse, -R53.reuse ;  /* 0x000000002e267223 */ /* 0x180fe20000010835 */
[-CC-:B------:R-:W-:Y:S01]  /*109b0*/  FFMA.FTZ R46, R51, R0.reuse, -R53.reuse ;  /* 0x00000000332e7223 */ /* 0x180fe20000010835 */
[-CC-:B------:R-:W-:Y:S01]  /*109c0*/  FFMA.FTZ R26, R26, R0.reuse, -R53.reuse ;  /* 0x000000001a1a7223 */ /* 0x180fe20000010835 */
[----:B------:R-:W3:Y:S01]  /*109d0*/  LDL R51, [R1+0x2c] ;  /* 0x00002c0001337983 */ /* 0x000ee20000100800 */
[-CC-:B------:R-:W-:Y:S01]  /*109e0*/  FFMA.FTZ R27, R27, R0.reuse, -R53.reuse ;  /* 0x000000001b1b7223 */ /* 0x180fe20000010835 */
[-CC-:B------:R-:W-:Y:S01]  /*109f0*/  FFMA.FTZ R31, R31, R0.reuse, -R53.reuse ;  /* 0x000000001f1f7223 */ /* 0x180fe20000010835 */
[-CC-:B------:R-:W-:Y:S01]  /*10a00*/  FFMA.FTZ R52, R35, R0.reuse, -R53.reuse ;  /* 0x0000000023347223 */ /* 0x180fe20000010835 */
[----:B------:R-:W-:Y:S01]  /*10a10*/  MUFU.EX2 R151, R151 ;  /* 0x0000009700977308 */ /* 0x000fe20000000800 */
[-CC-:B------:R-:W-:Y:S01]  /*10a20*/  FFMA.FTZ R35, R42, R0.reuse, -R53.reuse ;  /* 0x000000002a237223 */ /* 0x180fe20000010835 */
[-CC-:B------:R-:W-:Y:S01]  /*10a30*/  FFMA.FTZ R42, R43, R0.reuse, -R53.reuse ;  /* 0x000000002b2a7223 */ /* 0x180fe20000010835 */
[----:B------:R-:W-:Y:S01]  /*10a40*/  FFMA.FTZ R43, R47, R0, -R53 ;  /* 0x000000002f2b7223 */ /* 0x000fe20000010835 */
[----:B------:R-:W-:-:S04]  /*10a50*/  @!P1 IMAD R47, R17, 0x8, R16 ;  /* 0x00000008112f9824 */ /* 0x000fc800078e0210 */
[----:B------:R-:W-:Y:S08]  /*10a60*/  MUFU.EX2 R143, R143 ;  /* 0x0000008f008f7308 */ /* 0x000ff00000000800 */
[----:B------:R-:W-:Y:S01]  /*10a70*/  MUFU.EX2 R142, R142 ;  /* 0x0000008e008e7308 */ /* 0x000fe20000000800 */
[----:B------:R-:W-:Y:S02]  /*10a80*/  WARPGROUP.DEPBAR.LE gsb0, 0x0 ;  /* 0x00008000000079c5 */ /* 0x000fe40000010000 */
[----:B------:R-:W-:Y:S01]  /*10a90*/  WARPGROUP.ARRIVE ;  /* 0x00000000000079c5 */ /* 0x000fe20000000000 */
[-CC-:B------:R-:W-:Y:S01]  /*10aa0*/  FFMA.FTZ R132, R56, R0.reuse, -R21.reuse ;  /* 0x0000000038847223 */ /* 0x180fe20000010815 */
[-CC-:B------:R-:W-:Y:S01]  /*10ab0*/  FFMA.FTZ R134, R60, R0.reuse, -R21.reuse ;  /* 0x000000003c867223 */ /* 0x180fe20000010815 */
[----:B------:R-:W-:-:S02]  /*10ac0*/  FFMA.FTZ R21, R85, R0, -R21 ;  /* 0x0000000055157223 */ /* 0x000fc40000010815 */
[----:B------:R-:W-:Y:S01]  /*10ad0*/  MUFU.EX2 R26, R26 ;  /* 0x0000001a001a7308 */ /* 0x000fe20000000800 */
[----:B------:R-:W-:Y:S01]  /*10ae0*/  SHF.R.U32.HI R135, RZ, 0x7, R57 ;  /* 0x00000007ff877819 */ /* 0x000fe20000011639 */
[----:B------:R-:W-:Y:S01]  /*10af0*/  HGMMA.64x64x16.F32 R88, R128, gdesc[UR8].tnspB, R88, gsb0 ;  /* 0x40e0000880587df0 */ /* 0x000fe20008000858 */
[----:B------:R-:W-:Y:S01]  /*10b00*/  R2UR UR11, R25 ;  /* 0x00000000190b72ca */ /* 0x000fe200000e0000 */
[----:B------:R-:W-:Y:S02]  /*10b10*/  IMAD.MOV.U32 R25, RZ, RZ, 0x40000040 ;  /* 0x40000040ff197424 */ /* 0x000fe400078e00ff */
[-C--:B------:R-:W-:Y:S01]  /*10b20*/  FFMA.FTZ R56, R39, R0.reuse, -R53 ;  /* 0x0000000027387223 */ /* 0x080fe20000010835 */
[----:B--2---:R-:W-:Y:S01]  /*10b30*/  FADD.FTZ R6, R148, R6 ;  /* 0x0000000694067221 */ /* 0x004fe20000010000 */
[----:B------:R-:W-:Y:S01]  /*10b40*/  @!P1 PRMT R13, RZ, 0x654, R13 ;  /* 0x00000654ff0d9816 */ /* 0x000fe2000000000d */
[----:B------:R1:W-:Y:S01]  /*10b50*/  MUFU.EX2 R7, R21 ;  /* 0x0000001500077308 */ /* 0x0003e20000000800 */
[----:B------:R-:W-:-:S07]  /*10b60*/  FFMA.FTZ R55, R55, R0, -R53 ;  /* 0x0000000037377223 */ /* 0x000fce0000010835 */
[----:B------:R-:W-:Y:S01]  /*10b70*/  MUFU.EX2 R27, R27 ;  /* 0x0000001b001b7308 */ /* 0x000fe20000000800 */
[-C--:B-1----:R-:W-:Y:S01]  /*10b80*/  FMUL.FTZ R21, R24, R0.reuse ;  /* 0x0000000018157220 */ /* 0x082fe20000410000 */
[----:B------:R-:W-:Y:S02]  /*10b90*/  VIADD R24, R8, 0x300 ;  /* 0x0000030008187836 */ /* 0x000fe40000000000 */
[-CC-:B------:R-:W-:Y:S01]  /*10ba0*/  FFMA.FTZ R39, R50, R0.reuse, -R53.reuse ;  /* 0x0000000032277223 */ /* 0x180fe20000010835 */
[----:B------:R-:W-:Y:S02]  /*10bb0*/  @!P1 VIADD R47, R47, 0x16840 ;  /* 0x000168402f2f9836 */ /* 0x000fe40000000000 */
[----:B------:R-:W-:Y:S01]  /*10bc0*/  FFMA.FTZ R133, R58, R0, -R53 ;  /* 0x000000003a857223 */ /* 0x000fe20000010835 */
[----:B------:R-:W-:Y:S01]  /*10bd0*/  R2UR UR10, R24 ;  /* 0x00000000180a72ca */ /* 0x000fe200000e0000 */
[----:B------:R-:W-:Y:S01]  /*10be0*/  VIADD R24, R8, 0x380 ;  /* 0x0000038008187836 */ /* 0x000fe20000000000 */
[----:B------:R-:W1:Y:S08]  /*10bf0*/  MUFU.EX2 R21, R21 ;  /* 0x0000001500157308 */ /* 0x000e700000000800 */
[----:B------:R-:W2:Y:S08]  /*10c00*/  MUFU.EX2 R31, R31 ;  /* 0x0000001f001f7308 */ /* 0x000eb00000000800 */
[----:B------:R-:W4:Y:S08]  /*10c10*/  MUFU.EX2 R30, R30 ;  /* 0x0000001e001e7308 */ /* 0x000f300000000800 */
[----:B------:R-:W5:Y:S08]  /*10c20*/  MUFU.EX2 R52, R52 ;  /* 0x0000003400347308 */ /* 0x000f700000000800 */
[----:B------:R-:W5:Y:S08]  /*10c30*/  MUFU.EX2 R34, R34 ;  /* 0x0000002200227308 */ /* 0x000f700000000800 */
[----:B------:R-:W-:Y:S08]  /*10c40*/  MUFU.EX2 R35, R35 ;  /* 0x0000002300237308 */ /* 0x000ff00000000800 */
[----:B------:R-:W-:Y:S01]  /*10c50*/  MUFU.EX2 R42, R42 ;  /* 0x0000002a002a7308 */ /* 0x000fe20000000800 */
[----:B------:R-:W-:-:S02]  /*10c60*/  WARPGROUP.DEPBAR.LE gsb0, 0x0 ;  /* 0x00008000000079c5 */ /* 0x000fc40000010000 */
[----:B------:R-:W-:Y:S01]  /*10c70*/  WARPGROUP.ARRIVE ;  /* 0x00000000000079c5 */ /* 0x000fe20000000000 */
[----:B------:R-:W-:Y:S01]  /*10c80*/  @!P1 PRMT R47, RZ, 0x654, R47 ;  /* 0x00000654ff2f9816 */ /* 0x000fe2000000002f */
[----:B0-----:R-:W-:-:S03]  /*10c90*/  FADD.FTZ R6, R137, R6 ;  /* 0x0000000689067221 */ /* 0x001fc60000010000 */
[----:B------:R-:W0:Y:S01]  /*10ca0*/  MUFU.EX2 R56, R56 ;  /* 0x0000003800387308 */ /* 0x000e220000000800 */
[----:B------:R-:W-:Y:S01]  /*10cb0*/  FFMA.FTZ R8, R54, R0, -R53 ;  /* 0x0000000036087223 */ /* 0x000fe20000010835 */
[----:B------:R-:W-:Y:S01]  /*10cc0*/  HGMMA.64x64x16.F32 R88, R124, gdesc[UR8].tnspB, R88, gsb0 ;  /* 0x40e000087c587df0 */ /* 0x000fe20008000858 */
[----:B------:R-:W-:Y:S02]  /*10cd0*/  R2UR UR10, R24 ;  /* 0x00000000180a72ca */ /* 0x000fe400000e0000 */
[----:B------:R-:W-:Y:S01]  /*10ce0*/  R2UR UR11, R25 ;  /* 0x00000000190b72ca */ /* 0x000fe200000e0000 */
[----:B------:R-:W-:Y:S02]  /*10cf0*/  VIADD R25, R135, 0x9 ;  /* 0x0000000987197836 */ /* 0x000fe40000000000 */
[----:B-1----:R-:W-:Y:S01]  /*10d00*/  FFMA.FTZ R5, R21, R5, R26 ;  /* 0x0000000515057223 */ /* 0x002fe2000001001a */
[----:B------:R-:W-:Y:S01]  /*10d10*/  FADD.FTZ R6, R150, R6 ;  /* 0x0000000696067221 */ /* 0x000fe20000010000 */
[----:B------:R-:W1:Y:S01]  /*10d20*/  MUFU.EX2 R38, R38 ;  /* 0x0000002600267308 */ /* 0x000e620000000800 */
[----:B------:R-:W-:-:S07]  /*10d30*/  SEL R50, R25, 0x9, !P2 ;  /* 0x0000000919327807 */ /* 0x000fce0005000000 */
[----:B------:R-:W1:Y:S08]  /*10d40*/  MUFU.EX2 R43, R43 ;  /* 0x0000002b002b7308 */ /* 0x000e700000000800 */
[----:B------:R-:W-:Y:S08]  /*10d50*/  MUFU.EX2 R139, R139 ;  /* 0x0000008b008b7308 */ /* 0x000ff00000000800 */
[----:B------:R-:W1:Y:S08]  /*10d60*/  MUFU.EX2 R39, R39 ;  /* 0x0000002700277308 */ /* 0x000e700000000800 */
[----:B------:R-:W-:Y:S08]  /*10d70*/  MUFU.EX2 R136, R136 ;  /* 0x0000008800887308 */ /* 0x000ff00000000800 */
[----:B------:R-:W1:Y:S08]  /*10d80*/  MUFU.EX2 R46, R46 ;  /* 0x0000002e002e7308 */ /* 0x000e700000000800 */
[----:B------:R-:W-:Y:S08]  /*10d90*/  MUFU.EX2 R49, R49 ;  /* 0x0000003100317308 */ /* 0x000ff00000000800 */
[----:B------:R-:W1:Y:S01]  /*10da0*/  MUFU.EX2 R8, R8 ;  /* 0x0000000800087308 */ /* 0x000e620000000800 */
[----:B------:R-:W-:-:S07]  /*10db0*/  FFMA.FTZ R59, R59, R0, -R53 ;  /* 0x000000003b3b7223 */ /* 0x000fce0000010835 */
[----:B------:R-:W-:Y:S01]  /*10dc0*/  MUFU.EX2 R138, R138 ;  /* 0x0000008a008a7308 */ /* 0x000fe20000000800 */
[----:B------:R-:W-:Y:S02]  /*10dd0*/  WARPGROUP.DEPBAR.LE gsb0, 0x0 ;  /* 0x00008000000079c5 */ /* 0x000fe40000010000 */
[----:B------:R-:W-:-:S05]  /*10de0*/  WARPGROUP.ARRIVE ;  /* 0x00000000000079c5 */ /* 0x000fca0000000000 */
[----:B------:R-:W1:Y:S01]  /*10df0*/  MUFU.EX2 R24, R55 ;  /* 0x0000003700187308 */ /* 0x000e620000000800 */
[----:B------:R-:W-:Y:S01]  /*10e00*/  HGMMA.64x64x16.F32 R88, R120, gdesc[UR8].tnspB, R88, gsb0 ;  /* 0x40e0000878587df0 */ /* 0x000fe20008000858 */
[----:B------:R-:W-:-:S06]  /*10e10*/  FADD.FTZ R5, R27, R5 ;  /* 0x000000051b057221 */ /* 0x000fcc0000010000 */
[----:B------:R-:W1:Y:S01]  /*10e20*/  MUFU.EX2 R132, R132 ;  /* 0x0000008400847308 */ /* 0x000e620000000800 */
[----:B------:R-:W-:Y:S01]  /*10e30*/  FFMA.FTZ R135, R62, R0, -R53 ;  /* 0x000000003e877223 */ /* 0x000fe20000010835 */
[----:B------:R-:W-:-:S06]  /*10e40*/  F2FP.F16.F32.PACK_AB R148, R148, R149 ;  /* 0x000000959494723e */ /* 0x000fcc00000000ff */
[----:B------:R-:W1:Y:S01]  /*10e50*/  MUFU.EX2 R133, R133 ;  /* 0x0000008500857308 */ /* 0x000e620000000800 */
[----:B------:R-:W-:Y:S01]  /*10e60*/  F2FP.F16.F32.PACK_AB R149, R27, R26 ;  /* 0x0000001a1b95723e */ /* 0x000fe200000000ff */
[----:B------:R-:W-:-:S06]  /*10e70*/  FFMA.FTZ R63, R63, R0, -R53 ;  /* 0x000000003f3f7223 */ /* 0x000fcc0000010835 */
[----:B------:R-:W1:Y:S01]  /*10e80*/  MUFU.EX2 R20, R20 ;  /* 0x0000001400147308 */ /* 0x000e620000000800 */
[----:B------:R-:W-:-:S07]  /*10e90*/  FFMA.FTZ R129, R66, R0, -R53 ;  /* 0x0000000042817223 */ /* 0x000fce0000010835 */
[----:B------:R-:W1:Y:S08]  /*10ea0*/  MUFU.EX2 R25, R59 ;  /* 0x0000003b00197308 */ /* 0x000e700000000800 */
[----:B------:R-:W1:Y:S08]  /*10eb0*/  MUFU.EX2 R134, R134 ;  /* 0x0000008600867308 */ /* 0x000e700000000800 */
[----:B------:R-:W-:Y:S08]  /*10ec0*/  MUFU.EX2 R28, R28 ;  /* 0x0000001c001c7308 */ /* 0x000ff00000000800 */
[----:B------:R-:W-:Y:S08]  /*10ed0*/  MUFU.EX2 R12, R12 ;  /* 0x0000000c000c7308 */ /* 0x000ff00000000800 */
[----:B------:R-:W-:Y:S08]  /*10ee0*/  MUFU.EX2 R29, R29 ;  /* 0x0000001d001d7308 */ /* 0x000ff00000000800 */
[----:B------:R-:W-:Y:S08]  /*10ef0*/  MUFU.EX2 R32, R32 ;  /* 0x0000002000207308 */ /* 0x000ff00000000800 */
[----:B------:R-:W-:Y:S01]  /*10f00*/  MUFU.EX2 R33, R33 ;  /* 0x0000002100217308 */ /* 0x000fe20000000800 */
[----:B------:R-:W-:-:S02]  /*10f10*/  WARPGROUP.DEPBAR.LE gsb0, 0x0 ;  /* 0x00008000000079c5 */ /* 0x000fc40000010000 */
[----:B------:R0:W-:Y:S06]  /*10f20*/  BAR.ARV R50, 0x100 ;  /* 0x000400320000751d */ /* 0x0001ec0000002000 */
[----:B------:R2:W-:Y:S01]  /*10f30*/  @!P1 SYNCS.ARRIVE.TRANS64.RED.A1T0 RZ, [R47+URZ], RZ ;  /* 0x000000ff2fff99a7 */ /* 0x0005e2000810043f */
[----:B------:R-:W-:Y:S01]  /*10f40*/  MUFU.EX2 R36, R36 ;  /* 0x0000002400247308 */ /* 0x000fe20000000800 */
[----:B--2---:R-:W-:Y:S01]  /*10f50*/  FADD.FTZ R47, R151, R5 ;  /* 0x00000005972f7221 */ /* 0x004fe20000010000 */
[----:B------:R2:W-:Y:S06]  /*10f60*/  @!P1 SYNCS.ARRIVE.TRANS64.RED.A1T0 RZ, [R13+URZ], RZ ;  /* 0x000000ff0dff99a7 */ /* 0x0005ec000810043f */
[----:B------:R-:W-:Y:S01]  /*10f70*/  MUFU.EX2 R37, R37 ;  /* 0x0000002500257308 */ /* 0x000fe20000000800 */
[----:B------:R-:W-:-:S04]  /*10f80*/  FADD.FTZ R47, R31, R47 ;  /* 0x0000002f1f2f7221 */ /* 0x000fc80000010000 */
[----:B----4-:R-:W-:Y:S01]  /*10f90*/  FADD.FTZ R47, R30, R47 ;  /* 0x0000002f1e2f7221 */ /* 0x010fe20000010000 */
[----:B--2---:R-:W-:Y:S02]  /*10fa0*/  FADD.FTZ R13, R145, R6 ;  /* 0x00000006910d7221 */ /* 0x004fe40000010000 */
[----:B------:R-:W-:Y:S01]  /*10fb0*/  MUFU.EX2 R40, R40 ;  /* 0x0000002800287308 */ /* 0x000fe20000000800 */
[----:B-----5:R-:W-:Y:S01]  /*10fc0*/  FADD.FTZ R47, R52, R47 ;  /* 0x0000002f342f7221 */ /* 0x020fe20000010000 */
[----:B------:R-:W-:-:S03]  /*10fd0*/  FADD.FTZ R13, R144, R13 ;  /* 0x0000000d900d7221 */ /* 0x000fc60000010000 */
[----:B------:R-:W-:Y:S01]  /*10fe0*/  FADD.FTZ R47, R34, R47 ;  /* 0x0000002f222f7221 */ /* 0x000fe20000010000 */
[----:B0-----:R-:W-:Y:S02]  /*10ff0*/  FADD.FTZ R50, R147, R13 ;  /* 0x0000000d93327221 */ /* 0x001fe40000010000 */
[----:B------:R-:W-:Y:S01]  /*11000*/  MUFU.EX2 R41, R41 ;  /* 0x0000002900297308 */ /* 0x000fe20000000800 */
[----:B------:R-:W-:Y:S01]  /*11010*/  FADD.FTZ R47, R56, R47 ;  /* 0x0000002f382f7221 */ /* 0x000fe20000010000 */
[----:B------:R-:W-:-:S03]  /*11020*/  FADD.FTZ R50, R146, R50 ;  /* 0x0000003292327221 */ /* 0x000fc60000010000 */
[----:B------:R-:W-:Y:S01]  /*11030*/  FADD.FTZ R47, R35, R47 ;  /* 0x0000002f232f7221 */ /* 0x000fe20000010000 */
[----:B------:R-:W-:Y:S02]  /*11040*/  FADD.FTZ R50, R141, R50 ;  /* 0x000000328d327221 */ /* 0x000fe40000010000 */
[----:B------:R-:W-:Y:S01]  /*11050*/  MUFU.EX2 R44, R44 ;  /* 0x0000002c002c7308 */ /* 0x000fe20000000800 */
[----:B------:R-:W-:Y:S01]  /*11060*/  FADD.FTZ R47, R42, R47 ;  /* 0x0000002f2a2f7221 */ /* 0x000fe20000010000 */
[----:B------:R-:W-:-:S03]  /*11070*/  FADD.FTZ R50, R140, R50 ;  /* 0x000000328c327221 */ /* 0x000fc60000010000 */
[----:B-1----:R-:W-:Y:S01]  /*11080*/  FADD.FTZ R47, R38, R47 ;  /* 0x0000002f262f7221 */ /* 0x002fe20000010000 */
[----:B------:R-:W-:Y:S02]  /*11090*/  FADD.FTZ R50, R143, R50 ;  /* 0x000000328f327221 */ /* 0x000fe40000010000 */
        /* <DEDUP_REMOVED lines=8> */
[----:B------:R-:W-:Y:S01]  /*11120*/  FADD.FTZ R47, R8, R47 ;  /* 0x0000002f082f7221 */ /* 0x000fe20000010000 */
[----:B------:R-:W-:Y:S02]  /*11130*/  FADD.FTZ R27, R49, R50 ;  /* 0x00000032311b7221 */ /* 0x000fe40000010000 */
[----:B------:R-:W0:Y:S01]  /*11140*/  MUFU.EX2 R135, R135 ;  /* 0x0000008700877308 */ /* 0x000e220000000800 */
[----:B------:R-:W-:Y:S01]  /*11150*/  FFMA.FTZ R6, R67, R0, -R53 ;  /* 0x0000000043067223 */ /* 0x000fe20000010835 */
[----:B------:R-:W-:Y:S01]  /*11160*/  FADD.FTZ R50, R24, R47 ;  /* 0x0000002f18327221 */ /* 0x000fe20000010000 */
[----:B------:R-:W-:-:S05]  /*11170*/  FADD.FTZ R27, R138, R27 ;  /* 0x0000001b8a1b7221 */ /* 0x000fca0000010000 */
[----:B------:R-:W1:Y:S01]  /*11180*/  MUFU.EX2 R5, R63 ;  /* 0x0000003f00057308 */ /* 0x000e620000000800 */
[----:B------:R-:W-:Y:S01]  /*11190*/  FADD.FTZ R27, R132, R27 ;  /* 0x0000001b841b7221 */ /* 0x000fe20000010000 */
[----:B------:R-:W-:Y:S01]  /*111a0*/  FADD.FTZ R50, R133, R50 ;  /* 0x0000003285327221 */ /* 0x000fe20000010000 */
[----:B------:R-:W-:-:S05]  /*111b0*/  FFMA.FTZ R131, R70, R0, -R53 ;  /* 0x0000000046837223 */ /* 0x000fca0000010835 */
[----:B------:R-:W2:Y:S01]  /*111c0*/  MUFU.EX2 R129, R129 ;  /* 0x0000008100817308 */ /* 0x000ea20000000800 */
[----:B------:R-:W-:Y:S01]  /*111d0*/  FADD.FTZ R27, R20, R27 ;  /* 0x0000001b141b7221 */ /* 0x000fe20000010000 */
[----:B------:R-:W-:Y:S01]  /*111e0*/  FADD.FTZ R50, R25, R50 ;  /* 0x0000003219327221 */ /* 0x000fe20000010000 */
[----:B------:R-:W-:-:S05]  /*111f0*/  FFMA.FTZ R13, R71, R0, -R53 ;  /* 0x00000000470d7223 */ /* 0x000fca0000010835 */
[----:B------:R-:W4:Y:S01]  /*11200*/  MUFU.EX2 R6, R6 ;  /* 0x0000000600067308 */ /* 0x000f220000000800 */
[----:B------:R-:W-:Y:S01]  /*11210*/  FADD.FTZ R27, R134, R27 ;  /* 0x0000001b861b7221 */ /* 0x000fe20000010000 */
[----:B0-----:R-:W-:Y:S01]  /*11220*/  FADD.FTZ R50, R135, R50 ;  /* 0x0000003287327221 */ /* 0x001fe20000010000 */
[----:B------:R-:W-:-:S05]  /*11230*/  FFMA.FTZ R125, R74, R0, -R53 ;  /* 0x000000004a7d7223 */ /* 0x000fca0000010835 */
[----:B------:R-:W0:Y:S01]  /*11240*/  MUFU.EX2 R131, R131 ;  /* 0x0000008300837308 */ /* 0x000e220000000800 */
[----:B------:R-:W-:Y:S01]  /*11250*/  FADD.FTZ R27, R28, R27 ;  /* 0x0000001b1c1b7221 */ /* 0x000fe20000010000 */
[----:B-1----:R-:W-:Y:S01]  /*11260*/  FADD.FTZ R50, R5, R50 ;  /* 0x0000003205327221 */ /* 0x002fe20000010000 */
[----:B------:R-:W-:Y:S01]  /*11270*/  F2FP.F16.F32.PACK_AB R144, R144, R145 ;  /* 0x000000919090723e */ /* 0x000fe200000000ff */
[----:B------:R-:W-:Y:S01]  /*11280*/  FFMA.FTZ R75, R75, R0, -R53 ;  /* 0x000000004b4b7223 */ /* 0x000fe20000010835 */
[----:B------:R-:W-:-:S03]  /*11290*/  F2FP.F16.F32.PACK_AB R145, R52, R30 ;  /* 0x0000001e3491723e */ /* 0x000fc600000000ff */
[----:B------:R-:W1:Y:S01]  /*112a0*/  MUFU.EX2 R13, R13 ;  /* 0x0000000d000d7308 */ /* 0x000e620000000800 */
[----:B------:R-:W-:Y:S01]  /*112b0*/  FADD.FTZ R30, R12, R27 ;  /* 0x0000001b0c1e7221 */ /* 0x000fe20000010000 */
[----:B--2---:R-:W-:Y:S01]  /*112c0*/  FADD.FTZ R27, R129, R50 ;  /* 0x00000032811b7221 */ /* 0x004fe20000010000 */
[----:B------:R-:W-:Y:S01]  /*112d0*/  FFMA.FTZ R78, R78, R0, -R53 ;  /* 0x000000004e4e7223 */ /* 0x000fe20000010835 */
[----:B------:R-:W-:-:S04]  /*112e0*/  F2FP.F16.F32.PACK_AB R151, R31, R151 ;  /* 0x000000971f97723e */ /* 0x000fc800000000ff */
[----:B------:R-:W2:Y:S01]  /*112f0*/  MUFU.EX2 R125, R125 ;  /* 0x0000007d007d7308 */ /* 0x000ea20000000800 */
[----:B------:R-:W-:Y:S01]  /*11300*/  FADD.FTZ R31, R29, R30 ;  /* 0x0000001e1d1f7221 */ /* 0x000fe20000010000 */
[----:B----4-:R-:W-:Y:S01]  /*11310*/  FADD.FTZ R30, R6, R27 ;  /* 0x0000001b061e7221 */ /* 0x010fe20000010000 */
[----:B------:R-:W-:Y:S01]  /*11320*/  FFMA.FTZ R79, R79, R0, -R53 ;  /* 0x000000004f4f7223 */ /* 0x000fe20000010835 */
[----:B------:R-:W-:-:S04]  /*11330*/  F2FP.F16.F32.PACK_AB R146, R146, R147 ;  /* 0x000000939292723e */ /* 0x000fc800000000ff */
[----:B------:R-:W4:Y:S01]  /*11340*/  MUFU.EX2 R26, R75 ;  /* 0x0000004b001a7308 */ /* 0x000f220000000800 */
[----:B------:R-:W-:Y:S01]  /*11350*/  F2FP.F16.F32.PACK_AB R147, R56, R34 ;  /* 0x000000223893723e */ /* 0x000fe200000000ff */
[----:B------:R-:W-:Y:S01]  /*11360*/  FADD.FTZ R34, R32, R31 ;  /* 0x0000001f20227221 */ /* 0x000fe20000010000 */
[----:B0-----:R-:W-:Y:S01]  /*11370*/  FADD.FTZ R30, R131, R30 ;  /* 0x0000001e831e7221 */ /* 0x001fe20000010000 */
[----:B------:R-:W-:-:S04]  /*11380*/  FFMA.FTZ R82, R82, R0, -R53 ;  /* 0x0000000052527223 */ /* 0x000fc80000010835 */
[----:B------:R-:W0:Y:S01]  /*11390*/  MUFU.EX2 R78, R78 ;  /* 0x0000004e004e7308 */ /* 0x000e220000000800 */
[----:B------:R-:W-:Y:S01]  /*113a0*/  FADD.FTZ R27, R33, R34 ;  /* 0x00000022211b7221 */ /* 0x000fe20000010000 */
[----:B-1----:R-:W-:Y:S01]  /*113b0*/  FADD.FTZ R30, R13, R30 ;  /* 0x0000001e0d1e7221 */ /* 0x002fe20000010000 */
[----:B------:R-:W-:Y:S01]  /*113c0*/  FFMA.FTZ R83, R83, R0, -R53 ;  /* 0x0000000053537223 */ /* 0x000fe20000010835 */
[----:B------:R-:W-:-:S04]  /*113d0*/  F2FP.F16.F32.PACK_AB R136, R136, R139 ;  /* 0x0000008b8888723e */ /* 0x000fc800000000ff */
[----:B------:R-:W1:Y:S01]  /*113e0*/  MUFU.EX2 R79, R79 ;  /* 0x0000004f004f7308 */ /* 0x000e620000000800 */
[----:B------:R-:W-:Y:S01]  /*113f0*/  F2FP.F16.F32.PACK_AB R139, R24, R8 ;  /* 0x00000008188b723e */ /* 0x000fe200000000ff */
[----:B------:R-:W-:Y:S01]  /*11400*/  FADD.FTZ R8, R36, R27 ;  /* 0x0000001b24087221 */ /* 0x000fe20000010000 */
[----:B------:R-:W-:Y:S01]  /*11410*/  F2FP.F16.F32.PACK_AB R133, R25, R133 ;  /* 0x000000851985723e */ /* 0x000fe200000000ff */
[----:B--2---:R-:W-:Y:S01]  /*11420*/  FADD.FTZ R25, R125, R30 ;  /* 0x0000001e7d197221 */ /* 0x004fe20000010000 */
[----:B------:R-:W-:-:S03]  /*11430*/  FFMA.FTZ R86, R86, R0, -R53 ;  /* 0x0000000056567223 */ /* 0x000fc60000010835 */
[----:B------:R-:W2:Y:S01]  /*11440*/  MUFU.EX2 R82, R82 ;  /* 0x0000005200527308 */ /* 0x000ea20000000800 */
[----:B------:R-:W-:Y:S01]  /*11450*/  F2FP.F16.F32.PACK_AB R135, R5, R135 ;  /* 0x000000870587723e */ /* 0x000fe200000000ff */
[----:B------:R-:W-:Y:S01]  /*11460*/  FADD.FTZ R5, R37, R8 ;  /* 0x0000000825057221 */ /* 0x000fe20000010000 */
[----:B----4-:R-:W-:Y:S01]  /*11470*/  FADD.FTZ R25, R26, R25 ;  /* 0x000000191a197221 */ /* 0x010fe20000010000 */
[----:B------:R-:W-:-:S04]  /*11480*/  FFMA.FTZ R53, R87, R0, -R53 ;  /* 0x0000000057357223 */ /* 0x000fc80000010835 */
[----:B------:R-:W4:Y:S01]  /*11490*/  MUFU.EX2 R83, R83 ;  /* 0x0000005300537308 */ /* 0x000f220000000800 */
[----:B------:R-:W-:Y:S01]  /*114a0*/  F2FP.F16.F32.PACK_AB R129, R6, R129 ;  /* 0x000000810681723e */ /* 0x000fe200000000ff */
[----:B------:R-:W-:Y:S01]  /*114b0*/  FADD.FTZ R8, R40, R5 ;  /* 0x0000000528087221 */ /* 0x000fe20000010000 */
[----:B0-----:R-:W-:-:S05]  /*114c0*/  FADD.FTZ R6, R78, R25 ;  /* 0x000000194e067221 */ /* 0x001fca0000010000 */
[----:B------:R-:W0:Y:S01]  /*114d0*/  MUFU.EX2 R86, R86 ;  /* 0x0000005600567308 */ /* 0x000e220000000800 */
[----:B------:R-:W-:Y:S01]  /*114e0*/  FADD.FTZ R5, R41, R8 ;  /* 0x0000000829057221 */ /* 0x000fe20000010000 */
[----:B-1----:R-:W-:Y:S01]  /*114f0*/  FADD.FTZ R25, R79, R6 ;  /* 0x000000064f197221 */ /* 0x002fe20000010000 */
[----:B---3--:R-:W-:-:S05]  /*11500*/  ISETP.GT.AND P2, PT, R4, R51, PT ;  /* 0x000000330400720c */ /* 0x008fca0003f44270 */
[----:B------:R-:W1:Y:S01]  /*11510*/  MUFU.EX2 R53, R53 ;  /* 0x0000003500357308 */ /* 0x000e620000000800 */
[----:B------:R-:W-:Y:S01]  /*11520*/  FADD.FTZ R6, R44, R5 ;  /* 0x000000052c067221 */ /* 0x000fe20000010000 */
[----:B--2---:R-:W-:Y:S01]  /*11530*/  FADD.FTZ R8, R82, R25 ;  /* 0x0000001952087221 */ /* 0x004fe20000010000 */
[----:B------:R-:W-:Y:S02]  /*11540*/  F2FP.F16.F32.PACK_AB R131, R13, R131 ;  /* 0x000000830d83723e */ /* 0x000fe400000000ff */
[----:B------:R-:W-:Y:S01]  /*11550*/  FADD.FTZ R5, R45, R6 ;  /* 0x000000062d057221 */ /* 0x000fe20000010000 */
[----:B----4-:R-:W-:-:S03]  /*11560*/  FADD.FTZ R13, R83, R8 ;  /* 0x00000008530d7221 */ /* 0x010fc60000010000 */
[----:B------:R-:W-:Y:S01]  /*11570*/  FADD.FTZ R6, R48, R5 ;  /* 0x0000000530067221 */ /* 0x000fe20000010000 */
[----:B0-----:R-:W-:Y:S01]  /*11580*/  FADD.FTZ R13, R86, R13 ;  /* 0x0000000d560d7221 */ /* 0x001fe20000010000 */
[----:B------:R-:W-:Y:S01]  /*11590*/  F2FP.F16.F32.PACK_AB R150, R150, R137 ;  /* 0x000000899696723e */ /* 0x000fe200000000ff */
[----:B------:R-:W-:Y:S01]  /*115a0*/  FMUL.FTZ R88, R88, R9 ;  /* 0x0000000958587220 */ /* 0x000fe20000410000 */
[----:B------:R-:W-:Y:S01]  /*115b0*/  F2FP.F16.F32.PACK_AB R140, R140, R141 ;  /* 0x0000008d8c8c723e */ /* 0x000fe200000000ff */
[----:B------:R-:W-:Y:S01]  /*115c0*/  FADD.FTZ R6, R7, R6 ;  /* 0x0000000607067221 */ /* 0x000fe20000010000 */
[----:B------:R-:W-:Y:S01]  /*115d0*/  F2FP.F16.F32.PACK_AB R142, R142, R143 ;  /* 0x0000008f8e8e723e */ /* 0x000fe200000000ff */
[-C--:B------:R-:W-:Y:S01]  /*115e0*/  FMUL.FTZ R89, R89, R9.reuse ;  /* 0x0000000959597220 */ /* 0x080fe20000410000 */
[----:B------:R-:W-:Y:S01]  /*115f0*/  F2FP.F16.F32.PACK_AB R128, R29, R12 ;  /* 0x0000000c1d80723e */ /* 0x000fe200000000ff */
[----:B-1----:R-:W-:Y:S01]  /*11600*/  FADD.FTZ R5, R53, R13 ;  /* 0x0000000d35057221 */ /* 0x002fe20000010000 */
[----:B------:R-:W-:Y:S01]  /*11610*/  F2FP.F16.F32.PACK_AB R122, R7, R48 ;  /* 0x00000030077a723e */ /* 0x000fe200000000ff */
[----:B------:R-:W-:Y:S01]  /*11620*/  FMUL.FTZ R92, R92, R9 ;  /* 0x000000095c5c7220 */ /* 0x000fe20000410000 */
[----:B------:R-:W-:Y:S01]  /*11630*/  F2FP.F16.F32.PACK_AB R141, R42, R35 ;  /* 0x000000232a8d723e */ /* 0x000fe200000000ff */
[-C--:B------:R-:W-:Y:S01]  /*11640*/  FMUL.FTZ R93, R93, R9.reuse ;  /* 0x000000095d5d7220 */ /* 0x080fe20000410000 */
[----:B------:R-:W-:Y:S01]  /*11650*/  F2FP.F16.F32.PACK_AB R143, R43, R38 ;  /* 0x000000262b8f723e */ /* 0x000fe200000000ff */
[----:B------:R-:W-:Y:S01]  /*11660*/  FMUL.FTZ R96, R96, R9 ;  /* 0x0000000960607220 */ /* 0x000fe20000410000 */
[----:B------:R-:W-:Y:S01]  /*11670*/  F2FP.F16.F32.PACK_AB R137, R46, R39 ;  /* 0x000000272e89723e */ /* 0x000fe200000000ff */
[----:B------:R-:W-:Y:S01]  /*11680*/  FMUL.FTZ R97, R97, R9 ;  /* 0x0000000961617220 */ /* 0x000fe20000410000 */
[----:B------:R-:W-:Y:S01]  /*11690*/  F2FP.F16.F32.PACK_AB R138, R138, R49 ;  /* 0x000000318a8a723e */ /* 0x000fe200000000ff */
[-C--:B------:R-:W-:Y:S01]  /*116a0*/  FMUL.FTZ R100, R100, R9.reuse ;  /* 0x0000000964647220 */ /* 0x080fe20000410000 */
[----:B------:R-:W-:Y:S01]  /*116b0*/  F2FP.F16.F32.PACK_AB R132, R20, R132 ;  /* 0x000000841484723e */ /* 0x000fe200000000ff */
[-C--:B------:R-:W-:Y:S01]  /*116c0*/  FMUL.FTZ R101, R101, R9.reuse ;  /* 0x0000000965657220 */ /* 0x080fe20000410000 */
[----:B------:R-:W-:Y:S01]  /*116d0*/  F2FP.F16.F32.PACK_AB R134, R28, R134 ;  /* 0x000000861c86723e */ /* 0x000fe200000000ff */
[-C--:B------:R-:W-:Y:S01]  /*116e0*/  FMUL.FTZ R104, R104, R9.reuse ;  /* 0x0000000968687220 */ /* 0x080fe20000410000 */
[----:B------:R-:W-:Y:S01]  /*116f0*/  F2FP.F16.F32.PACK_AB R130, R33, R32 ;  /* 0x000000202182723e */ /* 0x000fe200000000ff */
[-C--:B------:R-:W-:Y:S01]  /*11700*/  FMUL.FTZ R105, R105, R9.reuse ;  /* 0x0000000969697220 */ /* 0x080fe20000410000 */
        /* <DEDUP_REMOVED lines=30> */
[----:B------:R-:W-:-:S02]  /*118f0*/  IMAD.MOV.U32 R8, RZ, RZ, R153 ;  /* 0x000000ffff087224 */ /* 0x000fc400078e0099 */
[----:B------:R-:W-:Y:S02]  /*11900*/  IMAD.MOV.U32 R13, RZ, RZ, R17 ;  /* 0x000000ffff0d7224 */ /* 0x000fe400078e0011 */
[----:B------:R-:W-:Y:S02]  /*11910*/  IMAD.MOV.U32 R7, RZ, RZ, R2 ;  /* 0x000000ffff077224 */ /* 0x000fe400078e0002 */
[----:B------:R-:W-:Y:S01]  /*11920*/  IMAD.MOV.U32 R12, RZ, RZ, R3 ;  /* 0x000000ffff0c7224 */ /* 0x000fe200078e0003 */
[----:B------:R-:W-:Y:S06]  /*11930*/  @P2 BRA `(.L_x_1501) ;  /* 0xffffffe000482947 */ /* 0x000fec000383ffff */
.L_x_1491:
[----:B------:R-:W2:Y:S02]  /*11940*/  LDL R7, [R1+0x38] ;  /* 0x0000380001077983 */ /* 0x000ea40000100800 */
[----:B--2---:R-:W-:-:S13]  /*11950*/  ISETP.GE.AND P2, PT, R4, R7, PT ;  /* 0x000000070400720c */ /* 0x004fda0003f46270 */
[----:B------:R-:W-:Y:S05]  /*11960*/  @!P2 BRA `(.L_x_1502) ;  /* 0x0000002c00eca947 */ /* 0x000fea0003800000 */
[----:B------:R-:W-:Y:S02]  /*11970*/  IMAD.MOV.U32 R7, RZ, RZ, R2 ;  /* 0x000000ffff077224 */ /* 0x000fe400078e0002 */
[----:B------:R-:W-:Y:S02]  /*11980*/  IMAD.MOV.U32 R12, RZ, RZ, R3 ;  /* 0x000000ffff0c7224 */ /* 0x000fe400078e0003 */
[----:B------:R-:W-:Y:S02]  /*11990*/  IMAD.MOV.U32 R8, RZ, RZ, R153 ;  /* 0x000000ffff087224 */ /* 0x000fe400078e0099 */
[----:B------:R-:W-:-:S07]  /*119a0*/  IMAD.MOV.U32 R13, RZ, RZ, R17 ;  /* 0x000000ffff0d7224 */ /* 0x000fce00078e0011 */
.L_x_1520:
        /* <DEDUP_REMOVED lines=11> */
.L_x_1504:
[----:B------:R-:W-:Y:S01]  /*11a60*/  IMAD R0, R17, 0x8, R16 ;  /* 0x0000000811007824 */ /* 0x000fe200078e0210 */
[----:B------:R-:W-:-:S04]  /*11a70*/  SHF.L.U32 R3, R153, 0x1f, RZ ;  /* 0x0000001f99037819 */ /* 0x000fc800000006ff */
[----:B------:R0:W1:Y:S01]  /*11a80*/  SYNCS.PHASECHK.TRANS64.TRYWAIT P3, [R0+URZ+0x16830], R3 ;  /* 0x01683003000075a7 */ /* 0x000062000806017f */
[----:B------:R-:W-:Y:S05]  /*11a90*/  @!P0 BRA `(.L_x_1505) ;  /* 0x0000000000048947 */ /* 0x000fea0003800000 */
[----:B------:R-:W-:Y:S01]  /*11aa0*/  BPT.TRAP 0x1 ;  /* 0x000000040000795c */ /* 0x000fe20000300000 */
.L_x_1505:
[----:B------:R-:W-:Y:S04]  /*11ab0*/  BSSY B0, `(.L_x_1503) ;  /* 0x0000004000007945 */ /* 0x000fe80003800000 */
[----:B-1----:R-:W-:Y:S05]  /*11ac0*/  @P3 BRA `(.L_x_1506) ;  /* 0x0000000000083947 */ /* 0x002fea0003800000 */
[----:B------:R-:W1:Y:S02]  /*11ad0*/  SYNCS.PHASECHK.TRANS64.TRYWAIT P3, [R0+URZ+0x16830], R3 ;  /* 0x01683003000075a7 */ /* 0x000e64000806017f */
[----:B-1----:R-:W-:Y:S05]  /*11ae0*/  @!P3 BRA `(.L_x_1507) ;  /* 0x000000e40010b947 */ /* 0x002fea0003800000 */
.L_x_1506:
[----:B------:R-:W-:Y:S05]  /*11af0*/  BSYNC B0 ;  /* 0x0000000000007941 */ /* 0x000fea0003800000 */
.L_x_1503:
        /* <DEDUP_REMOVED lines=46> */
.L_x_1509:
[----:B------:R-:W-:Y:S01]  /*11de0*/  SHF.L.U32 R0, R8, 0x1f, RZ ;  /* 0x0000001f08007819 */ /* 0x000fe200000006ff */
[----:B------:R-:W-:-:S04]  /*11df0*/  IMAD R2, R13, 0x8, R16 ;  /* 0x000000080d027824 */ /* 0x000fc800078e0210 */
[----:B------:R0:W1:Y:S01]  /*11e00*/  SYNCS.PHASECHK.TRANS64.TRYWAIT P2, [R2+URZ+0x16850], R0 ;  /* 0x01685000020075a7 */ /* 0x000062000804017f */
[----:B------:R-:W-:Y:S05]  /*11e10*/  @!P0 BRA `(.L_x_1510) ;  /* 0x0000000000048947 */ /* 0x000fea0003800000 */
[----:B------:R-:W-:Y:S01]  /*11e20*/  BPT.TRAP 0x1 ;  /* 0x000000040000795c */ /* 0x000fe20000300000 */
.L_x_1510:
[----:B-1----:R-:W-:Y:S05]  /*11e30*/  @P2 BRA `(.L_x_1508) ;  /* 0x0000000000082947 */ /* 0x002fea0003800000 */
[----:B------:R-:W1:Y:S02]  /*11e40*/  SYNCS.PHASECHK.TRANS64.TRYWAIT P2, [R2+URZ+0x16850], R0 ;  /* 0x01685000020075a7 */ /* 0x000e64000804017f */
[----:B-1----:R-:W-:Y:S05]  /*11e50*/  @!P2 BRA `(.L_x_1511) ;  /* 0x000000e00048a947 */ /* 0x002fea0003800000 */
.L_x_1508:
        /* <DEDUP_REMOVED lines=10> */
[----:B------:R-:W0:Y:S01]  /*11f00*/  S2R R21, SR_TID.X ;  /* 0x0000000000157919 */ /* 0x000e220000002100 */
[----:B------:R-:W-:Y:S01]  /*11f10*/  IMAD.MOV.U32 R3, RZ, RZ, 0x40000040 ;  /* 0x40000040ff037424 */ /* 0x000fe200078e00ff */
[----:B------:R-:W-:Y:S01]  /*11f20*/  R2UR UR10, R2 ;  /* 0x00000000020a72ca */ /* 0x000fe200000e0000 */
[----:B------:R-:W1:-:S12]  /*11f30*/  @P5 LDC R0, c[0x0][0x44c] ;  /* 0x00011300ff005b82 */ /* 0x000e580000000800 */
        /* <DEDUP_REMOVED lines=8> */
[----:B------:R-:W2:Y:S04]  /*11fc0*/  LDL R150, [R1+0x20] ;  /* 0x0000200001967983 */ /* 0x000ea80000100800 */
[----:B------:R-:W3:Y:S02]  /*11fd0*/  LDL R151, [R1+0x10] ;  /* 0x0000100001977983 */ /* 0x000ee40000100800 */
[----:B------:R-:W-:Y:S01]  /*11fe0*/  HGMMA.64x64x16.F32 R88, R144, gdesc[UR8].tnspB, R88, gsb0 ;  /* 0x40e0000890587df0 */ /* 0x000fe20008000858 */
[----:B------:R-:W-:Y:S01]  /*11ff0*/  R2UR UR10, R8 ;  /* 0x00000000080a72ca */ /* 0x000fe200000e0000 */
[----:B------:R-:W-:Y:S01]  /*12000*/  VIADD R8, R2, 0x180 ;  /* 0x0000018002087836 */ /* 0x000fe20000000000 */
[----:B------:R-:W-:Y:S01]  /*12010*/  R2UR UR11, R9 ;  /* 0x00000000090b72ca */ /* 0x000fe200000e0000 */
[----:B------:R-:W-:Y:S01]  /*12020*/  IMAD.MOV.U32 R9, RZ, RZ, 0x40000040 ;  /* 0x40000040ff097424 */ /* 0x000fe200078e00ff */
[----:B0-----:R-:W-:Y:S01]  /*12030*/  ISETP.GE.U32.AND P2, PT, R21, 0x180, PT ;  /* 0x000001801500780c */ /* 0x001fe20003f46070 */
[----:B------:R-:W-:-:S02]  /*12040*/  WARPGROUP.DEPBAR.LE gsb0, 0x0 ;  /* 0x00008000000079c5 */ /* 0x000fc40000010000 */
[----:B------:R-:W-:-:S08]  /*12050*/  WARPGROUP.ARRIVE ;  /* 0x00000000000079c5 */ /* 0x000fd00000000000 */
        /* <DEDUP_REMOVED lines=30> */
[----:B------:R-:W0:Y:S01]  /*12240*/  @P5 LDC R2, c[0x0][0x450] ;  /* 0x00011400ff025b82 */ /* 0x000e220000000800 */
[----:B------:R-:W-:-:S04]  /*12250*/  @!P1 IMAD R3, R17, 0x8, R16 ;  /* 0x0000000811039824 */ /* 0x000fc800078e0210 */
[----:B------:R-:W-:-:S05]  /*12260*/  @!P1 VIADD R3, R3, 0x16840 ;  /* 0x0001684003039836 */ /* 0x000fca0000000000 */
[----:B------:R-:W-:Y:S01]  /*12270*/  @!P1 PRMT R3, RZ, 0x654, R3 ;  /* 0x00000654ff039816 */ /* 0x000fe20000000003 */
[----:B------:R-:W-:Y:S02]  /*12280*/  WARPGROUP.DEPBAR.LE gsb0, 0x0 ;  /* 0x00008000000079c5 */ /* 0x000fe40000010000 */
[----:B------:R-:W-:-:S06]  /*12290*/  WARPGROUP.ARRIVE ;  /* 0x00000000000079c5 */ /* 0x000fcc0000000000 */
[----:B------:R-:W-:Y:S01]  /*122a0*/  HGMMA.64x64x16.F32 R88, R120, gdesc[UR8].tnspB, R88, gsb0 ;  /* 0x40e0000878587df0 */ /* 0x000fe20008000858 */
[----:B------:R-:W-:Y:S02]  /*122b0*/  ULOP3.LUT UR10, URZ, UR7, URZ, 0x33, !UPT ;  /* 0x000000073f0a7292 */ /* 0x000fe4000f8e333f */
[----:B------:R-:W-:Y:S02]  /*122c0*/  WARPGROUP.DEPBAR.LE gsb0, 0x0 ;  /* 0x00008000000079c5 */ /* 0x000fe40000010000 */
[----:B--2---:R-:W-:Y:S01]  /*122d0*/  IMAD.IADD R120, R20, 0x1, R150 ;  /* 0x0000000114787824 */ /* 0x004fe200078e0296 */
[----:B------:R-:W-:-:S03]  /*122e0*/  SHF.R.U32.HI R20, RZ, 0x7, R21 ;  /* 0x00000007ff147819 */ /* 0x000fc60000011615 */
[----:B-1----:R-:W-:-:S05]  /*122f0*/  @P5 IMAD.HI.U32 R0, R120, R0, RZ ;  /* 0x0000000078005227 */ /* 0x002fca00078e00ff */
[----:B0-----:R-:W-:Y:S01]  /*12300*/  @P5 SHF.R.U32.HI R120, RZ, R2, R0 ;  /* 0x00000002ff785219 */ /* 0x001fe20000011600 */
[----:B------:R-:W-:Y:S02]  /*12310*/  VIADD R2, R20, 0x9 ;  /* 0x0000000914027836 */ /* 0x000fe40000000000 */
[----:B------:R-:W-:Y:S02]  /*12320*/  IMAD.SHL.U32 R0, R4, 0x80, RZ ;  /* 0x0000008004007824 */ /* 0x000fe400078e00ff */
[----:B------:R-:W0:Y:S01]  /*12330*/  SHFL.IDX PT, R121, R120, RZ, 0x1c1f ;  /* 0x001c1fff78797589 */ /* 0x000e2200000e0000 */
[----:B------:R-:W-:-:S05]  /*12340*/  SEL R2, R2, 0x9, !P2 ;  /* 0x0000000902027807 */ /* 0x000fca0005000000 */
[----:B------:R1:W-:Y:S06]  /*12350*/  BAR.ARV R2, 0x100 ;  /* 0x000400020000751d */ /* 0x0003ec0000002000 */
[----:B------:R2:W-:Y:S01]  /*12360*/  @!P1 SYNCS.ARRIVE.TRANS64.RED.A1T0 RZ, [R3+URZ], RZ ;  /* 0x000000ff03ff99a7 */ /* 0x0005e2000810043f */
[----:B-1----:R-:W-:-:S04]  /*12370*/  IADD3 R2, -R156, 0x1, -R0 ;  /* 0x000000019c027810 */ /* 0x002fc80007ffe900 */
[----:B---3--:R-:W-:-:S05]  /*12380*/  IADD3 R2, -R157, R2, R151 ;  /* 0x000000029d027210 */ /* 0x008fca0007ffe197 */
[C---:B------:R-:W-:Y:S02]  /*12390*/  VIADD R21, R2.reuse, UR9 ;  /* 0x0000000902157c36 */ /* 0x040fe40008000000 */
[----:B------:R-:W-:Y:S02]  /*123a0*/  VIADD R20, R2, UR10 ;  /* 0x0000000a02147c36 */ /* 0x000fe40008000000 */
[--C-:B0-----:R-:W-:Y:S02]  /*123b0*/  IMAD.IADD R9, R21, 0x1, R121.reuse ;  /* 0x0000000115097824 */ /* 0x101fe400078e0279 */
[----:B------:R-:W-:Y:S01]  /*123c0*/  IMAD.IADD R8, R20, 0x1, R121 ;  /* 0x0000000114087824 */ /* 0x000fe200078e0279 */
[----:B--2---:R-:W-:Y:S06]  /*123d0*/  @!P4 BRA `(.L_x_1512) ;  /* 0x000000000058c947 */ /* 0x004fec0003800000 */
        /* <DEDUP_REMOVED lines=12> */
.L_x_1514:
[----:B------:R-:W-:-:S05]  /*124a0*/  IMAD.U32 R122, RZ, RZ, UR5 ;  /* 0x00000005ff7a7e24 */ /* 0x000fca000f8e00ff */
[----:B------:R-:W-:-:S13]  /*124b0*/  ISETP.NE.AND P2, PT, R122, 0x1, PT ;  /* 0x000000017a00780c */ /* 0x000fda0003f45270 */
[----:B------:R-:W0:Y:S02]  /*124c0*/  @P2 LDC.64 R2, c[0x0][0x9e8] ;  /* 0x00027a00ff022b82 */ /* 0x000e240000000a00 */
[----:B0-----:R-:W-:-:S05]  /*124d0*/  @P2 IMAD.HI.U32 R2, R121, R2, RZ ;  /* 0x0000000279022227 */ /* 0x001fca00078e00ff */
[----:B------:R-:W-:-:S07]  /*124e0*/  @P2 SHF.R.U32.HI R121, RZ, R3, R2 ;  /* 0x00000003ff792219 */ /* 0x000fce0000011602 */
.L_x_1515:
[----:B------:R-:W-:Y:S05]  /*124f0*/  BSYNC B0 ;  /* 0x0000000000007941 */ /* 0x000fea0003800000 */
.L_x_1513:
[----:B------:R-:W-:-:S04]  /*12500*/  IMAD R121, R121, R122, -R0 ;  /* 0x0000007a79797224 */ /* 0x000fc800078e0a00 */
[----:B------:R-:W-:-:S05]  /*12510*/  IMAD.IADD R121, R121, 0x1, -R156 ;  /* 0x0000000179797824 */ /* 0x000fca00078e0a9c */
[----:B------:R-:W-:Y:S02]  /*12520*/  VIMNMX R8, R8, R121, !PT ;  /* 0x0000007908087248 */ /* 0x000fe40007fe0100 */
[----:B------:R-:W-:-:S07]  /*12530*/  VIADDMNMX R9, R121, R122, R9, PT ;  /* 0x0000007a79097246 */ /* 0x000fce0003800109 */
.L_x_1512:
        /* <DEDUP_REMOVED lines=113> */
.L_x_1518:
[----:B------:R-:W-:-:S05]  /*12c50*/  IMAD.U32 R8, RZ, RZ, UR5 ;  /* 0x00000005ff087e24 */ /* 0x000fca000f8e00ff */
[----:B------:R-:W-:-:S13]  /*12c60*/  ISETP.NE.AND P2, PT, R8, 0x1, PT ;  /* 0x000000010800780c */ /* 0x000fda0003f45270 */
[----:B------:R-:W0:Y:S02]  /*12c70*/  @P2 LDC.64 R2, c[0x0][0x9e8] ;  /* 0x00027a00ff022b82 */ /* 0x000e240000000a00 */
[----:B0-----:R-:W-:-:S05]  /*12c80*/  @P2 IMAD.HI.U32 R2, R120, R2, RZ ;  /* 0x0000000278022227 */ /* 0x001fca00078e00ff */
[----:B------:R-:W-:-:S07]  /*12c90*/  @P2 SHF.R.U32.HI R120, RZ, R3, R2 ;  /* 0x00000003ff782219 */ /* 0x000fce0000011602 */
.L_x_1519:
[----:B------:R-:W-:Y:S05]  /*12ca0*/  BSYNC B0 ;  /* 0x0000000000007941 */ /* 0x000fea0003800000 */
.L_x_1517:
[----:B------:R-:W-:-:S04]  /*12cb0*/  IMAD R0, R120, R8, -R0 ;  /* 0x0000000878007224 */ /* 0x000fc800078e0a00 */
[----:B------:R-:W-:-:S05]  /*12cc0*/  IMAD.IADD R0, R0, 0x1, -R156 ;  /* 0x0000000100007824 */ /* 0x000fca00078e0a9c */
[----:B------:R-:W-:Y:S02]  /*12cd0*/  VIMNMX R20, R20, R0, !PT ;  /* 0x0000000014147248 */ /* 0x000fe40007fe0100 */
[----:B------:R-:W-:-:S07]  /*12ce0*/  VIADDMNMX R21, R0, R8, R21, PT ;  /* 0x0000000800157246 */ /* 0x000fce0003800115 */
.L_x_1516:
[----:B------:R-:W-:-:S04]  /*12cf0*/  @!P1 IMAD R0, R13, 0x8, R16 ;  /* 0x000000080d009824 */ /* 0x000fc800078e0210 */
        /* <DEDUP_REMOVED lines=38> */
[----:B------:R-:W1:Y:S02]  /*12f60*/  SHFL.BFLY PT, R3, R2, 0x1, 0x1f ;  /* 0x0c201f0002037f89 */ /* 0x000e6400000e0000 */
[----:B-1----:R-:W-:-:S04]  /*12f70*/  FMNMX.FTZ R3, R2, R3, !PT ;  /* 0x0000000302037209 */ /* 0x002fc80007810000 */
[C---:B------:R-:W-:Y:S01]  /*12f80*/  FSETP.NEU.FTZ.AND P2, PT, R3.reuse, -INF , PT ;  /* 0xff8000000300780b */ /* 0x040fe20003f5d000 */
[----:B0-----:R-:W-:-:S03]  /*12f90*/  FMUL.FTZ R9, R3, R0 ;  /* 0x0000000003097220 */ /* 0x001fc60000410000 */
[----:B------:R-:W-:Y:S02]  /*12fa0*/  FSEL R8, R3, RZ, P2 ;  /* 0x000000ff03087208 */ /* 0x000fe40001000000 */
[----:B------:R-:W-:Y:S02]  /*12fb0*/  FSEL R9, R9, RZ, P2 ;  /* 0x000000ff09097208 */ /* 0x000fe40001000000 */
[----:B------:R-:W-:Y:S01]  /*12fc0*/  ISETP.GT.AND P2, PT, R20, 0x1, P3 ;  /* 0x000000011400780c */ /* 0x000fe20001f44270 */
[----:B------:R-:W-:-:S03]  /*12fd0*/  FADD.FTZ R8, -R8, R12 ;  /* 0x0000000c08087221 */ /* 0x000fc60000010100 */
        /* <DEDUP_REMOVED lines=89> */
[----:B------:R-:W-:Y:S02]  /*13570*/  ISETP.GT.AND P2, PT, R20, 0x78, P3 ;  /* 0x000000781400780c */ /* 0x000fe40001f44270 */
[----:B------:R-:W-:Y:S02]  /*13580*/  FMNMX.FTZ R2, R26, R7, !PT ;  /* 0x000000071a027209 */ /* 0x000fe40007810000 */
[----:B------:R-:W-:Y:S02]  /*13590*/  ISETP.GT.AND P3, PT, R20, 0x79, P3 ;  /* 0x000000791400780c */ /* 0x000fe40001f64270 */
[----:B------:R-:W-:Y:S01]  /*135a0*/  FMNMX.FTZ R13, R27, R2, !PT ;  /* 0x000000021b0d7209 */ /* 0x000fe20007810000 */
[----:B------:R-:W2:Y:S01]  /*135b0*/  LDL R20, [R1+0x38] ;  /* 0x0000380001147983 */ /* 0x000ea20000100800 */
[C---:B------:R-:W-:Y:S01]  /*135c0*/  ISETP.LT.OR P2, PT, R21.reuse, 0x79, P2 ;  /* 0x000000791500780c */ /* 0x040fe20001741670 */
[-CC-:B------:R-:W-:Y:S01]  /*135d0*/  FFMA.FTZ R24, R24, R0.reuse, -R9.reuse ;  /* 0x0000000018187223 */ /* 0x180fe20000010809 */
[----:B------:R-:W-:Y:S01]  /*135e0*/  FMNMX.FTZ R2, R30, R13, !PT ;  /* 0x0000000d1e027209 */ /* 0x000fe20007810000 */
[-C--:B------:R-:W-:Y:S01]  /*135f0*/  FMUL.FTZ R8, R8, R0.reuse ;  /* 0x0000000008087220 */ /* 0x080fe20000410000 */
[----:B------:R-:W-:Y:S01]  /*13600*/  ISETP.LT.OR P3, PT, R21, 0x7a, P3 ;  /* 0x0000007a1500780c */ /* 0x000fe20001f61670 */
[--C-:B------:R-:W-:Y:S01]  /*13610*/  FFMA.FTZ R25, R25, R0, -R9.reuse ;  /* 0x0000000019197223 */ /* 0x100fe20000010809 */
[----:B------:R-:W-:Y:S01]  /*13620*/  FMNMX.FTZ R13, R31, R2, !PT ;  /* 0x000000021f0d7209 */ /* 0x000fe20007810000 */
[----:B------:R-:W-:Y:S01]  /*13630*/  MUFU.EX2 R24, R24 ;  /* 0x0000001800187308 */ /* 0x000fe20000000800 */
[----:B------:R-:W-:Y:S01]  /*13640*/  FSEL R86, R86, -INF , !P2 ;  /* 0xff80000056567808 */ /* 0x000fe20005000000 */
[-CC-:B------:R-:W-:Y:S01]  /*13650*/  FFMA.FTZ R28, R28, R0.reuse, -R9.reuse ;  /* 0x000000001c1c7223 */ /* 0x180fe20000010809 */
[----:B------:R-:W-:Y:S01]  /*13660*/  FMNMX.FTZ R2, R34, R13, !PT ;  /* 0x0000000d22027209 */ /* 0x000fe20007810000 */
[-CC-:B------:R-:W-:Y:S01]  /*13670*/  FFMA.FTZ R29, R29, R0.reuse, -R9.reuse ;  /* 0x000000001d1d7223 */ /* 0x180fe20000010809 */
[----:B------:R-:W-:Y:S01]  /*13680*/  FSEL R87, R87, -INF , !P3 ;  /* 0xff80000057577808 */ /* 0x000fe20005800000 */
[--C-:B------:R-:W-:Y:S01]  /*13690*/  FFMA.FTZ R32, R32, R0, -R9.reuse ;  /* 0x0000000020207223 */ /* 0x100fe20000010809 */
[----:B------:R-:W-:Y:S01]  /*136a0*/  FMNMX.FTZ R13, R35, R2, !PT ;  /* 0x00000002230d7209 */ /* 0x000fe20007810000 */
[----:B------:R-:W0:Y:S01]  /*136b0*/  MUFU.EX2 R8, R8 ;  /* 0x0000000800087308 */ /* 0x000e220000000800 */
[-CC-:B------:R-:W-:Y:S01]  /*136c0*/  FFMA.FTZ R33, R33, R0.reuse, -R9.reuse ;  /* 0x0000000021217223 */ /* 0x180fe20000010809 */
[-CC-:B------:R-:W-:Y:S01]  /*136d0*/  FFMA.FTZ R36, R36, R0.reuse, -R9.reuse ;  /* 0x0000000024247223 */ /* 0x180fe20000010809 */
[----:B------:R-:W-:Y:S01]  /*136e0*/  FMNMX.FTZ R2, R38, R13, !PT ;  /* 0x0000000d26027209 */ /* 0x000fe20007810000 */
[-CC-:B------:R-:W-:Y:S01]  /*136f0*/  FFMA.FTZ R37, R37, R0.reuse, -R9.reuse ;  /* 0x0000000025257223 */ /* 0x180fe20000010809 */
[-CC-:B------:R-:W-:Y:S01]  /*13700*/  FFMA.FTZ R40, R40, R0.reuse, -R9.reuse ;  /* 0x0000000028287223 */ /* 0x180fe20000010809 */
[--C-:B------:R-:W-:Y:S01]  /*13710*/  FFMA.FTZ R41, R41, R0, -R9.reuse ;  /* 0x0000000029297223 */ /* 0x100fe20000010809 */
[----:B------:R-:W-:Y:S01]  /*13720*/  FMNMX.FTZ R13, R39, R2, !PT ;  /* 0x00000002270d7209 */ /* 0x000fe20007810000 */
[----:B------:R-:W1:Y:S01]  /*13730*/  MUFU.EX2 R25, R25 ;  /* 0x0000001900197308 */ /* 0x000e620000000800 */
[-CC-:B------:R-:W-:Y:S01]  /*13740*/  FFMA.FTZ R44, R44, R0.reuse, -R9.reuse ;  /* 0x000000002c2c7223 */ /* 0x180fe20000010809 */
[-CC-:B------:R-:W-:Y:S01]  /*13750*/  FFMA.FTZ R45, R45, R0.reuse, -R9.reuse ;  /* 0x000000002d2d7223 */ /* 0x180fe20000010809 */
[----:B------:R-:W-:Y:S01]  /*13760*/  FMNMX.FTZ R2, R42, R13, !PT ;  /* 0x0000000d2a027209 */ /* 0x000fe20007810000 */
[-CC-:B------:R-:W-:Y:S01]  /*13770*/  FFMA.FTZ R48, R48, R0.reuse, -R9.reuse ;  /* 0x0000000030307223 */ /* 0x180fe20000010809 */
[-CC-:B------:R-:W-:Y:S01]  /*13780*/  FFMA.FTZ R49, R49, R0.reuse, -R9.reuse ;  /* 0x0000000031317223 */ /* 0x180fe20000010809 */
[--C-:B------:R-:W-:Y:S01]  /*13790*/  FFMA.FTZ R52, R52, R0, -R9.reuse ;  /* 0x0000000034347223 */ /* 0x100fe20000010809 */
[----:B------:R-:W-:Y:S01]  /*137a0*/  FMNMX.FTZ R13, R43, R2, !PT ;  /* 0x000000022b0d7209 */ /* 0x000fe20007810000 */
[----:B------:R-:W3:Y:S01]  /*137b0*/  MUFU.EX2 R28, R28 ;  /* 0x0000001c001c7308 */ /* 0x000ee20000000800 */
[----:B0-----:R-:W-:Y:S01]  /*137c0*/  FFMA.FTZ R6, R8, R6, R24 ;  /* 0x0000000608067223 */ /* 0x001fe20000010018 */
[-CC-:B------:R-:W-:Y:S01]  /*137d0*/  FFMA.FTZ R53, R53, R0.reuse, -R9.reuse ;  /* 0x0000000035357223 */ /* 0x180fe20000010809 */
[----:B------:R-:W-:Y:S01]  /*137e0*/  FMNMX.FTZ R2, R46, R13, !PT ;  /* 0x0000000d2e027209 */ /* 0x000fe20007810000 */
[-CC-:B------:R-:W-:Y:S01]  /*137f0*/  FFMA.FTZ R56, R56, R0.reuse, -R9.reuse ;  /* 0x0000000038387223 */ /* 0x180fe20000010809 */
[-CC-:B------:R-:W-:Y:S01]  /*13800*/  FFMA.FTZ R57, R57, R0.reuse, -R9.reuse ;  /* 0x0000000039397223 */ /* 0x180fe20000010809 */
[--C-:B------:R-:W-:Y:S01]  /*13810*/  FFMA.FTZ R60, R60, R0, -R9.reuse ;  /* 0x000000003c3c7223 */ /* 0x100fe20000010809 */
[----:B------:R-:W-:Y:S01]  /*13820*/  FMNMX.FTZ R13, R47, R2, !PT ;  /* 0x000000022f0d7209 */ /* 0x000fe20007810000 */
[----:B------:R-:W0:Y:S01]  /*13830*/  MUFU.EX2 R29, R29 ;  /* 0x0000001d001d7308 */ /* 0x000e220000000800 */
[----:B-1----:R-:W-:Y:S01]  /*13840*/  FADD.FTZ R6, R25, R6 ;  /* 0x0000000619067221 */ /* 0x002fe20000010000 */
[-CC-:B------:R-:W-:Y:S01]  /*13850*/  FFMA.FTZ R61, R61, R0.reuse, -R9.reuse ;  /* 0x000000003d3d7223 */ /* 0x180fe20000010809 */
[----:B------:R-:W-:Y:S01]  /*13860*/  FMNMX.FTZ R2, R50, R13, !PT ;  /* 0x0000000d32027209 */ /* 0x000fe20007810000 */
[-CC-:B------:R-:W-:Y:S01]  /*13870*/  FFMA.FTZ R64, R64, R0.reuse, -R9.reuse ;  /* 0x0000000040407223 */ /* 0x180fe20000010809 */
[-CC-:B------:R-:W-:Y:S01]  /*13880*/  FFMA.FTZ R65, R65, R0.reuse, -R9.reuse ;  /* 0x0000000041417223 */ /* 0x180fe20000010809 */
[--C-:B------:R-:W-:Y:S01]  /*13890*/  FFMA.FTZ R68, R68, R0, -R9.reuse ;  /* 0x0000000044447223 */ /* 0x100fe20000010809 */
[----:B------:R-:W-:Y:S01]  /*138a0*/  FMNMX.FTZ R13, R51, R2, !PT ;  /* 0x00000002330d7209 */ /* 0x000fe20007810000 */
[----:B------:R-:W1:Y:S01]  /*138b0*/  MUFU.EX2 R32, R32 ;  /* 0x0000002000207308 */ /* 0x000e620000000800 */
[----:B---3--:R-:W-:Y:S01]  /*138c0*/  FADD.FTZ R6, R28, R6 ;  /* 0x000000061c067221 */ /* 0x008fe20000010000 */
[-CC-:B------:R-:W-:Y:S01]  /*138d0*/  FFMA.FTZ R69, R69, R0.reuse, -R9.reuse ;  /* 0x0000000045457223 */ /* 0x180fe20000010809 */
[----:B------:R-:W-:Y:S01]  /*138e0*/  FMNMX.FTZ R2, R54, R13, !PT ;  /* 0x0000000d36027209 */ /* 0x000fe20007810000 */
[-CC-:B------:R-:W-:Y:S01]  /*138f0*/  FFMA.FTZ R72, R72, R0.reuse, -R9.reuse ;  /* 0x0000000048487223 */ /* 0x180fe20000010809 */
[-CC-:B------:R-:W-:Y:S01]  /*13900*/  FFMA.FTZ R73, R73, R0.reuse, -R9.reuse ;  /* 0x0000000049497223 */ /* 0x180fe20000010809 */
[--C-:B------:R-:W-:Y:S01]  /*13910*/  FFMA.FTZ R76, R76, R0, -R9.reuse ;  /* 0x000000004c4c7223 */ /* 0x100fe20000010809 */
[----:B------:R-:W-:Y:S01]  /*13920*/  FMNMX.FTZ R13, R55, R2, !PT ;  /* 0x00000002370d7209 */ /* 0x000fe20007810000 */
[----:B------:R-:W3:Y:S01]  /*13930*/  MUFU.EX2 R33, R33 ;  /* 0x0000002100217308 */ /* 0x000ee20000000800 */
[----:B0-----:R-:W-:Y:S01]  /*13940*/  FADD.FTZ R6, R29, R6 ;  /* 0x000000061d067221 */ /* 0x001fe20000010000 */
        /* <DEDUP_REMOVED lines=8> */
[----:B------:R-:W-:Y:S01]  /*139d0*/  FFMA.FTZ R9, R85, R0, -R9 ;  /* 0x0000000055097223 */ /* 0x000fe20000010809 */
[----:B------:R-:W-:Y:S01]  /*139e0*/  FMNMX.FTZ R2, R62, R13, !PT ;  /* 0x0000000d3e027209 */ /* 0x000fe20007810000 */
[-C--:B------:R-:W-:Y:S01]  /*139f0*/  FMUL.FTZ R88, R88, R8.reuse ;  /* 0x0000000858587220 */ /* 0x080fe20000410000 */
[-C--:B------:R-:W-:Y:S01]  /*13a00*/  FMUL.FTZ R89, R89, R8.reuse ;  /* 0x0000000859597220 */ /* 0x080fe20000410000 */
[----:B------:R-:W-:Y:S01]  /*13a10*/  FMUL.FTZ R92, R92, R8 ;  /* 0x000000085c5c7220 */ /* 0x000fe20000410000 */
[----:B------:R-:W-:Y:S01]  /*13a20*/  FMNMX.FTZ R13, R63, R2, !PT ;  /* 0x000000023f0d7209 */ /* 0x000fe20007810000 */
[----:B------:R-:W1:Y:S01]  /*13a30*/  MUFU.EX2 R37, R37 ;  /* 0x0000002500257308 */ /* 0x000e620000000800 */
[----:B---3--:R-:W-:Y:S01]  /*13a40*/  FADD.FTZ R21, R33, R6 ;  /* 0x0000000621157221 */ /* 0x008fe20000010000 */
[-C--:B------:R-:W-:Y:S01]  /*13a50*/  FMUL.FTZ R93, R93, R8.reuse ;  /* 0x000000085d5d7220 */ /* 0x080fe20000410000 */
[----:B------:R-:W-:Y:S01]  /*13a60*/  FMNMX.FTZ R2, R66, R13, !PT ;  /* 0x0000000d42027209 */ /* 0x000fe20007810000 */
[-C--:B------:R-:W-:Y:S01]  /*13a70*/  FMUL.FTZ R96, R96, R8.reuse ;  /* 0x0000000860607220 */ /* 0x080fe20000410000 */
[-C--:B------:R-:W-:Y:S01]  /*13a80*/  FMUL.FTZ R97, R97, R8.reuse ;  /* 0x0000000861617220 */ /* 0x080fe20000410000 */
[----:B------:R-:W-:Y:S01]  /*13a90*/  FMUL.FTZ R100, R100, R8 ;  /* 0x0000000864647220 */ /* 0x000fe20000410000 */
[----:B------:R-:W-:Y:S01]  /*13aa0*/  FMNMX.FTZ R13, R67, R2, !PT ;  /* 0x00000002430d7209 */ /* 0x000fe20007810000 */
[----:B------:R-:W3:Y:S01]  /*13ab0*/  MUFU.EX2 R40, R40 ;  /* 0x0000002800287308 */ /* 0x000ee20000000800 */
[----:B0-----:R-:W-:Y:S01]  /*13ac0*/  FADD.FTZ R6, R36, R21 ;  /* 0x0000001524067221 */ /* 0x001fe20000010000 */
[-C--:B------:R-:W-:Y:S01]  /*13ad0*/  FMUL.FTZ R101, R101, R8.reuse ;  /* 0x0000000865657220 */ /* 0x080fe20000410000 */
[----:B------:R-:W-:Y:S01]  /*13ae0*/  FMNMX.FTZ R2, R70, R13, !PT ;  /* 0x0000000d46027209 */ /* 0x000fe20007810000 */
[-C--:B------:R-:W-:Y:S01]  /*13af0*/  FMUL.FTZ R104, R104, R8.reuse ;  /* 0x0000000868687220 */ /* 0x080fe20000410000 */
[-C--:B------:R-:W-:Y:S01]  /*13b00*/  FMUL.FTZ R105, R105, R8.reuse ;  /* 0x0000000869697220 */ /* 0x080fe20000410000 */
[----:B------:R-:W-:Y:S01]  /*13b10*/  FMUL.FTZ R108, R108, R8 ;  /* 0x000000086c6c7220 */ /* 0x000fe20000410000 */
[----:B------:R-:W-:Y:S01]  /*13b20*/  FMNMX.FTZ R13, R71, R2, !PT ;  /* 0x00000002470d7209 */ /* 0x000fe20007810000 */
[----:B------:R-:W0:Y:S01]  /*13b30*/  MUFU.EX2 R41, R41 ;  /* 0x0000002900297308 */ /* 0x000e220000000800 */
[----:B-1----:R-:W-:Y:S01]  /*13b40*/  FADD.FTZ R21, R37, R6 ;  /* 0x0000000625157221 */ /* 0x002fe20000010000 */
[-C--:B------:R-:W-:Y:S01]  /*13b50*/  FMUL.FTZ R109, R109, R8.reuse ;  /* 0x000000086d6d7220 */ /* 0x080fe20000410000 */
[----:B------:R-:W-:Y:S01]  /*13b60*/  FMNMX.FTZ R2, R74, R13, !PT ;  /* 0x0000000d4a027209 */ /* 0x000fe20007810000 */
[-C--:B------:R-:W-:Y:S01]  /*13b70*/  FMUL.FTZ R112, R112, R8.reuse ;  /* 0x0000000870707220 */ /* 0x080fe20000410000 */
[-C--:B------:R-:W-:Y:S01]  /*13b80*/  FMUL.FTZ R113, R113, R8.reuse ;  /* 0x0000000871717220 */ /* 0x080fe20000410000 */
[----:B------:R-:W-:Y:S01]  /*13b90*/  FMUL.FTZ R116, R116, R8 ;  /* 0x0000000874747220 */ /* 0x000fe20000410000 */
[----:B------:R-:W-:Y:S01]  /*13ba0*/  FMNMX.FTZ R13, R75, R2, !PT ;  /* 0x000000024b0d7209 */ /* 0x000fe20007810000 */
[----:B------:R-:W1:Y:S01]  /*13bb0*/  MUFU.EX2 R44, R44 ;  /* 0x0000002c002c7308 */ /* 0x000e620000000800 */
[----:B---3--:R-:W-:Y:S01]  /*13bc0*/  FADD.FTZ R6, R40, R21 ;  /* 0x0000001528067221 */ /* 0x008fe20000010000 */
[----:B------:R-:W-:Y:S01]  /*13bd0*/  FMUL.FTZ R117, R117, R8 ;  /* 0x0000000875757220 */ /* 0x000fe20000410000 */
[----:B------:R-:W-:-:S02]  /*13be0*/  FMNMX.FTZ R2, R78, R13, !PT ;  /* 0x0000000d4e027209 */ /* 0x000fc40007810000 */
[----:B------:R-:W-:Y:S02]  /*13bf0*/  F2FP.F16.F32.PACK_AB R148, R25, R24 ;  /* 0x000000181994723e */ /* 0x000fe400000000ff */
[----:B------:R-:W-:Y:S01]  /*13c00*/  FMNMX.FTZ R13, R79, R2, !PT ;  /* 0x000000024f0d7209 */ /* 0x000fe20007810000 */
[----:B------:R-:W3:Y:S01]  /*13c10*/  MUFU.EX2 R45, R45 ;  /* 0x0000002d002d7308 */ /* 0x000ee20000000800 */
[----:B0-----:R-:W-:Y:S01]  /*13c20*/  FADD.FTZ R21, R41, R6 ;  /* 0x0000000629157221 */ /* 0x001fe20000010000 */
[----:B------:R-:W-:Y:S02]  /*13c30*/  F2FP.F16.F32.PACK_AB R150, R29, R28 ;  /* 0x0000001c1d96723e */ /* 0x000fe400000000ff */
[----:B------:R-:W-:Y:S02]  /*13c40*/  FMNMX.FTZ R2, R82, R13, !PT ;  /* 0x0000000d52027209 */ /* 0x000fe40007810000 */
[----:B------:R-:W-:Y:S02]  /*13c50*/  F2FP.F16.F32.PACK_AB R144, R33, R32 ;  /* 0x000000202190723e */ /* 0x000fe400000000ff */
[----:B------:R-:W-:Y:S01]  /*13c60*/  FMNMX.FTZ R2, R83, R2, !PT ;  /* 0x0000000253027209 */ /* 0x000fe20007810000 */
[----:B------:R-:W-:Y:S01]  /*13c70*/  MUFU.EX2 R48, R48 ;  /* 0x0000003000307308 */ /* 0x000fe20000000800 */
[----:B-1----:R-:W-:Y:S01]  /*13c80*/  FADD.FTZ R6, R44, R21 ;  /* 0x000000152c067221 */ /* 0x002fe20000010000 */
[----:B------:R-:W-:-:S02]  /*13c90*/  F2FP.F16.F32.PACK_AB R146, R37, R36 ;  /* 0x000000242592723e */ /* 0x000fc400000000ff */
[----:B------:R-:W-:Y:S02]  /*13ca0*/  FMNMX.FTZ R2, R86, R2, !PT ;  /* 0x0000000256027209 */ /* 0x000fe40007810000 */
[----:B------:R-:W-:Y:S02]  /*13cb0*/  F2FP.F16.F32.PACK_AB R140, R41, R40 ;  /* 0x00000028298c723e */ /* 0x000fe400000000ff */
[----:B------:R-:W-:Y:S01]  /*13cc0*/  FMNMX.FTZ R2, R87, R2, !PT ;  /* 0x0000000257027209 */ /* 0x000fe20007810000 */
[----:B------:R-:W0:Y:S01]  /*13cd0*/  MUFU.EX2 R49, R49 ;  /* 0x0000003100317308 */ /* 0x000e220000000800 */
[C---:B---3--:R-:W-:Y:S01]  /*13ce0*/  FADD.FTZ R21, R45.reuse, R6 ;  /* 0x000000062d157221 */ /* 0x048fe20000010000 */
[----:B------:R-:W-:Y:S02]  /*13cf0*/  F2FP.F16.F32.PACK_AB R142, R45, R44 ;  /* 0x0000002c2d8e723e */ /* 0x000fe400000000ff */
[----:B------:R-:W1:Y:S04]  /*13d00*/  SHFL.BFLY PT, R12, R2, 0x2, 0x1f ;  /* 0x0c401f00020c7f89 */ /* 0x000e6800000e0000 */
[----:B------:R-:W-:Y:S08]  /*13d10*/  MUFU.EX2 R52, R52 ;  /* 0x0000003400347308 */ /* 0x000ff00000000800 */
[----:B------:R-:W3:Y:S01]  /*13d20*/  MUFU.EX2 R53, R53 ;  /* 0x0000003500357308 */ /* 0x000ee20000000800 */
[----:B0-----:R-:W-:-:S07]  /*13d30*/  F2FP.F16.F32.PACK_AB R136, R49, R48 ;  /* 0x000000303188723e */ /* 0x001fce00000000ff */
[----:B------:R-:W-:Y:S01]  /*13d40*/  MUFU.EX2 R56, R56 ;  /* 0x0000003800387308 */ /* 0x000fe20000000800 */
[----:B-1----:R-:W-:-:S07]  /*13d50*/  FMNMX.FTZ R2, R2, R12, !PT ;  /* 0x0000000c02027209 */ /* 0x002fce0007810000 */
[----:B------:R-:W0:Y:S01]  /*13d60*/  MUFU.EX2 R57, R57 ;  /* 0x0000003900397308 */ /* 0x000e220000000800 */
[----:B------:R-:W1:Y:S01]  /*13d70*/  SHFL.BFLY PT, R12, R2, 0x1, 0x1f ;  /* 0x0c201f00020c7f89 */ /* 0x000e6200000e0000 */
[----:B---3--:R-:W-:-:S06]  /*13d80*/  F2FP.F16.F32.PACK_AB R138, R53, R52 ;  /* 0x00000034358a723e */ /* 0x008fcc00000000ff */
[----:B------:R-:W-:Y:S08]  /*13d90*/  MUFU.EX2 R60, R60 ;  /* 0x0000003c003c7308 */ /* 0x000ff00000000800 */
[----:B------:R-:W3:Y:S01]  /*13da0*/  MUFU.EX2 R61, R61 ;  /* 0x0000003d003d7308 */ /* 0x000ee20000000800 */
[----:B0-----:R-:W-:-:S07]  /*13db0*/  F2FP.F16.F32.PACK_AB R132, R57, R56 ;  /* 0x000000383984723e */ /* 0x001fce00000000ff */
[----:B------:R-:W-:Y:S01]  /*13dc0*/  MUFU.EX2 R64, R64 ;  /* 0x0000004000407308 */ /* 0x000fe20000000800 */
[----:B-1----:R-:W-:-:S04]  /*13dd0*/  FMNMX.FTZ R2, R2, R12, !PT ;  /* 0x0000000c02027209 */ /* 0x002fc80007810000 */
[C---:B------:R-:W-:Y:S01]  /*13de0*/  FSETP.NEU.FTZ.AND P2, PT, R2.reuse, -INF , PT ;  /* 0xff8000000200780b */ /* 0x040fe20003f5d000 */
[C---:B------:R-:W-:Y:S02]  /*13df0*/  FMUL.FTZ R13, R2.reuse, R0 ;  /* 0x00000000020d7220 */ /* 0x040fe40000410000 */
[----:B------:R-:W-:Y:S01]  /*13e00*/  MUFU.EX2 R65, R65 ;  /* 0x0000004100417308 */ /* 0x000fe20000000800 */
[----:B------:R-:W-:Y:S02]  /*13e10*/  FSEL R12, R2, RZ, P2 ;  /* 0x000000ff020c7208 */ /* 0x000fe40001000000 */
[----:B------:R-:W-:Y:S02]  /*13e20*/  FSEL R13, R13, RZ, P2 ;  /* 0x000000ff0d0d7208 */ /* 0x000fe40001000000 */
[----:B---3--:R-:W-:Y:S01]  /*13e30*/  F2FP.F16.F32.PACK_AB R134, R61, R60 ;  /* 0x0000003c3d86723e */ /* 0x008fe200000000ff */
[----:B------:R-:W-:Y:S01]  /*13e40*/  FADD.FTZ R7, -R12, R7 ;  /* 0x000000070c077221 */ /* 0x000fe20000010100 */
[----:B------:R-:W-:Y:S01]  /*13e50*/  FADD.FTZ R12, R48, R21 ;  /* 0x00000015300c7221 */ /* 0x000fe20000010000 */
        /* <DEDUP_REMOVED lines=8> */
[-CC-:B------:R-:W-:Y:S01]  /*13ee0*/  FFMA.FTZ R38, R38, R0.reuse, -R13.reuse ;  /* 0x0000000026267223 */ /* 0x180fe2000001080d */
[-CC-:B------:R-:W-:Y:S01]  /*13ef0*/  FFMA.FTZ R39, R39, R0.reuse, -R13.reuse ;  /* 0x0000000027277223 */ /* 0x180fe2000001080d */
[----:B------:R-:W-:Y:S01]  /*13f00*/  FADD.FTZ R21, R49, R12 ;  /* 0x0000000c31157221 */ /* 0x000fe20000010000 */
[-CC-:B------:R-:W-:Y:S01]  /*13f10*/  FFMA.FTZ R42, R42, R0.reuse, -R13.reuse ;  /* 0x000000002a2a7223 */ /* 0x180fe2000001080d */
[-CC-:B------:R-:W-:Y:S01]  /*13f20*/  FFMA.FTZ R43, R43, R0.reuse, -R13.reuse ;  /* 0x000000002b2b7223 */ /* 0x180fe2000001080d */
[-C--:B------:R-:W-:Y:S01]  /*13f30*/  FFMA.FTZ R46, R46, R0.reuse, -R13 ;  /* 0x000000002e2e7223 */ /* 0x080fe2000001080d */
[----:B------:R-:W0:Y:S01]  /*13f40*/  MUFU.EX2 R7, R7 ;  /* 0x0000000700077308 */ /* 0x000e220000000800 */
[----:B------:R-:W-:Y:S01]  /*13f50*/  FADD.FTZ R12, R52, R21 ;  /* 0x00000015340c7221 */ /* 0x000fe20000010000 */
[-CC-:B------:R-:W-:Y:S01]  /*13f60*/  FFMA.FTZ R47, R47, R0.reuse, -R13.reuse ;  /* 0x000000002f2f7223 */ /* 0x180fe2000001080d */
[-CC-:B------:R-:W-:Y:S01]  /*13f70*/  FFMA.FTZ R50, R50, R0.reuse, -R13.reuse ;  /* 0x0000000032327223 */ /* 0x180fe2000001080d */
[-CC-:B------:R-:W-:Y:S01]  /*13f80*/  FFMA.FTZ R51, R51, R0.reuse, -R13.reuse ;  /* 0x0000000033337223 */ /* 0x180fe2000001080d */
[----:B------:R-:W-:Y:S01]  /*13f90*/  FADD.FTZ R21, R53, R12 ;  /* 0x0000000c35157221 */ /* 0x000fe20000010000 */
[-CC-:B------:R-:W-:Y:S01]  /*13fa0*/  FFMA.FTZ R54, R54, R0.reuse, -R13.reuse ;  /* 0x0000000036367223 */ /* 0x180fe2000001080d */
[-C--:B------:R-:W-:Y:S01]  /*13fb0*/  FFMA.FTZ R55, R55, R0.reuse, -R13 ;  /* 0x0000000037377223 */ /* 0x080fe2000001080d */
[----:B------:R-:W1:Y:S01]  /*13fc0*/  MUFU.EX2 R27, R27 ;  /* 0x0000001b001b7308 */ /* 0x000e620000000800 */
[----:B------:R-:W-:Y:S01]  /*13fd0*/  FADD.FTZ R12, R56, R21 ;  /* 0x00000015380c7221 */ /* 0x000fe20000010000 */
[-CC-:B------:R-:W-:Y:S01]  /*13fe0*/  FFMA.FTZ R58, R58, R0.reuse, -R13.reuse ;  /* 0x000000003a3a7223 */ /* 0x180fe2000001080d */
[-CC-:B------:R-:W-:Y:S01]  /*13ff0*/  FFMA.FTZ R59, R59, R0.reuse, -R13.reuse ;  /* 0x000000003b3b7223 */ /* 0x180fe2000001080d */
[-CC-:B------:R-:W-:Y:S01]  /*14000*/  FFMA.FTZ R62, R62, R0.reuse, -R13.reuse ;  /* 0x000000003e3e7223 */ /* 0x180fe2000001080d */
[----:B------:R-:W-:Y:S01]  /*14010*/  FADD.FTZ R21, R57, R12 ;  /* 0x0000000c39157221 */ /* 0x000fe20000010000 */
[-CC-:B------:R-:W-:Y:S01]  /*14020*/  FFMA.FTZ R63, R63, R0.reuse, -R13.reuse ;  /* 0x000000003f3f7223 */ /* 0x180fe2000001080d */
[-C--:B------:R-:W-:Y:S01]  /*14030*/  FFMA.FTZ R66, R66, R0.reuse, -R13 ;  /* 0x0000000042427223 */ /* 0x080fe2000001080d */
[----:B------:R-:W3:Y:S01]  /*14040*/  MUFU.EX2 R30, R30 ;  /* 0x0000001e001e7308 */ /* 0x000ee20000000800 */
[----:B0-----:R-:W-:Y:S01]  /*14050*/  FFMA.FTZ R6, R7, R5, R26 ;  /* 0x0000000507067223 */ /* 0x001fe2000001001a */
        /* <DEDUP_REMOVED lines=11> */
[-CC-:B------:R-:W-:Y:S01]  /*14110*/  FFMA.FTZ R79, R79, R0.reuse, -R13.reuse ;  /* 0x000000004f4f7223 */ /* 0x180fe2000001080d */
[----:B------:R-:W-:Y:S01]  /*14120*/  FADD.FTZ R21, R65, R12 ;  /* 0x0000000c41157221 */ /* 0x000fe20000010000 */
[-C--:B------:R-:W-:Y:S01]  /*14130*/  FFMA.FTZ R82, R82, R0.reuse, -R13 ;  /* 0x0000000052527223 */ /* 0x080fe2000001080d */
[----:B------:R-:W1:Y:S01]  /*14140*/  MUFU.EX2 R34, R34 ;  /* 0x0000002200227308 */ /* 0x000e620000000800 */
[----:B---3--:R-:W-:Y:S01]  /*14150*/  FADD.FTZ R6, R30, R5 ;  /* 0x000000051e067221 */ /* 0x008fe20000010000 */
[-CC-:B------:R-:W-:Y:S01]  /*14160*/  FFMA.FTZ R83, R83, R0.reuse, -R13.reuse ;  /* 0x0000000053537223 */ /* 0x180fe2000001080d */
[-CC-:B------:R-:W-:Y:S01]  /*14170*/  FFMA.FTZ R86, R86, R0.reuse, -R13.reuse ;  /* 0x0000000056567223 */ /* 0x180fe2000001080d */
[----:B------:R-:W-:Y:S01]  /*14180*/  FFMA.FTZ R13, R87, R0, -R13 ;  /* 0x00000000570d7223 */ /* 0x000fe2000001080d */
[-C--:B------:R-:W-:Y:S01]  /*14190*/  FMUL.FTZ R90, R90, R7.reuse ;  /* 0x000000075a5a7220 */ /* 0x080fe20000410000 */
[-C--:B------:R-:W-:Y:S01]  /*141a0*/  FMUL.FTZ R91, R91, R7.reuse ;  /* 0x000000075b5b7220 */ /* 0x080fe20000410000 */
[-C--:B------:R-:W-:Y:S01]  /*141b0*/  FMUL.FTZ R94, R94, R7.reuse ;  /* 0x000000075e5e7220 */ /* 0x080fe20000410000 */
[----:B------:R-:W3:Y:S01]  /*141c0*/  MUFU.EX2 R35, R35 ;  /* 0x0000002300237308 */ /* 0x000ee20000000800 */
[----:B0-----:R-:W-:Y:S01]  /*141d0*/  FADD.FTZ R5, R31, R6 ;  /* 0x000000061f057221 */ /* 0x001fe20000010000 */
[-C--:B------:R-:W-:Y:S01]  /*141e0*/  FMUL.FTZ R95, R95, R7.reuse ;  /* 0x000000075f5f7220 */ /* 0x080fe20000410000 */
[-C--:B------:R-:W-:Y:S01]  /*141f0*/  FMUL.FTZ R98, R98, R7.reuse ;  /* 0x0000000762627220 */ /* 0x080fe20000410000 */
[-C--:B------:R-:W-:Y:S01]  /*14200*/  FMUL.FTZ R99, R99, R7.reuse ;  /* 0x0000000763637220 */ /* 0x080fe20000410000 */
[-C--:B------:R-:W-:Y:S01]  /*14210*/  FMUL.FTZ R102, R102, R7.reuse ;  /* 0x0000000766667220 */ /* 0x080fe20000410000 */
[-C--:B------:R-:W-:Y:S01]  /*14220*/  FMUL.FTZ R103, R103, R7.reuse ;  /* 0x0000000767677220 */ /* 0x080fe20000410000 */
        /* <DEDUP_REMOVED lines=8> */
[-C--:B------:R-:W-:Y:S01]  /*142b0*/  FMUL.FTZ R118, R118, R7.reuse ;  /* 0x0000000776767220 */ /* 0x080fe20000410000 */
[----:B------:R-:W1:Y:S01]  /*142c0*/  MUFU.EX2 R39, R39 ;  /* 0x0000002700277308 */ /* 0x000e620000000800 */
[----:B---3--:R-:W-:Y:S01]  /*142d0*/  FADD.FTZ R5, R35, R6 ;  /* 0x0000000623057221 */ /* 0x008fe20000010000 */
[----:B------:R-:W-:Y:S01]  /*142e0*/  FMUL.FTZ R119, R119, R7 ;  /* 0x0000000777777220 */ /* 0x000fe20000410000 */
[----:B------:R-:W-:Y:S01]  /*142f0*/  F2FP.F16.F32.PACK_AB R128, R65, R64 ;  /* 0x000000404180723e */ /* 0x000fe200000000ff */
[----:B------:R-:W-:Y:S01]  /*14300*/  IMAD.MOV.U32 R7, RZ, RZ, R2 ;  /* 0x000000ffff077224 */ /* 0x000fe200078e0002 */
[----:B------:R-:W-:-:S02]  /*14310*/  F2FP.F16.F32.PACK_AB R149, R27, R26 ;  /* 0x0000001a1b95723e */ /* 0x000fc400000000ff */
[----:B------:R-:W-:Y:S01]  /*14320*/  F2FP.F16.F32.PACK_AB R151, R31, R30 ;  /* 0x0000001e1f97723e */ /* 0x000fe200000000ff */
[----:B------:R-:W3:Y:S01]  /*14330*/  MUFU.EX2 R42, R42 ;  /* 0x0000002a002a7308 */ /* 0x000ee20000000800 */
[----:B0-----:R-:W-:Y:S01]  /*14340*/  FADD.FTZ R6, R38, R5 ;  /* 0x0000000526067221 */ /* 0x001fe20000010000 */
[----:B------:R-:W-:-:S06]  /*14350*/  F2FP.F16.F32.PACK_AB R145, R35, R34 ;  /* 0x000000222391723e */ /* 0x000fcc00000000ff */
[----:B------:R-:W0:Y:S01]  /*14360*/  MUFU.EX2 R43, R43 ;  /* 0x0000002b002b7308 */ /* 0x000e220000000800 */
[C---:B-1----:R-:W-:Y:S01]  /*14370*/  FADD.FTZ R5, R39.reuse, R6 ;  /* 0x0000000627057221 */ /* 0x042fe20000010000 */
[----:B------:R-:W-:-:S06]  /*14380*/  F2FP.F16.F32.PACK_AB R147, R39, R38 ;  /* 0x000000262793723e */ /* 0x000fcc00000000ff */
[----:B------:R-:W1:Y:S01]  /*14390*/  MUFU.EX2 R46, R46 ;  /* 0x0000002e002e7308 */ /* 0x000e620000000800 */
[----:B---3--:R-:W-:-:S07]  /*143a0*/  FADD.FTZ R6, R42, R5 ;  /* 0x000000052a067221 */ /* 0x008fce0000010000 */
[----:B------:R-:W3:Y:S01]  /*143b0*/  MUFU.EX2 R68, R68 ;  /* 0x0000004400447308 */ /* 0x000ee20000000800 */
[C---:B0-----:R-:W-:Y:S01]  /*143c0*/  FADD.FTZ R5, R43.reuse, R6 ;  /* 0x000000062b057221 */ /* 0x041fe20000010000 */
[----:B------:R-:W-:Y:S02]  /*143d0*/  F2FP.F16.F32.PACK_AB R141, R43, R42 ;  /* 0x0000002a2b8d723e */ /* 0x000fe400000000ff */
[C---:B--2---:R-:W-:Y:S01]  /*143e0*/  ISETP.GT.AND P2, PT, R4.reuse, R20, PT ;  /* 0x000000140400720c */ /* 0x044fe20003f44270 */
[----:B------:R-:W-:-:S03]  /*143f0*/  VIADD R4, R4, 0xffffffff ;  /* 0xffffffff04047836 */ /* 0x000fc60000000000 */
[----:B------:R-:W0:Y:S01]  /*14400*/  MUFU.EX2 R47, R47 ;  /* 0x0000002f002f7308 */ /* 0x000e220000000800 */
[----:B-1----:R-:W-:-:S07]  /*14410*/  FADD.FTZ R6, R46, R5 ;  /* 0x000000052e067221 */ /* 0x002fce0000010000 */
[----:B------:R-:W1:Y:S01]  /*14420*/  MUFU.EX2 R69, R69 ;  /* 0x0000004500457308 */ /* 0x000e620000000800 */
[----:B---3--:R-:W-:-:S07]  /*14430*/  FADD.FTZ R12, R68, R21 ;  /* 0x00000015440c7221 */ /* 0x008fce0000010000 */
        /* <DEDUP_REMOVED lines=60> */
[----:B------:R-:W-:Y:S01]  /*14800*/  F2FP.F16.F32.PACK_AB R125, R75, R74 ;  /* 0x0000004a4b7d723e */ /* 0x000fe200000000ff */
[----:B------:R-:W-:-:S05]  /*14810*/  IMAD.MOV.U32 R12, RZ, RZ, R3 ;  /* 0x000000ffff0c7224 */ /* 0x000fca00078e0003 */
        /* <DEDUP_REMOVED lines=9> */
[----:B------:R-:W-:Y:S01]  /*148b0*/  F2FP.F16.F32.PACK_AB R121, R83, R82 ;  /* 0x000000525379723e */ /* 0x000fe200000000ff */
[----:B------:R-:W-:Y:S02]  /*148c0*/  IMAD.MOV.U32 R8, RZ, RZ, R153 ;  /* 0x000000ffff087224 */ /* 0x000fe400078e0099 */
[----:B-1----:R-:W-:-:S04]  /*148d0*/  FADD.FTZ R5, R86, R5 ;  /* 0x0000000556057221 */ /* 0x002fc80000010000 */
[C---:B--2---:R-:W-:Y:S01]  /*148e0*/  FADD.FTZ R5, R13.reuse, R5 ;  /* 0x000000050d057221 */ /* 0x044fe20000010000 */
[----:B------:R-:W-:Y:S01]  /*148f0*/  F2FP.F16.F32.PACK_AB R123, R13, R86 ;  /* 0x000000560d7b723e */ /* 0x000fe200000000ff */
[----:B------:R-:W-:Y:S01]  /*14900*/  IMAD.MOV.U32 R13, RZ, RZ, R17 ;  /* 0x000000ffff0d7224 */ /* 0x000fe200078e0011 */
[----:B------:R-:W-:Y:S06]  /*14910*/  @P2 BRA `(.L_x_1520) ;  /* 0xffffffd000242947 */ /* 0x000fec000383ffff */
.L_x_1502:
[----:B------:R-:W-:Y:S05]  /*14920*/  WARPSYNC.ALL ;  /* 0x0000000000007948 */ /* 0x000fea0003800000 */
[----:B------:R-:W-:Y:S06]  /*14930*/  BAR.ARV 0x8, 0x200 ;  /* 0x0208000000007b1d */ /* 0x000fec0000002000 */
[----:B------:R-:W-:Y:S05]  /*14940*/  @!P0 BRA `(.L_x_1521) ;  /* 0x0000000000048947 */ /* 0x000fea0003800000 */
[----:B------:R-:W-:Y:S01]  /*14950*/  BPT.TRAP 0x1 ;  /* 0x000000040000795c */ /* 0x000fe20000300000 */
.L_x_1521:
[----:B------:R-:W-:Y:S01]  /*14960*/  IMAD R11, R17, 0x8, R16 ;  /* 0x00000008110b7824 */ /* 0x000fe200078e0210 */
[----:B------:R-:W-:-:S04]  /*14970*/  SHF.L.U32 R4, R153, 0x1f, RZ ;  /* 0x0000001f99047819 */ /* 0x000fc800000006ff */
[----:B------:R0:W1:Y:S01]  /*14980*/  SYNCS.PHASECHK.TRANS64.TRYWAIT P2, [R11+URZ+0x16850], R4 ;  /* 0x016850040b0075a7 */ /* 0x000062000804017f */
[----:B------:R-:W-:Y:S05]  /*14990*/  @!P0 BRA `(.L_x_1522) ;  /* 0x0000000000048947 */ /* 0x000fea0003800000 */
[----:B------:R-:W-:Y:S01]  /*149a0*/  BPT.TRAP 0x1 ;  /* 0x000000040000795c */ /* 0x000fe20000300000 */
.L_x_1522:
[----:B------:R-:W-:-:S05]  /*149b0*/  VIADD R16, R16, 0x400 ;  /* 0x0000040010107836 */ /* 0x000fca0000000000 */
[----:B------:R-:W-:-:S04]  /*149c0*/  SHF.R.U32.HI R16, RZ, 0x4, R16 ;  /* 0x00000004ff107819 */ /* 0x000fc80000011610 */
[----:B------:R-:W-:Y:S01]  /*149d0*/  LOP3.LUT R16, R16, 0x3fff, RZ, 0xc0, !PT ;  /* 0x00003fff10107812 */ /* 0x000fe200078ec0ff */
[----:B-1----:R-:W-:Y:S06]  /*149e0*/  @P2 BRA `(.L_x_1523) ;  /* 0x0000000000082947 */ /* 0x002fec0003800000 */
[----:B------:R-:W1:Y:S02]  /*149f0*/  SYNCS.PHASECHK.TRANS64.TRYWAIT P0, [R11+URZ+0x16850], R4 ;  /* 0x016850040b0075a7 */ /* 0x000e64000800017f */
[----:B-1----:R-:W-:Y:S05]  /*14a00*/  @!P0 BRA `(.L_x_1524) ;  /* 0x000000b400708947 */ /* 0x002fea0003800000 */
.L_x_1523:
[----:B------:R-:W-:Y:S01]  /*14a10*/  IMAD R8, R17, 0x400, R16 ;  /* 0x0000040011087824 */ /* 0x000fe200078e0210 */
[----:B------:R-:W2:Y:S01]  /*14a20*/  LDL.LU R14, [R1+0x58] ;  /* 0x00005800010e7983 */ /* 0x000ea20000300800 */
[----:B------:R-:W-:Y:S01]  /*14a30*/  IMAD.MOV.U32 R9, RZ, RZ, 0x40000040 ;  /* 0x40000040ff097424 */ /* 0x000fe200078e00ff */
[----:B------:R-:W-:Y:S05]  /*14a40*/  WARPSYNC.ALL ;  /* 0x0000000000007948 */ /* 0x000fea0003800000 */
[C---:B------:R-:W-:Y:S01]  /*14a50*/  R2UR UR6, R8.reuse ;  /* 0x00000000080672ca */ /* 0x040fe200000e0000 */
[----:B------:R-:W-:Y:S01]  /*14a60*/  WARPGROUP.ARRIVE ;  /* 0x00000000000079c5 */ /* 0x000fe20000000000 */
[----:B------:R-:W-:Y:S01]  /*14a70*/  R2UR UR7, R9 ;  /* 0x00000000090772ca */ /* 0x000fe200000e0000 */
[----:B------:R-:W-:Y:S01]  /*14a80*/  VIADD R12, R8, 0x80 ;  /* 0x00000080080c7836 */ /* 0x000fe20000000000 */
[----:B------:R-:W3:Y:S01]  /*14a90*/  SHFL.BFLY PT, R7, R6, 0x2, 0x1f ;  /* 0x0c401f0006077f89 */ /* 0x000ee200000e0000 */
[----:B------:R-:W-:-:S02]  /*14aa0*/  IMAD.MOV.U32 R13, RZ, RZ, 0x40000040 ;  /* 0x40000040ff0d7424 */ /* 0x000fc400078e00ff */
[----:B------:R-:W-:Y:S01]  /*14ab0*/  IMAD.MOV.U32 R9, RZ, RZ, 0x40000040 ;  /* 0x40000040ff097424 */ /* 0x000fe200078e00ff */
[----:B01----:R-:W0:Y:S01]  /*14ac0*/  SHFL.BFLY PT, R4, R5, 0x2, 0x1f ;  /* 0x0c401f0005047f89 */ /* 0x003e2200000e0000 */
[----:B------:R-:W-:Y:S02]  /*14ad0*/  VIADD R17, R17, 0x1 ;  /* 0x0000000111117836 */ /* 0x000fe40000000000 */
[----:B------:R-:W-:Y:S02]  /*14ae0*/  IMAD.MOV.U32 R26, RZ, RZ, -0x800000 ;  /* 0xff800000ff1a7424 */ /* 0x000fe400078e00ff */
[----:B------:R-:W-:Y:S01]  /*14af0*/  IMAD.MOV.U32 R27, RZ, RZ, -0x800000 ;  /* 0xff800000ff1b7424 */ /* 0x000fe200078e00ff */
[----:B------:R-:W-:Y:S01]  /*14b00*/  ISETP.NE.AND P2, PT, R17, 0x2, PT ;  /* 0x000000021100780c */ /* 0x000fe20003f45270 */
[----:B------:R-:W-:Y:S01]  /*14b10*/  HGMMA.64x64x16.F32 R88, R148, gdesc[UR4].tnspB, R88, gsb0 ;  /* 0x40e0000494587df0 */ /* 0x000fe20008000858 */
[----:B------:R-:W-:Y:S01]  /*14b20*/  R2UR UR6, R12 ;  /* 0x000000000c0672ca */ /* 0x000fe200000e0000 */
[----:B------:R-:W-:Y:S01]  /*14b30*/  VIADD R12, R8, 0x100 ;  /* 0x00000100080c7836 */ /* 0x000fe20000000000 */
[----:B------:R-:W-:Y:S01]  /*14b40*/  R2UR UR7, R13 ;  /* 0x000000000d0772ca */ /* 0x000fe200000e0000 */
[----:B------:R-:W-:Y:S01]  /*14b50*/  IMAD.MOV.U32 R13, RZ, RZ, 0x40000040 ;  /* 0x40000040ff0d7424 */ /* 0x000fe200078e00ff */
[----:B------:R-:W-:Y:S01]  /*14b60*/  SEL R17, R17, RZ, P2 ;  /* 0x000000ff11117207 */ /* 0x000fe20001000000 */
[----:B---3--:R-:W-:Y:S01]  /*14b70*/  FADD.FTZ R7, R7, R6 ;  /* 0x0000000607077221 */ /* 0x008fe20000010000 */
[----:B------:R-:W-:-:S04]  /*14b80*/  SEL R6, RZ, 0x1, P2 ;  /* 0x00000001ff067807 */ /* 0x000fc80001000000 */
[----:B------:R-:W-:Y:S01]  /*14b90*/  LOP3.LUT R153, R153, R6, RZ, 0x3c, !PT ;  /* 0x0000000699997212 */ /* 0x000fe200078e3cff */
[----:B------:R-:W-:Y:S02]  /*14ba0*/  WARPGROUP.DEPBAR.LE gsb0, 0x0 ;  /* 0x00008000000079c5 */ /* 0x000fe40000010000 */
        /* <DEDUP_REMOVED lines=19> */
[----:B------:R-:W-:Y:S02]  /*14ce0*/  IMAD.MOV.U32 R13, RZ, RZ, 0x40000040 ;  /* 0x40000040ff0d7424 */ /* 0x000fe400078e00ff */
[----:B--2---:R-:W-:-:S05]  /*14cf0*/  VIADD R14, R14, 0x1 ;  /* 0x000000010e0e7836 */ /* 0x004fca0000000000 */
[----:B------:R-:W-:Y:S01]  /*14d00*/  STL [R1+0x58], R14 ;  /* 0x0000580e01007387 */ /* 0x000fe20000100800 */
[----:B------:R-:W-:Y:S02]  /*14d10*/  WARPGROUP.DEPBAR.LE gsb0, 0x0 ;  /* 0x00008000000079c5 */ /* 0x000fe40000010000 */
[----:B------:R-:W-:-:S06]  /*14d20*/  WARPGROUP.ARRIVE ;  /* 0x00000000000079c5 */ /* 0x000fcc0000000000 */
        /* <DEDUP_REMOVED lines=14> */
[----:B------:R-:W-:Y:S01]  /*14e10*/  R2UR UR6, R8 ;  /* 0x00000000080672ca */ /* 0x000fe200000e0000 */
[----:B0-----:R-:W-:Y:S01]  /*14e20*/  FADD.FTZ R8, R4, R5 ;  /* 0x0000000504087221 */ /* 0x001fe20000010000 */
[----:B------:R-:W-:Y:S01]  /*14e30*/  R2UR UR7, R9 ;  /* 0x00000000090772ca */ /* 0x000fe200000e0000 */
[----:B------:R-:W0:Y:S04]  /*14e40*/  SHFL.BFLY PT, R4, R7, 0x1, 0x1f ;  /* 0x0c201f0007047f89 */ /* 0x000e2800000e0000 */
[----:B------:R-:W1:Y:S01]  /*14e50*/  SHFL.BFLY PT, R9, R8, 0x1, 0x1f ;  /* 0x0c201f0008097f89 */ /* 0x000e6200000e0000 */
[----:B0-----:R-:W-:Y:S01]  /*14e60*/  FADD.FTZ R10, R7, R4 ;  /* 0x00000004070a7221 */ /* 0x001fe20000010000 */
[----:B------:R-:W-:-:S02]  /*14e70*/  IMAD.MOV.U32 R4, RZ, RZ, RZ ;  /* 0x000000ffff047224 */ /* 0x000fc400078e00ff */
[----:B------:R-:W-:Y:S02]  /*14e80*/  IMAD.MOV.U32 R7, RZ, RZ, RZ ;  /* 0x000000ffff077224 */ /* 0x000fe400078e00ff */
[----:B-1----:R-:W-:Y:S01]  /*14e90*/  FADD.FTZ R12, R8, R9 ;  /* 0x00000009080c7221 */ /* 0x002fe20000010000 */
[----:B------:R-:W-:Y:S01]  /*14ea0*/  FSETP.NE.FTZ.AND P0, PT, R10, RZ, PT ;  /* 0x000000ff0a00720b */ /* 0x000fe20003f15000 */
[----:B------:R-:W-:-:S03]  /*14eb0*/  @!P1 VIADD R8, R11, 0x16860 ;  /* 0x000168600b089836 */ /* 0x000fc60000000000 */
[----:B------:R-:W-:Y:S02]  /*14ec0*/  FSETP.NE.FTZ.AND P3, PT, R12, RZ, PT ;  /* 0x000000ff0c00720b */ /* 0x000fe40003f75000 */
[----:B------:R-:W-:-:S07]  /*14ed0*/  @!P1 PRMT R8, RZ, 0x654, R8 ;  /* 0x00000654ff089816 */ /* 0x000fce0000000008 */
[----:B------:R-:W0:Y:S01]  /*14ee0*/  @P0 MUFU.LG2 R5, R10 ;  /* 0x0000000a00050308 */ /* 0x000e220000000c00 */
[----:B------:R-:W-:-:S03]  /*14ef0*/  @P0 FMUL.FTZ R6, R0, 0.69314718246459960938 ;  /* 0x3f31721800060820 */ /* 0x000fc60000410000 */
[----:B------:R-:W-:-:S04]  /*14f00*/  @P3 FMUL.FTZ R0, R0, 0.69314718246459960938 ;  /* 0x3f31721800003820 */ /* 0x000fc80000410000 */
[----:B------:R-:W1:Y:S08]  /*14f10*/  @P3 MUFU.LG2 R9, R12 ;  /* 0x0000000c00093308 */ /* 0x000e700000000c00 */
[----:B------:R-:W2:Y:S01]  /*14f20*/  @P0 MUFU.RCP R4, R10 ;  /* 0x0000000a00040308 */ /* 0x000ea20000001000 */
[----:B0-----:R-:W-:-:S04]  /*14f30*/  @P0 FMUL.FTZ R5, R5, 0.69314718246459960938 ;  /* 0x3f31721805050820 */ /* 0x001fc80000410000 */
[----:B------:R-:W-:Y:S01]  /*14f40*/  @P0 FFMA.FTZ R26, R6, R3, R5 ;  /* 0x00000003061a0223 */ /* 0x000fe20000010005 */
[----:B------:R-:W-:Y:S02]  /*14f50*/  PLOP3.LUT P0, PT, PT, PT, PT, 0x8, 0x0 ;  /* 0x000000000000781c */ /* 0x000fe40003f0e170 */
[----:B------:R-:W0:Y:S01]  /*14f60*/  @P3 MUFU.RCP R7, R12 ;  /* 0x0000000c00073308 */ /* 0x000e220000001000 */
[----:B-1----:R-:W-:-:S04]  /*14f70*/  @P3 FMUL.FTZ R9, R9, 0.69314718246459960938 ;  /* 0x3f31721809093820 */ /* 0x002fc80000410000 */
[----:B------:R-:W-:Y:S01]  /*14f80*/  @P3 FFMA.FTZ R27, R0, R2, R9 ;  /* 0x00000002001b3223 */ /* 0x000fe20000010009 */
        /* <DEDUP_REMOVED lines=37> */
.L_x_1417:
[----:B------:R-:W0:Y:S01]  /*151e0*/  S2R R0, SR_TID.X ;  /* 0x0000000000007919 */ /* 0x000e220000002100 */
[----:B------:R-:W-:Y:S05]  /*151f0*/  WARPSYNC.ALL ;  /* 0x0000000000007948 */ /* 0x000fea0003800000 */
[----:B------:R-:W1:Y:S08]  /*15200*/  S2UR UR5, SR_CgaCtaId ;  /* 0x00000000000579c3 */ /* 0x000e700000008800 */
[----:B------:R-:W-:Y:S06]  /*15210*/  BAR.SYNC.DEFER_BLOCKING 0x5, 0x200 ;  /* 0x0148000000007b1d */ /* 0x000fec0000010000 */
[----:B------:R-:W-:Y:S01]  /*15220*/  UMOV UR4, 0x400 ;  /* 0x0000040000047882 */ /* 0x000fe20000000000 */
[----:B------:R-:W-:Y:S01]  /*15230*/  BSSY B0, `(.L_x_1525) ;  /* 0x0000245000007945 */ /* 0x000fe20003800000 */
[----:B-1----:R-:W-:Y:S01]  /*15240*/  ULEA UR4, UR5, UR4, 0x18 ;  /* 0x0000000405047291 */ /* 0x002fe2000f8ec03f */
[----:B0-----:R-:W-:-:S05]  /*15250*/  VIADD R40, R0, 0xffffff80 ;  /* 0xffffff8000287836 */ /* 0x001fca0000000000 */
[----:B------:R-:W-:Y:S01]  /*15260*/  IMAD.U32 R16, RZ, RZ, UR4 ;  /* 0x00000004ff107e24 */ /* 0x000fe2000f8e00ff */
[----:B------:R-:W-:-:S04]  /*15270*/  SHF.R.S32.HI R46, RZ, 0x1f, R40 ;  /* 0x0000001fff2e7819 */ /* 0x000fc80000011428 */
[----:B------:R-:W-:Y:S01]  /*15280*/  LEA.HI R46, R46, R40, RZ, 0x3 ;  /* 0x000000282e2e7211 */ /* 0x000fe200078f18ff */
[----:B------:R0:W1:Y:S03]  /*15290*/  LDS.128 R28, [R16+0x168d0] ;  /* 0x0168d000101c7984 */ /* 0x0000660000000c00 */
[----:B------:R-:W-:-:S05]  /*152a0*/  LOP3.LUT R46, R46, 0xfffffff8, RZ, 0xc0, !PT ;  /* 0xfffffff82e2e7812 */ /* 0x000fca00078ec0ff */
[----:B------:R-:W-:-:S04]  /*152b0*/  IMAD.IADD R46, R40, 0x1, -R46 ;  /* 0x00000001282e7824 */ /* 0x000fc800078e0a2e */
[----:B------:R-:W-:-:S05]  /*152c0*/  IMAD.SHL.U32 R41, R46, 0x8, RZ ;  /* 0x000000082e297824 */ /* 0x000fca00078e00ff */
[----:B------:R-:W-:Y:S01]  /*152d0*/  SHF.R.S32.HI R42, RZ, 0x1f, R41 ;  /* 0x0000001fff2a7819 */ /* 0x000fe20000011429 */
[----:B------:R-:W-:Y:S06]  /*152e0*/  BAR.ARV 0x4, 0x200 ;  /* 0x0108000000007b1d */ /* 0x000fec0000002000 */
[----:B0-----:R-:W-:Y:S05]  /*152f0*/  @P0 BRA `(.L_x_1526) ;  /* 0x00000018003c0947 */ /* 0x001fea0003800000 */
[----:B------:R-:W2:Y:S01]  /*15300*/  LDL R0, [R1+0x68] ;  /* 0x0000680001007983 */ /* 0x000ea20000100800 */
[----:B------:R-:W-:-:S03]  /*15310*/  ULDC UR4, c[0x0][0xad4] ;  /* 0x0002b50000047ab9 */ /* 0x000fc60000000800 */
[----:B------:R-:W3:Y:S04]  /*15320*/  LDL.LU R34, [R1+0x4c] ;  /* 0x00004c0001227983 */ /* 0x000ee80000300800 */
[----:B------:R-:W4:Y:S01]  /*15330*/  LDL R39, [R1+0x50] ;  /* 0x0000500001277983 */ /* 0x000f220000100800 */
[----:B------:R-:W0:Y:S01]  /*15340*/  S2R R5, SR_SWINHI ;  /* 0x0000000000057919 */ /* 0x000e220000002f00 */
[----:B-----5:R-:W-:Y:S02]  /*15350*/  MOV R2, R16 ;  /* 0x0000001000027202 */ /* 0x020fe40000000f00 */
[----:B0-----:R-:W-:Y:S02]  /*15360*/  MOV R3, R5 ;  /* 0x0000000500037202 */ /* 0x001fe40000000f00 */
[----:B------:R-:W-:Y:S01]  /*15370*/  F2FP.F16.F32.PACK_AB R14, R25, R24 ;  /* 0x00000018190e723e */ /* 0x000fe200000000ff */
[----:B-1----:R-:W-:-:S02]  /*15380*/  IMAD.MOV.U32 R28, RZ, RZ, RZ ;  /* 0x000000ffff1c7224 */ /* 0x002fc400078e00ff */
[----:B--2---:R-:W-:-:S03]  /*15390*/  IMAD.WIDE R10, R0, 0x2, R2 ;  /* 0x00000002000a7825 */ /* 0x004fc600078e0202 */
[----:B------:R-:W-:-:S05]  /*153a0*/  IADD3 R33, P0, R10, 0x60, RZ ;  /* 0x000000600a217810 */ /* 0x000fca0007f1e0ff */
[----:B------:R-:W-:Y:S01]  /*153b0*/  IMAD.X R5, RZ, RZ, R11, P0 ;  /* 0x000000ffff057224 */ /* 0x000fe200000e060b */
[----:B---3--:R-:W-:-:S04]  /*153c0*/  ISETP.NE.AND P0, PT, R34, RZ, PT ;  /* 0x000000ff2200720c */ /* 0x008fc80003f05270 */
[----:B------:R-:W-:Y:S01]  /*153d0*/  SEL R38, R34, UR4, P0 ;  /* 0x0000000422267c07 */ /* 0x000fe20008000000 */
[----:B------:R-:W-:Y:S05]  /*153e0*/  WARPSYNC.ALL ;  /* 0x0000000000007948 */ /* 0x000fea0003800000 */
[----:B------:R-:W-:Y:S01]  /*153f0*/  BAR.SYNC.DEFER_BLOCKING 0x1, 0x180 ;  /* 0x0046000000007b1d */ /* 0x000fe20000010000 */
[C---:B------:R-:W-:Y:S02]  /*15400*/  IADD3 R15, P1, R10.reuse, 0x40, RZ ;  /* 0x000000400a0f7810 */ /* 0x040fe40007f3e0ff */
[C---:B------:R-:W-:Y:S02]  /*15410*/  IADD3 R13, P2, R10.reuse, 0x20, RZ ;  /* 0x000000200a0d7810 */ /* 0x040fe40007f5e0ff */
[----:B------:R-:W-:Y:S01]  /*15420*/  LOP3.LUT R9, R10, 0x380, RZ, 0xc0, !PT ;  /* 0x000003800a097812 */ /* 0x000fe200078ec0ff */
[----:B------:R-:W-:Y:S01]  /*15430*/  ULDC.64 UR6, c[0x0][0xc08] ;  /* 0x0003020000067ab9 */ /* 0x000fe20000000a00 */
[----:B------:R-:W-:Y:S01]  /*15440*/  LOP3.LUT R4, R15, 0x380, RZ, 0xc0, !PT ;  /* 0x000003800f047812 */ /* 0x000fe200078ec0ff */
[----:B------:R-:W-:Y:S01]  /*15450*/  ULDC.64 UR4, c[0x0][0xc00] ;  /* 0x0003000000047ab9 */ /* 0x000fe20000000a00 */
[----:B------:R-:W-:-:S02]  /*15460*/  LOP3.LUT R0, R13, 0x380, RZ, 0xc0, !PT ;  /* 0x000003800d007812 */ /* 0x000fc400078ec0ff */
[----:B------:R-:W-:Y:S02]  /*15470*/  LOP3.LUT R12, R33, 0x380, RZ, 0xc0, !PT ;  /* 0x00000380210c7812 */ /* 0x000fe400078ec0ff */
[----:B------:R-:W-:Y:S02]  /*15480*/  ISETP.NE.U32.AND P0, PT, RZ, UR6, PT ;  /* 0x00000006ff007c0c */ /* 0x000fe4000bf05070 */
[----:B------:R-:W-:Y:S02]  /*15490*/  SHF.R.U64 R9, R9, 0x3, RZ ;  /* 0x0000000309097819 */ /* 0x000fe400000012ff */
[----:B------:R-:W-:Y:S02]  /*154a0*/  SHF.R.U64 R4, R4, 0x3, RZ ;  /* 0x0000000304047819 */ /* 0x000fe400000012ff */
[----:B------:R-:W-:Y:S02]  /*154b0*/  SHF.R.U64 R0, R0, 0x3, RZ ;  /* 0x0000000300007819 */ /* 0x000fe400000012ff */
[----:B------:R-:W-:-:S02]  /*154c0*/  SHF.R.U64 R12, R12, 0x3, RZ ;  /* 0x000000030c0c7819 */ /* 0x000fc400000012ff */
[----:B------:R-:W-:Y:S02]  /*154d0*/  ISETP.NE.AND.EX P0, PT, RZ, UR7, PT, P0 ;  /* 0x00000007ff007c0c */ /* 0x000fe4000bf05300 */
[----:B------:R-:W-:Y:S01]  /*154e0*/  LOP3.LUT R10, R9, R10, RZ, 0x3c, !PT ;  /* 0x0000000a090a7212 */ /* 0x000fe200078e3cff */
[--C-:B------:R-:W-:Y:S01]  /*154f0*/  IMAD.X R7, RZ, RZ, R11.reuse, P1 ;  /* 0x000000ffff077224 */ /* 0x100fe200008e060b */
[----:B------:R-:W-:Y:S01]  /*15500*/  LOP3.LUT R6, R4, R15, RZ, 0x3c, !PT ;  /* 0x0000000f04067212 */ /* 0x000fe200078e3cff */
[----:B------:R-:W-:Y:S01]  /*15510*/  IMAD.X R9, RZ, RZ, R11, P2 ;  /* 0x000000ffff097224 */ /* 0x000fe200010e060b */
[----:B------:R-:W-:Y:S02]  /*15520*/  LOP3.LUT R8, R0, R13, RZ, 0x3c, !PT ;  /* 0x0000000d00087212 */ /* 0x000fe400078e3cff */
[----:B------:R-:W-:Y:S02]  /*15530*/  LOP3.LUT R4, R12, R33, RZ, 0x3c, !PT ;  /* 0x000000210c047212 */ /* 0x000fe400078e3cff */
[----:B------:R-:W-:Y:S01]  /*15540*/  MOV R10, R10 ;  /* 0x0000000a000a7202 */ /* 0x000fe20000000f00 */
[----:B------:R-:W4:Y:S01]  /*15550*/  LDC.64 R32, c[0x0][0xc00] ;  /* 0x00030000ff207b82 */ /* 0x000f220000000a00 */
[----:B------:R-:W-:-:S02]  /*15560*/  F2FP.F16.F32.PACK_AB R12, R21, R20 ;  /* 0x00000014150c723e */ /* 0x000fc400000000ff */
[----:B------:R-:W-:Y:S02]  /*15570*/  F2FP.F16.F32.PACK_AB R13, R91, R90 ;  /* 0x0000005a5b0d723e */ /* 0x000fe400000000ff */
[----:B------:R-:W-:Y:S02]  /*15580*/  F2FP.F16.F32.PACK_AB R15, R95, R94 ;  /* 0x0000005e5f0f723e */ /* 0x000fe400000000ff */
[----:B------:R-:W-:Y:S01]  /*15590*/  MOV R36, R6 ;  /* 0x0000000600247202 */ /* 0x000fe20000000f00 */
[----:B------:R-:W0:Y:S01]  /*155a0*/  @P0 LDC.64 R34, c[0x0][0xc08] ;  /* 0x00030200ff220b82 */ /* 0x000e220000000a00 */
[----:B------:R-:W-:Y:S01]  /*155b0*/  MOV R0, R4 ;  /* 0x0000000400007202 */ /* 0x000fe20000000f00 */
[----:B------:R1:W-:Y:S01]  /*155c0*/  STSM.16.M88.4 [R10], R12 ;  /* 0x0000000c0a007844 */ /* 0x0003e20000000200 */
[----:B------:R-:W-:Y:S02]  /*155d0*/  MOV R37, R8 ;  /* 0x0000000800257202 */ /* 0x000fe40000000f00 */
[----:B------:R-:W-:-:S02]  /*155e0*/  F2FP.F16.F32.PACK_AB R4, R97, R96 ;  /* 0x000000606104723e */ /* 0x000fc400000000ff */
[----:B------:R-:W-:Y:S02]  /*155f0*/  F2FP.F16.F32.PACK_AB R5, R99, R98 ;  /* 0x000000626305723e */ /* 0x000fe400000000ff */
[----:B------:R-:W-:Y:S02]  /*15600*/  F2FP.F16.F32.PACK_AB R6, R101, R100 ;  /* 0x000000646506723e */ /* 0x000fe400000000ff */
[----:B------:R-:W-:Y:S02]  /*15610*/  F2FP.F16.F32.PACK_AB R7, R103, R102 ;  /* 0x000000666707723e */ /* 0x000fe400000000ff */
[----:B------:R-:W-:Y:S02]  /*15620*/  F2FP.F16.F32.PACK_AB R8, R105, R104 ;  /* 0x000000686908723e */ /* 0x000fe400000000ff */
[----:B------:R-:W-:Y:S02]  /*15630*/  F2FP.F16.F32.PACK_AB R9, R107, R106 ;  /* 0x0000006a6b09723e */ /* 0x000fe400000000ff */
[----:B------:R-:W-:-:S02]  /*15640*/  F2FP.F16.F32.PACK_AB R11, R111, R110 ;  /* 0x0000006e6f0b723e */ /* 0x000fc400000000ff */
[----:B-1----:R-:W-:Y:S02]  /*15650*/  F2FP.F16.F32.PACK_AB R10, R109, R108 ;  /* 0x0000006c6d0a723e */ /* 0x002fe400000000ff */
        /* <DEDUP_REMOVED lines=8> */
[----:B------:R-:W-:-:S04]  /*156e0*/  ISETP.NE.U32.AND P3, PT, RZ, UR4, PT ;  /* 0x00000004ff007c0c */ /* 0x000fc8000bf65070 */
[----:B------:R-:W-:Y:S01]  /*156f0*/  ISETP.NE.AND.EX P3, PT, RZ, UR5, PT, P3 ;  /* 0x00000005ff007c0c */ /* 0x000fe2000bf65330 */
[----:B------:R-:W-:Y:S01]  /*15700*/  ULDC UR6, c[0x0][0xa88] ;  /* 0x0002a20000067ab9 */ /* 0x000fe20000000800 */
[----:B----4-:R-:W-:-:S04]  /*15710*/  IMAD.WIDE R32, R39, 0x4, R32 ;  /* 0x0000000427207825 */ /* 0x010fc800078e0220 */
[----:B------:R-:W-:Y:S01]  /*15720*/  IMAD.U32 R43, RZ, RZ, UR6 ;  /* 0x00000006ff2b7e24 */ /* 0x000fe2000f8e00ff */
[----:B------:R-:W-:Y:S01]  /*15730*/  ISETP.GT.AND P1, PT, R38, 0x1, PT ;  /* 0x000000012600780c */ /* 0x000fe20003f24270 */
[----:B0-----:R-:W-:Y:S01]  /*15740*/  @P0 IMAD.WIDE R4, R39, 0x4, R34 ;  /* 0x0000000427040825 */ /* 0x001fe200078e0222 */
[----:B-1----:R-:W0:Y:S04]  /*15750*/  LDC R0, c[0x0][0xbe8] ;  /* 0x0002fa00ff007b82 */ /* 0x002e280000000800 */
[----:B------:R1:W5:Y:S04]  /*15760*/  @P3 LDG.E R28, desc[UR40][R32.64] ;  /* 0x00000028201c3981 */ /* 0x000368000c1e1900 */
[----:B------:R1:W5:Y:S01]  /*15770*/  @P0 LDG.E R43, desc[UR40][R4.64] ;  /* 0x00000028042b0981 */ /* 0x000362000c1e1900 */
[----:B------:R-:W-:-:S05]  /*15780*/  IMAD.MOV.U32 R34, RZ, RZ, 0x9b8 ;  /* 0x000009b8ff227424 */ /* 0x000fca00078e00ff */
[----:B------:R-:W-:-:S04]  /*15790*/  SEL R34, R34, 0x978, P1 ;  /* 0x0000097822227807 */ /* 0x000fc80000800000 */
[----:B------:R1:W2:Y:S08]  /*157a0*/  LDC.64 R12, c[0x0][R34+0x220] ;  /* 0x00008800220c7b82 */ /* 0x0002b00000000a00 */
[----:B------:R1:W3:Y:S08]  /*157b0*/  LDC.64 R14, c[0x0][R34+0x218] ;  /* 0x00008600220e7b82 */ /* 0x0002f00000000a00 */
[----:B------:R1:W4:Y:S01]  /*157c0*/  LDC.64 R10, c[0x0][R34+0x228] ;  /* 0x00008a00220a7b82 */ /* 0x0003220000000a00 */
[----:B0-----:R-:W-:Y:S01]  /*157d0*/  ISETP.NE.AND P2, PT, R0, 0x1, PT ;  /* 0x000000010000780c */ /* 0x001fe20003f45270 */
[----:B-1----:R-:W-:-:S12]  /*157e0*/  @P0 BRA `(.L_x_1527) ;  /* 0x0000000000100947 */ /* 0x002fd80003800000 */
[----:B------:R-:W-:Y:S05]  /*157f0*/  @!P3 BRA `(.L_x_1527) ;  /* 0x00000000000cb947 */ /* 0x000fea0003800000 */
[----:B------:R-:W2:Y:S04]  /*15800*/  LDG.E R4, desc[UR40][R32.64] ;  /* 0x0000002820047981 */ /* 0x000ea8000c1e1900 */
[----:B-----5:R-:W2:Y:S02]  /*15810*/  LDG.E R43, desc[UR40][R32.64+0x4] ;  /* 0x00000428202b7981 */ /* 0x020ea4000c1e1900 */
[----:B--2---:R-:W-:-:S07]  /*15820*/  IMAD.IADD R43, R43, 0x1, -R4 ;  /* 0x000000012b2b7824 */ /* 0x004fce00078e0a04 */
.L_x_1527:
[----:B------:R-:W3:Y:S04]  /*15830*/  LDL R48, [R1+0x48] ;  /* 0x0000480001307983 */ /* 0x000ee80000100800 */
[----:B------:R-:W4:Y:S04]  /*15840*/  LDL R33, [R1+0x30] ;  /* 0x0000300001217983 */ /* 0x000f280000100800 */
[----:B------:R-:W4:Y:S04]  /*15850*/  LDL R50, [R1+0x20] ;  /* 0x0000200001327983 */ /* 0x000f280000100800 */
[----:B------:R-:W4:Y:S01]  /*15860*/  LDL R47, [R1+0x5c] ;  /* 0x00005c00012f7983 */ /* 0x000f220000100800 */
[----:B------:R0:W1:Y:S03]  /*15870*/  LDC.64 R4, c[0x0][R34+0x210] ;  /* 0x0000840022047b82 */ /* 0x0000660000000a00 */
[----:B------:R-:W4:Y:S01]  /*15880*/  LDL R38, [R1+0x64] ;  /* 0x0000640001267983 */ /* 0x000f220000100800 */
[----:B------:R-:W-:-:S04]  /*15890*/  ISETP.NE.U32.AND P0, PT, RZ, UR4, PT ;  /* 0x00000004ff007c0c */ /* 0x000fc8000bf05070 */
[----:B------:R-:W1:Y:S01]  /*158a0*/  @P2 LDC R32, c[0x0][0xbec] ;  /* 0x0002fb00ff202b82 */ /* 0x000e620000000800 */
[----:B------:R-:W-:Y:S02]  /*158b0*/  ISETP.NE.AND.EX P0, PT, RZ, UR5, PT, P0 ;  /* 0x00000005ff007c0c */ /* 0x000fe4000bf05300 */
[----:B------:R-:W-:Y:S02]  /*158c0*/  SHF.R.S32.HI R9, RZ, 0x1f, R39 ;  /* 0x0000001fff097819 */ /* 0x000fe40000011427 */
[----:B------:R-:W-:-:S03]  /*158d0*/  SEL R8, R39, RZ, !P0 ;  /* 0x000000ff27087207 */ /* 0x000fc60004000000 */
[----:B------:R-:W1:Y:S01]  /*158e0*/  @P2 LDC R37, c[0x0][0xbf0] ;  /* 0x0002fc00ff252b82 */ /* 0x000e620000000800 */
[----:B------:R-:W-:Y:S01]  /*158f0*/  SEL R9, R9, RZ, !P0 ;  /* 0x000000ff09097207 */ /* 0x000fe20004000000 */
[----:B--2---:R-:W-:-:S06]  /*15900*/  IMAD R13, R13, R8, RZ ;  /* 0x000000080d0d7224 */ /* 0x004fcc00078e02ff */
[----:B------:R-:W2:Y:S01]  /*15910*/  LDC.64 R6, c[0x0][0xba8] ;  /* 0x0002ea00ff067b82 */ /* 0x000ea20000000a00 */
[----:B0-----:R-:W0:Y:S01]  /*15920*/  S2R R34, SR_TID.X ;  /* 0x0000000000227919 */ /* 0x001e220000002100 */
[C---:B------:R-:W-:Y:S02]  /*15930*/  IMAD R35, R12.reuse, R9, R13 ;  /* 0x000000090c237224 */ /* 0x040fe400078e020d */
[----:B------:R-:W-:-:S04]  /*15940*/  IMAD.WIDE.U32 R12, R12, R8, RZ ;  /* 0x000000080c0c7225 */ /* 0x000fc800078e00ff */
[----:B------:R-:W-:Y:S01]  /*15950*/  IMAD.IADD R35, R13, 0x1, R35 ;  /* 0x000000010d237824 */ /* 0x000fe200078e0223 */
[----:B--2---:R-:W2:Y:S08]  /*15960*/  @!P1 LDC R6, c[0x0][0xb50] ;  /* 0x0002d400ff069b82 */ /* 0x004eb00000000800 */
[----:B------:R-:W2:Y:S01]  /*15970*/  @!P1 LDC R7, c[0x0][0xb54] ;  /* 0x0002d500ff079b82 */ /* 0x000ea20000000800 */
[----:B0-----:R-:W-:-:S05]  /*15980*/  VIADD R44, R34, 0xffffff80 ;  /* 0xffffff80222c7836 */ /* 0x001fca0000000000 */
[----:B------:R-:W-:-:S04]  /*15990*/  SHF.R.S32.HI R34, RZ, 0x1f, R44 ;  /* 0x0000001fff227819 */ /* 0x000fc8000001142c */
[----:B------:R-:W-:-:S04]  /*159a0*/  LEA.HI R34, R34, R44, RZ, 0x7 ;  /* 0x0000002c22227211 */ /* 0x000fc800078f38ff */
[----:B------:R-:W-:Y:S01]  /*159b0*/  LOP3.LUT R34, R34, 0xffffff80, RZ, 0xc0, !PT ;  /* 0xffffff8022227812 */ /* 0x000fe200078ec0ff */
[----:B-----5:R-:W-:-:S04]  /*159c0*/  IMAD R43, R43, R0, RZ ;  /* 0x000000002b2b7224 */ /* 0x020fc800078e02ff */
[----:B------:R-:W-:Y:S02]  /*159d0*/  IMAD.IADD R34, R44, 0x1, -R34 ;  /* 0x000000012c227824 */ /* 0x000fe400078e0a22 */
[-C--:B---3--:R-:W-:Y:S02]  /*159e0*/  IMAD R9, R15, R48.reuse, RZ ;  /* 0x000000300f097224 */ /* 0x088fe400078e02ff */
[----:B------:R-:W-:-:S04]  /*159f0*/  IMAD.WIDE.U32 R14, R14, R48, RZ ;  /* 0x000000300e0e7225 */ /* 0x000fc800078e00ff */
[----:B----4-:R-:W-:Y:S01]  /*15a00*/  IMAD.IADD R39, R33, 0x1, R50 ;  /* 0x0000000121277824 */ /* 0x010fe200078e0232 */
[----:B------:R-:W-:-:S03]  /*15a10*/  IADD3 R14, P0, P3, R12, R14, R28 ;  /* 0x0000000e0c0e7210 */ /* 0x000fc60007b1e01c */
[----:B-1----:R-:W-:Y:S01]  /*15a20*/  @P2 IMAD.HI.U32 R12, R39, R32, RZ ;  /* 0x00000020270c2227 */ /* 0x002fe200078e00ff */
[----:B------:R-:W-:-:S03]  /*15a30*/  SEL R33, R47, RZ, P1 ;  /* 0x000000ff2f217207 */ /* 0x000fc60000800000 */
[----:B------:R-:W-:Y:S01]  /*15a40*/  IMAD.MOV.U32 R13, RZ, RZ, R39 ;  /* 0x000000ffff0d7224 */ /* 0x000fe200078e0027 */
[----:B------:R-:W-:Y:S01]  /*15a50*/  @P2 SHF.R.U32.HI R13, RZ, R37, R12 ;  /* 0x00000025ff0d2219 */ /* 0x000fe2000001160c */
[----:B------:R-:W-:Y:S01]  /*15a60*/  IMAD.IADD R36, R15, 0x1, R9 ;  /* 0x000000010f247824 */ /* 0x000fe200078e0209 */
[----:B------:R-:W-:Y:S01]  /*15a70*/  SHF.R.S32.HI R9, RZ, 0x1f, R28 ;  /* 0x0000001fff097819 */ /* 0x000fe2000001141c */
[-C--:B------:R-:W-:Y:S02]  /*15a80*/  IMAD R15, R11, R33.reuse, RZ ;  /* 0x000000210b0f7224 */ /* 0x080fe400078e02ff */
[----:B------:R-:W-:Y:S01]  /*15a90*/  IMAD.WIDE.U32 R10, R10, R33, RZ ;  /* 0x000000210a0a7225 */ /* 0x000fe200078e00ff */
[----:B------:R-:W-:-:S03]  /*15aa0*/  IADD3.X R12, R35, R36, R9, P0, P3 ;  /* 0x00000024230c7210 */ /* 0x000fc600007e6409 */
[----:B------:R-:W-:Y:S01]  /*15ab0*/  IMAD.MOV R33, RZ, RZ, -R13 ;  /* 0x000000ffff217224 */ /* 0x000fe200078e0a0d */
[----:B------:R-:W-:Y:S01]  /*15ac0*/  IADD3 R10, P0, P3, R13, R14, R10 ;  /* 0x0000000e0d0a7210 */ /* 0x000fe20007b1e00a */
[----:B------:R-:W-:Y:S01]  /*15ad0*/  IMAD.IADD R15, R11, 0x1, R15 ;  /* 0x000000010b0f7824 */ /* 0x000fe200078e020f */
[----:B------:R-:W-:Y:S01]  /*15ae0*/  SHF.R.S32.HI R11, RZ, 0x1f, R13 ;  /* 0x0000001fff0b7819 */ /* 0x000fe2000001140d */
[----:B------:R-:W-:-:S03]  /*15af0*/  IMAD R13, R0, R33, R39 ;  /* 0x00000021000d7224 */ /* 0x000fc600078e0227 */
[----:B------:R-:W-:Y:S01]  /*15b00*/  IADD3.X R11, R11, R12, R15, P0, P3 ;  /* 0x0000000c0b0b7210 */ /* 0x000fe200007e640f */
[----:B------:R-:W-:Y:S01]  /*15b10*/  IMAD R5, R5, R13, RZ ;  /* 0x0000000d05057224 */ /* 0x000fe200078e02ff */
[----:B------:R-:W-:-:S05]  /*15b20*/  SHF.R.S32.HI R15, RZ, 0x1f, R13 ;  /* 0x0000001fff0f7819 */ /* 0x000fca000001140d */
[C---:B------:R-:W-:Y:S02]  /*15b30*/  IMAD R15, R4.reuse, R15, R5 ;  /* 0x0000000f040f7224 */ /* 0x040fe400078e0205 */
[----:B------:R-:W-:-:S04]  /*15b40*/  IMAD.WIDE.U32 R4, R4, R13, R10 ;  /* 0x0000000d04047225 */ /* 0x000fc800078e000a */
[----:B------:R-:W-:Y:S01]  /*15b50*/  IMAD.IADD R5, R5, 0x1, R15 ;  /* 0x0000000105057824 */ /* 0x000fe200078e020f */
[----:B--2---:R-:W-:-:S04]  /*15b60*/  LEA R14, P0, R4, R6, 0x2 ;  /* 0x00000006040e7211 */ /* 0x004fc800078010ff */
[----:B------:R-:W-:Y:S01]  /*15b70*/  LEA.HI.X R5, R4, R7, R5, 0x2, P0 ;  /* 0x0000000704057211 */ /* 0x000fe200000f1405 */
[----:B------:R-:W-:Y:S01]  /*15b80*/  SHFL.IDX PT, R10, R14, RZ, 0x1c1f ;  /* 0x001c1fff0e0a7589 */ /* 0x000fe200000e0000 */
[----:B------:R-:W-:-:S03]  /*15b90*/  IMAD.IADD R6, R38, 0x1, R50 ;  /* 0x0000000126067824 */ /* 0x000fc600078e0232 */
[----:B------:R-:W0:Y:S04]  /*15ba0*/  SHFL.IDX PT, R11, R5, RZ, 0x1c1f ;  /* 0x001c1fff050b7589 */ /* 0x000e2800000e0000 */
[----:B------:R-:W-:Y:S04]  /*15bb0*/  SHFL.IDX PT, R12, R14, 0x1, 0x1c1f ;  /* 0x003c1f000e0c7f89 */ /* 0x000fe800000e0000 */
[----:B------:R-:W1:Y:S01]  /*15bc0*/  SHFL.IDX PT, R13, R5, 0x1, 0x1c1f ;  /* 0x003c1f00050d7f89 */ /* 0x000e6200000e0000 */
[----:B------:R-:W-:Y:S01]  /*15bd0*/  LOP3.LUT P0, RZ, R34, 0x3, RZ, 0xc0, !PT ;  /* 0x0000000322ff7812 */ /* 0x000fe2000780c0ff */
[----:B------:R-:W-:-:S03]  /*15be0*/  VIADD R4, R6, 0x8 ;  /* 0x0000000806047836 */ /* 0x000fc60000000000 */
[-C--:B------:R-:W-:Y:S02]  /*15bf0*/  ISETP.GE.OR P3, PT, R6, R43.reuse, P0 ;  /* 0x0000002b0600720c */ /* 0x080fe40000766670 */
[----:B------:R-:W-:-:S11]  /*15c00*/  ISETP.GE.OR P0, PT, R4, R43, P0 ;  /* 0x0000002b0400720c */ /* 0x000fd60000706670 */
[----:B0-----:R0:W-:Y:S04]  /*15c10*/  @!P3 ST.E desc[UR40][R10.64], R26 ;  /* 0x0000001a0a00b985 */ /* 0x0011e8000c101928 */
[----:B-1----:R0:W-:Y:S01]  /*15c20*/  @!P0 ST.E desc[UR40][R12.64], R27 ;  /* 0x0000001b0c008985 */ /* 0x0021e2000c101928 */
[----:B------:R-:W-:Y:S05]  /*15c30*/  @P1 BRA `(.L_x_1528) ;  /* 0x0000000400c01947 */ /* 0x000fea0003800000 */
[----:B------:R-:W-:Y:S01]  /*15c40*/  SHF.R.S32.HI R49, RZ, 0x1f, R40 ;  /* 0x0000001fff317819 */ /* 0x000fe20000011428 */
[----:B0-----:R-:W0:Y:S01]  /*15c50*/  @P2 LDC R13, c[0x0][0xbec] ;  /* 0x0002fb00ff0d2b82 */ /* 0x001e220000000800 */
[----:B------:R-:W-:Y:S02]  /*15c60*/  ULDC.64 UR4, c[0x0][0xaa0] ;  /* 0x0002a80000047ab9 */ /* 0x000fe40000000a00 */
[----:B------:R-:W-:-:S04]  /*15c70*/  LEA.HI R49, R49, R40, RZ, 0x3 ;  /* 0x0000002831317211 */ /* 0x000fc800078f18ff */
[----:B------:R-:W-:Y:S01]  /*15c80*/  SHF.R.S32.HI R49, RZ, 0x3, R49 ;  /* 0x00000003ff317819 */ /* 0x000fe20000011431 */
[----:B------:R-:W1:Y:S04]  /*15c90*/  @P2 LDC R15, c[0x0][0xbf0] ;  /* 0x0002fc00ff0f2b82 */ /* 0x000e680000000800 */
[----:B------:R-:W-:-:S04]  /*15ca0*/  IMAD R5, R49, 0x40, R41 ;  /* 0x0000004031057824 */ /* 0x000fc800078e0229 */
[----:B------:R-:W-:-:S03]  /*15cb0*/  IMAD.WIDE R2, R5, 0x2, R2 ;  /* 0x0000000205027825 */ /* 0x000fc600078e0202 */
[C---:B------:R-:W-:Y:S02]  /*15cc0*/  IADD3 R25, P0, R2.reuse, 0x1800, RZ ;  /* 0x0000180002197810 */ /* 0x040fe40007f1e0ff */
[C---:B------:R-:W-:Y:S02]  /*15cd0*/  IADD3 R33, P1, R2.reuse, 0x3000, RZ ;  /* 0x0000300002217810 */ /* 0x040fe40007f3e0ff */
[C---:B------:R-:W-:Y:S02]  /*15ce0*/  IADD3 R37, P3, R2.reuse, 0x4800, RZ ;  /* 0x0000480002257810 */ /* 0x040fe40007f7e0ff */
[----:B------:R-:W-:Y:S01]  /*15cf0*/  LOP3.LUT R5, R2, 0x380, RZ, 0xc0, !PT ;  /* 0x0000038002057812 */ /* 0x000fe200078ec0ff */
[----:B------:R-:W-:Y:S01]  /*15d00*/  IMAD R9, R9, UR4, RZ ;  /* 0x0000000409097c24 */ /* 0x000fe2000f8e02ff */
[----:B------:R-:W-:Y:S02]  /*15d10*/  LOP3.LUT R24, R25, 0x380, RZ, 0xc0, !PT ;  /* 0x0000038019187812 */ /* 0x000fe400078ec0ff */
[----:B------:R-:W-:-:S02]  /*15d20*/  LOP3.LUT R32, R33, 0x380, RZ, 0xc0, !PT ;  /* 0x0000038021207812 */ /* 0x000fc400078ec0ff */
[----:B------:R-:W-:Y:S02]  /*15d30*/  LOP3.LUT R36, R37, 0x380, RZ, 0xc0, !PT ;  /* 0x0000038025247812 */ /* 0x000fe400078ec0ff */
[----:B------:R-:W-:Y:S01]  /*15d40*/  SHF.R.U64 R5, R5, 0x3, RZ ;  /* 0x0000000305057819 */ /* 0x000fe200000012ff */
[----:B------:R-:W-:Y:S01]  /*15d50*/  IMAD R9, R28, UR5, R9 ;  /* 0x000000051c097c24 */ /* 0x000fe2000f8e0209 */
[----:B------:R-:W-:Y:S01]  /*15d60*/  SHF.R.U64 R24, R24, 0x3, RZ ;  /* 0x0000000318187819 */ /* 0x000fe200000012ff */
[----:B------:R-:W-:Y:S01]  /*15d70*/  IMAD.WIDE.U32 R10, R28, UR4, RZ ;  /* 0x000000041c0a7c25 */ /* 0x000fe2000f8e00ff */
[----:B------:R-:W-:Y:S01]  /*15d80*/  SHF.R.U64 R32, R32, 0x3, RZ ;  /* 0x0000000320207819 */ /* 0x000fe200000012ff */
[----:B------:R-:W-:Y:S01]  /*15d90*/  ULDC.64 UR4, c[0x0][0xae8] ;  /* 0x0002ba0000047ab9 */ /* 0x000fe20000000a00 */
[----:B------:R-:W-:Y:S02]  /*15da0*/  SHF.R.U64 R36, R36, 0x3, RZ ;  /* 0x0000000324247819 */ /* 0x000fe400000012ff */
[----:B------:R-:W-:Y:S01]  /*15db0*/  LOP3.LUT R2, R5, R2, RZ, 0x3c, !PT ;  /* 0x0000000205027212 */ /* 0x000fe200078e3cff */
[----:B------:R-:W-:Y:S01]  /*15dc0*/  IMAD.IADD R11, R11, 0x1, R9 ;  /* 0x000000010b0b7824 */ /* 0x000fe200078e0209 */
[----:B------:R-:W-:Y:S01]  /*15dd0*/  LOP3.LUT R24, R24, R25, RZ, 0x3c, !PT ;  /* 0x0000001918187212 */ /* 0x000fe200078e3cff */
[--C-:B------:R-:W-:Y:S01]  /*15de0*/  IMAD.X R25, RZ, RZ, R3.reuse, P0 ;  /* 0x000000ffff197224 */ /* 0x100fe200000e0603 */
[----:B------:R-:W-:Y:S01]  /*15df0*/  LOP3.LUT R32, R32, R33, RZ, 0x3c, !PT ;  /* 0x0000002120207212 */ /* 0x000fe200078e3cff */
[--C-:B------:R-:W-:Y:S01]  /*15e00*/  IMAD.X R33, RZ, RZ, R3.reuse, P1 ;  /* 0x000000ffff217224 */ /* 0x100fe200008e0603 */
[----:B------:R-:W-:Y:S01]  /*15e10*/  LOP3.LUT R36, R36, R37, RZ, 0x3c, !PT ;  /* 0x0000002524247212 */ /* 0x000fe200078e3cff */
[----:B------:R-:W-:Y:S01]  /*15e20*/  IMAD.X R37, RZ, RZ, R3, P3 ;  /* 0x000000ffff257224 */ /* 0x000fe200018e0603 */
[----:B------:R2:W5:Y:S01]  /*15e30*/  LD.E.128 R4, desc[UR40][R2.64] ;  /* 0x0000002802047980 */ /* 0x000562000c101d00 */
[----:B------:R-:W-:-:S03]  /*15e40*/  IMAD R9, R46, 0x30, R49 ;  /* 0x000000302e097824 */ /* 0x000fc600078e0231 */
[----:B------:R-:W5:Y:S01]  /*15e50*/  LD.E.128 R24, desc[UR40][R24.64] ;  /* 0x0000002818187980 */ /* 0x000f62000c101d00 */
[----:B------:R-:W-:-:S03]  /*15e60*/  IMAD.IADD R12, R50, 0x1, R9 ;  /* 0x00000001320c7824 */ /* 0x000fc600078e0209 */
[----:B------:R-:W5:Y:S01]  /*15e70*/  LD.E.128 R32, desc[UR40][R32.64] ;  /* 0x0000002820207980 */ /* 0x000f62000c101d00 */
[C---:B--2---:R-:W-:Y:S01]  /*15e80*/  IMAD.WIDE.U32 R2, R48.reuse, UR4, R10 ;  /* 0x0000000430027c25 */ /* 0x044fe2000f8e000a */
[----:B------:R-:W-:Y:S02]  /*15e90*/  SHF.R.S32.HI R10, RZ, 0x1f, R8 ;  /* 0x0000001fff0a7819 */ /* 0x000fe40000011408 */
[----:B------:R-:W5:Y:S01]  /*15ea0*/  LD.E.128 R36, desc[UR40][R36.64] ;  /* 0x0000002824247980 */ /* 0x000f62000c101d00 */
[----:B------:R-:W-:Y:S01]  /*15eb0*/  IMAD R3, R48, UR5, R3 ;  /* 0x0000000530037c24 */ /* 0x000fe2000f8e0203 */
[----:B------:R-:W-:Y:S01]  /*15ec0*/  ULDC.64 UR4, c[0x0][0xaf0] ;  /* 0x0002bc0000047ab9 */ /* 0x000fe20000000a00 */
[----:B------:R-:W-:Y:S01]  /*15ed0*/  @!PT LDS RZ, [RZ] ;  /* 0x00000000fffff984 */ /* 0x000fe20000000800 */
[----:B------:R-:W-:Y:S01]  /*15ee0*/  @!PT LDS RZ, [RZ] ;  /* 0x00000000fffff984 */ /* 0x000fe20000000800 */
[----:B------:R-:W-:Y:S01]  /*15ef0*/  @!PT LDS RZ, [RZ] ;  /* 0x00000000fffff984 */ /* 0x000fe20000000800 */
[----:B------:R-:W-:Y:S01]  /*15f00*/  @!PT LDS RZ, [RZ] ;  /* 0x00000000fffff984 */ /* 0x000fe20000000800 */
[----:B------:R2:W-:Y:S06]  /*15f10*/  MEMBAR.ALL.CTA ;  /* 0x0000000000007992 */ /* 0x0005ec0000008000 */
[----:B--2---:R-:W2:Y:S01]  /*15f20*/  FENCE.VIEW.ASYNC.S ;  /* 0x00000000000073c6 */ /* 0x004ea20000000000 */
[----:B------:R-:W-:-:S02]  /*15f30*/  IMAD R9, R10, UR4, RZ ;  /* 0x000000040a097c24 */ /* 0x000fc4000f8e02ff */
[----:B0-----:R-:W-:-:S04]  /*15f40*/  @P2 IMAD.HI.U32 R10, R12, R13, RZ ;  /* 0x0000000d0c0a2227 */ /* 0x001fc800078e00ff */
[----:B------:R-:W-:Y:S01]  /*15f50*/  IMAD.MOV.U32 R11, RZ, RZ, R12 ;  /* 0x000000ffff0b7224 */ /* 0x000fe200078e000c */
[----:B-1----:R-:W-:Y:S01]  /*15f60*/  @P2 SHF.R.U32.HI R11, RZ, R15, R10 ;  /* 0x0000000fff0b2219 */ /* 0x002fe2000001160a */
[C---:B------:R-:W-:Y:S02]  /*15f70*/  IMAD R13, R8.reuse, UR5, R9 ;  /* 0x00000005080d7c24 */ /* 0x040fe4000f8e0209 */
[----:B------:R-:W-:Y:S01]  /*15f80*/  IMAD.WIDE.U32 R8, R8, UR4, R2 ;  /* 0x0000000408087c25 */ /* 0x000fe2000f8e0002 */
[----:B------:R-:W-:Y:S01]  /*15f90*/  SHF.R.S32.HI R3, RZ, 0x1f, R11 ;  /* 0x0000001fff037819 */ /* 0x000fe2000001140b */
[----:B------:R-:W-:Y:S02]  /*15fa0*/  ULDC.64 UR4, c[0x0][0xae0] ;  /* 0x0002b80000047ab9 */ /* 0x000fe40000000a00 */
[----:B------:R-:W-:Y:S02]  /*15fb0*/  IMAD.IADD R9, R9, 0x1, R13 ;  /* 0x0000000109097824 */ /* 0x000fe400078e020d */
[----:B------:R-:W-:-:S02]  /*15fc0*/  IMAD.MOV R13, RZ, RZ, -R11 ;  /* 0x000000ffff0d7224 */ /* 0x000fc400078e0a0b */
[----:B------:R-:W-:Y:S02]  /*15fd0*/  VIADD R2, R16, 0x16820 ;  /* 0x0001682010027836 */ /* 0x000fe40000000000 */
[----:B------:R-:W-:Y:S02]  /*15fe0*/  IMAD R13, R0, R13, R12 ;  /* 0x0000000d000d7224 */ /* 0x000fe400078e020c */
[----:B------:R-:W-:Y:S01]  /*15ff0*/  IMAD R10, R3, UR4, RZ ;  /* 0x00000004030a7c24 */ /* 0x000fe2000f8e02ff */
[----:B------:R-:W-:Y:S01]  /*16000*/  PRMT R0, RZ, 0x654, R2 ;  /* 0x00000654ff007816 */ /* 0x000fe20000000002 */
[----:B------:R-:W-:-:S03]  /*16010*/  IMAD.WIDE.U32 R2, R11, UR4, R8 ;  /* 0x000000040b027c25 */ /* 0x000fc6000f8e0008 */
[----:B--2---:R0:W-:Y:S01]  /*16020*/  SYNCS.ARRIVE.TRANS64.RED.A1T0 RZ, [R0+URZ], RZ ;  /* 0x000000ff00ff79a7 */ /* 0x0041e2000810043f */
[----:B------:R-:W-:Y:S01]  /*16030*/  IMAD R15, R11, UR5, R10 ;  /* 0x000000050b0f7c24 */ /* 0x000fe2000f8e020a */
[----:B------:R-:W-:-:S03]  /*16040*/  ULDC.64 UR4, c[0x0][0xad8] ;  /* 0x0002b60000047ab9 */ /* 0x000fc60000000a00 */
[----:B------:R-:W-:Y:S01]  /*16050*/  IMAD.IADD R3, R3, 0x1, R15 ;  /* 0x0000000103037824 */ /* 0x000fe200078e020f */
[----:B0-----:R-:W-:Y:S01]  /*16060*/  SHF.R.S32.HI R0, RZ, 0x1f, R13 ;  /* 0x0000001fff007819 */ /* 0x001fe2000001140d */
[----:B------:R-:W-:-:S04]  /*16070*/  IMAD.WIDE.U32 R2, R13, UR4, R2 ;  /* 0x000000040d027c25 */ /* 0x000fc8000f8e0002 */
[----:B------:R-:W-:-:S04]  /*16080*/  IMAD R0, R0, UR4, RZ ;  /* 0x0000000400007c24 */ /* 0x000fc8000f8e02ff */
[----:B------:R-:W-:Y:S01]  /*16090*/  IMAD R13, R13, UR5, R0 ;  /* 0x000000050d0d7c24 */ /* 0x000fe2000f8e0200 */
[----:B------:R-:W-:Y:S02]  /*160a0*/  ULDC.64 UR4, c[0x0][0xa80] ;  /* 0x0002a00000047ab9 */ /* 0x000fe40000000a00 */
[----:B------:R-:W-:Y:S01]  /*160b0*/  LEA R10, P0, R2, UR4, 0x1 ;  /* 0x00000004020a7c11 */ /* 0x000fe2000f8008ff */
[----:B------:R-:W-:Y:S01]  /*160c0*/  IMAD.IADD R3, R3, 0x1, R13 ;  /* 0x0000000103037824 */ /* 0x000fe200078e020d */
[----:B------:R-:W-:-:S04]  /*160d0*/  UMOV UR4, 0xffffffff ;  /* 0xffffffff00047882 */ /* 0x000fc80000000000 */
[----:B------:R-:W-:Y:S01]  /*160e0*/  LEA.HI.X R28, R2, UR5, R3, 0x1, P0 ;  /* 0x00000005021c7c11 */ /* 0x000fe200080f0c03 */
[----:B------:R-:W-:Y:S06]  /*160f0*/  BRA.DIV UR4, `(.L_x_1529) ;  /* 0x0000009e04c87947 */ /* 0x000fec000b800000 */
[----:B------:R-:W0:Y:S01]  /*16100*/  SHFL.IDX PT, R2, R10, RZ, 0x181f ;  /* 0x00181fff0a027589 */ /* 0x000e2200000e0000 */
[----:B------:R-:W-:Y:S01]  /*16110*/  ULDC UR4, c[0x0][0xac8] ;  /* 0x0002b20000047ab9 */ /* 0x000fe20000000800 */
[----:B------:R-:W-:Y:S01]  /*16120*/  IMAD.IADD R40, R49, 0x1, R50 ;  /* 0x0000000131287824 */ /* 0x000fe200078e0232 */
[----:B------:R-:W-:Y:S01]  /*16130*/  ISETP.GE.AND P0, PT, R41, UR4, PT ;  /* 0x0000000429007c0c */ /* 0x000fe2000bf06270 */
[----:B------:R-:W1:Y:S02]  /*16140*/  SHFL.IDX PT, R8, R10, 0x1, 0x181f ;  /* 0x00381f000a087f89 */ /* 0x000e6400000e0000 */
[C---:B------:R-:W-:Y:S01]  /*16150*/  VIADD R12, R40.reuse, 0x30 ;  /* 0x00000030280c7836 */ /* 0x040fe20000000000 */
[CC--:B------:R-:W-:Y:S01]  /*16160*/  ISETP.GE.OR P2, PT, R40.reuse, R43.reuse, P0 ;  /* 0x0000002b2800720c */ /* 0x0c0fe20000746670 */
[----:B------:R-:W2:Y:S01]  /*16170*/  SHFL.IDX PT, R0, R28, RZ, 0x181f ;  /* 0x00181fff1c007589 */ /* 0x000ea200000e0000 */
[----:B------:R-:W-:Y:S02]  /*16180*/  VIADD R20, R40, 0x60 ;  /* 0x0000006028147836 */ /* 0x000fe40000000000 */
[-C--:B------:R-:W-:Y:S01]  /*16190*/  ISETP.GE.OR P3, PT, R12, R43.reuse, P0 ;  /* 0x0000002b0c00720c */ /* 0x080fe20000766670 */
[----:B------:R-:W3:Y:S02]  /*161a0*/  SHFL.IDX PT, R14, R10, 0x2, 0x181f ;  /* 0x00581f000a0e7f89 */ /* 0x000ee400000e0000 */
[----:B------:R-:W-:-:S02]  /*161b0*/  ISETP.GE.OR P4, PT, R20, R43, P0 ;  /* 0x0000002b1400720c */ /* 0x000fc40000786670 */
[----:B------:R-:W4:Y:S04]  /*161c0*/  SHFL.IDX PT, R3, R28, 0x1, 0x181f ;  /* 0x00381f001c037f89 */ /* 0x000f2800000e0000 */
[----:B------:R-:W4:Y:S01]  /*161d0*/  SHFL.IDX PT, R9, R28, 0x2, 0x181f ;  /* 0x00581f001c097f89 */ /* 0x000f2200000e0000 */
[----:B0-----:R-:W-:-:S03]  /*161e0*/  @!P2 LEA R2, P5, R41, R2, 0x1 ;  /* 0x000000022902a211 */ /* 0x001fc600078a08ff */
[C---:B-1----:R-:W-:Y:S02]  /*161f0*/  @!P3 LEA R8, P1, R41.reuse, R8, 0x1 ;  /* 0x000000082908b211 */ /* 0x042fe400078208ff */
[----:B------:R-:W-:Y:S01]  /*16200*/  @!P2 IMAD.MOV.U32 R20, RZ, RZ, R2 ;  /* 0x000000ffff14a224 */ /* 0x000fe200078e0002 */
[C---:B--2---:R-:W-:Y:S02]  /*16210*/  @!P2 LEA.HI.X R21, R41.reuse, R0, R42, 0x1, P5 ;  /* 0x000000002915a211 */ /* 0x044fe400028f0c2a */
[----:B------:R0:W1:Y:S01]  /*16220*/  SHFL.IDX PT, R0, R28, 0x3, 0x181f ;  /* 0x00781f001c007f89 */ /* 0x00006200000e0000 */
[----:B---3--:R-:W-:-:S03]  /*16230*/  @!P4 LEA R44, P5, R41, R14, 0x1 ;  /* 0x0000000e292cc211 */ /* 0x008fc600078a08ff */
[----:B-----5:R0:W-:Y:S01]  /*16240*/  @!P2 ST.E.128 desc[UR40][R20.64], R4 ;  /* 0x000000041400a985 */ /* 0x0201e2000c101d28 */
[C---:B----4-:R-:W-:Y:S01]  /*16250*/  @!P3 LEA.HI.X R3, R41.reuse, R3, R42, 0x1, P1 ;  /* 0x000000032903b211 */ /* 0x050fe200008f0c2a */
[----:B------:R-:W-:Y:S02]  /*16260*/  @!P4 IMAD.MOV.U32 R2, RZ, RZ, R44 ;  /* 0x000000ffff02c224 */ /* 0x000fe400078e002c */
[----:B------:R0:W2:Y:S01]  /*16270*/  SHFL.IDX PT, R14, R10, 0x3, 0x181f ;  /* 0x00781f000a0e7f89 */ /* 0x0000a200000e0000 */
[----:B------:R-:W-:Y:S01]  /*16280*/  @!P4 LEA.HI.X R45, R41, R9, R42, 0x1, P5 ;  /* 0x00000009292dc211 */ /* 0x000fe200028f0c2a */
[----:B------:R-:W-:-:S04]  /*16290*/  @!P3 IMAD.MOV.U32 R9, RZ, RZ, R3 ;  /* 0x000000ffff09b224 */ /* 0x000fc800078e0003 */
[----:B------:R-:W-:Y:S01]  /*162a0*/  @!P4 IMAD.MOV.U32 R3, RZ, RZ, R45 ;  /* 0x000000ffff03c224 */ /* 0x000fe200078e002d */
[----:B------:R0:W-:Y:S04]  /*162b0*/  @!P3 ST.E.128 desc[UR40][R8.64], R24 ;  /* 0x000000180800b985 */ /* 0x0001e8000c101d28 */
[----:B------:R0:W-:Y:S02]  /*162c0*/  @!P4 ST.E.128 desc[UR40][R2.64], R32 ;  /* 0x000000200200c985 */ /* 0x0001e4000c101d28 */
.L_x_1741:
[----:B------:R-:W-:-:S05]  /*162d0*/  VIADD R40, R40, 0x90 ;  /* 0x0000009028287836 */ /* 0x000fca0000000000 */
[----:B------:R-:W-:-:S13]  /*162e0*/  ISETP.GE.OR P0, PT, R40, R43, P0 ;  /* 0x0000002b2800720c */ /* 0x000fda0000706670 */
[----:B------:R-:W-:Y:S05]  /*162f0*/  @P0 BRA `(.L_x_1530) ;  /* 0x0000001000e00947 */ /* 0x000fea0003800000 */
[----:B--2---:R-:W-:-:S04]  /*16300*/  LEA R14, P0, R41, R14, 0x1 ;  /* 0x0000000e290e7211 */ /* 0x004fc800078008ff */
[----:B-1----:R-:W-:-:S05]  /*16310*/  LEA.HI.X R15, R41, R0, R42, 0x1, P0 ;  /* 0x00000000290f7211 */ /* 0x002fca00000f0c2a */
[----:B------:R4:W-:Y:S01]  /*16320*/  ST.E.128 desc[UR40][R14.64], R36 ;  /* 0x000000240e007985 */ /* 0x0009e2000c101d28 */
[----:B------:R-:W-:Y:S05]  /*16330*/  BRA `(.L_x_1530) ;  /* 0x0000001000d07947 */ /* 0x000fea0003800000 */
.L_x_1528:
[----:B0-----:R-:W0:Y:S01]  /*16340*/  @P2 LDC R10, c[0x0][0xbec] ;  /* 0x0002fb00ff0a2b82 */ /* 0x001e220000000800 */
[----:B------:R-:W-:Y:S01]  /*16350*/  ULDC.64 UR4, c[0x0][0xb08] ;  /* 0x0002c20000047ab9 */ /* 0x000fe20000000a00 */
[----:B------:R-:W-:Y:S01]  /*16360*/  SHF.R.S32.HI R5, RZ, 0x1f, R8 ;  /* 0x0000001fff057819 */ /* 0x000fe20000011408 */
[----:B------:R-:W-:Y:S01]  /*16370*/  IMAD R9, R9, UR4, RZ ;  /* 0x0000000409097c24 */ /* 0x000fe2000f8e02ff */
[----:B------:R-:W-:Y:S01]  /*16380*/  ULDC.64 UR6, c[0x0][0xb30] ;  /* 0x0002cc0000067ab9 */ /* 0x000fe20000000a00 */
[----:B------:R-:W-:-:S03]  /*16390*/  IMAD.WIDE.U32 R2, R28, UR4, RZ ;  /* 0x000000041c027c25 */ /* 0x000fc6000f8e00ff */
[----:B------:R-:W1:Y:S01]  /*163a0*/  @P2 LDC R11, c[0x0][0xbf0] ;  /* 0x0002fc00ff0b2b82 */ /* 0x000e620000000800 */
[----:B------:R-:W-:Y:S01]  /*163b0*/  IMAD R9, R28, UR5, R9 ;  /* 0x000000051c097c24 */ /* 0x000fe2000f8e0209 */
[----:B------:R-:W-:Y:S01]  /*163c0*/  ULDC.64 UR4, c[0x0][0xb38] ;  /* 0x0002ce0000047ab9 */ /* 0x000fe20000000a00 */
[C---:B------:R-:W-:Y:S02]  /*163d0*/  VIADD R28, R156.reuse, 0x8 ;  /* 0x000000089c1c7836 */ /* 0x040fe40000000000 */
[----:B------:R-:W-:Y:S02]  /*163e0*/  IMAD.IADD R3, R3, 0x1, R9 ;  /* 0x0000000103037824 */ /* 0x000fe400078e0209 */
[----:B------:R-:W-:Y:S01]  /*163f0*/  VIADD R32, R156, 0x10 ;  /* 0x000000109c207836 */ /* 0x000fe20000000000 */
[----:B------:R-:W-:Y:S01]  /*16400*/  SHF.R.S32.HI R45, RZ, 0x1f, R28 ;  /* 0x0000001fff2d7819 */ /* 0x000fe2000001141c */
[----:B------:R-:W-:-:S03]  /*16410*/  IMAD.WIDE.U32 R2, R48, UR4, R2 ;  /* 0x0000000430027c25 */ /* 0x000fc6000f8e0002 */
[----:B------:R-:W-:Y:S01]  /*16420*/  SHF.R.S32.HI R33, RZ, 0x1f, R32 ;  /* 0x0000001fff217819 */ /* 0x000fe20000011420 */
[----:B------:R-:W-:Y:S01]  /*16430*/  IMAD R3, R48, UR5, R3 ;  /* 0x0000000530037c24 */ /* 0x000fe2000f8e0203 */
[----:B------:R-:W-:Y:S01]  /*16440*/  ULDC.64 UR4, c[0x0][0xb40] ;  /* 0x0002d00000047ab9 */ /* 0x000fe20000000a00 */
[----:B------:R-:W-:Y:S02]  /*16450*/  VIADD R34, R156, 0x18 ;  /* 0x000000189c227836 */ /* 0x000fe40000000000 */
[----:B------:R-:W-:Y:S02]  /*16460*/  IMAD R5, R5, UR4, RZ ;  /* 0x0000000405057c24 */ /* 0x000fe4000f8e02ff */
[----:B0-----:R-:W-:Y:S01]  /*16470*/  @P2 IMAD.HI.U32 R10, R39, R10, RZ ;  /* 0x0000000a270a2227 */ /* 0x001fe200078e00ff */
[----:B------:R-:W-:-:S03]  /*16480*/  SHF.R.S32.HI R35, RZ, 0x1f, R34 ;  /* 0x0000001fff237819 */ /* 0x000fc60000011422 */
[C---:B------:R-:W-:Y:S02]  /*16490*/  IMAD R7, R8.reuse, UR5, R5 ;  /* 0x0000000508077c24 */ /* 0x040fe4000f8e0205 */
[----:B------:R-:W-:Y:S01]  /*164a0*/  IMAD.WIDE.U32 R8, R8, UR4, R2 ;  /* 0x0000000408087c25 */ /* 0x000fe2000f8e0002 */
[----:B------:R-:W-:-:S03]  /*164b0*/  ULDC.64 UR4, c[0x0][0xb48] ;  /* 0x0002d20000047ab9 */ /* 0x000fc60000000a00 */
[----:B------:R-:W-:Y:S01]  /*164c0*/  IMAD.MOV.U32 R5, RZ, RZ, R39 ;  /* 0x000000ffff057224 */ /* 0x000fe200078e0027 */
[----:B-1----:R-:W-:Y:S01]  /*164d0*/  @P2 SHF.R.U32.HI R5, RZ, R11, R10 ;  /* 0x0000000bff052219 */ /* 0x002fe2000001160a */
[----:B------:R-:W-:Y:S02]  /*164e0*/  IMAD.IADD R9, R9, 0x1, R7 ;  /* 0x0000000109097824 */ /* 0x000fe400078e0207 */
[----:B------:R-:W-:Y:S01]  /*164f0*/  VIADD R36, R156, 0x20 ;  /* 0x000000209c247836 */ /* 0x000fe20000000000 */
[--C-:B------:R-:W-:Y:S01]  /*16500*/  SHF.R.S32.HI R10, RZ, 0x1f, R5.reuse ;  /* 0x0000001fff0a7819 */ /* 0x100fe20000011405 */
[----:B------:R-:W-:Y:S02]  /*16510*/  IMAD.MOV R7, RZ, RZ, -R5 ;  /* 0x000000ffff077224 */ /* 0x000fe400078e0a05 */
[----:B------:R-:W-:Y:S01]  /*16520*/  IMAD.WIDE.U32 R2, R47, UR4, R8 ;  /* 0x000000042f027c25 */ /* 0x000fe2000f8e0008 */
[----:B------:R-:W-:-:S03]  /*16530*/  SHF.R.S32.HI R37, RZ, 0x1f, R36 ;  /* 0x0000001fff257819 */ /* 0x000fc60000011424 */
[----:B------:R-:W-:Y:S02]  /*16540*/  IMAD R7, R0, R7, R39 ;  /* 0x0000000700077224 */ /* 0x000fe400078e0227 */
[----:B------:R-:W-:Y:S02]  /*16550*/  IMAD R10, R10, UR6, RZ ;  /* 0x000000060a0a7c24 */ /* 0x000fe4000f8e02ff */
[----:B------:R-:W-:Y:S01]  /*16560*/  IMAD R3, R47, UR5, R3 ;  /* 0x000000052f037c24 */ /* 0x000fe2000f8e0203 */
[----:B------:R-:W-:Y:S01]  /*16570*/  SHF.R.S32.HI R0, RZ, 0x1f, R7 ;  /* 0x0000001fff007819 */ /* 0x000fe20000011407 */
[C---:B------:R-:W-:Y:S01]  /*16580*/  IMAD R9, R5.reuse, UR7, R10 ;  /* 0x0000000705097c24 */ /* 0x040fe2000f8e020a */
[----:B------:R-:W-:Y:S01]  /*16590*/  ULDC.64 UR4, c[0x0][0xb28] ;  /* 0x0002ca0000047ab9 */ /* 0x000fe20000000a00 */
[----:B------:R-:W-:-:S04]  /*165a0*/  IMAD.WIDE.U32 R2, R5, UR6, R2 ;  /* 0x0000000605027c25 */ /* 0x000fc8000f8e0002 */
[----:B------:R-:W-:Y:S02]  /*165b0*/  IMAD R0, R0, UR4, RZ ;  /* 0x0000000400007c24 */ /* 0x000fe4000f8e02ff */
[----:B------:R-:W-:Y:S02]  /*165c0*/  IMAD.IADD R3, R3, 0x1, R9 ;  /* 0x0000000103037824 */ /* 0x000fe400078e0209 */
[----:B------:R-:W-:Y:S02]  /*165d0*/  VIADD R8, R16, 0x16820 ;  /* 0x0001682010087836 */ /* 0x000fe40000000000 */
[C---:B------:R-:W-:Y:S02]  /*165e0*/  IMAD R5, R7.reuse, UR5, R0 ;  /* 0x0000000507057c24 */ /* 0x040fe4000f8e0200 */
[----:B------:R-:W-:Y:S01]  /*165f0*/  IMAD.WIDE.U32 R2, R7, UR4, R2 ;  /* 0x0000000407027c25 */ /* 0x000fe2000f8e0002 */
[----:B------:R-:W-:Y:S01]  /*16600*/  ULDC.64 UR4, c[0x0][0xb00] ;  /* 0x0002c00000047ab9 */ /* 0x000fe20000000a00 */
[----:B------:R-:W-:-:S02]  /*16610*/  PRMT R8, RZ, 0x654, R8 ;  /* 0x00000654ff087816 */ /* 0x000fc40000000008 */
[----:B------:R-:W-:Y:S01]  /*16620*/  IMAD.IADD R3, R3, 0x1, R5 ;  /* 0x0000000103037824 */ /* 0x000fe200078e0205 */
[----:B------:R-:W-:Y:S01]  /*16630*/  LEA R0, P0, R2, UR4, 0x2 ;  /* 0x0000000402007c11 */ /* 0x000fe2000f8010ff */
[C---:B------:R-:W-:Y:S01]  /*16640*/  VIADD R38, R156.reuse, 0x28 ;  /* 0x000000289c267836 */ /* 0x040fe20000000000 */
[----:B------:R-:W-:Y:S01]  /*16650*/  UMOV UR4, 0xffffffff ;  /* 0xffffffff00047882 */ /* 0x000fe20000000000 */
[C---:B------:R-:W-:Y:S01]  /*16660*/  VIADD R40, R156.reuse, 0x30 ;  /* 0x000000309c287836 */ /* 0x040fe20000000000 */
[----:B------:R0:W-:Y:S01]  /*16670*/  SYNCS.ARRIVE.TRANS64.RED.A1T0 RZ, [R8+URZ], RZ ;  /* 0x000000ff08ff79a7 */ /* 0x0001e2000810043f */
[----:B------:R-:W-:Y:S01]  /*16680*/  VIADD R42, R156, 0x38 ;  /* 0x000000389c2a7836 */ /* 0x000fe20000000000 */
[----:B------:R-:W-:Y:S02]  /*16690*/  LEA.HI.X R2, R2, UR5, R3, 0x2, P0 ;  /* 0x0000000502027c11 */ /* 0x000fe400080f1403 */
[----:B------:R-:W-:Y:S02]  /*166a0*/  SHF.R.S32.HI R5, RZ, 0x1f, R156 ;  /* 0x0000001fff057819 */ /* 0x000fe4000001149c */
[----:B------:R-:W-:-:S02]  /*166b0*/  SHF.R.S32.HI R39, RZ, 0x1f, R38 ;  /* 0x0000001fff277819 */ /* 0x000fc40000011426 */
[----:B------:R-:W-:Y:S02]  /*166c0*/  SHF.R.S32.HI R41, RZ, 0x1f, R40 ;  /* 0x0000001fff297819 */ /* 0x000fe40000011428 */
[----:B------:R-:W-:Y:S01]  /*166d0*/  SHF.R.S32.HI R44, RZ, 0x1f, R42 ;  /* 0x0000001fff2c7819 */ /* 0x000fe2000001142a */
[----:B0-----:R-:W-:Y:S06]  /*166e0*/  BRA.DIV UR4, `(.L_x_1531) ;  /* 0x0000009e04547947 */ /* 0x001fec000b800000 */
[----:B------:R0:W1:Y:S04]  /*166f0*/  SHFL.IDX PT, R3, R2, RZ, 0x1c1f ;  /* 0x001c1fff02037589 */ /* 0x00006800000e0000 */
[----:B------:R0:W2:Y:S02]  /*16700*/  SHFL.IDX PT, R14, R0, RZ, 0x1c1f ;  /* 0x001c1fff000e7589 */ /* 0x0000a400000e0000 */
.L_x_1744:
        /* <DEDUP_REMOVED lines=8> */
[-C--:B--2---:R-:W-:Y:S02]  /*16790*/  @!P1 LEA R6, P3, R156, R14.reuse, 0x2 ;  /* 0x0000000e9c069211 */ /* 0x084fe400078610ff */
[-C--:B------:R-:W-:Y:S02]  /*167a0*/  @!P2 LEA R8, P4, R28, R14.reuse, 0x2 ;  /* 0x0000000e1c08a211 */ /* 0x080fe400078810ff */
[-C--:B-1----:R-:W-:Y:S02]  /*167b0*/  @!P1 LEA.HI.X R7, R156, R3.reuse, R5, 0x2, P3 ;  /* 0x000000039c079211 */ /* 0x082fe400018f1405 */
[----:B------:R-:W-:Y:S02]  /*167c0*/  @!P2 LEA.HI.X R9, R28, R3, R45, 0x2, P4 ;  /* 0x000000031c09a211 */ /* 0x000fe400020f142d */
[----:B------:R-:W-:Y:S01]  /*167d0*/  @!P5 LEA R10, P3, R32, R14, 0x2 ;  /* 0x0000000e200ad211 */ /* 0x000fe200078610ff */
[----:B------:R1:W-:Y:S01]  /*167e0*/  @!P1 ST.E.64 desc[UR40][R6.64], R20 ;  /* 0x0000001406009985 */ /* 0x0003e2000c101b28 */
[----:B------:R-:W-:-:S02]  /*167f0*/  ISETP.GE.AND P1, PT, R36, UR4, PT ;  /* 0x0000000424007c0c */ /* 0x000fc4000bf26270 */
[-C--:B------:R-:W-:Y:S01]  /*16800*/  @!P5 LEA.HI.X R11, R32, R3.reuse, R33, 0x2, P3 ;  /* 0x00000003200bd211 */ /* 0x080fe200018f1421 */
[----:B------:R2:W-:Y:S01]  /*16810*/  @!P2 ST.E.64 desc[UR40][R8.64], R24 ;  /* 0x000000180800a985 */ /* 0x0005e2000c101b28 */
[----:B------:R-:W-:Y:S02]  /*16820*/  ISETP.GE.AND P2, PT, R38, UR4, PT ;  /* 0x0000000426007c0c */ /* 0x000fe4000bf46270 */
[----:B------:R-:W-:Y:S01]  /*16830*/  @!P0 LEA R12, P4, R34, R14, 0x2 ;  /* 0x0000000e220c8211 */ /* 0x000fe200078810ff */
[----:B------:R3:W-:Y:S01]  /*16840*/  @!P5 ST.E.64 desc[UR40][R10.64], R96 ;  /* 0x000000600a00d985 */ /* 0x0007e2000c101b28 */
[----:B------:R-:W-:Y:S02]  /*16850*/  ISETP.GE.AND P3, PT, R40, UR4, PT ;  /* 0x0000000428007c0c */ /* 0x000fe4000bf66270 */
[----:B------:R-:W-:Y:S02]  /*16860*/  ISETP.GE.AND P5, PT, R42, UR4, PT ;  /* 0x000000042a007c0c */ /* 0x000fe4000bfa6270 */
[----:B------:R-:W-:-:S02]  /*16870*/  @!P0 LEA.HI.X R13, R34, R3, R35, 0x2, P4 ;  /* 0x00000003220d8211 */ /* 0x000fc400020f1423 */
        /* <DEDUP_REMOVED lines=13> */
.L_x_1533:
[----:B------:R-:W-:Y:S05]  /*16950*/  BSYNC B1 ;  /* 0x0000000000017941 */ /* 0x000fea0003800000 */
.L_x_1532:
[----:B------:R-:W-:-:S03]  /*16960*/  UMOV UR4, 0xffffffff ;  /* 0xffffffff00047882 */ /* 0x000fc60000000000 */
[----:B------:R-:W-:Y:S05]  /*16970*/  BRA.DIV UR4, `(.L_x_1534) ;  /* 0x0000009a04e47947 */ /* 0x000fea000b800000 */
[----:B-1----:R1:W4:Y:S04]  /*16980*/  SHFL.IDX PT, R3, R2, 0x1, 0x1c1f ;  /* 0x003c1f0002037f89 */ /* 0x00232800000e0000 */
[----:B--23--:R1:W2:Y:S02]  /*16990*/  SHFL.IDX PT, R14, R0, 0x1, 0x1c1f ;  /* 0x003c1f00000e7f89 */ /* 0x00c2a400000e0000 */
.L_x_1748:
[----:B------:R-:W-:-:S13]  /*169a0*/  ISETP.GE.AND P0, PT, R4, R43, PT ;  /* 0x0000002b0400720c */ /* 0x000fda0003f06270 */
[----:B------:R-:W-:Y:S05]  /*169b0*/  @P0 BRA `(.L_x_1530) ;  /* 0x0000000c00300947 */ /* 0x000fea0003800000 */
[----:B------:R-:W-:Y:S02]  /*169c0*/  ULDC UR4, c[0x0][0xac8] ;  /* 0x0002b20000047ab9 */ /* 0x000fe40000000800 */
[----:B------:R-:W-:Y:S02]  /*169d0*/  ISETP.GE.AND P0, PT, R156, UR4, PT ;  /* 0x000000049c007c0c */ /* 0x000fe4000bf06270 */
[----:B------:R-:W-:Y:S02]  /*169e0*/  ISETP.GE.AND P5, PT, R28, UR4, PT ;  /* 0x000000041c007c0c */ /* 0x000fe4000bfa6270 */
[----:B------:R-:W-:Y:S02]  /*169f0*/  ISETP.GE.AND P3, PT, R32, UR4, PT ;  /* 0x0000000420007c0c */ /* 0x000fe4000bf66270 */
[----:B------:R-:W-:-:S07]  /*16a00*/  ISETP.GE.AND P2, PT, R34, UR4, PT ;  /* 0x0000000422007c0c */ /* 0x000fce000bf46270 */
[-C--:B--2---:R-:W-:Y:S02]  /*16a10*/  @!P0 LEA R4, P1, R156, R14.reuse, 0x2 ;  /* 0x0000000e9c048211 */ /* 0x084fe400078210ff */
[----:B------:R-:W-:Y:S02]  /*16a20*/  @!P5 LEA R6, P4, R28, R14, 0x2 ;  /* 0x0000000e1c06d211 */ /* 0x000fe400078810ff */
[-C--:B----4-:R-:W-:Y:S02]  /*16a30*/  @!P0 LEA.HI.X R5, R156, R3.reuse, R5, 0x2, P1 ;  /* 0x000000039c058211 */ /* 0x090fe400008f1405 */
[----:B------:R-:W-:Y:S02]  /*16a40*/  ISETP.GE.AND P1, PT, R36, UR4, PT ;  /* 0x0000000424007c0c */ /* 0x000fe4000bf26270 */
[----:B------:R-:W-:Y:S01]  /*16a50*/  @!P5 LEA.HI.X R7, R28, R3, R45, 0x2, P4 ;  /* 0x000000031c07d211 */ /* 0x000fe200020f142d */
[----:B------:R2:W-:Y:S01]  /*16a60*/  @!P0 ST.E.64 desc[UR40][R4.64], R90 ;  /* 0x0000005a04008985 */ /* 0x0005e2000c101b28 */
[----:B------:R-:W-:-:S02]  /*16a70*/  ISETP.GE.AND P0, PT, R38, UR4, PT ;  /* 0x0000000426007c0c */ /* 0x000fc4000bf06270 */
[-C--:B------:R-:W-:Y:S01]  /*16a80*/  @!P3 LEA R8, P4, R32, R14.reuse, 0x2 ;  /* 0x0000000e2008b211 */ /* 0x080fe200078810ff */
[----:B------:R3:W-:Y:S01]  /*16a90*/  @!P5 ST.E.64 desc[UR40][R6.64], R94 ;  /* 0x0000005e0600d985 */ /* 0x0007e2000c101b28 */
[-C--:B------:R-:W-:Y:S02]  /*16aa0*/  @!P2 LEA R10, P5, R34, R14.reuse, 0x2 ;  /* 0x0000000e220aa211 */ /* 0x080fe400078a10ff */
[-C--:B------:R-:W-:Y:S02]  /*16ab0*/  @!P3 LEA.HI.X R9, R32, R3.reuse, R33, 0x2, P4 ;  /* 0x000000032009b211 */ /* 0x080fe400020f1421 */
[----:B------:R-:W-:Y:S02]  /*16ac0*/  ISETP.GE.AND P4, PT, R40, UR4, PT ;  /* 0x0000000428007c0c */ /* 0x000fe4000bf86270 */
[----:B------:R-:W-:Y:S01]  /*16ad0*/  @!P2 LEA.HI.X R11, R34, R3, R35, 0x2, P5 ;  /* 0x00000003220ba211 */ /* 0x000fe200028f1423 */
[----:B------:R3:W-:Y:S01]  /*16ae0*/  @!P3 ST.E.64 desc[UR40][R8.64], R98 ;  /* 0x000000620800b985 */ /* 0x0007e2000c101b28 */
[----:B------:R-:W-:-:S03]  /*16af0*/  @!P1 LEA R12, P5, R36, R14, 0x2 ;  /* 0x0000000e240c9211 */ /* 0x000fc600078a10ff */
[----:B------:R3:W-:Y:S01]  /*16b00*/  @!P2 ST.E.64 desc[UR40][R10.64], R102 ;  /* 0x000000660a00a985 */ /* 0x0007e2000c101b28 */
[----:B------:R-:W-:Y:S02]  /*16b10*/  @!P1 LEA.HI.X R13, R36, R3, R37, 0x2, P5 ;  /* 0x00000003240d9211 */ /* 0x000fe400028f1425 */
[----:B------:R-:W-:-:S03]  /*16b20*/  @!P0 LEA R20, P5, R38, R14, 0x2 ;  /* 0x0000000e26148211 */ /* 0x000fc600078a10ff */
[----:B------:R3:W-:Y:S01]  /*16b30*/  @!P1 ST.E.64 desc[UR40][R12.64], R106 ;  /* 0x0000006a0c009985 */ /* 0x0007e2000c101b28 */
[----:B------:R-:W-:Y:S02]  /*16b40*/  @!P0 LEA.HI.X R21, R38, R3, R39, 0x2, P5 ;  /* 0x0000000326158211 */ /* 0x000fe400028f1427 */
[----:B--2---:R-:W-:-:S03]  /*16b50*/  @!P4 LEA R4, P5, R40, R14, 0x2 ;  /* 0x0000000e2804c211 */ /* 0x004fc600078a10ff */
[----:B------:R3:W-:Y:S01]  /*16b60*/  @!P0 ST.E.64 desc[UR40][R20.64], R110 ;  /* 0x0000006e14008985 */ /* 0x0007e2000c101b28 */
[----:B------:R-:W-:Y:S02]  /*16b70*/  @!P4 LEA.HI.X R5, R40, R3, R41, 0x2, P5 ;  /* 0x000000032805c211 */ /* 0x000fe400028f1429 */
[----:B------:R-:W-:-:S03]  /*16b80*/  ISETP.GE.AND P0, PT, R42, UR4, PT ;  /* 0x000000042a007c0c */ /* 0x000fc6000bf06270 */
[----:B------:R3:W-:Y:S10]  /*16b90*/  @!P4 ST.E.64 desc[UR40][R4.64], R114 ;  /* 0x000000720400c985 */ /* 0x0007f4000c101b28 */
[----:B------:R-:W-:Y:S05]  /*16ba0*/  @P0 BRA `(.L_x_1530) ;  /* 0x0000000800b40947 */ /* 0x000fea0003800000 */
[----:B------:R-:W-:-:S04]  /*16bb0*/  LEA R14, P0, R42, R14, 0x2 ;  /* 0x0000000e2a0e7211 */ /* 0x000fc800078010ff */
[----:B------:R-:W-:-:S05]  /*16bc0*/  LEA.HI.X R15, R42, R3, R44, 0x2, P0 ;  /* 0x000000032a0f7211 */ /* 0x000fca00000f142c */
[----:B------:R2:W-:Y:S01]  /*16bd0*/  ST.E.64 desc[UR40][R14.64], R118 ;  /* 0x000000760e007985 */ /* 0x0005e2000c101b28 */
[----:B------:R-:W-:Y:S05]  /*16be0*/  BRA `(.L_x_1530) ;  /* 0x0000000800a47947 */ /* 0x000fea0003800000 */
.L_x_1526:
[----:B------:R-:W2:Y:S01]  /*16bf0*/  LDL R0, [R1+0x50] ;  /* 0x0000500001007983 */ /* 0x000ea20000100800 */
[----:B------:R-:W-:Y:S01]  /*16c00*/  ULDC.64 UR4, c[0x0][0xc08] ;  /* 0x0003020000047ab9 */ /* 0x000fe20000000a00 */
[----:B-----5:R-:W2:Y:S01]  /*16c10*/  LDC.64 R2, c[0x0][0xc00] ;  /* 0x00030000ff027b82 */ /* 0x020ea20000000a00 */
[----:B------:R-:W-:Y:S01]  /*16c20*/  ISETP.NE.U32.AND P0, PT, RZ, UR4, PT ;  /* 0x00000004ff007c0c */ /* 0x000fe2000bf05070 */
[----:B------:R-:W3:Y:S01]  /*16c30*/  LDL R6, [R1+0x4c] ;  /* 0x00004c0001067983 */ /* 0x000ee20000100800 */
[----:B------:R-:W-:Y:S02]  /*16c40*/  IMAD.MOV.U32 R15, RZ, RZ, RZ ;  /* 0x000000ffff0f7224 */ /* 0x000fe400078e00ff */
[----:B------:R-:W-:Y:S01]  /*16c50*/  ISETP.NE.AND.EX P1, PT, RZ, UR5, PT, P0 ;  /* 0x00000005ff007c0c */ /* 0x000fe2000bf25300 */
[----:B------:R-:W-:Y:S02]  /*16c60*/  ULDC.64 UR4, c[0x0][0xc00] ;  /* 0x0003000000047ab9 */ /* 0x000fe40000000a00 */
[----:B------:R-:W-:-:S04]  /*16c70*/  ISETP.NE.U32.AND P0, PT, RZ, UR4, PT ;  /* 0x00000004ff007c0c */ /* 0x000fc8000bf05070 */
[----:B------:R-:W-:-:S06]  /*16c80*/  ISETP.NE.AND.EX P0, PT, RZ, UR5, PT, P0 ;  /* 0x00000005ff007c0c */ /* 0x000fcc000bf05300 */
[----:B------:R-:W0:Y:S01]  /*16c90*/  @P1 LDC.64 R4, c[0x0][0xc08] ;  /* 0x00030200ff041b82 */ /* 0x000e220000000a00 */
[----:B------:R-:W-:Y:S02]  /*16ca0*/  ULDC UR4, c[0x0][0xa88] ;  /* 0x0002a20000047ab9 */ /* 0x000fe40000000800 */
[----:B------:R-:W-:Y:S01]  /*16cb0*/  IMAD.U32 R20, RZ, RZ, UR4 ;  /* 0x00000004ff147e24 */ /* 0x000fe2000f8e00ff */
[----:B------:R-:W4:Y:S01]  /*16cc0*/  S2R R7, SR_TID.X ;  /* 0x0000000000077919 */ /* 0x000f220000002100 */
[----:B--2---:R-:W-:-:S04]  /*16cd0*/  IMAD.WIDE R2, R0, 0x4, R2 ;  /* 0x0000000400027825 */ /* 0x004fc800078e0202 */
[----:B0-----:R-:W-:Y:S01]  /*16ce0*/  @P1 IMAD.WIDE R4, R0, 0x4, R4 ;  /* 0x0000000400041825 */ /* 0x001fe200078e0204 */
[----:B------:R0:W5:Y:S01]  /*16cf0*/  @P0 LDG.E R15, desc[UR40][R2.64] ;  /* 0x00000028020f0981 */ /* 0x000162000c1e1900 */
[----:B---3--:R-:W-:Y:S02]  /*16d00*/  ISETP.NE.AND P2, PT, R6, RZ, PT ;  /* 0x000000ff0600720c */ /* 0x008fe40003f45270 */
[----:B----4-:R-:W-:Y:S01]  /*16d10*/  VIADD R32, R7, 0xffffff80 ;  /* 0xffffff8007207836 */ /* 0x010fe20000000000 */
[----:B------:R0:W5:Y:S01]  /*16d20*/  @P1 LDG.E R20, desc[UR40][R4.64] ;  /* 0x0000002804141981 */ /* 0x000162000c1e1900 */
[----:B------:R-:W-:-:S03]  /*16d30*/  SHF.R.S32.HI R26, RZ, 0x1f, R0 ;  /* 0x0000001fff1a7819 */ /* 0x000fc60000011400 */
[----:B------:R-:W-:-:S06]  /*16d40*/  ISETP.GT.AND P3, PT, R32, 0xbf, PT ;  /* 0x000000bf2000780c */ /* 0x000fcc0003f64270 */
[----:B------:R-:W2:Y:S02]  /*16d50*/  @!P2 LDC R6, c[0x0][0xad4] ;  /* 0x0002b500ff06ab82 */ /* 0x000ea40000000800 */
[----:B--2---:R0:W-:Y:S01]  /*16d60*/  @!P2 STL [R1+0x4c], R6 ;  /* 0x00004c060100a387 */ /* 0x0041e20000100800 */
[----:B------:R-:W-:Y:S01]  /*16d70*/  ISETP.GT.AND P2, PT, R6, 0x1, PT ;  /* 0x000000010600780c */ /* 0x000fe20003f44270 */
[----:B------:R-:W-:-:S12]  /*16d80*/  @P1 BRA `(.L_x_1535) ;  /* 0x0000000000101947 */ /* 0x000fd80003800000 */
[----:B------:R-:W-:Y:S05]  /*16d90*/  @!P0 BRA `(.L_x_1535) ;  /* 0x00000000000c8947 */ /* 0x000fea0003800000 */
[----:B0-----:R-:W2:Y:S04]  /*16da0*/  LDG.E R5, desc[UR40][R2.64] ;  /* 0x0000002802057981 */ /* 0x001ea8000c1e1900 */
[----:B-----5:R-:W2:Y:S02]  /*16db0*/  LDG.E R20, desc[UR40][R2.64+0x4] ;  /* 0x0000042802147981 */ /* 0x020ea4000c1e1900 */
[----:B--2---:R-:W-:-:S07]  /*16dc0*/  IMAD.IADD R20, R20, 0x1, -R5 ;  /* 0x0000000114147824 */ /* 0x004fce00078e0a05 */
.L_x_1535:
[----:B------:R-:W-:Y:S01]  /*16dd0*/  BSSY B1, `(.L_x_1536) ;  /* 0x0000038000017945 */ /* 0x000fe20003800000 */
[----:B------:R-:W-:Y:S02]  /*16de0*/  SEL R33, R0, RZ, !P0 ;  /* 0x000000ff00217207 */ /* 0x000fe40004000000 */
[----:B------:R-:W-:Y:S02]  /*16df0*/  SEL R26, R26, RZ, !P0 ;  /* 0x000000ff1a1a7207 */ /* 0x000fe40004000000 */
[----:B-----5:R-:W-:Y:S01]  /*16e00*/  SHF.R.S32.HI R24, RZ, 0x1f, R15 ;  /* 0x0000001fff187819 */ /* 0x020fe2000001140f */
[----:B------:R-:W-:Y:S06]  /*16e10*/  @P3 BRA `(.L_x_1537) ;  /* 0x0000000000cc3947 */ /* 0x000fec0003800000 */
[----:B0-----:R-:W2:Y:S01]  /*16e20*/  LDL R2, [R1+0x20] ;  /* 0x0000200001027983 */ /* 0x001ea20000100800 */
[----:B------:R-:W0:Y:S02]  /*16e30*/  LDC R37, c[0x0][0xbe8] ;  /* 0x0002fa00ff257b82 */ /* 0x000e240000000800 */
[----:B0-----:R-:W-:Y:S01]  /*16e40*/  IMAD R0, R20, R37, RZ ;  /* 0x0000002514007224 */ /* 0x001fe200078e02ff */
[----:B--2---:R-:W-:-:S04]  /*16e50*/  IADD3 R35, R2, -0x80, R7 ;  /* 0xffffff8002237810 */ /* 0x004fc80007ffe007 */
[----:B------:R-:W-:-:S13]  /*16e60*/  ISETP.GE.AND P0, PT, R35, R0, PT ;  /* 0x000000002300720c */ /* 0x000fda0003f06270 */
[----:B------:R-:W-:Y:S05]  /*16e70*/  @P0 BRA `(.L_x_1537) ;  /* 0x0000000000b40947 */ /* 0x000fea0003800000 */
[----:B------:R-:W2:Y:S01]  /*16e80*/  LDL R12, [R1+0x48] ;  /* 0x00004800010c7983 */ /* 0x000ea20000100800 */
[----:B------:R-:W-:Y:S01]  /*16e90*/  IMAD.MOV.U32 R14, RZ, RZ, 0x9b8 ;  /* 0x000009b8ff0e7424 */ /* 0x000fe200078e00ff */
[----:B------:R-:W-:Y:S01]  /*16ea0*/  ISETP.GT.AND P0, PT, R6, 0x1, PT ;  /* 0x000000010600780c */ /* 0x000fe20003f04270 */
[----:B------:R-:W0:Y:S01]  /*16eb0*/  LDC.64 R2, c[0x0][0xba8] ;  /* 0x0002ea00ff027b82 */ /* 0x000e220000000a00 */
[----:B-1----:R-:W3:Y:S01]  /*16ec0*/  LDL.LU R28, [R1+0x5c] ;  /* 0x00005c00011c7983 */ /* 0x002ee20000300800 */
        /* <DEDUP_REMOVED lines=18> */
[----:B------:R-:W-:-:S04]  /*16ff0*/  IMAD.WIDE.U32 R12, R6, R33, RZ ;  /* 0x00000021060c7225 */ /* 0x000fc800078e00ff */
[----:B------:R-:W-:Y:S01]  /*17000*/  IMAD.IADD R25, R5, 0x1, R25 ;  /* 0x0000000105197824 */ /* 0x000fe200078e0219 */
[----:B------:R-:W-:Y:S01]  /*17010*/  IADD3 R0, P1, P3, R12, R4, R15 ;  /* 0x000000040c007210 */ /* 0x000fe20007b3e00f */
[----:B------:R-:W-:Y:S02]  /*17020*/  IMAD.MOV R6, RZ, RZ, -R21 ;  /* 0x000000ffff067224 */ /* 0x000fe400078e0a15 */
        /* <DEDUP_REMOVED lines=16> */
[----:B-1----:R-:W-:-:S05]  /*17130*/  LEA.HI.X R3, R4, R3, R0, 0x2, P0 ;  /* 0x0000000304037211 */ /* 0x002fca00000f1400 */
[----:B------:R2:W-:Y:S02]  /*17140*/  STG.E desc[UR40][R2.64], R5 ;  /* 0x0000000502007986 */ /* 0x0005e4000c101928 */
.L_x_1537:
[----:B------:R-:W-:Y:S05]  /*17150*/  BSYNC B1 ;  /* 0x0000000000017941 */ /* 0x000fea0003800000 */
.L_x_1536:
[----:B------:R-:W-:Y:S05]  /*17160*/  @P2 BRA `(.L_x_1530) ;  /* 0x0000000400442947 */ /* 0x000fea0003800000 */
[----:B------:R-:W3:Y:S01]  /*17170*/  LDL.LU R8, [R1+0x48] ;  /* 0x0000480001087983 */ /* 0x000ee20000300800 */
[----:B------:R-:W4:Y:S01]  /*17180*/  LDC R21, c[0x0][0xbe8] ;  /* 0x0002fa00ff157b82 */ /* 0x000f220000000800 */
[----:B------:R-:W-:Y:S01]  /*17190*/  SHF.R.S32.HI R27, RZ, 0x1f, R32 ;  /* 0x0000001fff1b7819 */ /* 0x000fe20000011420 */
[----:B------:R-:W-:Y:S01]  /*171a0*/  ULDC.64 UR4, c[0x0][0xaa0] ;  /* 0x0002a80000047ab9 */ /* 0x000fe20000000a00 */
[----:B-1----:R-:W5:Y:S01]  /*171b0*/  LDL R28, [R1+0x20] ;  /* 0x00002000011c7983 */ /* 0x002f620000100800 */
[----:B------:R-:W-:Y:S01]  /*171c0*/  IMAD R0, R24, UR4, RZ ;  /* 0x0000000418007c24 */ /* 0x000fe2000f8e02ff */
[----:B------:R-:W-:Y:S01]  /*171d0*/  LEA.HI R27, R27, R32, RZ, 0x3 ;  /* 0x000000201b1b7211 */ /* 0x000fe200078f18ff */
[C---:B0-2---:R-:W-:Y:S01]  /*171e0*/  IMAD.WIDE.U32 R2, R15.reuse, UR4, RZ ;  /* 0x000000040f027c25 */ /* 0x045fe2000f8e00ff */
[----:B------:R-:W-:Y:S02]  /*171f0*/  ULDC.64 UR6, c[0x0][0xaf0] ;  /* 0x0002bc0000067ab9 */ /* 0x000fe40000000a00 */
[----:B------:R-:W-:Y:S01]  /*17200*/  SHF.R.S32.HI R27, RZ, 0x3, R27 ;  /* 0x00000003ff1b7819 */ /* 0x000fe2000001141b */
[----:B------:R-:W-:Y:S01]  /*17210*/  IMAD R5, R15, UR5, R0 ;  /* 0x000000050f057c24 */ /* 0x000fe2000f8e0200 */
[----:B------:R-:W-:Y:S01]  /*17220*/  ULDC.64 UR4, c[0x0][0xae8] ;  /* 0x0002ba0000047ab9 */ /* 0x000fe20000000a00 */
[----:B------:R-:W-:-:S02]  /*17230*/  IMAD R4, R26, UR6, RZ ;  /* 0x000000061a047c24 */ /* 0x000fc4000f8e02ff */
[----:B------:R-:W-:Y:S02]  /*17240*/  IMAD R0, R46, 0x30, R27 ;  /* 0x000000302e007824 */ /* 0x000fe400078e021b */
[----:B------:R-:W-:Y:S01]  /*17250*/  IMAD.IADD R3, R3, 0x1, R5 ;  /* 0x0000000103037824 */ /* 0x000fe200078e0205 */
[----:B----4-:R-:W-:-:S13]  /*17260*/  ISETP.NE.AND P0, PT, R21, 0x1, PT ;  /* 0x000000011500780c */ /* 0x010fda0003f05270 */
[----:B------:R-:W0:Y:S08]  /*17270*/  @P0 LDC R7, c[0x0][0xbec] ;  /* 0x0002fb00ff070b82 */ /* 0x000e300000000800 */
[----:B------:R-:W1:Y:S01]  /*17280*/  @P0 LDC R9, c[0x0][0xbf0] ;  /* 0x0002fc00ff090b82 */ /* 0x000e620000000800 */
[----:B---3--:R-:W-:-:S04]  /*17290*/  IMAD.WIDE.U32 R2, R8, UR4, R2 ;  /* 0x0000000408027c25 */ /* 0x008fc8000f8e0002 */
[----:B-----5:R-:W-:Y:S02]  /*172a0*/  IMAD.IADD R6, R28, 0x1, R0 ;  /* 0x000000011c067824 */ /* 0x020fe400078e0200 */
        /* <DEDUP_REMOVED lines=30> */
[----:B------:R-:W-:Y:S01]  /*17490*/  IMAD.IADD R21, R27, 0x1, R28 ;  /* 0x000000011b157824 */ /* 0x000fe200078e021c */
[----:B------:R-:W1:Y:S03]  /*174a0*/  SHFL.IDX PT, R0, R9, RZ, 0x181f ;  /* 0x00181fff09007589 */ /* 0x000e6600000e0000 */
[C---:B------:R-:W-:Y:S01]  /*174b0*/  VIADD R7, R21.reuse, 0x30 ;  /* 0x0000003015077836 */ /* 0x040fe20000000000 */
[----:B------:R-:W2:Y:S01]  /*174c0*/  SHFL.IDX PT, R4, R8, 0x1, 0x181f ;  /* 0x00381f0008047f89 */ /* 0x000ea200000e0000 */
[C---:B------:R-:W-:Y:S01]  /*174d0*/  ISETP.GE.OR P2, PT, R21.reuse, R10, P0 ;  /* 0x0000000a1500720c */ /* 0x040fe20000746670 */
[----:B------:R-:W-:-:S02]  /*174e0*/  VIADD R11, R21, 0x60 ;  /* 0x00000060150b7836 */ /* 0x000fc40000000000 */
[----:B------:R-:W3:Y:S01]  /*174f0*/  SHFL.IDX PT, R14, R8, 0x2, 0x181f ;  /* 0x00581f00080e7f89 */ /* 0x000ee200000e0000 */
[-C--:B------:R-:W-:Y:S02]  /*17500*/  ISETP.GE.OR P3, PT, R7, R10.reuse, P0 ;  /* 0x0000000a0700720c */ /* 0x080fe40000766670 */
[----:B------:R-:W-:Y:S01]  /*17510*/  ISETP.GE.OR P4, PT, R11, R10, P0 ;  /* 0x0000000a0b00720c */ /* 0x000fe20000786670 */
[----:B------:R-:W4:Y:S04]  /*17520*/  SHFL.IDX PT, R3, R9, 0x1, 0x181f ;  /* 0x00381f0009037f89 */ /* 0x000f2800000e0000 */
[----:B------:R-:W5:Y:S02]  /*17530*/  SHFL.IDX PT, R5, R9, 0x2, 0x181f ;  /* 0x00581f0009057f89 */ /* 0x000f6400000e0000 */
[----:B0-----:R-:W-:-:S04]  /*17540*/  @!P2 LEA R2, P5, R41, R2, 0x1 ;  /* 0x000000022902a211 */ /* 0x001fc800078a08ff */
[C---:B-1----:R-:W-:Y:S01]  /*17550*/  @!P2 LEA.HI.X R7, R41.reuse, R0, R42, 0x1, P5 ;  /* 0x000000002907a211 */ /* 0x042fe200028f0c2a */
[----:B------:R-:W-:Y:S01]  /*17560*/  @!P2 IMAD.MOV.U32 R6, RZ, RZ, R2 ;  /* 0x000000ffff06a224 */ /* 0x000fe200078e0002 */
[----:B------:R0:W1:Y:S01]  /*17570*/  SHFL.IDX PT, R0, R9, 0x3, 0x181f ;  /* 0x00781f0009007f89 */ /* 0x00006200000e0000 */
[----:B--2---:R-:W-:-:S03]  /*17580*/  @!P3 LEA R4, P1, R41, R4, 0x1 ;  /* 0x000000042904b211 */ /* 0x004fc600078208ff */
[----:B------:R0:W-:Y:S01]  /*17590*/  @!P2 ST.E.128 desc[UR40][R6.64], RZ ;  /* 0x000000ff0600a985 */ /* 0x0001e2000c101d28 */
[----:B---3--:R-:W-:-:S03]  /*175a0*/  @!P4 LEA R20, P5, R41, R14, 0x1 ;  /* 0x0000000e2914c211 */ /* 0x008fc600078a08ff */
[----:B------:R0:W2:Y:S01]  /*175b0*/  SHFL.IDX PT, R14, R8, 0x3, 0x181f ;  /* 0x00781f00080e7f89 */ /* 0x0000a200000e0000 */
[C---:B----4-:R-:W-:Y:S01]  /*175c0*/  @!P3 LEA.HI.X R3, R41.reuse, R3, R42, 0x1, P1 ;  /* 0x000000032903b211 */ /* 0x050fe200008f0c2a */
[----:B------:R-:W-:Y:S01]  /*175d0*/  @!P4 IMAD.MOV.U32 R2, RZ, RZ, R20 ;  /* 0x000000ffff02c224 */ /* 0x000fe200078e0014 */
[----:B-----5:R-:W-:-:S03]  /*175e0*/  @!P4 LEA.HI.X R25, R41, R5, R42, 0x1, P5 ;  /* 0x000000052919c211 */ /* 0x020fc600028f0c2a */
[----:B------:R-:W-:Y:S02]  /*175f0*/  @!P3 IMAD.MOV.U32 R5, RZ, RZ, R3 ;  /* 0x000000ffff05b224 */ /* 0x000fe400078e0003 */
[----:B------:R-:W-:-:S03]  /*17600*/  @!P4 IMAD.MOV.U32 R3, RZ, RZ, R25 ;  /* 0x000000ffff03c224 */ /* 0x000fc600078e0019 */
[----:B------:R0:W-:Y:S04]  /*17610*/  @!P3 ST.E.128 desc[UR40][R4.64], RZ ;  /* 0x000000ff0400b985 */ /* 0x0001e8000c101d28 */
[----:B-1----:R0:W-:Y:S02]  /*17620*/  @!P4 ST.E.128 desc[UR40][R2.64], RZ ;  /* 0x000000ff0200c985 */ /* 0x0021e4000c101d28 */
.L_x_1757:
[----:B------:R-:W-:-:S05]  /*17630*/  VIADD R21, R21, 0x90 ;  /* 0x0000009015157836 */ /* 0x000fca0000000000 */
[----:B------:R-:W-:-:S13]  /*17640*/  ISETP.GE.OR P0, PT, R21, R10, P0 ;  /* 0x0000000a1500720c */ /* 0x000fda0000706670 */
[----:B--2---:R-:W-:-:S04]  /*17650*/  @!P0 LEA R14, P1, R41, R14, 0x1 ;  /* 0x0000000e290e8211 */ /* 0x004fc800078208ff */
[----:B------:R-:W-:-:S05]  /*17660*/  @!P0 LEA.HI.X R15, R41, R0, R42, 0x1, P1 ;  /* 0x00000000290f8211 */ /* 0x000fca00008f0c2a */
[----:B------:R3:W-:Y:S04]  /*17670*/  @!P0 ST.E.128 desc[UR40][R14.64], RZ ;  /* 0x000000ff0e008985 */ /* 0x0007e8000c101d28 */
.L_x_1530:
[----:B------:R-:W-:Y:S05]  /*17680*/  BSYNC B0 ;  /* 0x0000000000007941 */ /* 0x000fea0003800000 */
.L_x_1525:
[----:B------:R-:W-:Y:S02]  /*17690*/  ULDC UR4, c[0x0][0xc3c] ;  /* 0x00030f0000047ab9 */ /* 0x000fe40000000800 */
[----:B-1----:R-:W-:-:S13]  /*176a0*/  ISETP.GE.AND P0, PT, R31, UR4, PT ;  /* 0x000000041f007c0c */ /* 0x002fda000bf06270 */
[----:B------:R-:W-:Y:S05]  /*176b0*/  @!P0 BRA `(.L_x_1539) ;  /* 0xfffffe98005c8947 */ /* 0x000fea000383ffff */
[----:B------:R-:W-:Y:S05]  /*176c0*/  BRA `(.L_x_1337) ;  /* 0x0000007800a47947 */ /* 0x000fea0003800000 */
.L_x_1335:
        /* <DEDUP_REMOVED lines=13> */
[----:B------:R-:W1:Y:S01]  /*177a0*/  LDS.128 R24, [UR4+0x168d0] ;  /* 0x0168d004ff187984 */ /* 0x000e620008000c00 */
[----:B------:R-:W-:Y:S06]  /*177b0*/  BAR.ARV 0x4, 0x200 ;  /* 0x0108000000007b1d */ /* 0x000fec0000002000 */
[----:B------:R-:W-:Y:S05]  /*177c0*/  BRA `(.L_x_1541) ;  /* 0x0000000c008c7947 */ /* 0x000fea0003800000 */
.L_x_1540:
        /* <DEDUP_REMOVED lines=44> */
.L_x_1544:
        /* <DEDUP_REMOVED lines=37> */
.L_x_1542:
        /* <DEDUP_REMOVED lines=13> */
.L_x_1545:
        /* <DEDUP_REMOVED lines=17> */
[----:B------:R-:W-:Y:S02]  /*17ec0*/  IMAD.MOV R11, RZ, RZ, -R10 ;  /* 0x000000ffff0b7224 */ /* 0x000fe400078e0a0a */
[----:B------:R-:W-:-:S04]  /*17ed0*/  IMAD.HI.U32 R2, R3, R8, RZ ;  /* 0x0000000803027227 */ /* 0x000fc800078e00ff */
[----:B------:R-:W-:-:S05]  /*17ee0*/  IMAD R8, R2, R11, R8 ;  /* 0x0000000b02087224 */ /* 0x000fca00078e0208 */
        /* <DEDUP_REMOVED lines=14> */
[----:B0-----:R-:W-:-:S04]  /*17fd0*/  IMAD.MOV R8, RZ, RZ, -R3 ;  /* 0x000000ffff087224 */ /* 0x001fc800078e0a03 */
[----:B------:R-:W-:Y:S01]  /*17fe0*/  IMAD.MOV.U32 R2, RZ, RZ, R8 ;  /* 0x000000ffff027224 */ /* 0x000fe200078e0008 */
[----:B------:R-:W-:-:S03]  /*17ff0*/  IABS R8, R6 ;  /* 0x0000000600087213 */ /* 0x000fc60000000000 */
[----:B------:R-:W-:Y:S02]  /*18000*/  IMAD R9, R2, R5, RZ ;  /* 0x0000000502097224 */ /* 0x000fe400078e02ff */
[----:B------:R-:W-:Y:S02]  /*18010*/  IMAD.MOV.U32 R2, RZ, RZ, RZ ;  /* 0x000000ffff027224 */ /* 0x000fe400078e00ff */
[----:B------:R-:W-:Y:S02]  /*18020*/  IMAD.MOV R8, RZ, RZ, -R8 ;  /* 0x000000ffff087224 */ /* 0x000fe400078e0a08 */
[----:B------:R-:W-:Y:S01]  /*18030*/  IMAD.HI.U32 R2, R3, R9, R2 ;  /* 0x0000000903027227 */ /* 0x000fe200078e0002 */
[----:B------:R-:W-:-:S05]  /*18040*/  IABS R3, R7 ;  /* 0x0000000700037213 */ /* 0x000fca0000000000 */
[----:B------:R-:W-:-:S04]  /*18050*/  IMAD.HI.U32 R2, R2, R3, RZ ;  /* 0x0000000302027227 */ /* 0x000fc800078e00ff */
[----:B------:R-:W-:Y:S01]  /*18060*/  IMAD R8, R2, R8, R3 ;  /* 0x0000000802087224 */ /* 0x000fe200078e0203 */
[----:B------:R-:W-:-:S04]  /*18070*/  LOP3.LUT R3, R7, R6, RZ, 0x3c, !PT ;  /* 0x0000000607037212 */ /* 0x000fc800078e3cff */
[----:B------:R-:W-:Y:S02]  /*18080*/  ISETP.GT.U32.AND P1, PT, R5, R8, PT ;  /* 0x000000080500720c */ /* 0x000fe40003f24070 */
[----:B------:R-:W-:Y:S01]  /*18090*/  ISETP.GE.AND P2, PT, R3, RZ, PT ;  /* 0x000000ff0300720c */ /* 0x000fe20003f46270 */
[----:B------:R-:W-:-:S10]  /*180a0*/  IMAD.MOV R3, RZ, RZ, -R7 ;  /* 0x000000ffff037224 */ /* 0x000fd400078e0a07 */
        /* <DEDUP_REMOVED lines=13> */
.L_x_1546:
[----:B0-----:R-:W0:Y:S02]  /*18180*/  LDC.64 R2, c[0x0][0xc90] ;  /* 0x00032400ff027b82 */ /* 0x001e240000000a00 */
        /* <DEDUP_REMOVED lines=10> */
[----:B------:R-:W-:-:S04]  /*18230*/  IMAD R9, R9, R10, RZ ;  /* 0x0000000a09097224 */ /* 0x000fc800078e02ff */
[----:B------:R-:W-:Y:S01]  /*18240*/  IMAD.HI.U32 R2, R3, R9, R2 ;  /* 0x0000000903027227 */ /* 0x000fe200078e0002 */
[----:B------:R-:W-:Y:S02]  /*18250*/  IABS R9, R4 ;  /* 0x0000000400097213 */ /* 0x000fe40000000000 */
[----:B------:R-:W-:-:S03]  /*18260*/  IABS R3, R5 ;  /* 0x0000000500037213 */ /* 0x000fc60000000000 */
[----:B------:R-:W-:-:S04]  /*18270*/  IMAD.HI.U32 R2, R2, R9, RZ ;  /* 0x0000000902027227 */ /* 0x000fc800078e00ff */
[----:B------:R-:W-:-:S04]  /*18280*/  IMAD.MOV R3, RZ, RZ, -R3 ;  /* 0x000000ffff037224 */ /* 0x000fc800078e0a03 */
        /* <DEDUP_REMOVED lines=16> */
[----:B------:R-:W-:-:S04]  /*18390*/  VIADDMNMX R7, R7, UR5, R8, PT ;  /* 0x0000000507077c46 */ /* 0x000fc8000b800108 */
[----:B------:R-:W-:Y:S01]  /*183a0*/  IABS R8, R7 ;  /* 0x0000000700087213 */ /* 0x000fe20000000000 */
[----:B------:R-:W-:-:S03]  /*183b0*/  IMAD.MOV R26, RZ, RZ, -R7 ;  /* 0x000000ffff1a7224 */ /* 0x000fc600078e0a07 */
[----:B------:R-:W0:Y:S08]  /*183c0*/  I2F.RP R9, R8 ;  /* 0x0000000800097306 */ /* 0x000e300000209400 */
[----:B0-----:R-:W0:Y:S02]  /*183d0*/  MUFU.RCP R9, R9 ;  /* 0x0000000900097308 */ /* 0x001e240000001000 */
[----:B0-----:R-:W-:Y:S01]  /*183e0*/  VIADD R3, R9, 0xffffffe ;  /* 0x0ffffffe09037836 */ /* 0x001fe20000000000 */
[----:B------:R-:W-:-:S05]  /*183f0*/  IABS R9, R7 ;  /* 0x0000000700097213 */ /* 0x000fca0000000000 */
[----:B------:R-:W0:Y:S02]  /*18400*/  F2I.FTZ.U32.TRUNC.NTZ R3, R3 ;  /* 0x0000000300037305 */ /* 0x000e24000021f000 */
[----:B0-----:R-:W-:-:S04]  /*18410*/  IMAD.MOV R11, RZ, RZ, -R3 ;  /* 0x000000ffff0b7224 */ /* 0x001fc800078e0a03 */
[----:B------:R-:W-:-:S04]  /*18420*/  IMAD R5, R11, R8, RZ ;  /* 0x000000080b057224 */ /* 0x000fc800078e02ff */
        /* <DEDUP_REMOVED lines=11> */
[----:B------:R-:W-:Y:S02]  /*184e0*/  ISETP.GE.AND P2, PT, R3, RZ, PT ;  /* 0x000000ff0300720c */ /* 0x000fe40003f46270 */
[----:B------:R-:W-:-:S05]  /*184f0*/  IADD3 R3, R6, 0x1000000, R4 ;  /* 0x0100000006037810 */ /* 0x000fca0007ffe004 */
[----:B------:R-:W-:-:S06]  /*18500*/  @P0 VIADD R2, R2, 0x1 ;  /* 0x0000000102020836 */ /* 0x000fcc0000000000 */
[----:B------:R-:W-:Y:S01]  /*18510*/  @!P2 IMAD.MOV R2, RZ, RZ, -R2 ;  /* 0x000000ffff02a224 */ /* 0x000fe200078e0a02 */
[----:B------:R-:W-:-:S05]  /*18520*/  @!P1 LOP3.LUT R2, RZ, R7, RZ, 0x33, !PT ;  /* 0x00000007ff029212 */ /* 0x000fca00078e33ff */
[----:B------:R-:W-:-:S07]  /*18530*/  IMAD R26, R2, R26, R3 ;  /* 0x0000001a021a7224 */ /* 0x000fce00078e0203 */
.L_x_1547:
[----:B------:R-:W-:-:S05]  /*18540*/  LOP3.LUT R2, RZ, R2, RZ, 0x33, !PT ;  /* 0x00000002ff027212 */ /* 0x000fca00078e33ff */
[----:B------:R-:W-:Y:S01]  /*18550*/  IMAD.IADD R25, R25, 0x1, R2 ;  /* 0x0000000119197824 */ /* 0x000fe200078e0202 */
[----:B------:R-:W-:Y:S06]  /*18560*/  BRA `(.L_x_1548) ;  /* 0x00000000000c7947 */ /* 0x000fec0003800000 */
.L_x_1543:
[----:B------:R-:W-:Y:S02]  /*18570*/  IMAD.MOV.U32 R25, RZ, RZ, RZ ;  /* 0x000000ffff197224 */ /* 0x000fe400078e00ff */
[----:B------:R-:W-:Y:S02]  /*18580*/  IMAD.U32 R24, RZ, RZ, UR6 ;  /* 0x00000006ff187e24 */ /* 0x000fe4000f8e00ff */
[----:B------:R-:W-:-:S07]  /*18590*/  IMAD.MOV.U32 R26, RZ, RZ, RZ ;  /* 0x000000ffff1a7224 */ /* 0x000fce00078e00ff */
.L_x_1548:
[----:B------:R-:W-:-:S13]  /*185a0*/  ISETP.NE.AND P0, PT, R0, RZ, PT ;  /* 0x000000ff0000720c */ /* 0x000fda0003f05270 */
[----:B------:R-:W0:Y:S01]  /*185b0*/  @!P0 S2R R3, SR_CgaCtaId ;  /* 0x0000000000038919 */ /* 0x000e220000008800 */
[----:B------:R-:W-:-:S04]  /*185c0*/  @!P0 MOV R0, 0x400 ;  /* 0x0000040000008802 */ /* 0x000fc80000000f00 */
[----:B0-----:R-:W-:-:S05]  /*185d0*/  @!P0 LEA R0, R3, R0, 0x18 ;  /* 0x0000000003008211 */ /* 0x001fca00078ec0ff */
[----:B------:R0:W-:Y:S01]  /*185e0*/  @!P0 STS.128 [R0+0x168d0], R24 ;  /* 0x0168d01800008388 */ /* 0x0001e20000000c00 */
[----:B------:R-:W-:Y:S06]  /*185f0*/  BAR.ARV 0x5, 0x200 ;  /* 0x0148000000007b1d */ /* 0x000fec0000002000 */
.L_x_1541:
[----:B------:R2:W-:Y:S01]  /*18600*/  STL [R1+0x34], RZ ;  /* 0x000034ff01007387 */ /* 0x0005e20000100800 */
[----:B------:R-:W-:Y:S01]  /*18610*/  ULDC UR4, c[0x0][0xc3c] ;  /* 0x00030f0000047ab9 */ /* 0x000fe20000000800 */
[----:B------:R-:W-:Y:S01]  /*18620*/  IMAD.MOV.U32 R28, RZ, RZ, 0x1 ;  /* 0x00000001ff1c7424 */ /* 0x000fe200078e00ff */
[----:B-1----:R-:W-:Y:S01]  /*18630*/  ISETP.GE.AND P0, PT, R27, UR4, PT ;  /* 0x000000041b007c0c */ /* 0x002fe2000bf06270 */
[----:B------:R-:W-:-:S12]  /*18640*/  IMAD.MOV.U32 R18, RZ, RZ, RZ ;  /* 0x000000ffff127224 */ /* 0x000fd800078e00ff */
[----:B--2---:R-:W-:Y:S05]  /*18650*/  @P0 BRA `(.L_x_1549) ;  /* 0x0000006400e40947 */ /* 0x004fea0003800000 */
[----:B------:R-:W1:Y:S01]  /*18660*/  S2R R5, SR_TID.X ;  /* 0x0000000000057919 */ /* 0x000e620000002100 */
[----:B------:R-:W2:Y:S01]  /*18670*/  S2UR UR5, SR_CgaCtaId ;  /* 0x00000000000579c3 */ /* 0x000ea20000008800 */
        /* <DEDUP_REMOVED lines=8> */
[----:B--2---:R-:W-:-:S06]  /*18700*/  ULEA UR4, UR5, UR4, 0x18 ;  /* 0x0000000405047291 */ /* 0x004fcc000f8ec03f */
[----:B------:R-:W-:Y:S01]  /*18710*/  IMAD.U32 R17, RZ, RZ, UR4 ;  /* 0x00000004ff117e24 */ /* 0x000fe2000f8e00ff */
[C---:B-1----:R-:W-:Y:S01]  /*18720*/  LOP3.LUT R4, R5.reuse, 0x7f, RZ, 0xc0, !PT ;  /* 0x0000007f05047812 */ /* 0x042fe200078ec0ff */
[----:B0-----:R-:W-:-:S04]  /*18730*/  IMAD.SHL.U32 R0, R5, 0x8, RZ ;  /* 0x0000000805007824 */ /* 0x001fc800078e00ff */
[----:B------:R-:W-:Y:S01]  /*18740*/  IMAD.SHL.U32 R3, R4, 0x8, RZ ;  /* 0x0000000804037824 */ /* 0x000fe200078e00ff */
[----:B------:R-:W-:Y:S01]  /*18750*/  LOP3.LUT R2, R0, 0x1f8, RZ, 0xc0, !PT ;  /* 0x000001f800027812 */ /* 0x000fe200078ec0ff */
[----:B------:R-:W-:Y:S01]  /*18760*/  IMAD.MOV.U32 R0, RZ, RZ, 0x1 ;  /* 0x00000001ff007424 */ /* 0x000fe200078e00ff */
[----:B------:R-:W-:Y:S02]  /*18770*/  SHF.R.U32.HI R4, RZ, 0x3, R4 ;  /* 0x00000003ff047819 */ /* 0x000fe40000011604 */
[----:B------:R-:W-:Y:S02]  /*18780*/  LOP3.LUT R2, R2, 0x38, R5, 0x78, !PT ;  /* 0x0000003802027812 */ /* 0x000fe400078e7805 */
[----:B------:R0:W-:Y:S02]  /*18790*/  STL [R1], R0 ;  /* 0x0000000001007387 */ /* 0x0001e40000100800 */
[----:B------:R-:W-:Y:S01]  /*187a0*/  LOP3.LUT R2, R2, 0x200, R3, 0xf8, !PT ;  /* 0x0000020002027812 */ /* 0x000fe200078ef803 */
[----:B------:R-:W-:-:S05]  /*187b0*/  IMAD.SHL.U32 R3, R5, 0x10, RZ ;  /* 0x0000001005037824 */ /* 0x000fca00078e00ff */
[----:B------:R-:W-:Y:S01]  /*187c0*/  LOP3.LUT R3, R4, 0x70, R3, 0xf8, !PT ;  /* 0x0000007004037812 */ /* 0x000fe200078ef803 */
[----:B0-----:R-:W-:-:S05]  /*187d0*/  IMAD R0, R2, 0x2, R17 ;  /* 0x0000000202007824 */ /* 0x001fca00078e0211 */
[----:B------:R0:W-:Y:S02]  /*187e0*/  STL [R1+0xc], R0 ;  /* 0x00000c0001007387 */ /* 0x0001e40000100800 */
.L_x_1691:
[----:B------:R-:W-:Y:S05]  /*187f0*/  YIELD ;  /* 0x0000000000007946 */ /* 0x000fea0003800000 */
[----:B------:R-:W-:Y:S01]  /*18800*/  ULDC.64 UR4, c[0x0][0xa28] ;  /* 0x00028a0000047ab9 */ /* 0x000fe20000000a00 */
[----:B------:R-:W-:Y:S02]  /*18810*/  CS2R R6, SRZ ;  /* 0x0000000000067805 */ /* 0x000fe4000001ff00 */
[----:B------:R-:W-:Y:S01]  /*18820*/  ISETP.NE.U32.AND P0, PT, RZ, UR4, PT ;  /* 0x00000004ff007c0c */ /* 0x000fe2000bf05070 */
[----:B-1----:R-:W1:Y:S01]  /*18830*/  LDC.64 R10, c[0x0][0xa00] ;  /* 0x00028000ff0a7b82 */ /* 0x002e620000000a00 */
[----:B0-----:R-:W-:Y:S01]  /*18840*/  IMAD.MOV.U32 R0, RZ, RZ, RZ ;  /* 0x000000ffff007224 */ /* 0x001fe200078e00ff */
[----:B------:R-:W-:Y:S01]  /*18850*/  ULDC.64 UR6, c[0x0][0xa08] ;  /* 0x0002820000067ab9 */ /* 0x000fe20000000a00 */
[----:B------:R-:W-:Y:S01]  /*18860*/  ISETP.NE.AND.EX P0, PT, RZ, UR5, PT, P0 ;  /* 0x00000005ff007c0c */ /* 0x000fe2000bf05300 */
[----:B------:R-:W-:Y:S01]  /*18870*/  ULDC.64 UR4, c[0x0][0xa18] ;  /* 0x0002860000047ab9 */ /* 0x000fe20000000a00 */
[----:B------:R-:W-:-:S03]  /*18880*/  ULDC.64 UR8, c[0x0][0xa10] ;  /* 0x0002840000087ab9 */ /* 0x000fc60000000a00 */
[----:B------:R-:W0:Y:S08]  /*18890*/  LDC.64 R4, c[0x0][0xa08] ;  /* 0x00028200ff047b82 */ /* 0x000e300000000a00 */
[----:B------:R-:W2:Y:S02]  /*188a0*/  @P0 LDC.64 R2, c[0x0][0xa28] ;  /* 0x00028a00ff020b82 */ /* 0x000ea40000000a00 */
[----:B--2---:R-:W-:-:S05]  /*188b0*/  @P0 IMAD.WIDE R2, R27, 0x4, R2 ;  /* 0x000000041b020825 */ /* 0x004fca00078e0202 */
[----:B------:R2:W5:Y:S01]  /*188c0*/  @P0 LDG.E R7, desc[UR40][R2.64] ;  /* 0x0000002802070981 */ /* 0x000562000c1e1900 */
[----:B------:R-:W-:Y:S01]  /*188d0*/  ISETP.NE.U32.AND P0, PT, RZ, UR4, PT ;  /* 0x00000004ff007c0c */ /* 0x000fe2000bf05070 */
[C---:B-1----:R-:W-:Y:S01]  /*188e0*/  IMAD.WIDE R10, R27.reuse, 0x4, R10 ;  /* 0x000000041b0a7825 */ /* 0x042fe200078e020a */
[----:B------:R-:W-:Y:S02]  /*188f0*/  ISETP.NE.U32.AND P2, PT, RZ, UR6, PT ;  /* 0x00000006ff007c0c */ /* 0x000fe4000bf45070 */
[----:B------:R-:W-:Y:S01]  /*18900*/  ISETP.NE.AND.EX P0, PT, RZ, UR5, PT, P0 ;  /* 0x00000005ff007c0c */ /* 0x000fe2000bf05300 */
[----:B------:R-:W-:Y:S01]  /*18910*/  ULDC.64 UR4, c[0x0][0xa00] ;  /* 0x0002800000047ab9 */ /* 0x000fe20000000a00 */
[----:B------:R-:W-:Y:S01]  /*18920*/  ISETP.NE.U32.AND P4, PT, RZ, UR8, PT ;  /* 0x00000008ff007c0c */ /* 0x000fe2000bf85070 */
[----:B------:R-:W-:Y:S01]  /*18930*/  IMAD.MOV.U32 R12, RZ, RZ, RZ ;  /* 0x000000ffff0c7224 */ /* 0x000fe200078e00ff */
[----:B------:R-:W-:Y:S01]  /*18940*/  ISETP.NE.U32.AND P1, PT, RZ, UR4, PT ;  /* 0x00000004ff007c0c */ /* 0x000fe2000bf25070 */
[----:B--2---:R-:W1:Y:S01]  /*18950*/  LDC.64 R2, c[0x0][0xa10] ;  /* 0x00028400ff027b82 */ /* 0x004e620000000a00 */
[----:B0-----:R-:W-:-:S02]  /*18960*/  IMAD.WIDE R4, R27, 0x4, R4 ;  /* 0x000000041b047825 */ /* 0x001fc400078e0204 */
[----:B------:R-:W-:-:S05]  /*18970*/  ISETP.NE.AND.EX P3, PT, RZ, UR5, PT, P1 ;  /* 0x00000005ff007c0c */ /* 0x000fca000bf65310 */
[----:B------:R-:W0:Y:S01]  /*18980*/  @P0 LDC.64 R8, c[0x0][0xa18] ;  /* 0x00028600ff080b82 */ /* 0x000e220000000a00 */
[----:B------:R-:W-:Y:S01]  /*18990*/  ULDC UR4, c[0x0][0x288] ;  /* 0x0000a20000047ab9 */ /* 0x000fe20000000800 */
[----:B------:R-:W-:Y:S02]  /*189a0*/  ISETP.NE.AND.EX P1, PT, RZ, UR7, PT, P2 ;  /* 0x00000007ff007c0c */ /* 0x000fe4000bf25320 */
[----:B------:R-:W-:-:S04]  /*189b0*/  ISETP.NE.AND.EX P2, PT, RZ, UR9, PT, P4 ;  /* 0x00000009ff007c0c */ /* 0x000fc8000bf45340 */
[----:B------:R-:W2:Y:S07]  /*189c0*/  @P3 LDG.E R0, desc[UR40][R10.64] ;  /* 0x000000280a003981 */ /* 0x000eae000c1e1900 */
[----:B------:R-:W5:Y:S01]  /*189d0*/  @P1 LDG.E R12, desc[UR40][R4.64] ;  /* 0x00000028040c1981 */ /* 0x000f62000c1e1900 */
[----:B-1----:R-:W-:-:S05]  /*189e0*/  IMAD.WIDE R2, R27, 0x4, R2 ;  /* 0x000000041b027825 */ /* 0x002fca00078e0202 */
[----:B------:R-:W5:Y:S01]  /*189f0*/  @P2 LDG.E R6, desc[UR40][R2.64] ;  /* 0x0000002802062981 */ /* 0x000f62000c1e1900 */
[----:B0-----:R-:W-:-:S03]  /*18a00*/  @P0 IMAD.WIDE R8, R27, 0x4, R8 ;  /* 0x000000041b080825 */ /* 0x001fc600078e0208 */
[----:B--2---:R0:W-:Y:S02]  /*18a10*/  STL [R1+0x28], R0 ;  /* 0x0000280001007387 */ /* 0x0041e40000100800 */
[----:B0-----:R-:W-:Y:S01]  /*18a20*/  IMAD.U32 R0, RZ, RZ, UR4 ;  /* 0x00000004ff007e24 */ /* 0x001fe2000f8e00ff */
        /* <DEDUP_REMOVED lines=8> */
[----:B------:R-:W-:Y:S02]  /*18ab0*/  ULDC UR5, c[0x0][0x348] ;  /* 0x0000d20000057ab9 */ /* 0x000fe40000000800 */
[----:B0-----:R-:W-:Y:S02]  /*18ac0*/  IMAD.U32 R8, RZ, RZ, UR5 ;  /* 0x00000005ff087e24 */ /* 0x001fe4000f8e00ff */
[----:B------:R-:W-:Y:S01]  /*18ad0*/  IMAD.U32 R9, RZ, RZ, UR4 ;  /* 0x00000004ff097e24 */ /* 0x000fe2000f8e00ff */
[----:B--2---:R0:W-:Y:S01]  /*18ae0*/  STL [R1+0x18], R0 ;  /* 0x0000180001007387 */ /* 0x0041e20000100800 */
[----:B------:R-:W-:Y:S01]  /*18af0*/  IMAD.MOV.U32 R13, RZ, RZ, R0 ;  /* 0x000000ffff0d7224 */ /* 0x000fe200078e0000 */
[----:B---3--:R-:W-:Y:S06]  /*18b00*/  @P0 BRA `(.L_x_1550) ;  /* 0x0000000000140947 */ /* 0x008fec0003800000 */
[----:B------:R-:W-:Y:S05]  /*18b10*/  @!P3 BRA `(.L_x_1550) ;  /* 0x000000000010b947 */ /* 0x000fea0003800000 */
[----:B0-----:R-:W2:Y:S04]  /*18b20*/  LDG.E R0, desc[UR40][R10.64] ;  /* 0x000000280a007981 */ /* 0x001ea8000c1e1900 */
[----:B------:R-:W2:Y:S02]  /*18b30*/  LDG.E R10, desc[UR40][R10.64+0x4] ;  /* 0x000004280a0a7981 */ /* 0x000ea4000c1e1900 */
[----:B--2---:R-:W-:-:S05]  /*18b40*/  IMAD.IADD R13, R10, 0x1, -R0 ;  /* 0x000000010a0d7824 */ /* 0x004fca00078e0a00 */
[----:B------:R1:W-:Y:S02]  /*18b50*/  STL [R1+0x18], R13 ;  /* 0x0000180d01007387 */ /* 0x0003e40000100800 */
.L_x_1550:
        /* <DEDUP_REMOVED lines=14> */
.L_x_1551:
[----:B------:R-:W-:Y:S05]  /*18c40*/  @!P1 BRA `(.L_x_1552) ;  /* 0x00000000000c9947 */ /* 0x000fea0003800000 */
[----:B------:R-:W2:Y:S04]  /*18c50*/  LDG.E R9, desc[UR40][R4.64] ;  /* 0x0000002804097981 */ /* 0x000ea8000c1e1900 */
[----:B------:R-:W2:Y:S02]  /*18c60*/  LDG.E R4, desc[UR40][R4.64+0x4] ;  /* 0x0000042804047981 */ /* 0x000ea4000c1e1900 */
[----:B--2---:R-:W-:-:S07]  /*18c70*/  IMAD.IADD R9, R4, 0x1, -R9 ;  /* 0x0000000104097824 */ /* 0x004fce00078e0a09 */
.L_x_1552:
[----:B0-----:R-:W2:Y:S04]  /*18c80*/  @P2 LDG.E R4, desc[UR40][R2.64] ;  /* 0x0000002802042981 */ /* 0x001ea8000c1e1900 */
[----:B------:R0:W2:Y:S01]  /*18c90*/  @P2 LDG.E R5, desc[UR40][R2.64+0x4] ;  /* 0x0000042802052981 */ /* 0x0000a2000c1e1900 */
[----:B------:R-:W-:Y:S02]  /*18ca0*/  IMAD R14, R25, 0xc0, RZ ;  /* 0x000000c0190e7824 */ /* 0x000fe400078e02ff */
[----:B-----5:R-:W-:Y:S02]  /*18cb0*/  IMAD.IADD R7, R9, 0x1, -R7 ;  /* 0x0000000109077824 */ /* 0x020fe400078e0a07 */
[----:B------:R-:W-:Y:S01]  /*18cc0*/  VIADD R10, R14, 0xbf ;  /* 0x000000bf0e0a7836 */ /* 0x000fe20000000000 */
[----:B------:R3:W-:Y:S01]  /*18cd0*/  STL [R1+0x10], R14 ;  /* 0x0000100e01007387 */ /* 0x0007e20000100800 */
[----:B0-----:R-:W0:Y:S02]  /*18ce0*/  LDC R2, c[0x0][0x448] ;  /* 0x00011200ff027b82 */ /* 0x001e240000000800 */
[----:B0-----:R-:W-:-:S13]  /*18cf0*/  ISETP.NE.AND P1, PT, R2, 0x1, PT ;  /* 0x000000010200780c */ /* 0x001fda0003f25270 */
[----:B------:R-:W0:Y:S08]  /*18d00*/  @P1 LDC R3, c[0x0][0x44c] ;  /* 0x00011300ff031b82 */ /* 0x000e300000000800 */
[----:B------:R-:W4:Y:S01]  /*18d10*/  @P1 LDC R2, c[0x0][0x450] ;  /* 0x00011400ff021b82 */ /* 0x000f220000000800 */
[----:B0-----:R-:W-:-:S05]  /*18d20*/  @P1 IMAD.HI.U32 R3, R10, R3, RZ ;  /* 0x000000030a031227 */ /* 0x001fca00078e00ff */
[----:B----4-:R-:W-:Y:S01]  /*18d30*/  @P1 SHF.R.U32.HI R10, RZ, R2, R3 ;  /* 0x00000002ff0a1219 */ /* 0x010fe20000011603 */
[----:B--2---:R-:W-:-:S04]  /*18d40*/  @P2 IMAD.IADD R8, R5, 0x1, -R4 ;  /* 0x0000000105082824 */ /* 0x004fc800078e0a04 */
[----:B------:R-:W-:-:S04]  /*18d50*/  IMAD.IADD R19, R7, 0x1, R8 ;  /* 0x0000000107137824 */ /* 0x000fc800078e0208 */
[C---:B------:R-:W-:Y:S01]  /*18d60*/  VIADD R4, R19.reuse, 0x7f ;  /* 0x0000007f13047836 */ /* 0x040fe20000000000 */
[----:B------:R-:W-:-:S04]  /*18d70*/  IADD3 R9, R19, 0x1, -R13 ;  /* 0x0000000113097810 */ /* 0x000fc80007ffe80d */
[----:B------:R-:W-:Y:S01]  /*18d80*/  SHF.R.S32.HI R2, RZ, 0x1f, R4 ;  /* 0x0000001fff027819 */ /* 0x000fe20000011404 */
[----:B------:R-:W-:-:S03]  /*18d90*/  IMAD.IADD R10, R9, 0x1, R10 ;  /* 0x00000001090a7824 */ /* 0x000fc600078e020a */
[----:B------:R-:W-:Y:S02]  /*18da0*/  LEA.HI R4, R2, R4, RZ, 0x7 ;  /* 0x0000000402047211 */ /* 0x000fe400078f38ff */
[----:B------:R-:W0:Y:S02]  /*18db0*/  LDC.64 R2, c[0x0][0x9e0] ;  /* 0x00027800ff027b82 */ /* 0x000e240000000a00 */
[----:B------:R-:W-:-:S05]  /*18dc0*/  SHF.R.S32.HI R12, RZ, 0x7, R4 ;  /* 0x00000007ff0c7819 */ /* 0x000fca0000011404 */
[----:B------:R3:W-:Y:S01]  /*18dd0*/  STL [R1+0x44], R12 ;  /* 0x0000440c01007387 */ /* 0x0007e20000100800 */
[----:B0-----:R-:W-:Y:S01]  /*18de0*/  ISETP.GE.AND P3, PT, R3, 0x1, PT ;  /* 0x000000010300780c */ /* 0x001fe20003f66270 */
[----:B------:R-:W-:-:S12]  /*18df0*/  IMAD.IADD R2, R10, 0x1, R2 ;  /* 0x000000010a027824 */ /* 0x000fd800078e0202 */
[----:B---3--:R-:W-:Y:S05]  /*18e00*/  @!P3 BRA `(.L_x_1553) ;  /* 0x000000000048b947 */ /* 0x008fea0003800000 */
        /* <DEDUP_REMOVED lines=11> */
.L_x_1555:
[----:B------:R-:W-:-:S13]  /*18ec0*/  ISETP.NE.AND P0, PT, R3, 0x1, PT ;  /* 0x000000010300780c */ /* 0x000fda0003f05270 */
[----:B------:R-:W0:Y:S02]  /*18ed0*/  @P0 LDC.64 R4, c[0x0][0x9e8] ;  /* 0x00027a00ff040b82 */ /* 0x000e240000000a00 */
[----:B0-----:R-:W-:-:S05]  /*18ee0*/  @P0 IMAD.HI.U32 R4, R11, R4, RZ ;  /* 0x000000040b040227 */ /* 0x001fca00078e00ff */
[----:B------:R-:W-:-:S07]  /*18ef0*/  @P0 SHF.R.U32.HI R11, RZ, R5, R4 ;  /* 0x00000005ff0b0219 */ /* 0x000fce0000011604 */
.L_x_1556:
[----:B------:R-:W-:Y:S05]  /*18f00*/  BSYNC B0 ;  /* 0x0000000000007941 */ /* 0x000fea0003800000 */
.L_x_1554:
[----:B------:R-:W-:-:S05]  /*18f10*/  IMAD R11, R11, R3, R3 ;  /* 0x000000030b0b7224 */ /* 0x000fca00078e0203 */
[----:B------:R-:W-:-:S07]  /*18f20*/  VIMNMX R2, R2, R11, PT ;  /* 0x0000000b02027248 */ /* 0x000fce0003fe0100 */
.L_x_1553:
[----:B------:R-:W0:Y:S01]  /*18f30*/  @P1 LDC R10, c[0x0][0x44c] ;  /* 0x00011300ff0a1b82 */ /* 0x000e220000000800 */
[----:B------:R-:W-:Y:S01]  /*18f40*/  VIADD R2, R2, 0x7f ;  /* 0x0000007f02027836 */ /* 0x000fe20000000000 */
[----:B------:R-:W-:Y:S01]  /*18f50*/  ULDC UR4, c[0x0][0x9dc] ;  /* 0x0002770000047ab9 */ /* 0x000fe20000000800 */
[----:B------:R-:W-:Y:S02]  /*18f60*/  IMAD.MOV.U32 R4, RZ, RZ, R14 ;  /* 0x000000ffff047224 */ /* 0x000fe400078e000e */
[----:B------:R-:W-:-:S03]  /*18f70*/  IMAD.IADD R19, R19, 0x1, -R13 ;  /* 0x0000000113137824 */ /* 0x000fc600078e0a0d */
[----:B------:R-:W2:Y:S01]  /*18f80*/  @P1 LDC R5, c[0x0][0x450] ;  /* 0x00011400ff051b82 */ /* 0x000ea20000000800 */
[----:B0-----:R-:W-:-:S05]  /*18f90*/  @P1 IMAD.HI.U32 R10, R14, R10, RZ ;  /* 0x0000000a0e0a1227 */ /* 0x001fca00078e00ff */
[----:B--2---:R-:W-:Y:S02]  /*18fa0*/  @P1 SHF.R.U32.HI R4, RZ, R5, R10 ;  /* 0x00000005ff041219 */ /* 0x004fe4000001160a */
[----:B------:R-:W-:-:S03]  /*18fb0*/  SHF.R.S32.HI R5, RZ, 0x1f, R2 ;  /* 0x0000001fff057819 */ /* 0x000fc60000011402 */
[----:B------:R-:W-:Y:S01]  /*18fc0*/  IMAD.IADD R11, R19, 0x1, R4 ;  /* 0x00000001130b7824 */ /* 0x000fe200078e0204 */
[----:B------:R-:W-:-:S03]  /*18fd0*/  LEA.HI R5, R5, R2, RZ, 0x7 ;  /* 0x0000000205057211 */ /* 0x000fc600078f38ff */
[----:B------:R-:W-:Y:S01]  /*18fe0*/  VIADD R2, R11, -UR4 ;  /* 0x800000040b027c36 */ /* 0x000fe20008000000 */
[----:B------:R-:W-:-:S04]  /*18ff0*/  SHF.R.S32.HI R5, RZ, 0x7, R5 ;  /* 0x00000007ff057819 */ /* 0x000fc80000011405 */
[----:B------:R-:W-:Y:S01]  /*19000*/  VIMNMX R10, R12, R5, PT ;  /* 0x000000050c0a7248 */ /* 0x000fe20003fe0100 */
        /* <DEDUP_REMOVED lines=11> */
.L_x_1559:
[----:B------:R-:W-:-:S13]  /*190c0*/  ISETP.NE.AND P0, PT, R3, 0x1, PT ;  /* 0x000000010300780c */ /* 0x000fda0003f05270 */
[----:B------:R-:W0:Y:S02]  /*190d0*/  @P0 LDC.64 R4, c[0x0][0x9e8] ;  /* 0x00027a00ff040b82 */ /* 0x000e240000000a00 */
[----:B0-----:R-:W-:-:S05]  /*190e0*/  @P0 IMAD.HI.U32 R4, R11, R4, RZ ;  /* 0x000000040b040227 */ /* 0x001fca00078e00ff */
[----:B------:R-:W-:-:S07]  /*190f0*/  @P0 SHF.R.U32.HI R11, RZ, R5, R4 ;  /* 0x00000005ff0b0219 */ /* 0x000fce0000011604 */
.L_x_1560:
[----:B------:R-:W-:Y:S05]  /*19100*/  BSYNC B0 ;  /* 0x0000000000007941 */ /* 0x000fea0003800000 */
.L_x_1558:
[----:B------:R-:W-:-:S05]  /*19110*/  IMAD R3, R11, R3, RZ ;  /* 0x000000030b037224 */ /* 0x000fca00078e02ff */
[----:B------:R-:W-:-:S07]  /*19120*/  VIMNMX R2, R2, R3, !PT ;  /* 0x0000000302027248 */ /* 0x000fce0007fe0100 */
.L_x_1557:
[----:B------:R-:W-:Y:S01]  /*19130*/  SHF.R.S32.HI R3, RZ, 0x1f, R2 ;  /* 0x0000001fff037819 */ /* 0x000fe20000011402 */
[----:B------:R-:W-:Y:S01]  /*19140*/  BSSY B0, `(.L_x_1561) ;  /* 0x0000027000007945 */ /* 0x000fe20003800000 */
[----:B------:R-:W-:Y:S01]  /*19150*/  LOP3.LUT R14, R0, 0xff, RZ, 0xc0, !PT ;  /* 0x000000ff000e7812 */ /* 0x000fe200078ec0ff */
[----:B-1----:R-:W-:Y:S01]  /*19160*/  IMAD.MOV.U32 R13, RZ, RZ, RZ ;  /* 0x000000ffff0d7224 */ /* 0x002fe200078e00ff */
[----:B------:R-:W-:Y:S02]  /*19170*/  LEA.HI R3, R3, R2, RZ, 0x7 ;  /* 0x0000000203037211 */ /* 0x000fe400078f38ff */
[----:B------:R-:W-:Y:S01]  /*19180*/  SHF.R.U32.HI R0, RZ, 0x10, R0 ;  /* 0x00000010ff007819 */ /* 0x000fe20000011600 */
[----:B------:R0:W-:Y:S01]  /*19190*/  STL [R1+0x40], R14 ;  /* 0x0000400e01007387 */ /* 0x0001e20000100800 */
[----:B------:R-:W-:-:S04]  /*191a0*/  SHF.R.S32.HI R3, RZ, 0x7, R3 ;  /* 0x00000007ff037819 */ /* 0x000fc80000011403 */
[----:B------:R-:W-:-:S04]  /*191b0*/  VIMNMX R4, RZ, R3, !PT ;  /* 0x00000003ff047248 */ /* 0x000fc80007fe0100 */
[----:B------:R-:W-:-:S13]  /*191c0*/  ISETP.GT.AND P0, PT, R10, R4, PT ;  /* 0x000000040a00720c */ /* 0x000fda0003f04270 */
[----:B0-----:R-:W-:Y:S05]  /*191d0*/  @!P0 BRA `(.L_x_1562) ;  /* 0x0000000000748947 */ /* 0x001fea0003800000 */
[----:B------:R-:W-:Y:S01]  /*191e0*/  ISETP.NE.AND P0, PT, R0, RZ, PT ;  /* 0x000000ff0000720c */ /* 0x000fe20003f05270 */
[----:B------:R-:W-:-:S03]  /*191f0*/  ULDC UR4, c[0x0][0x9f0] ;  /* 0x00027c0000047ab9 */ /* 0x000fc60000000800 */
[----:B------:R-:W-:-:S04]  /*19200*/  SEL R5, R0, UR4, P0 ;  /* 0x0000000400057c07 */ /* 0x000fc80008000000 */
[----:B------:R-:W-:Y:S02]  /*19210*/  IABS R12, R5 ;  /* 0x00000005000c7213 */ /* 0x000fe40000000000 */
[----:B------:R-:W-:Y:S02]  /*19220*/  IADD3 R11, R5, -0x1, R10 ;  /* 0xffffffff050b7810 */ /* 0x000fe40007ffe00a */
[----:B------:R-:W0:Y:S03]  /*19230*/  I2F.RP R2, R12 ;  /* 0x0000000c00027306 */ /* 0x000e260000209400 */
[----:B------:R-:W-:-:S05]  /*19240*/  IMAD.IADD R11, R11, 0x1, -R4 ;  /* 0x000000010b0b7824 */ /* 0x000fca00078e0a04 */
[----:B0-----:R-:W0:Y:S02]  /*19250*/  MUFU.RCP R2, R2 ;  /* 0x0000000200027308 */ /* 0x001e240000001000 */
[----:B0-----:R-:W-:-:S06]  /*19260*/  VIADD R2, R2, 0xffffffe ;  /* 0x0ffffffe02027836 */ /* 0x001fcc0000000000 */
[----:B------:R0:W1:Y:S02]  /*19270*/  F2I.FTZ.U32.TRUNC.NTZ R3, R2 ;  /* 0x0000000200037305 */ /* 0x000064000021f000 */
[----:B0-----:R-:W-:-:S04]  /*19280*/  LOP3.LUT R2, R11, R5, RZ, 0x3c, !PT ;  /* 0x000000050b027212 */ /* 0x001fc800078e3cff */
[----:B------:R-:W-:Y:S01]  /*19290*/  ISETP.GE.AND P3, PT, R2, RZ, PT ;  /* 0x000000ff0200720c */ /* 0x000fe20003f66270 */
[----:B-1----:R-:W-:-:S04]  /*192a0*/  IMAD.MOV R2, RZ, RZ, -R3 ;  /* 0x000000ffff027224 */ /* 0x002fc800078e0a03 */
[----:B------:R-:W-:Y:S02]  /*192b0*/  IMAD R13, R2, R12, RZ ;  /* 0x0000000c020d7224 */ /* 0x000fe400078e02ff */
[----:B------:R-:W-:-:S04]  /*192c0*/  IMAD.MOV.U32 R2, RZ, RZ, RZ ;  /* 0x000000ffff027224 */ /* 0x000fc800078e00ff */
        /* <DEDUP_REMOVED lines=13> */
[----:B------:R-:W-:-:S07]  /*193a0*/  @!P1 LOP3.LUT R13, RZ, R5, RZ, 0x33, !PT ;  /* 0x00000005ff0d9212 */ /* 0x000fce00078e33ff */
.L_x_1562:
[----:B------:R-:W-:Y:S05]  /*193b0*/  BSYNC B0 ;  /* 0x0000000000007941 */ /* 0x000fea0003800000 */
.L_x_1561:
[-C--:B------:R-:W-:Y:S01]  /*193c0*/  IMAD R4, R14, R13.reuse, R4 ;  /* 0x0000000d0e047224 */ /* 0x080fe200078e0204 */
[----:B------:R-:W-:Y:S04]  /*193d0*/  BSSY B0, `(.L_x_1563) ;  /* 0x00000dc000007945 */ /* 0x000fe80003800000 */
[C---:B------:R-:W-:Y:S01]  /*193e0*/  VIADDMNMX R10, R4.reuse, R13, R10, PT ;  /* 0x0000000d040a7246 */ /* 0x040fe2000380010a */
[----:B------:R-:W-:-:S04]  /*193f0*/  IMAD R4, R4, 0x80, -R7 ;  /* 0x0000008004047824 */ /* 0x000fc800078e0a07 */
[----:B------:R-:W-:Y:S01]  /*19400*/  IMAD R10, R10, 0x80, -R7 ;  /* 0x000000800a0a7824 */ /* 0x000fe200078e0a07 */
[----:B------:R-:W-:-:S04]  /*19410*/  VIMNMX R4, RZ, R4, !PT ;  /* 0x00000004ff047248 */ /* 0x000fc80007fe0100 */
[----:B------:R-:W-:-:S04]  /*19420*/  VIMNMX R10, R10, R8, PT ;  /* 0x000000080a0a7248 */ /* 0x000fc80003fe0100 */
[----:B------:R-:W-:Y:S02]  /*19430*/  ISETP.GT.AND P0, PT, R10, R4, PT ;  /* 0x000000040a00720c */ /* 0x000fe40003f04270 */
[----:B------:R-:W-:-:S11]  /*19440*/  SHF.R.U32.HI R4, RZ, 0x7, R4 ;  /* 0x00000007ff047819 */ /* 0x000fd60000011604 */
[----:B------:R-:W-:-:S05]  /*19450*/  @P0 VIADD R2, R10, 0x7f ;  /* 0x0000007f0a020836 */ /* 0x000fca0000000000 */
[----:B------:R-:W-:-:S04]  /*19460*/  @P0 SHF.R.S32.HI R3, RZ, 0x1f, R2 ;  /* 0x0000001fff030819 */ /* 0x000fc80000011402 */
[----:B------:R-:W-:Y:S01]  /*19470*/  @P0 LEA.HI R2, R3, R2, RZ, 0x7 ;  /* 0x0000000203020211 */ /* 0x000fe200078f38ff */
[----:B------:R-:W-:-:S03]  /*19480*/  IMAD.MOV.U32 R3, RZ, RZ, R4 ;  /* 0x000000ffff037224 */ /* 0x000fc600078e0004 */
[----:B------:R-:W-:Y:S02]  /*19490*/  @P0 SHF.R.S32.HI R3, RZ, 0x7, R2 ;  /* 0x00000007ff030819 */ /* 0x000fe40000011402 */
[----:B------:R-:W-:Y:S02]  /*194a0*/  PLOP3.LUT P0, PT, PT, PT, PT, 0x80, 0x0 ;  /* 0x000000000000781c */ /* 0x000fe40003f0f070 */
[----:B------:R-:W-:-:S13]  /*194b0*/  ISETP.GT.AND P1, PT, R3, R4, PT ;  /* 0x000000040300720c */ /* 0x000fda0003f24270 */
[----:B------:R-:W-:Y:S05]  /*194c0*/  @!P1 BRA `(.L_x_1564) ;  /* 0x0000000c00309947 */ /* 0x000fea0003800000 */
[----:B------:R-:W-:Y:S01]  /*194d0*/  UMOV UR4, 0xffffffff ;  /* 0xffffffff00047882 */ /* 0x000fe20000000000 */
[----:B------:R-:W-:Y:S02]  /*194e0*/  SEL R2, R27, RZ, !P2 ;  /* 0x000000ff1b027207 */ /* 0x000fe40005000000 */
[----:B------:R-:W-:Y:S05]  /*194f0*/  BRA.DIV UR4, `(.L_x_1565) ;  /* 0x0000007604507947 */ /* 0x000fea000b800000 */
[----:B------:R-:W0:Y:S02]  /*19500*/  S2R R5, SR_TID.X ;  /* 0x0000000000057919 */ /* 0x000e240000002100 */
[----:B0-----:R-:W-:-:S04]  /*19510*/  SHF.R.U32.HI R5, RZ, 0x5, R5 ;  /* 0x00000005ff057819 */ /* 0x001fc80000011605 */
[----:B------:R-:W-:-:S05]  /*19520*/  LOP3.LUT R5, R5, 0x3, RZ, 0xc0, !PT ;  /* 0x0000000305057812 */ /* 0x000fca00078ec0ff */
[----:B------:R0:W1:Y:S02]  /*19530*/  SHFL.IDX PT, R14, R5, RZ, 0x1f ;  /* 0x00001fff050e7589 */ /* 0x00006400000e0000 */
.L_x_1760:
[----:B-1----:R-:W-:Y:S02]  /*19540*/  ISETP.NE.AND P0, PT, R14, RZ, PT ;  /* 0x000000ff0e00720c */ /* 0x002fe40003f05270 */
[----:B------:R-:W-:-:S11]  /*19550*/  PLOP3.LUT P6, PT, PT, PT, PT, 0x8, 0x0 ;  /* 0x000000000000781c */ /* 0x000fd60003fce170 */
[----:B------:R-:W-:Y:S05]  /*19560*/  @P0 BRA `(.L_x_1566) ;  /* 0x00000000000c0947 */ /* 0x000fea0003800000 */
[----:B------:R-:W-:-:S03]  /*19570*/  UMOV UR4, 0xffffffff ;  /* 0xffffffff00047882 */ /* 0x000fc60000000000 */
[----:B------:R-:W-:Y:S05]  /*19580*/  BRA.DIV UR4, `(.L_x_1567) ;  /* 0x0000007604607947 */ /* 0x000fea000b800000 */
[----:B------:R-:W-:-:S13]  /*19590*/  ELECT P6, URZ, PT ;  /* 0x00000000003f782f */ /* 0x000fda00038c0000 */
.L_x_1566:
[----:B0-----:R-:W2:Y:S01]  /*195a0*/  LDL R5, [R1+0x34] ;  /* 0x0000340001057983 */ /* 0x001ea20000100800 */
[----:B------:R-:W-:Y:S01]  /*195b0*/  BSSY B1, `(.L_x_1568) ;  /* 0x0000008000017945 */ /* 0x000fe20003800000 */
[----:B--2---:R-:W-:-:S05]  /*195c0*/  VIADD R5, R5, 0x1 ;  /* 0x0000000105057836 */ /* 0x004fca0000000000 */
[----:B------:R-:W-:-:S04]  /*195d0*/  LEA.HI R7, R5, R5, RZ, 0x1 ;  /* 0x0000000505077211 */ /* 0x000fc800078f08ff */
[----:B------:R-:W-:-:S05]  /*195e0*/  LOP3.LUT R7, R7, 0xfffffffe, RZ, 0xc0, !PT ;  /* 0xfffffffe07077812 */ /* 0x000fca00078ec0ff */
[----:B------:R-:W-:-:S05]  /*195f0*/  IMAD.IADD R5, R5, 0x1, -R7 ;  /* 0x0000000105057824 */ /* 0x000fca00078e0a07 */
[----:B------:R-:W-:-:S04]  /*19600*/  SHF.L.U32 R5, R5, 0x1f, RZ ;  /* 0x0000001f05057819 */ /* 0x000fc800000006ff */
[----:B------:R-:W0:Y:S02]  /*19610*/  SYNCS.PHASECHK.TRANS64.TRYWAIT P0, [R17+URZ+0x16820], R5 ;  /* 0x01682005110075a7 */ /* 0x000e24000800017f */
[----:B0-----:R-:W-:Y:S05]  /*19620*/  @!P0 BRA `(.L_x_1569) ;  /* 0x0000007400588947 */ /* 0x001fea0003800000 */
.L_x_1763:
[----:B------:R-:W-:Y:S05]  /*19630*/  BSYNC B1 ;  /* 0x0000000000017941 */ /* 0x000fea0003800000 */
.L_x_1568:
[----:B------:R-:W-:Y:S04]  /*19640*/  BSSY B1, `(.L_x_1570) ;  /* 0x0000050000017945 */ /* 0x000fe80003800000 */
[----:B------:R-:W-:Y:S05]  /*19650*/  @!P6 BRA `(.L_x_1571) ;  /* 0x000000040038e947 */ /* 0x000fea0003800000 */
[----:B------:R-:W2:Y:S01]  /*19660*/  LDL R7, [R1] ;  /* 0x0000000001077983 */ /* 0x000ea20000100800 */
[----:B0-----:R-:W-:Y:S01]  /*19670*/  IMAD R5, R29, 0x8, R17 ;  /* 0x000000081d057824 */ /* 0x001fe200078e0211 */
[----:B------:R-:W0:Y:S01]  /*19680*/  S2R R8, SR_TID.X ;  /* 0x0000000000087919 */ /* 0x000e220000002100 */
[----:B------:R-:W-:Y:S01]  /*19690*/  BSSY B2, `(.L_x_1572) ;  /* 0x0000006000027945 */ /* 0x000fe20003800000 */
[----:B0-----:R-:W-:-:S04]  /*196a0*/  LOP3.LUT R8, R8, 0x7f, RZ, 0xc0, !PT ;  /* 0x0000007f08087812 */ /* 0x001fc800078ec0ff */
[----:B------:R-:W-:Y:S02]  /*196b0*/  ISETP.NE.AND P1, PT, R8, RZ, PT ;  /* 0x000000ff0800720c */ /* 0x000fe40003f25270 */
[----:B--2---:R-:W-:-:S04]  /*196c0*/  SHF.L.U32 R7, R7, 0x1f, RZ ;  /* 0x0000001f07077819 */ /* 0x004fc800000006ff */
[----:B------:R-:W0:Y:S02]  /*196d0*/  SYNCS.PHASECHK.TRANS64.TRYWAIT P0, [R5+URZ+0x168a0], R7 ;  /* 0x0168a007050075a7 */ /* 0x000e24000800017f */
[----:B0-----:R-:W-:Y:S05]  /*196e0*/  @!P0 BRA `(.L_x_1573) ;  /* 0x00000074003c8947 */ /* 0x001fea0003800000 */
.L_x_1764:
[----:B------:R-:W-:Y:S05]  /*196f0*/  BSYNC B2 ;  /* 0x0000000000027941 */ /* 0x000fea0003800000 */
.L_x_1572:
[----:B------:R-:W-:Y:S04]  /*19700*/  BSSY B2, `(.L_x_1574) ;  /* 0x0000009000027945 */ /* 0x000fe80003800000 */
        /* <DEDUP_REMOVED lines=8> */
.L_x_1575:
[----:B------:R-:W-:Y:S05]  /*19790*/  BSYNC B2 ;  /* 0x0000000000027941 */ /* 0x000fea0003800000 */
.L_x_1574:
[----:B------:R-:W-:Y:S01]  /*197a0*/  IMAD.MOV.U32 R13, RZ, RZ, RZ ;  /* 0x000000ffff0d7224 */ /* 0x000fe200078e00ff */
[----:B------:R-:W-:Y:S01]  /*197b0*/  UIADD3 UR4, UP0, UR38, 0x570, URZ ;  /* 0x0000057026047890 */ /* 0x000fe2000ff1e03f */
[----:B------:R-:W-:Y:S01]  /*197c0*/  IMAD R8, R3, 0x80, R6 ;  /* 0x0000008003087824 */ /* 0x000fe200078e0206 */
[----:B------:R-:W-:Y:S01]  /*197d0*/  PLOP3.LUT P0, PT, PT, PT, PT, 0x80, 0x0 ;  /* 0x000000000000781c */ /* 0x000fe20003f0f070 */
[----:B------:R-:W-:Y:S01]  /*197e0*/  IMAD R10, R29, 0x4000, R17 ;  /* 0x000040001d0a7824 */ /* 0x000fe200078e0211 */
[----:B------:R-:W-:Y:S01]  /*197f0*/  R2UR UR10, R13 ;  /* 0x000000000d0a72ca */ /* 0x000fe200000e0000 */
[----:B------:R-:W-:Y:S01]  /*19800*/  VIADD R8, R8, 0xffffff80 ;  /* 0xffffff8008087836 */ /* 0x000fe20000000000 */
[----:B------:R-:W-:Y:S01]  /*19810*/  UIADD3.X UR5, URZ, UR39, URZ, UP0, !UPT ;  /* 0x000000273f057290 */ /* 0x000fe200087fe43f */
[----:B------:R-:W-:Y:S01]  /*19820*/  VIADD R10, R10, 0xe400 ;  /* 0x0000e4000a0a7836 */ /* 0x000fe20000000000 */
[----:B------:R-:W-:Y:S01]  /*19830*/  UMOV UR6, 0x0 ;  /* 0x0000000000067882 */ /* 0x000fe20000000000 */
[----:B------:R-:W-:Y:S01]  /*19840*/  IMAD.SHL.U32 R11, R29, 0x2000, RZ ;  /* 0x000020001d0b7824 */ /* 0x000fe200078e00ff */
[----:B------:R-:W-:Y:S01]  /*19850*/  UMOV UR7, 0x12f00000 ;  /* 0x12f0000000077882 */ /* 0x000fe20000000000 */
[----:B------:R-:W-:-:S08]  /*19860*/  VIADD R12, R5, 0x16890 ;  /* 0x00016890050c7836 */ /* 0x000fd00000000000 */
.L_x_1576:
        /* <DEDUP_REMOVED lines=9> */
[----:B-1----:R-:W-:Y:S05]  /*19900*/  @P0 BRA.U.ANY `(.L_x_1576) ;  /* 0xfffffffd00d80947 */ /* 0x002fea000393ffff */
[----:B------:R-:W1:Y:S01]  /*19910*/  SYNCS.PHASECHK.TRANS64.TRYWAIT P0, [R5+URZ+0x168c0], R7 ;  /* 0x0168c007050075a7 */ /* 0x000e62000800017f */
[----:B------:R-:W-:Y:S04]  /*19920*/  BSSY B2, `(.L_x_1577) ;  /* 0x0000002000027945 */ /* 0x000fe80003800000 */
[----:B-1----:R-:W-:Y:S05]  /*19930*/  @!P0 BRA `(.L_x_1578) ;  /* 0x0000007000bc8947 */ /* 0x002fea0003800000 */
.L_x_1765:
[----:B------:R-:W-:Y:S05]  /*19940*/  BSYNC B2 ;  /* 0x0000000000027941 */ /* 0x000fea0003800000 */
.L_x_1577:
        /* <DEDUP_REMOVED lines=11> */
.L_x_1580:
[----:B------:R-:W-:Y:S05]  /*19a00*/  BSYNC B2 ;  /* 0x0000000000027941 */ /* 0x000fea0003800000 */
.L_x_1579:
[----:B------:R-:W-:Y:S01]  /*19a10*/  R2UR UR10, R13 ;  /* 0x000000000d0a72ca */ /* 0x000fe200000e0000 */
[----:B------:R-:W-:Y:S01]  /*19a20*/  IMAD R11, R11, 0x2, R17 ;  /* 0x000000020b0b7824 */ /* 0x000fe200078e0211 */
[----:B------:R-:W-:Y:S01]  /*19a30*/  R2UR UR6, R14 ;  /* 0x000000000e0672ca */ /* 0x000fe200000e0000 */
[----:B------:R-:W-:Y:S01]  /*19a40*/  UIADD3 UR4, UP0, UR38, 0x670, URZ ;  /* 0x0000067026047890 */ /* 0x000fe2000ff1e03f */
[----:B------:R-:W-:Y:S01]  /*19a50*/  R2UR UR7, R15 ;  /* 0x000000000f0772ca */ /* 0x000fe200000e0000 */
[----:B01----:R-:W-:Y:S01]  /*19a60*/  VIADD R5, R5, 0x168b0 ;  /* 0x000168b005057836 */ /* 0x003fe20000000000 */
[----:B------:R-:W-:Y:S01]  /*19a70*/  PLOP3.LUT P0, PT, PT, PT, PT, 0x80, 0x0 ;  /* 0x000000000000781c */ /* 0x000fe20003f0f070 */
[----:B------:R-:W-:Y:S01]  /*19a80*/  VIADD R11, R11, 0x400 ;  /* 0x000004000b0b7836 */ /* 0x000fe20000000000 */
[----:B------:R-:W-:-:S12]  /*19a90*/  UIADD3.X UR5, URZ, UR39, URZ, UP0, !UPT ;  /* 0x000000273f057290 */ /* 0x000fd800087fe43f */
.L_x_1581:
        /* <DEDUP_REMOVED lines=10> */
.L_x_1571:
[----:B------:R-:W-:Y:S05]  /*19b40*/  BSYNC B1 ;  /* 0x0000000000017941 */ /* 0x000fea0003800000 */
.L_x_1570:
[----:B------:R-:W2:Y:S01]  /*19b50*/  LDL.LU R7, [R1] ;  /* 0x0000000001077983 */ /* 0x000ea20000300800 */
[----:B------:R-:W-:Y:S01]  /*19b60*/  VIADD R29, R29, 0x1 ;  /* 0x000000011d1d7836 */ /* 0x000fe20000000000 */
[----:B------:R-:W-:Y:S01]  /*19b70*/  PLOP3.LUT P0, PT, PT, PT, PT, 0x8, 0x0 ;  /* 0x000000000000781c */ /* 0x000fe20003f0e170 */
[----:B------:R-:W-:-:S03]  /*19b80*/  VIADD R3, R3, 0xfffffffe ;  /* 0xfffffffe03037836 */ /* 0x000fc60000000000 */
[----:B------:R-:W-:Y:S02]  /*19b90*/  ISETP.NE.AND P1, PT, R29, 0x2, PT ;  /* 0x000000021d00780c */ /* 0x000fe40003f25270 */
[----:B------:R-:W-:Y:S02]  /*19ba0*/  ISETP.GE.AND P2, PT, R3, R4, PT ;  /* 0x000000040300720c */ /* 0x000fe40003f46270 */
[----:B0-----:R-:W-:Y:S02]  /*19bb0*/  SEL R5, RZ, 0x1, P1 ;  /* 0x00000001ff057807 */ /* 0x001fe40000800000 */
[----:B------:R-:W-:Y:S02]  /*19bc0*/  SEL R29, R29, RZ, P1 ;  /* 0x000000ff1d1d7207 */ /* 0x000fe40000800000 */
[----:B--2---:R-:W-:-:S05]  /*19bd0*/  LOP3.LUT R7, R7, R5, RZ, 0x3c, !PT ;  /* 0x0000000507077212 */ /* 0x004fca00078e3cff */
[----:B------:R0:W-:Y:S02]  /*19be0*/  STL [R1], R7 ;  /* 0x0000000701007387 */ /* 0x0001e40000100800 */
[----:B------:R-:W-:Y:S05]  /*19bf0*/  @!P2 BRA `(.L_x_1564) ;  /* 0x000000040064a947 */ /* 0x000fea0003800000 */
.L_x_1594:
[----:B------:R-:W-:Y:S05]  /*19c00*/  YIELD ;  /* 0x0000000000007946 */ /* 0x000fea0003800000 */
[----:B------:R-:W-:Y:S04]  /*19c10*/  BSSY B1, `(.L_x_1582) ;  /* 0x000004d000017945 */ /* 0x000fe80003800000 */
[----:B-1----:R-:W-:Y:S05]  /*19c20*/  @!P6 BRA `(.L_x_1583) ;  /* 0x00000004002ce947 */ /* 0x002fea0003800000 */
[----:B0-----:R-:W2:Y:S01]  /*19c30*/  LDL R7, [R1] ;  /* 0x0000000001077983 */ /* 0x001ea20000100800 */
[----:B------:R-:W0:Y:S02]  /*19c40*/  S2R R5, SR_TID.X ;  /* 0x0000000000057919 */ /* 0x000e240000002100 */
[----:B0-----:R-:W-:Y:S01]  /*19c50*/  LOP3.LUT R8, R5, 0x7f, RZ, 0xc0, !PT ;  /* 0x0000007f05087812 */ /* 0x001fe200078ec0ff */
[----:B------:R-:W-:Y:S01]  /*19c60*/  IMAD R5, R29, 0x8, R17 ;  /* 0x000000081d057824 */ /* 0x000fe200078e0211 */
[----:B------:R-:W-:Y:S02]  /*19c70*/  BSSY B2, `(.L_x_1584) ;  /* 0x0000005000027945 */ /* 0x000fe40003800000 */
[----:B------:R-:W-:Y:S02]  /*19c80*/  ISETP.NE.AND P2, PT, R8, RZ, PT ;  /* 0x000000ff0800720c */ /* 0x000fe40003f45270 */
[----:B--2---:R-:W-:-:S04]  /*19c90*/  SHF.L.U32 R7, R7, 0x1f, RZ ;  /* 0x0000001f07077819 */ /* 0x004fc800000006ff */
[----:B------:R-:W0:Y:S02]  /*19ca0*/  SYNCS.PHASECHK.TRANS64.TRYWAIT P1, [R5+URZ+0x168a0], R7 ;  /* 0x0168a007050075a7 */ /* 0x000e24000802017f */
[----:B0-----:R-:W-:Y:S05]  /*19cb0*/  @!P1 BRA `(.L_x_1585) ;  /* 0x0000006c00f09947 */ /* 0x001fea0003800000 */
.L_x_1766:
[----:B------:R-:W-:Y:S05]  /*19cc0*/  BSYNC B2 ;  /* 0x0000000000027941 */ /* 0x000fea0003800000 */
.L_x_1584:
        /* <DEDUP_REMOVED lines=9> */
.L_x_1587:
[----:B------:R-:W-:Y:S05]  /*19d60*/  BSYNC B2 ;  /* 0x0000000000027941 */ /* 0x000fea0003800000 */
.L_x_1586:
        /* <DEDUP_REMOVED lines=10> */
[----:B------:R-:W-:-:S10]  /*19e10*/  UMOV UR7, 0x12f00000 ;  /* 0x12f0000000077882 */ /* 0x000fd40000000000 */
.L_x_1588:
        /* <DEDUP_REMOVED lines=13> */
.L_x_1767:
[----:B------:R-:W-:Y:S05]  /*19ef0*/  BSYNC B2 ;  /* 0x0000000000027941 */ /* 0x000fea0003800000 */
.L_x_1589:
        /* <DEDUP_REMOVED lines=11> */
.L_x_1592:
[----:B------:R-:W-:Y:S05]  /*19fb0*/  BSYNC B2 ;  /* 0x0000000000027941 */ /* 0x000fea0003800000 */
.L_x_1591:
[----:B------:R-:W-:Y:S01]  /*19fc0*/  R2UR UR10, R13 ;  /* 0x000000000d0a72ca */ /* 0x000fe200000e0000 */
[----:B------:R-:W-:Y:S01]  /*19fd0*/  UIADD3 UR4, UP0, UR38, 0x670, URZ ;  /* 0x0000067026047890 */ /* 0x000fe2000ff1e03f */
[----:B------:R-:W-:Y:S01]  /*19fe0*/  R2UR UR6, R14 ;  /* 0x000000000e0672ca */ /* 0x000fe200000e0000 */
[----:B------:R-:W-:Y:S01]  /*19ff0*/  VIADD R8, R8, 0x400 ;  /* 0x0000040008087836 */ /* 0x000fe20000000000 */
[----:B------:R-:W-:Y:S01]  /*1a000*/  R2UR UR7, R15 ;  /* 0x000000000f0772ca */ /* 0x000fe200000e0000 */
[----:B01----:R-:W-:Y:S01]  /*1a010*/  VIADD R5, R5, 0x168b0 ;  /* 0x000168b005057836 */ /* 0x003fe20000000000 */
[----:B------:R-:W-:Y:S01]  /*1a020*/  PLOP3.LUT P1, PT, PT, PT, PT, 0x80, 0x0 ;  /* 0x000000000000781c */ /* 0x000fe20003f2f070 */
[----:B------:R-:W-:-:S12]  /*1a030*/  UIADD3.X UR5, URZ, UR39, URZ, UP0, !UPT ;  /* 0x000000273f057290 */ /* 0x000fd800087fe43f */
.L_x_1593:
        /* <DEDUP_REMOVED lines=10> */
.L_x_1583:
[----:B------:R-:W-:Y:S05]  /*1a0e0*/  BSYNC B1 ;  /* 0x0000000000017941 */ /* 0x000fea0003800000 */
.L_x_1582:
[----:B0-----:R-:W2:Y:S01]  /*1a0f0*/  LDL.LU R7, [R1] ;  /* 0x0000000001077983 */ /* 0x001ea20000300800 */
[----:B------:R-:W-:Y:S01]  /*1a100*/  VIADD R29, R29, 0x1 ;  /* 0x000000011d1d7836 */ /* 0x000fe20000000000 */
[C---:B------:R-:W-:Y:S01]  /*1a110*/  ISETP.GT.AND P2, PT, R3.reuse, R4, PT ;  /* 0x000000040300720c */ /* 0x040fe20003f44270 */
[----:B------:R-:W-:-:S03]  /*1a120*/  VIADD R3, R3, 0xffffffff ;  /* 0xffffffff03037836 */ /* 0x000fc60000000000 */
[----:B------:R-:W-:-:S04]  /*1a130*/  ISETP.NE.AND P1, PT, R29, 0x2, PT ;  /* 0x000000021d00780c */ /* 0x000fc80003f25270 */
[----:B------:R-:W-:Y:S02]  /*1a140*/  SEL R5, RZ, 0x1, P1 ;  /* 0x00000001ff057807 */ /* 0x000fe40000800000 */
[----:B------:R-:W-:Y:S02]  /*1a150*/  SEL R29, R29, RZ, P1 ;  /* 0x000000ff1d1d7207 */ /* 0x000fe40000800000 */
[----:B--2---:R-:W-:-:S05]  /*1a160*/  LOP3.LUT R7, R7, R5, RZ, 0x3c, !PT ;  /* 0x0000000507077212 */ /* 0x004fca00078e3cff */
[----:B------:R1:W-:Y:S01]  /*1a170*/  STL [R1], R7 ;  /* 0x0000000701007387 */ /* 0x0003e20000100800 */
[----:B------:R-:W-:Y:S05]  /*1a180*/  @P2 BRA `(.L_x_1594) ;  /* 0xfffffff8009c2947 */ /* 0x000fea000383ffff */
.L_x_1564:
[----:B------:R-:W-:Y:S05]  /*1a190*/  BSYNC B0 ;  /* 0x0000000000007941 */ /* 0x000fea0003800000 */
.L_x_1563:
[----:B01----:R-:W2:Y:S01]  /*1a1a0*/  LDL R7, [R1+0x10] ;  /* 0x0000100001077983 */ /* 0x003ea20000100800 */
[----:B------:R-:W0:Y:S01]  /*1a1b0*/  LDC R2, c[0x0][0x448] ;  /* 0x00011200ff027b82 */ /* 0x000e220000000800 */
[----:B------:R-:W-:Y:S07]  /*1a1c0*/  @!P0 WARPSYNC.ALL ;  /* 0x0000000000008948 */ /* 0x000fee0003800000 */
[----:B------:R-:W-:Y:S01]  /*1a1d0*/  @!P0 BAR.SYNC.DEFER_BLOCKING 0xc, 0x200 ;  /* 0x0308000000008b1d */ /* 0x000fe20000010000 */
[----:B0-----:R-:W-:-:S13]  /*1a1e0*/  ISETP.NE.AND P1, PT, R2, 0x1, PT ;  /* 0x000000010200780c */ /* 0x001fda0003f25270 */
[----:B------:R-:W0:Y:S08]  /*1a1f0*/  @P1 LDC R4, c[0x0][0x44c] ;  /* 0x00011300ff041b82 */ /* 0x000e300000000800 */
[----:B------:R-:W1:Y:S01]  /*1a200*/  @P1 LDC R2, c[0x0][0x450] ;  /* 0x00011400ff021b82 */ /* 0x000e620000000800 */
[----:B--2---:R-:W-:-:S04]  /*1a210*/  VIADD R3, R7, 0xbf ;  /* 0x000000bf07037836 */ /* 0x004fc80000000000 */
[----:B0-----:R-:W-:-:S05]  /*1a220*/  @P1 IMAD.HI.U32 R4, R3, R4, RZ ;  /* 0x0000000403041227 */ /* 0x001fca00078e00ff */
[----:B-1----:R-:W-:-:S05]  /*1a230*/  @P1 SHF.R.U32.HI R3, RZ, R2, R4 ;  /* 0x00000002ff031219 */ /* 0x002fca0000011604 */
[----:B------:R-:W-:Y:S02]  /*1a240*/  IMAD.IADD R9, R9, 0x1, R3 ;  /* 0x0000000109097824 */ /* 0x000fe400078e0203 */
[----:B------:R-:W0:Y:S02]  /*1a250*/  LDC.64 R2, c[0x0][0x9e0] ;  /* 0x00027800ff027b82 */ /* 0x000e240000000a00 */
[----:B0-----:R-:W-:Y:S01]  /*1a260*/  ISETP.GE.AND P2, PT, R3, 0x1, PT ;  /* 0x000000010300780c */ /* 0x001fe20003f46270 */
[----:B------:R-:W-:-:S12]  /*1a270*/  IMAD.IADD R2, R9, 0x1, R2 ;  /* 0x0000000109027824 */ /* 0x000fd800078e0202 */
        /* <DEDUP_REMOVED lines=12> */
.L_x_1597:
[----:B------:R-:W-:-:S13]  /*1a340*/  ISETP.NE.AND P0, PT, R3, 0x1, PT ;  /* 0x000000010300780c */ /* 0x000fda0003f05270 */
[----:B------:R-:W0:Y:S02]  /*1a350*/  @P0 LDC.64 R4, c[0x0][0x9e8] ;  /* 0x00027a00ff040b82 */ /* 0x000e240000000a00 */
[----:B0-----:R-:W-:-:S05]  /*1a360*/  @P0 IMAD.HI.U32 R4, R6, R4, RZ ;  /* 0x0000000406040227 */ /* 0x001fca00078e00ff */
[----:B------:R-:W-:-:S07]  /*1a370*/  @P0 SHF.R.U32.HI R6, RZ, R5, R4 ;  /* 0x00000005ff060219 */ /* 0x000fce0000011604 */
.L_x_1598:
[----:B------:R-:W-:Y:S05]  /*1a380*/  BSYNC B0 ;  /* 0x0000000000007941 */ /* 0x000fea0003800000 */
.L_x_1596:
[----:B------:R-:W-:-:S05]  /*1a390*/  IMAD R5, R6, R3, R3 ;  /* 0x0000000306057224 */ /* 0x000fca00078e0203 */
[----:B------:R-:W-:-:S07]  /*1a3a0*/  VIMNMX R2, R2, R5, PT ;  /* 0x0000000502027248 */ /* 0x000fce0003fe0100 */
.L_x_1595:
[----:B------:R-:W2:Y:S01]  /*1a3b0*/  LDL R8, [R1+0x44] ;  /* 0x0000440001087983 */ /* 0x000ea20000100800 */
[----:B------:R-:W0:Y:S01]  /*1a3c0*/  @P1 LDC R5, c[0x0][0x44c] ;  /* 0x00011300ff051b82 */ /* 0x000e220000000800 */
[----:B------:R-:W-:Y:S01]  /*1a3d0*/  VIADD R2, R2, 0x7f ;  /* 0x0000007f02027836 */ /* 0x000fe20000000000 */
[----:B------:R-:W-:Y:S01]  /*1a3e0*/  ULDC UR4, c[0x0][0x9dc] ;  /* 0x0002770000047ab9 */ /* 0x000fe20000000800 */
[----:B------:R-:W-:-:S05]  /*1a3f0*/  IMAD.MOV.U32 R6, RZ, RZ, R7 ;  /* 0x000000ffff067224 */ /* 0x000fca00078e0007 */
[----:B------:R-:W1:Y:S01]  /*1a400*/  @P1 LDC R4, c[0x0][0x450] ;  /* 0x00011400ff041b82 */ /* 0x000e620000000800 */
[----:B0-----:R-:W-:-:S05]  /*1a410*/  @P1 IMAD.HI.U32 R5, R7, R5, RZ ;  /* 0x0000000507051227 */ /* 0x001fca00078e00ff */
[----:B-1----:R-:W-:Y:S02]  /*1a420*/  @P1 SHF.R.U32.HI R6, RZ, R4, R5 ;  /* 0x00000004ff061219 */ /* 0x002fe40000011605 */
[----:B------:R-:W-:-:S03]  /*1a430*/  SHF.R.S32.HI R5, RZ, 0x1f, R2 ;  /* 0x0000001fff057819 */ /* 0x000fc60000011402 */
[----:B------:R-:W-:Y:S01]  /*1a440*/  IMAD.IADD R7, R19, 0x1, R6 ;  /* 0x0000000113077824 */ /* 0x000fe200078e0206 */
[----:B------:R-:W-:-:S03]  /*1a450*/  LEA.HI R5, R5, R2, RZ, 0x7 ;  /* 0x0000000205057211 */ /* 0x000fc600078f38ff */
[----:B------:R-:W-:Y:S01]  /*1a460*/  VIADD R2, R7, -UR4 ;  /* 0x8000000407027c36 */ /* 0x000fe20008000000 */
[----:B------:R-:W-:-:S05]  /*1a470*/  SHF.R.S32.HI R9, RZ, 0x7, R5 ;  /* 0x00000007ff097819 */ /* 0x000fca0000011405 */
[----:B------:R0:W-:Y:S01]  /*1a480*/  STL [R1+0x48], R9 ;  /* 0x0000480901007387 */ /* 0x0001e20000100800 */
[----:B--2---:R-:W-:Y:S01]  /*1a490*/  VIMNMX R6, R8, R9, PT ;  /* 0x0000000908067248 */ /* 0x004fe20003fe0100 */
[----:B0-----:R-:W-:Y:S06]  /*1a4a0*/  @!P2 BRA `(.L_x_1599) ;  /* 0x000000000044a947 */ /* 0x001fec0003800000 */
        /* <DEDUP_REMOVED lines=10> */
.L_x_1601:
[----:B------:R-:W-:-:S13]  /*1a550*/  ISETP.NE.AND P0, PT, R3, 0x1, PT ;  /* 0x000000010300780c */ /* 0x000fda0003f05270 */
[----:B------:R-:W0:Y:S02]  /*1a560*/  @P0 LDC.64 R4, c[0x0][0x9e8] ;  /* 0x00027a00ff040b82 */ /* 0x000e240000000a00 */
[----:B0-----:R-:W-:-:S05]  /*1a570*/  @P0 IMAD.HI.U32 R4, R7, R4, RZ ;  /* 0x0000000407040227 */ /* 0x001fca00078e00ff */
[----:B------:R-:W-:-:S07]  /*1a580*/  @P0 SHF.R.U32.HI R7, RZ, R5, R4 ;  /* 0x00000005ff070219 */ /* 0x000fce0000011604 */
.L_x_1602:
[----:B------:R-:W-:Y:S05]  /*1a590*/  BSYNC B0 ;  /* 0x0000000000007941 */ /* 0x000fea0003800000 */
.L_x_1600:
[----:B------:R-:W-:-:S05]  /*1a5a0*/  IMAD R3, R7, R3, RZ ;  /* 0x0000000307037224 */ /* 0x000fca00078e02ff */
[----:B------:R-:W-:-:S07]  /*1a5b0*/  VIMNMX R2, R2, R3, !PT ;  /* 0x0000000302027248 */ /* 0x000fce0007fe0100 */
.L_x_1599:
[----:B------:R-:W-:Y:S01]  /*1a5c0*/  SHF.R.S32.HI R3, RZ, 0x1f, R2 ;  /* 0x0000001fff037819 */ /* 0x000fe20000011402 */
[----:B------:R-:W-:Y:S01]  /*1a5d0*/  BSSY B0, `(.L_x_1603) ;  /* 0x0000025000007945 */ /* 0x000fe20003800000 */
[----:B------:R-:W-:Y:S02]  /*1a5e0*/  ISETP.NE.AND P1, PT, R0, RZ, PT ;  /* 0x000000ff0000720c */ /* 0x000fe40003f25270 */
[----:B------:R-:W-:-:S04]  /*1a5f0*/  LEA.HI R3, R3, R2, RZ, 0x7 ;  /* 0x0000000203037211 */ /* 0x000fc800078f38ff */
[----:B------:R-:W-:-:S04]  /*1a600*/  SHF.R.S32.HI R3, RZ, 0x7, R3 ;  /* 0x00000007ff037819 */ /* 0x000fc80000011403 */
[----:B------:R-:W-:-:S03]  /*1a610*/  VIMNMX R8, RZ, R3, !PT ;  /* 0x00000003ff087248 */ /* 0x000fc60007fe0100 */
[----:B------:R-:W0:Y:S01]  /*1a620*/  @!P1 LDC R0, c[0x0][0x9f0] ;  /* 0x00027c00ff009b82 */ /* 0x000e220000000800 */
[----:B------:R-:W-:Y:S01]  /*1a630*/  ISETP.GT.AND P0, PT, R6, R8, PT ;  /* 0x000000080600720c */ /* 0x000fe20003f04270 */
[----:B------:R1:W-:Y:S04]  /*1a640*/  STL [R1+0x20], R8 ;  /* 0x0000200801007387 */ /* 0x0003e80000100800 */
[----:B------:R1:W-:Y:S08]  /*1a650*/  STL [R1+0x24], RZ ;  /* 0x000024ff01007387 */ /* 0x0003f00000100800 */
[----:B-1----:R-:W-:Y:S05]  /*1a660*/  @!P0 BRA `(.L_x_1604) ;  /* 0x00000000006c8947 */ /* 0x002fea0003800000 */
[-C--:B0-----:R-:W-:Y:S02]  /*1a670*/  IABS R4, R0.reuse ;  /* 0x0000000000047213 */ /* 0x081fe40000000000 */
[----:B------:R-:W-:Y:S02]  /*1a680*/  IABS R7, R0 ;  /* 0x0000000000077213 */ /* 0x000fe40000000000 */
[----:B------:R-:W0:Y:S03]  /*1a690*/  I2F.RP R2, R4 ;  /* 0x0000000400027306 */ /* 0x000e260000209400 */
        /* <DEDUP_REMOVED lines=24> */
.L_x_1604:
[----:B------:R-:W-:Y:S05]  /*1a820*/  BSYNC B0 ;  /* 0x0000000000007941 */ /* 0x000fea0003800000 */
.L_x_1603:
[----:B------:R-:W2:Y:S04]  /*1a830*/  LDL R2, [R1+0x24] ;  /* 0x0000240001027983 */ /* 0x000ea80000100800 */
[----:B0-----:R-:W2:Y:S01]  /*1a840*/  LDL R0, [R1+0x40] ;  /* 0x0000400001007983 */ /* 0x001ea20000100800 */
[----:B------:R-:W-:Y:S01]  /*1a850*/  BSSY B7, `(.L_x_1605) ;  /* 0x0000355000077945 */ /* 0x000fe20003800000 */
[----:B--2---:R-:W-:-:S05]  /*1a860*/  IMAD R0, R0, R2, R8 ;  /* 0x0000000200007224 */ /* 0x004fca00078e0208 */
        /* <DEDUP_REMOVED lines=9> */
[----:B-1----:R-:W0:Y:S01]  /*1a900*/  S2R R5, SR_LANEID ;  /* 0x0000000000057919 */ /* 0x002e220000000000 */
        /* <DEDUP_REMOVED lines=10> */
[----:B0-----:R-:W-:Y:S01]  /*1a9b0*/  IADD3 R24, R0, UR36, R7 ;  /* 0x0000002400187c10 */ /* 0x001fe2000fffe007 */
[----:B------:R-:W-:Y:S06]  /*1a9c0*/  BRA `(.L_x_1607) ;  /* 0x0000003000f47947 */ /* 0x000fec0003800000 */
.L_x_1606:
        /* <DEDUP_REMOVED lines=10> */
[----:B-1----:R-:W-:Y:S02]  /*1aa70*/  IMAD.U32 R5, RZ, RZ, UR7 ;  /* 0x00000007ff057e24 */ /* 0x002fe4000f8e00ff */
        /* <DEDUP_REMOVED lines=9> */
.L_x_1609:
[----:B------:R-:W-:Y:S05]  /*1ab10*/  BSYNC B6 ;  /* 0x0000000000067941 */ /* 0x000fea0003800000 */
.L_x_1608:
        /* <DEDUP_REMOVED lines=10> */
[----:B-1----:R-:W-:Y:S02]  /*1abc0*/  IMAD.U32 R5, RZ, RZ, UR7 ;  /* 0x00000007ff057e24 */ /* 0x002fe4000f8e00ff */
        /* <DEDUP_REMOVED lines=8> */
[----:B--2---:R-:W-:Y:S05]  /*1ac50*/  CALL.ABS.NOINC R2 ;  /* 0x0000000002007343 */ /* 0x004fea0003c00000 */
.L_x_1612:
        /* <DEDUP_REMOVED lines=15> */
.L_x_1611:
[----:B------:R-:W-:Y:S05]  /*1ad50*/  BSYNC B6 ;  /* 0x0000000000067941 */ /* 0x000fea0003800000 */
.L_x_1610:
[----:B------:R-:W-:Y:S01]  /*1ad60*/  ULDC.64 UR4, c[0x0][0x9f8] ;  /* 0x00027e0000047ab9 */ /* 0x000fe20000000a00 */
[----:B------:R-:W-:Y:S01]  /*1ad70*/  IMAD.MOV.U32 R25, RZ, RZ, R27 ;  /* 0x000000ffff197224 */ /* 0x000fe200078e001b */
[----:B------:R-:W-:-:S04]  /*1ad80*/  ISETP.NE.U32.AND P0, PT, RZ, UR4, PT ;  /* 0x00000004ff007c0c */ /* 0x000fc8000bf05070 */
[----:B------:R-:W-:Y:S01]  /*1ad90*/  ISETP.NE.AND.EX P0, PT, RZ, UR5, PT, P0 ;  /* 0x00000005ff007c0c */ /* 0x000fe2000bf05300 */
[----:B------:R-:W-:-:S12]  /*1ada0*/  ULDC.64 UR4, c[0x0][0xa08] ;  /* 0x0002820000047ab9 */ /* 0x000fd80000000a00 */
[----:B------:R-:W0:Y:S02]  /*1adb0*/  @P0 LDC.64 R2, c[0x0][0x9f8] ;  /* 0x00027e00ff020b82 */ /* 0x000e240000000a00 */
[----:B0-----:R-:W-:-:S05]  /*1adc0*/  @P0 IMAD.WIDE R2, R27, 0x4, R2 ;  /* 0x000000041b020825 */ /* 0x001fca00078e0202 */
[----:B------:R0:W2:Y:S01]  /*1add0*/  @P0 LDG.E R25, desc[UR40][R2.64] ;  /* 0x0000002802190981 */ /* 0x0000a2000c1e1900 */
[----:B------:R-:W-:Y:S01]  /*1ade0*/  VIADD R23, R23, 0xffffffff ;  /* 0xffffffff17177836 */ /* 0x000fe20000000000 */
[----:B0-----:R-:W0:Y:S02]  /*1adf0*/  LDC.64 R2, c[0x0][0x418] ;  /* 0x00010600ff027b82 */ /* 0x001e240000000a00 */
[----:B0-----:R-:W-:Y:S01]  /*1ae00*/  LOP3.LUT P0, RZ, R2, UR4, RZ, 0xfc, !PT ;  /* 0x0000000402ff7c12 */ /* 0x001fe2000f80fcff */
[----:B------:R-:W-:-:S03]  /*1ae10*/  UMOV UR4, 0xffffffff ;  /* 0xffffffff00047882 */ /* 0x000fc60000000000 */
[----:B------:R-:W-:Y:S02]  /*1ae20*/  LOP3.LUT P0, RZ, R3, UR5, RZ, 0xfc, P0 ;  /* 0x0000000503ff7c12 */ /* 0x000fe4000800fcff */
[----:B--2---:R-:W-:Y:S02]  /*1ae30*/  SHF.R.S32.HI R7, RZ, 0x1f, R25 ;  /* 0x0000001fff077819 */ /* 0x004fe40000011419 */
[----:B------:R-:W-:-:S03]  /*1ae40*/  SEL R19, R25, RZ, !P0 ;  /* 0x000000ff19137207 */ /* 0x000fc60004000000 */
[----:B------:R0:W-:Y:S01]  /*1ae50*/  STL [R1+0x4], R7 ;  /* 0x0000040701007387 */ /* 0x0001e20000100800 */
[----:B------:R-:W-:Y:S05]  /*1ae60*/  BRA.DIV UR4, `(.L_x_1613) ;  /* 0x0000005e04ac7947 */ /* 0x000fea000b800000 */
[----:B------:R-:W2:Y:S02]  /*1ae70*/  S2R R0, SR_TID.X ;  /* 0x0000000000007919 */ /* 0x000ea40000002100 */
[----:B--2---:R-:W-:-:S04]  /*1ae80*/  SHF.R.U32.HI R0, RZ, 0x5, R0 ;  /* 0x00000005ff007819 */ /* 0x004fc80000011600 */
[----:B------:R-:W-:-:S05]  /*1ae90*/  LOP3.LUT R0, R0, 0x3, RZ, 0xc0, !PT ;  /* 0x0000000300007812 */ /* 0x000fca00078ec0ff */
[----:B------:R2:W3:Y:S02]  /*1aea0*/  SHFL.IDX PT, R14, R0, RZ, 0x1f ;  /* 0x00001fff000e7589 */ /* 0x0004e400000e0000 */
.L_x_1770:
[----:B---3--:R-:W-:Y:S02]  /*1aeb0*/  ISETP.NE.AND P0, PT, R14, RZ, PT ;  /* 0x000000ff0e00720c */ /* 0x008fe40003f05270 */
[----:B------:R-:W-:Y:S02]  /*1aec0*/  PLOP3.LUT P1, PT, PT, PT, PT, 0x8, 0x0 ;  /* 0x000000000000781c */ /* 0x000fe40003f2e170 */
[----:B------:R-:W-:-:S11]  /*1aed0*/  LOP3.LUT R22, R22, 0xfffffffe, RZ, 0xc0, !PT ;  /* 0xfffffffe16167812 */ /* 0x000fd600078ec0ff */
[----:B------:R-:W-:Y:S01]  /*1aee0*/  @P1 LOP3.LUT R22, R22, 0x1, RZ, 0xfc, !PT ;  /* 0x0000000116161812 */ /* 0x000fe200078efcff */
[----:B------:R-:W-:Y:S06]  /*1aef0*/  @P0 BRA `(.L_x_1614) ;  /* 0x0000000000f00947 */ /* 0x000fec0003800000 */
[----:B------:R-:W-:-:S03]  /*1af00*/  UMOV UR4, 0xffffffff ;  /* 0xffffffff00047882 */ /* 0x000fc60000000000 */
[----:B------:R-:W-:Y:S05]  /*1af10*/  BRA.DIV UR4, `(.L_x_1615) ;  /* 0x0000005e04b47947 */ /* 0x000fea000b800000 */
[----:B------:R-:W-:-:S13]  /*1af20*/  ELECT P6, URZ, PT ;  /* 0x00000000003f782f */ /* 0x000fda00038c0000 */
.L_x_1773:
[----:B------:R-:W-:Y:S05]  /*1af30*/  @!P6 BRA `(.L_x_1614) ;  /* 0x0000000000e0e947 */ /* 0x000fea0003800000 */
[----:B------:R-:W-:-:S04]  /*1af40*/  ISETP.NE.U32.AND P0, PT, R2, RZ, PT ;  /* 0x000000ff0200720c */ /* 0x000fc80003f05070 */
[----:B------:R-:W-:-:S13]  /*1af50*/  ISETP.NE.AND.EX P0, PT, R3, RZ, PT, P0 ;  /* 0x000000ff0300720c */ /* 0x000fda0003f05300 */
[----:B------:R-:W-:Y:S05]  /*1af60*/  @!P0 BRA `(.L_x_1616) ;  /* 0x0000000000488947 */ /* 0x000fea0003800000 */
[----:B------:R-:W3:Y:S01]  /*1af70*/  LDC R6, c[0x0][0x43c] ;  /* 0x00010f00ff067b82 */ /* 0x000ee20000000800 */
[----:B--2---:R-:W-:Y:S01]  /*1af80*/  IMAD.MOV.U32 R0, RZ, RZ, R23 ;  /* 0x000000ffff007224 */ /* 0x004fe200078e0017 */
[----:B------:R-:W-:Y:S01]  /*1af90*/  ULDC.64 UR4, c[0x0][0x428] ;  /* 0x00010a0000047ab9 */ /* 0x000fe20000000a00 */
[----:B---3--:R-:W-:-:S13]  /*1afa0*/  ISETP.NE.AND P0, PT, R6, 0x1, PT ;  /* 0x000000010600780c */ /* 0x008fda0003f05270 */
[----:B-1----:R-:W1:Y:S02]  /*1afb0*/  @P0 LDC.64 R4, c[0x0][0x440] ;  /* 0x00011000ff040b82 */ /* 0x002e640000000a00 */
        /* <DEDUP_REMOVED lines=13> */
.L_x_1616:
[----:B--2---:R-:W-:Y:S01]  /*1b090*/  IMAD R0, R18, 0x8, R17 ;  /* 0x0000000812007824 */ /* 0x004fe200078e0211 */
[----:B---3--:R-:W-:-:S04]  /*1b0a0*/  SHF.L.U32 R2, R28, 0x1f, RZ ;  /* 0x0000001f1c027819 */ /* 0x008fc800000006ff */
[----:B------:R-:W2:Y:S02]  /*1b0b0*/  SYNCS.PHASECHK.TRANS64.TRYWAIT P0, [R0+URZ+0x16840], R2 ;  /* 0x01684002000075a7 */ /* 0x000ea4000800017f */
[----:B--2---:R-:W-:Y:S05]  /*1b0c0*/  @!P0 BRA `(.L_x_1617) ;  /* 0x0000005c00688947 */ /* 0x004fea0003800000 */
.L_x_1774:
[----:B------:R-:W3:Y:S02]  /*1b0d0*/  S2R R3, SR_TID.X ;  /* 0x0000000000037919 */ /* 0x000ee40000002100 */
[----:B---3--:R-:W-:-:S04]  /*1b0e0*/  LOP3.LUT R3, R3, 0x7f, RZ, 0xc0, !PT ;  /* 0x0000007f03037812 */ /* 0x008fc800078ec0ff */
[----:B------:R-:W-:-:S13]  /*1b0f0*/  ISETP.NE.AND P0, PT, R3, RZ, PT ;  /* 0x000000ff0300720c */ /* 0x000fda0003f05270 */
[----:B------:R-:W-:Y:S05]  /*1b100*/  @P0 BRA `(.L_x_1618) ;  /* 0x00000000001c0947 */ /* 0x000fea0003800000 */
[----:B------:R-:W3:Y:S01]  /*1b110*/  S2R R3, SR_TID.X ;  /* 0x0000000000037919 */ /* 0x000ee20000002100 */
[----:B--2---:R-:W-:-:S04]  /*1b120*/  IMAD.MOV.U32 R2, RZ, RZ, 0x4000 ;  /* 0x00004000ff027424 */ /* 0x004fc800078e00ff */
[----:B------:R4:W-:Y:S01]  /*1b130*/  SYNCS.ARRIVE.TRANS64 RZ, [R0+URZ+0x16830], R2 ;  /* 0x0168300200ff79a7 */ /* 0x0009e2000800003f */
[----:B---3--:R-:W-:-:S04]  /*1b140*/  LOP3.LUT R3, R3, 0x1f, RZ, 0xc0, !PT ;  /* 0x0000001f03037812 */ /* 0x008fc800078ec0ff */
[----:B------:R-:W-:-:S13]  /*1b150*/  ISETP.NE.AND P0, PT, R3, RZ, PT ;  /* 0x000000ff0300720c */ /* 0x000fda0003f05270 */
[----:B----4-:R-:W-:Y:S05]  /*1b160*/  @!P0 BRA `(.L_x_1618) ;  /* 0x0000000000048947 */ /* 0x010fea0003800000 */
[----:B------:R-:W-:Y:S01]  /*1b170*/  BPT.TRAP 0x1 ;  /* 0x000000040000795c */ /* 0x000fe20000300000 */
.L_x_1618:
[----:B------:R-:W-:Y:S01]  /*1b180*/  R2UR UR9, R0 ;  /* 0x00000000000972ca */ /* 0x000fe200000e0000 */
[----:B--2---:R-:W-:Y:S01]  /*1b190*/  IMAD R0, R18, 0x4000, R17 ;  /* 0x0000400012007824 */ /* 0x004fe200078e0211 */
        /* <DEDUP_REMOVED lines=12> */
[----:B------:R-:W-:Y:S02]  /*1b260*/  ULEA UR11, UR11, UR4, 0x7 ;  /* 0x000000040b0b7291 */ /* 0x000fe4000f8e383f */
[----:B------:R-:W-:Y:S01]  /*1b270*/  UIADD3 UR8, UR8, 0xe400, URZ ;  /* 0x0000e40008087890 */ /* 0x000fe2000fffe03f */
[----:B------:R-:W-:-:S05]  /*1b280*/  UMOV UR4, 0x0 ;  /* 0x0000000000047882 */ /* 0x000fca0000000000 */
[----:B------:R-:W-:-:S03]  /*1b290*/  @P0 LOP3.LUT R22, R22, 0x1, RZ, 0xfc, !PT ;  /* 0x0000000116160812 */ /* 0x000fc600078efcff */
[----:B------:R3:W-:Y:S02]  /*1b2a0*/  UTMALDG.4D [UR8], [UR6], desc[UR4] ;  /* 0x00000408060075b4 */ /* 0x0007e40008019000 */
[----:B---3--:R-:W-:Y:S02]  /*1b2b0*/  NOP ;  /* 0x0000000000007918 */ /* 0x008fe40000000000 */
.L_x_1614:
[----:B------:R-:W3:Y:S01]  /*1b2c0*/  LDL.LU R3, [R1+0x28] ;  /* 0x0000280001037983 */ /* 0x000ee20000300800 */
[----:B------:R-:W-:Y:S05]  /*1b2d0*/  WARPSYNC.ALL ;  /* 0x0000000000007948 */ /* 0x000fea0003800000 */
[----:B------:R-:W-:Y:S01]  /*1b2e0*/  ULDC.64 UR4, c[0x0][0x298] ;  /* 0x0000a60000047ab9 */ /* 0x000fe20000000a00 */
[----:B--2---:R-:W-:Y:S01]  /*1b2f0*/  VIADD R0, R17, 0x8400 ;  /* 0x0000840011007836 */ /* 0x004fe20000000000 */
[----:B------:R-:W-:Y:S01]  /*1b300*/  ULDC.64 UR6, c[0x0][0xa00] ;  /* 0x0002800000067ab9 */ /* 0x000fe20000000a00 */
[----:B------:R-:W-:Y:S01]  /*1b310*/  BSSY B6, `(.L_x_1619) ;  /* 0x0000022000067945 */ /* 0x000fe20003800000 */
[----:B------:R-:W-:Y:S01]  /*1b320*/  BAR.SYNC.DEFER_BLOCKING 0x8, 0x200 ;  /* 0x0208000000007b1d */ /* 0x000fe20000010000 */
[----:B------:R-:W-:-:S02]  /*1b330*/  ISETP.NE.U32.AND P0, PT, RZ, UR6, PT ;  /* 0x00000006ff007c0c */ /* 0x000fc4000bf05070 */
[----:B------:R-:W-:Y:S02]  /*1b340*/  LOP3.LUT P1, RZ, R0, 0x3ff, RZ, 0xc0, !PT ;  /* 0x000003ff00ff7812 */ /* 0x000fe4000782c0ff */
[----:B------:R-:W-:Y:S02]  /*1b350*/  ISETP.NE.AND.EX P0, PT, RZ, UR7, PT, P0 ;  /* 0x00000007ff007c0c */ /* 0x000fe4000bf05300 */
[----:B---3--:R-:W-:Y:S01]  /*1b360*/  SHF.R.S32.HI R2, RZ, 0x1f, R3 ;  /* 0x0000001fff027819 */ /* 0x008fe20000011403 */
[----:B-1----:R-:W-:-:S04]  /*1b370*/  IMAD.WIDE.U32 R4, R3, UR4, RZ ;  /* 0x0000000403047c25 */ /* 0x002fc8000f8e00ff */
        /* <DEDUP_REMOVED lines=27> */
.L_x_1620:
[----:B------:R-:W-:Y:S05]  /*1b530*/  BSYNC B6 ;  /* 0x0000000000067941 */ /* 0x000fea0003800000 */
.L_x_1619:
[----:B------:R-:W2:Y:S01]  /*1b540*/  LDL.LU R20, [R1+0x38] ;  /* 0x0000380001147983 */ /* 0x000ea20000300800 */
[----:B------:R-:W-:Y:S01]  /*1b550*/  ULDC.64 UR6, c[0x0][0x2e0] ;  /* 0x0000b80000067ab9 */ /* 0x000fe20000000a00 */
[----:B------:R-:W3:Y:S01]  /*1b560*/  LDC R9, c[0x0][0x448] ;  /* 0x00011200ff097b82 */ /* 0x000ee20000000800 */
[----:B------:R-:W-:Y:S01]  /*1b570*/  ULDC.64 UR4, c[0x0][0x2d8] ;  /* 0x0000b60000047ab9 */ /* 0x000fe20000000a00 */
[----:B-1----:R-:W2:Y:S01]  /*1b580*/  LDL.LU.64 R2, [R1+0x28] ;  /* 0x0000280001027983 */ /* 0x002ea20000300a00 */
[----:B------:R-:W-:-:S03]  /*1b590*/  ULDC.64 UR8, c[0x0][0x280] ;  /* 0x0000a00000087ab9 */ /* 0x000fc60000000a00 */
[----:B------:R-:W4:Y:S04]  /*1b5a0*/  LDL.LU R21, [R1+0x3c] ;  /* 0x00003c0001157983 */ /* 0x000f280000300800 */
[----:B------:R-:W4:Y:S04]  /*1b5b0*/  LDL.LU R4, [R1+0x30] ;  /* 0x0000300001047983 */ /* 0x000f280000300800 */
[----:B------:R-:W4:Y:S01]  /*1b5c0*/  LDL R12, [R1+0x10] ;  /* 0x00001000010c7983 */ /* 0x000f220000100800 */
[----:B---3--:R-:W-:-:S13]  /*1b5d0*/  ISETP.NE.AND P1, PT, R9, 0x1, PT ;  /* 0x000000010900780c */ /* 0x008fda0003f25270 */
[----:B------:R-:W1:Y:S08]  /*1b5e0*/  @P1 LDC R5, c[0x0][0x450] ;  /* 0x00011400ff051b82 */ /* 0x000e700000000800 */
[----:B------:R-:W3:Y:S01]  /*1b5f0*/  @P1 LDC R8, c[0x0][0x450] ;  /* 0x00011400ff081b82 */ /* 0x000ee20000000800 */
[----:B--2---:R-:W-:Y:S02]  /*1b600*/  IMAD.MOV.U32 R3, RZ, RZ, R20 ;  /* 0x000000ffff037224 */ /* 0x004fe400078e0014 */
[----:B------:R-:W2:Y:S01]  /*1b610*/  S2R R20, SR_TID.X ;  /* 0x0000000000147919 */ /* 0x000ea20000002100 */
        /* <DEDUP_REMOVED lines=9> */
[C---:B--2---:R-:W-:Y:S01]  /*1b6b0*/  LOP3.LUT R21, R20.reuse, 0x7f, RZ, 0xc0, !PT ;  /* 0x0000007f14157812 */ /* 0x044fe200078ec0ff */
[----:B------:R-:W-:-:S03]  /*1b6c0*/  IMAD.SHL.U32 R20, R20, 0x10, RZ ;  /* 0x0000001014147824 */ /* 0x000fc600078e00ff */
[----:B------:R-:W-:-:S04]  /*1b6d0*/  SHF.R.U32.HI R21, RZ, 0x3, R21 ;  /* 0x00000003ff157819 */ /* 0x000fc80000011615 */
[----:B------:R-:W-:-:S05]  /*1b6e0*/  LOP3.LUT R20, R21, 0x70, R20, 0xf8, !PT ;  /* 0x0000007015147812 */ /* 0x000fca00078ef814 */
[----:B------:R-:W-:Y:S02]  /*1b6f0*/  IMAD.IADD R6, R20, 0x1, R12 ;  /* 0x0000000114067824 */ /* 0x000fe400078e020c */
[----:B------:R2:W5:Y:S02]  /*1b700*/  LDL R20, [R1+0xc] ;  /* 0x00000c0001147983 */ /* 0x0005640000100800 */
[----:B----4-:R-:W-:Y:S01]  /*1b710*/  @P1 IMAD.HI.U32 R0, R6, R4, RZ ;  /* 0x0000000406001227 */ /* 0x010fe200078e00ff */
[----:B------:R-:W4:Y:S03]  /*1b720*/  S2R R10, SR_TID.X ;  /* 0x00000000000a7919 */ /* 0x000f260000002100 */
[----:B------:R-:W-:Y:S01]  /*1b730*/  IMAD.MOV.U32 R4, RZ, RZ, R6 ;  /* 0x000000ffff047224 */ /* 0x000fe200078e0006 */
[----:B-1----:R-:W-:-:S04]  /*1b740*/  @P1 SHF.R.U32.HI R4, RZ, R5, R0 ;  /* 0x00000005ff041219 */ /* 0x002fc80000011600 */
[--C-:B------:R-:W-:Y:S01]  /*1b750*/  SHF.R.S32.HI R0, RZ, 0x1f, R4.reuse ;  /* 0x0000001fff007819 */ /* 0x100fe20000011404 */
[----:B0-----:R-:W-:-:S04]  /*1b760*/  IMAD.MOV R7, RZ, RZ, -R4 ;  /* 0x000000ffff077224 */ /* 0x001fc800078e0a04 */
[----:B------:R-:W-:-:S04]  /*1b770*/  IMAD R0, R0, UR4, RZ ;  /* 0x0000000400007c24 */ /* 0x000fc8000f8e02ff */
[C---:B------:R-:W-:Y:S02]  /*1b780*/  IMAD R0, R4.reuse, UR5, R0 ;  /* 0x0000000504007c24 */ /* 0x040fe4000f8e0200 */
[----:B------:R-:W-:-:S04]  /*1b790*/  IMAD.WIDE.U32 R4, R4, UR4, R2 ;  /* 0x0000000404047c25 */ /* 0x000fc8000f8e0002 */
[----:B------:R-:W-:Y:S02]  /*1b7a0*/  IMAD.IADD R5, R5, 0x1, R0 ;  /* 0x0000000105057824 */ /* 0x000fe400078e0200 */
[----:B------:R-:W-:-:S04]  /*1b7b0*/  IMAD R0, R9, R7, R6 ;  /* 0x0000000709007224 */ /* 0x000fc800078e0206 */
[----:B------:R-:W-:Y:S01]  /*1b7c0*/  IMAD.WIDE.U32 R4, R0, UR6, R4 ;  /* 0x0000000600047c25 */ /* 0x000fe2000f8e0004 */
[----:B------:R-:W-:-:S03]  /*1b7d0*/  SHF.R.S32.HI R7, RZ, 0x1f, R0 ;  /* 0x0000001fff077819 */ /* 0x000fc60000011400 */
[----:B----4-:R-:W-:Y:S02]  /*1b7e0*/  IMAD.SHL.U32 R21, R10, 0x8, RZ ;  /* 0x000000080a157824 */ /* 0x010fe400078e00ff */
[----:B------:R-:W-:-:S03]  /*1b7f0*/  IMAD R7, R7, UR6, RZ ;  /* 0x0000000607077c24 */ /* 0x000fc6000f8e02ff */
[----:B------:R-:W-:Y:S01]  /*1b800*/  LOP3.LUT R21, R21, 0x38, RZ, 0xc0, !PT ;  /* 0x0000003815157812 */ /* 0x000fe200078ec0ff */
[----:B------:R-:W-:Y:S01]  /*1b810*/  IMAD R7, R0, UR7, R7 ;  /* 0x0000000700077c24 */ /* 0x000fe2000f8e0207 */
[----:B------:R-:W-:-:S03]  /*1b820*/  LEA R0, P0, R4, UR8, 0x1 ;  /* 0x0000000804007c11 */ /* 0x000fc6000f8008ff */
[----:B------:R-:W-:Y:S02]  /*1b830*/  IMAD.IADD R5, R5, 0x1, R7 ;  /* 0x0000000105057824 */ /* 0x000fe400078e0207 */
[----:B------:R-:W0:Y:S03]  /*1b840*/  @P1 LDC R7, c[0x0][0x44c] ;  /* 0x00011300ff071b82 */ /* 0x000e260000000800 */
[----:B------:R-:W-:Y:S01]  /*1b850*/  LEA.HI.X R4, R4, UR9, R5, 0x1, P0 ;  /* 0x0000000904047c11 */ /* 0x000fe200080f0c05 */
[----:B------:R-:W-:-:S04]  /*1b860*/  VIADD R5, R6, 0x80 ;  /* 0x0000008006057836 */ /* 0x000fc80000000000 */
[----:B------:R-:W-:Y:S02]  /*1b870*/  IMAD.MOV.U32 R6, RZ, RZ, R5 ;  /* 0x000000ffff067224 */ /* 0x000fe400078e0005 */
[----:B0-----:R-:W-:-:S05]  /*1b880*/  @P1 IMAD.HI.U32 R7, R5, R7, RZ ;  /* 0x0000000705071227 */ /* 0x001fca00078e00ff */
[----:B---3--:R-:W-:-:S05]  /*1b890*/  @P1 SHF.R.U32.HI R6, RZ, R8, R7 ;  /* 0x00000008ff061219 */ /* 0x008fca0000011607 */
        /* <DEDUP_REMOVED lines=23> */
[----:B------:R-:W-:Y:S01]  /*1ba10*/  SHFL.IDX PT, R8, R4, RZ, 0x181f ;  /* 0x00181fff04087589 */ /* 0x000fe200000e0000 */
[----:B--2---:R-:W-:-:S03]  /*1ba20*/  IMAD R3, R7, R9, RZ ;  /* 0x0000000907037224 */ /* 0x004fc600078e02ff */
[----:B------:R-:W0:Y:S01]  /*1ba30*/  SHFL.IDX PT, R7, R0, RZ, 0x181f ;  /* 0x00181fff00077589 */ /* 0x000e2200000e0000 */
[----:B---3--:R-:W-:-:S03]  /*1ba40*/  IMAD.IADD R6, R10, 0x1, R11 ;  /* 0x000000010a067824 */ /* 0x008fc600078e020b */
[----:B------:R-:W-:Y:S02]  /*1ba50*/  SHFL.IDX PT, R10, R2, RZ, 0x181f ;  /* 0x00181fff020a7589 */ /* 0x000fe400000e0000 */
[----:B------:R-:W-:-:S13]  /*1ba60*/  ISETP.GE.AND P1, PT, R6, R3, PT ;  /* 0x000000030600720c */ /* 0x000fda0003f26270 */
[----:B0-----:R-:W-:-:S05]  /*1ba70*/  @!P1 LEA R7, P2, R21, R7, 0x1 ;  /* 0x0000000715079211 */ /* 0x001fca00078408ff */
[----:B------:R-:W-:-:S04]  /*1ba80*/  @!P1 IMAD.X R8, RZ, RZ, R8, P2 ;  /* 0x000000ffff089224 */ /* 0x000fc800010e0608 */
[----:B------:R-:W-:Y:S02]  /*1ba90*/  @!P1 IMAD.MOV.U32 R9, RZ, RZ, R8 ;  /* 0x000000ffff099224 */ /* 0x000fe400078e0008 */
[----:B------:R-:W-:Y:S02]  /*1baa0*/  @!P1 IMAD.MOV.U32 R8, RZ, RZ, R7 ;  /* 0x000000ffff089224 */ /* 0x000fe400078e0007 */
[----:B------:R-:W-:-:S03]  /*1bab0*/  VIADD R7, R6, 0x10 ;  /* 0x0000001006077836 */ /* 0x000fc60000000000 */
        /* <DEDUP_REMOVED lines=48> */
[----:B------:R0:W1:Y:S04]  /*1bdc0*/  SHFL.IDX PT, R7, R0, 0x7, 0x181f ;  /* 0x00f81f0000077f89 */ /* 0x00006800000e0000 */
[----:B------:R2:W-:Y:S01]  /*1bdd0*/  @!P1 LDGSTS.E.BYPASS.LTC128B.128 [R20+0xb400], desc[UR40][R8.64], !P0 ;  /* 0x0b40000008149fae */ /* 0x0005e2000c101d68 */
[----:B0-----:R-:W-:-:S05]  /*1bde0*/  VIADD R0, R6, 0x80 ;  /* 0x0000008006007836 */ /* 0x001fca0000000000 */
[----:B------:R-:W-:Y:S01]  /*1bdf0*/  ISETP.GE.AND P2, PT, R0, R3, PT ;  /* 0x000000030000720c */ /* 0x000fe20003f46270 */
[----:B------:R-:W-:-:S05]  /*1be00*/  VIADD R0, R6, 0x70 ;  /* 0x0000007006007836 */ /* 0x000fca0000000000 */
[----:B------:R-:W-:Y:S02]  /*1be10*/  ISETP.GE.AND P1, PT, R0, R3, PT ;  /* 0x000000030000720c */ /* 0x000fe40003f26270 */
[----:B------:R-:W0:Y:S11]  /*1be20*/  SHFL.IDX PT, R0, R5, RZ, 0x181f ;  /* 0x00181fff05007589 */ /* 0x000e3600000e0000 */
[----:B-1----:R-:W-:-:S05]  /*1be30*/  @!P1 LEA R7, P3, R21, R7, 0x1 ;  /* 0x0000000715079211 */ /* 0x002fca00078608ff */
[----:B------:R-:W-:Y:S02]  /*1be40*/  @!P1 IMAD.X R4, RZ, RZ, R4, P3 ;  /* 0x000000ffff049224 */ /* 0x000fe400018e0604 */
[----:B--2---:R-:W-:Y:S02]  /*1be50*/  @!P1 IMAD.MOV.U32 R8, RZ, RZ, R7 ;  /* 0x000000ffff089224 */ /* 0x004fe400078e0007 */
[----:B------:R-:W-:-:S05]  /*1be60*/  @!P1 IMAD.MOV.U32 R9, RZ, RZ, R4 ;  /* 0x000000ffff099224 */ /* 0x000fca00078e0004 */
[----:B------:R1:W-:Y:S01]  /*1be70*/  @!P1 LDGSTS.E.BYPASS.LTC128B.128 [R20+0xbc00], desc[UR40][R8.64], !P0 ;  /* 0x0bc0000008149fae */ /* 0x0003e2000c101d68 */
[----:B0-----:R-:W-:-:S05]  /*1be80*/  @!P2 LEA R0, P1, R21, R0, 0x1 ;  /* 0x000000001500a211 */ /* 0x001fca00078208ff */
[----:B-1----:R-:W-:-:S04]  /*1be90*/  @!P2 IMAD.X R8, RZ, RZ, R10, P1 ;  /* 0x000000ffff08a224 */ /* 0x002fc800008e060a */
[----:B------:R-:W-:Y:S02]  /*1bea0*/  @!P2 IMAD.MOV.U32 R9, RZ, RZ, R8 ;  /* 0x000000ffff09a224 */ /* 0x000fe400078e0008 */
        /* <DEDUP_REMOVED lines=20> */
.L_x_1799:
        /* <DEDUP_REMOVED lines=11> */
.L_x_1622:
        /* <DEDUP_REMOVED lines=18> */
.L_x_1800:
[----:B------:R-:W-:Y:S05]  /*1c1c0*/  BSYNC B0 ;  /* 0x0000000000007941 */ /* 0x000fea0003800000 */
.L_x_1623:
        /* <DEDUP_REMOVED lines=19> */
[----:B------:R-:W-:Y:S02]  /*1c300*/  LOP3.LUT R3, RZ, R5, RZ, 0x33, !PT ;  /* 0x00000005ff037212 */ /* 0x000fe400078e33ff */
[----:B------:R-:W-:Y:S02]  /*1c310*/  LOP3.LUT R2, RZ, R4, RZ, 0x33, !PT ;  /* 0x00000004ff027212 */ /* 0x000fe400078e33ff */
        /* <DEDUP_REMOVED lines=36> */
.L_x_1631:
[----:B------:R-:W-:Y:S01]  /*1c560*/  IMAD R2, R5, 0x8, R17 ;  /* 0x0000000805027824 */ /* 0x000fe200078e0211 */
[----:B------:R-:W-:Y:S01]  /*1c570*/  SHF.L.U32 R3, R9, 0x1f, RZ ;  /* 0x0000001f09037819 */ /* 0x000fe200000006ff */
[----:B------:R-:W-:Y:S03]  /*1c580*/  BSSY B3, `(.L_x_1632) ;  /* 0x0000003000037945 */ /* 0x000fe60003800000 */
[----:B------:R-:W1:Y:S02]  /*1c590*/  SYNCS.PHASECHK.TRANS64.TRYWAIT P0, [R2+URZ+0x16840], R3 ;  /* 0x01684003020075a7 */ /* 0x000e64000800017f */
[----:B-1----:R-:W-:Y:S05]  /*1c5a0*/  @!P0 BRA `(.L_x_1633) ;  /* 0x0000005800208947 */ /* 0x002fea0003800000 */
.L_x_1801:
[----:B------:R-:W-:Y:S05]  /*1c5b0*/  BSYNC B3 ;  /* 0x0000000000037941 */ /* 0x000fea0003800000 */
.L_x_1632:
        /* <DEDUP_REMOVED lines=12> */
.L_x_1635:
[----:B------:R-:W-:Y:S05]  /*1c680*/  BSYNC B3 ;  /* 0x0000000000037941 */ /* 0x000fea0003800000 */
.L_x_1634:
        /* <DEDUP_REMOVED lines=11> */
.L_x_1636:
        /* <DEDUP_REMOVED lines=15> */
.L_x_1802:
[----:B------:R-:W-:Y:S05]  /*1c830*/  BSYNC B3 ;  /* 0x0000000000037941 */ /* 0x000fea0003800000 */
.L_x_1637:
        /* <DEDUP_REMOVED lines=12> */
.L_x_1640:
[----:B------:R-:W-:Y:S05]  /*1c900*/  BSYNC B3 ;  /* 0x0000000000037941 */ /* 0x000fea0003800000 */
.L_x_1639:
        /* <DEDUP_REMOVED lines=11> */
.L_x_1641:
        /* <DEDUP_REMOVED lines=12> */
.L_x_1630:
[----:B------:R-:W-:Y:S05]  /*1ca80*/  BSYNC B1 ;  /* 0x0000000000017941 */ /* 0x000fea0003800000 */
.L_x_1629:
[----:B------:R-:W2:Y:S01]  /*1ca90*/  LDL.LU R0, [R1+0x1c] ;  /* 0x00001c0001007983 */ /* 0x000ea20000300800 */
[----:B------:R-:W-:Y:S02]  /*1caa0*/  IMAD.MOV.U32 R18, RZ, RZ, R5 ;  /* 0x000000ffff127224 */ /* 0x000fe400078e0005 */
[----:B------:R-:W-:Y:S02]  /*1cab0*/  IMAD.MOV.U32 R28, RZ, RZ, R9 ;  /* 0x000000ffff1c7224 */ /* 0x000fe400078e0009 */
[----:B--2---:R-:W-:-:S07]  /*1cac0*/  VIADD R0, R0, 0xfffffffd ;  /* 0xfffffffd00007836 */ /* 0x004fce0000000000 */
.L_x_1628:
[----:B------:R-:W-:Y:S05]  /*1cad0*/  BSYNC B2 ;  /* 0x0000000000027941 */ /* 0x000fea0003800000 */
.L_x_1627:
[----:B------:R-:W-:-:S05]  /*1cae0*/  VIADD R3, R10, 0xfffffffe ;  /* 0xfffffffe0a037836 */ /* 0x000fca0000000000 */
[----:B------:R-:W-:-:S13]  /*1caf0*/  ISETP.NE.AND P0, PT, R3, R4, PT ;  /* 0x000000040300720c */ /* 0x000fda0003f05270 */
[----:B------:R-:W-:Y:S05]  /*1cb00*/  @!P0 BRA `(.L_x_1626) ;  /* 0x0000000c00a08947 */ /* 0x000fea0003800000 */
[----:B------:R-:W-:-:S07]  /*1cb10*/  IMAD.MOV.U32 R4, RZ, RZ, R19 ;  /* 0x000000ffff047224 */ /* 0x000fce00078e0013 */
.L_x_1668:
        /* <DEDUP_REMOVED lines=32> */
.L_x_1644:
[----:B------:R-:W-:Y:S01]  /*1cd20*/  IMAD R2, R6, 0x8, R17 ;  /* 0x0000000806027824 */ /* 0x000fe200078e0211 */
[----:B------:R-:W-:Y:S01]  /*1cd30*/  SHF.L.U32 R3, R7, 0x1f, RZ ;  /* 0x0000001f07037819 */ /* 0x000fe200000006ff */
[----:B------:R-:W-:Y:S03]  /*1cd40*/  BSSY B2, `(.L_x_1645) ;  /* 0x0000003000027945 */ /* 0x000fe60003800000 */
[----:B------:R-:W1:Y:S02]  /*1cd50*/  SYNCS.PHASECHK.TRANS64.TRYWAIT P0, [R2+URZ+0x16840], R3 ;  /* 0x01684003020075a7 */ /* 0x000e64000800017f */
[----:B-1----:R-:W-:Y:S05]  /*1cd60*/  @!P0 BRA `(.L_x_1646) ;  /* 0x0000005000588947 */ /* 0x002fea0003800000 */
.L_x_1803:
[----:B------:R-:W-:Y:S05]  /*1cd70*/  BSYNC B2 ;  /* 0x0000000000027941 */ /* 0x000fea0003800000 */
.L_x_1645:
        /* <DEDUP_REMOVED lines=12> */
.L_x_1648:
[----:B------:R-:W-:Y:S05]  /*1ce40*/  BSYNC B2 ;  /* 0x0000000000027941 */ /* 0x000fea0003800000 */
.L_x_1647:
        /* <DEDUP_REMOVED lines=11> */
.L_x_1649:
        /* <DEDUP_REMOVED lines=15> */
.L_x_1804:
[----:B------:R-:W-:Y:S05]  /*1cff0*/  BSYNC B2 ;  /* 0x0000000000027941 */ /* 0x000fea0003800000 */
.L_x_1650:
        /* <DEDUP_REMOVED lines=11> */
.L_x_1653:
[----:B------:R-:W-:Y:S05]  /*1d0b0*/  BSYNC B2 ;  /* 0x0000000000027941 */ /* 0x000fea0003800000 */
.L_x_1652:
        /* <DEDUP_REMOVED lines=10> */
.L_x_1654:
        /* <DEDUP_REMOVED lines=12> */
.L_x_1643:
[----:B------:R-:W-:Y:S05]  /*1d220*/  BSYNC B1 ;  /* 0x0000000000017941 */ /* 0x000fea0003800000 */
.L_x_1642:
        /* <DEDUP_REMOVED lines=32> */
.L_x_1657:
[----:B------:R-:W-:Y:S01]  /*1d430*/  IMAD R2, R18, 0x8, R17 ;  /* 0x0000000812027824 */ /* 0x000fe200078e0211 */
[----:B------:R-:W-:Y:S01]  /*1d440*/  SHF.L.U32 R3, R28, 0x1f, RZ ;  /* 0x0000001f1c037819 */ /* 0x000fe200000006ff */
[----:B------:R-:W-:Y:S03]  /*1d450*/  BSSY B2, `(.L_x_1658) ;  /* 0x0000003000027945 */ /* 0x000fe60003800000 */
[----:B------:R-:W1:Y:S02]  /*1d460*/  SYNCS.PHASECHK.TRANS64.TRYWAIT P0, [R2+URZ+0x16840], R3 ;  /* 0x01684003020075a7 */ /* 0x000e64000800017f */
[----:B-1----:R-:W-:Y:S05]  /*1d470*/  @!P0 BRA `(.L_x_1659) ;  /* 0x0000004800bc8947 */ /* 0x002fea0003800000 */
.L_x_1805:
[----:B------:R-:W-:Y:S05]  /*1d480*/  BSYNC B2 ;  /* 0x0000000000027941 */ /* 0x000fea0003800000 */
.L_x_1658:
        /* <DEDUP_REMOVED lines=12> */
.L_x_1661:
[----:B------:R-:W-:Y:S05]  /*1d550*/  BSYNC B2 ;  /* 0x0000000000027941 */ /* 0x000fea0003800000 */
.L_x_1660:
        /* <DEDUP_REMOVED lines=12> */
.L_x_1662:
        /* <DEDUP_REMOVED lines=15> */
.L_x_1806:
[----:B------:R-:W-:Y:S05]  /*1d710*/  BSYNC B2 ;  /* 0x0000000000027941 */ /* 0x000fea0003800000 */
.L_x_1663:
        /* <DEDUP_REMOVED lines=11> */
.L_x_1666:
[----:B------:R-:W-:Y:S05]  /*1d7d0*/  BSYNC B2 ;  /* 0x0000000000027941 */ /* 0x000fea0003800000 */
.L_x_1665:
        /* <DEDUP_REMOVED lines=10> */
.L_x_1667:
        /* <DEDUP_REMOVED lines=12> */
.L_x_1656:
[----:B------:R-:W-:Y:S05]  /*1d940*/  BSYNC B1 ;  /* 0x0000000000017941 */ /* 0x000fea0003800000 */
.L_x_1655:
[----:B------:R-:W2:Y:S01]  /*1d950*/  LDL R2, [R1+0x8] ;  /* 0x0000080001027983 */ /* 0x000ea20000100800 */
[----:B------:R-:W-:Y:S01]  /*1d960*/  VIADD R0, R0, 0xfffffffe ;  /* 0xfffffffe00007836 */ /* 0x000fe20000000000 */
[----:B--2---:R-:W-:-:S13]  /*1d970*/  ISETP.GT.AND P0, PT, R9, R2, PT ;  /* 0x000000020900720c */ /* 0x004fda0003f04270 */
[----:B------:R-:W-:Y:S05]  /*1d980*/  @P0 BRA `(.L_x_1668) ;  /* 0xfffffff000640947 */ /* 0x000fea000383ffff */
.L_x_1626:
[----:B------:R-:W-:Y:S05]  /*1d990*/  BSYNC B0 ;  /* 0x0000000000007941 */ /* 0x000fea0003800000 */
.L_x_1625:
        /* <DEDUP_REMOVED lines=17> */
.L_x_1670:
[----:B------:R-:W-:Y:S05]  /*1dab0*/  BSYNC B0 ;  /* 0x0000000000007941 */ /* 0x000fea0003800000 */
.L_x_1669:
        /* <DEDUP_REMOVED lines=9> */
.L_x_1807:
[----:B------:R-:W-:Y:S05]  /*1db50*/  BSYNC B1 ;  /* 0x0000000000017941 */ /* 0x000fea0003800000 */
.L_x_1673:
        /* <DEDUP_REMOVED lines=9> */
.L_x_1676:
[----:B------:R-:W-:Y:S05]  /*1dbf0*/  BSYNC B1 ;  /* 0x0000000000017941 */ /* 0x000fea0003800000 */
.L_x_1675:
        /* <DEDUP_REMOVED lines=10> */
.L_x_1677:
        /* <DEDUP_REMOVED lines=10> */
.L_x_1672:
[----:B------:R-:W-:Y:S05]  /*1dd40*/  BSYNC B0 ;  /* 0x0000000000007941 */ /* 0x000fea0003800000 */
.L_x_1671:
[----:B------:R-:W-:-:S05]  /*1dd50*/  VIADD R18, R18, 0x1 ;  /* 0x0000000112127836 */ /* 0x000fca0000000000 */
[----:B------:R-:W-:-:S04]  /*1dd60*/  ISETP.NE.AND P0, PT, R18, 0x2, PT ;  /* 0x000000021200780c */ /* 0x000fc80003f05270 */
[----:B------:R-:W-:Y:S02]  /*1dd70*/  SEL R3, RZ, 0x1, P0 ;  /* 0x00000001ff037807 */ /* 0x000fe40000000000 */
[----:B------:R-:W-:Y:S02]  /*1dd80*/  SEL R18, R18, RZ, P0 ;  /* 0x000000ff12127207 */ /* 0x000fe40000000000 */
[----:B------:R-:W-:-:S07]  /*1dd90*/  LOP3.LUT R28, R28, R3, RZ, 0x3c, !PT ;  /* 0x000000031c1c7212 */ /* 0x000fce00078e3cff */
.L_x_1607:
[----:B------:R-:W-:Y:S05]  /*1dda0*/  BSYNC B7 ;  /* 0x0000000000077941 */ /* 0x000fea0003800000 */
.L_x_1605:
        /* <DEDUP_REMOVED lines=8> */
[----:B------:R0:W2:Y:S01]  /*1de30*/  LDS.128 R24, [R17+0x168d0] ;  /* 0x0168d00011187984 */ /* 0x0000a20000000c00 */
[----:B------:R-:W-:Y:S06]  /*1de40*/  BAR.ARV 0x4, 0x200 ;  /* 0x0108000000007b1d */ /* 0x000fec0000002000 */
[----:B------:R-:W-:Y:S05]  /*1de50*/  BRA `(.L_x_1679) ;  /* 0x0000000c00d47947 */ /* 0x000fea0003800000 */
.L_x_1678:
[----:B------:R-:W0:Y:S01]  /*1de60*/  S2R R0, SR_TID.X ;  /* 0x0000000000007919 */ /* 0x000e220000002100 */
[----:B------:R-:W-:Y:S01]  /*1de70*/  UMOV UR4, 0xffffffff ;  /* 0xffffffff00047882 */ /* 0x000fe20000000000 */
[----:B0-----:R-:W-:-:S04]  /*1de80*/  LOP3.LUT R8, R0, 0x1f, RZ, 0xc0, !PT ;  /* 0x0000001f00087812 */ /* 0x001fc800078ec0ff */
[----:B------:R-:W-:Y:S01]  /*1de90*/  ISETP.NE.AND P0, PT, R8, 0x1f, PT ;  /* 0x0000001f0800780c */ /* 0x000fe20003f05270 */
[----:B------:R-:W-:-:S12]  /*1dea0*/  BRA.DIV UR4, `(.L_x_1680) ;  /* 0x00000042046c7947 */ /* 0x000fd8000b800000 */
[----:B------:R-:W-:Y:S01]  /*1deb0*/  IMAD.IADD R9, R27, 0x1, R8 ;  /* 0x000000011b097824 */ /* 0x000fe200078e0208 */
[----:B------:R-:W-:-:S04]  /*1dec0*/  ULDC UR4, c[0x0][0xc3c] ;  /* 0x00030f0000047ab9 */ /* 0x000fc80000000800 */
[----:B------:R-:W-:-:S13]  /*1ded0*/  ISETP.GE.OR P1, PT, R9, UR4, !P0 ;  /* 0x0000000409007c0c */ /* 0x000fda000c726670 */
[----:B------:R-:W0:Y:S08]  /*1dee0*/  @!P1 LDC.64 R2, c[0x0][0xc80] ;  /* 0x00032000ff029b82 */ /* 0x000e300000000a00 */
[----:B-1----:R-:W1:Y:S01]  /*1def0*/  @!P1 LDC.64 R4, c[0x0][0xc78] ;  /* 0x00031e00ff049b82 */ /* 0x002e620000000a00 */
        /* <DEDUP_REMOVED lines=33> */
.L_x_1817:
[----:B------:R-:W-:Y:S02]  /*1e110*/  ULDC UR4, c[0x0][0xc38] ;  /* 0x00030e0000047ab9 */ /* 0x000fe40000000800 */
[----:B------:R-:W-:-:S04]  /*1e120*/  IMAD.U32 R4, RZ, RZ, UR4 ;  /* 0x00000004ff047e24 */ /* 0x000fc8000f8e00ff */
[----:B-1----:R-:W-:-:S04]  /*1e130*/  IMAD R3, R14, R4, RZ ;  /* 0x000000040e037224 */ /* 0x002fc800078e02ff */
[----:B------:R-:W-:-:S05]  /*1e140*/  IMAD.IADD R6, R6, 0x1, R3 ;  /* 0x0000000106067824 */ /* 0x000fca00078e0203 */
[----:B------:R-:W-:-:S13]  /*1e150*/  ISETP.GT.AND P6, PT, R6, R0, PT ;  /* 0x000000000600720c */ /* 0x000fda0003fc4270 */
[----:B------:R-:W-:Y:S05]  /*1e160*/  @P6 BRA `(.L_x_1681) ;  /* 0x0000000000a46947 */ /* 0x000fea0003800000 */
.L_x_1684:
[----:B0-----:R-:W0:Y:S01]  /*1e170*/  LDC R2, c[0x0][0xc3c] ;  /* 0x00030f00ff027b82 */ /* 0x001e220000000800 */
[----:B------:R-:W-:-:S05]  /*1e180*/  VIADD R27, R27, 0x1f ;  /* 0x0000001f1b1b7836 */ /* 0x000fca0000000000 */
[----:B0-----:R-:W-:-:S13]  /*1e190*/  ISETP.GE.AND P6, PT, R27, R2, PT ;  /* 0x000000021b00720c */ /* 0x001fda0003fc6270 */
[----:B------:R-:W-:Y:S05]  /*1e1a0*/  @P6 BRA `(.L_x_1682) ;  /* 0x0000000800bc6947 */ /* 0x000fea0003800000 */
[----:B------:R-:W0:Y:S01]  /*1e1b0*/  S2R R3, SR_TID.X ;  /* 0x0000000000037919 */ /* 0x000e220000002100 */
        /* <DEDUP_REMOVED lines=30> */
.L_x_1825:
[----:B------:R-:W-:Y:S02]  /*1e3a0*/  ULDC UR4, c[0x0][0xc38] ;  /* 0x00030e0000047ab9 */ /* 0x000fe40000000800 */
[----:B------:R-:W-:-:S04]  /*1e3b0*/  IMAD.U32 R4, RZ, RZ, UR4 ;  /* 0x00000004ff047e24 */ /* 0x000fc8000f8e00ff */
[----:B-1----:R-:W-:-:S04]  /*1e3c0*/  IMAD R3, R14, R4, RZ ;  /* 0x000000040e037224 */ /* 0x002fc800078e02ff */
[----:B------:R-:W-:-:S05]  /*1e3d0*/  IMAD.IADD R6, R3, 0x1, R6 ;  /* 0x0000000103067824 */ /* 0x000fca00078e0206 */
[----:B------:R-:W-:-:S13]  /*1e3e0*/  ISETP.GT.AND P6, PT, R6, R0, PT ;  /* 0x000000000600720c */ /* 0x000fda0003fc4270 */
[----:B------:R-:W-:Y:S05]  /*1e3f0*/  @!P6 BRA `(.L_x_1684) ;  /* 0xfffffffc005ce947 */ /* 0x000fea000383ffff */
.L_x_1681:
[----:B------:R-:W-:Y:S01]  /*1e400*/  IMAD.IADD R6, R6, 0x1, -R3 ;  /* 0x0000000106067824 */ /* 0x000fe200078e0a03 */
[----:B------:R-:W-:-:S03]  /*1e410*/  UMOV UR4, 0xffffffff ;  /* 0xffffffff00047882 */ /* 0x000fc60000000000 */
[----:B------:R-:W-:-:S05]  /*1e420*/  IMAD R3, R2, R4, R6 ;  /* 0x0000000402037224 */ /* 0x000fca00078e0206 */
[----:B------:R-:W-:Y:S01]  /*1e430*/  ISETP.GT.AND P6, PT, R3, R0, PT ;  /* 0x000000000300720c */ /* 0x000fe20003fc4270 */
[----:B------:R-:W-:-:S12]  /*1e440*/  BRA.DIV UR4, `(.L_x_1685) ;  /* 0x0000004204f47947 */ /* 0x000fd8000b800000 */
[----:B------:R-:W-:-:S04]  /*1e450*/  VOTE.ANY R3, PT, !P6 ;  /* 0x0000000000037806 */ /* 0x000fc800070e0100 */
[----:B------:R-:W1:Y:S02]  /*1e460*/  POPC R7, R3 ;  /* 0x0000000300077309 */ /* 0x000e640000000000 */
[----:B-1----:R1:W2:Y:S01]  /*1e470*/  SHFL.IDX PT, R25, R25, R7, 0x1f ;  /* 0x00001f0719197589 */ /* 0x0022a200000e0000 */
[----:B------:R-:W-:-:S03]  /*1e480*/  IMAD.IADD R27, R7, 0x1, R27 ;  /* 0x00000001071b7824 */ /* 0x000fc600078e021b */
[----:B------:R1:W3:Y:S04]  /*1e490*/  SHFL.IDX PT, R5, R5, R7, 0x1f ;  /* 0x00001f0705057589 */ /* 0x0002e800000e0000 */
.L_x_1830:
[----:B------:R-:W-:-:S13]  /*1e4a0*/  ISETP.NE.AND P0, PT, R3, RZ, PT ;  /* 0x000000ff0300720c */ /* 0x000fda0003f05270 */
[----:B------:R-:W-:Y:S05]  /*1e4b0*/  @!P0 BRA `(.L_x_1686) ;  /* 0x0000000000108947 */ /* 0x000fea0003800000 */
[----:B------:R-:W-:Y:S01]  /*1e4c0*/  UMOV UR4, 0xffffffff ;  /* 0xffffffff00047882 */ /* 0x000fe20000000000 */
[----:B------:R-:W-:Y:S02]  /*1e4d0*/  VIADD R12, R7, 0xffffffff ;  /* 0xffffffff070c7836 */ /* 0x000fe40000000000 */
[----:B------:R-:W-:Y:S05]  /*1e4e0*/  BRA.DIV UR4, `(.L_x_1687) ;  /* 0x00000046042c7947 */ /* 0x000fea000b800000 */
[----:B------:R4:W0:Y:S02]  /*1e4f0*/  SHFL.IDX PT, R24, R2, R12, 0x1f ;  /* 0x00001f0c02187589 */ /* 0x00082400000e0000 */
.L_x_1686:
[----:B---3--:R-:W-:Y:S01]  /*1e500*/  ISETP.NE.AND P0, PT, R5, 0x1, PT ;  /* 0x000000010500780c */ /* 0x008fe20003f05270 */
[----:B0-----:R-:W-:-:S04]  /*1e510*/  IMAD R24, R24, R4, R6 ;  /* 0x0000000418187224 */ /* 0x001fc800078e0206 */
[----:B------:R-:W-:-:S08]  /*1e520*/  IMAD.IADD R0, R0, 0x1, -R24 ;  /* 0x0000000100007824 */ /* 0x000fd000078e0a18 */
[----:B------:R-:W-:Y:S05]  /*1e530*/  @!P0 BRA `(.L_x_1688) ;  /* 0x0000000000dc8947 */ /* 0x000fea0003800000 */
[----:B--2---:R-:W-:Y:S01]  /*1e540*/  IABS R6, R25 ;  /* 0x0000001900067213 */ /* 0x004fe20000000000 */
[----:B----4-:R-:W-:Y:S01]  /*1e550*/  IMAD.MOV.U32 R2, RZ, RZ, RZ ;  /* 0x000000ffff027224 */ /* 0x010fe200078e00ff */
[----:B------:R-:W-:Y:S02]  /*1e560*/  IABS R4, R5 ;  /* 0x0000000500047213 */ /* 0x000fe40000000000 */
[----:B-1----:R-:W0:Y:S08]  /*1e570*/  I2F.RP R7, R6 ;  /* 0x0000000600077306 */ /* 0x002e300000209400 */
[----:B------:R-:W-:Y:S08]  /*1e580*/  I2F.RP R10, R4 ;  /* 0x00000004000a7306 */ /* 0x000ff00000209400 */
[----:B0-----:R-:W0:Y:S02]  /*1e590*/  MUFU.RCP R7, R7 ;  /* 0x0000000700077308 */ /* 0x001e240000001000 */
[----:B0-----:R-:W-:Y:S01]  /*1e5a0*/  VIADD R8, R7, 0xffffffe ;  /* 0x0ffffffe07087836 */ /* 0x001fe20000000000 */
[----:B------:R-:W-:-:S05]  /*1e5b0*/  IABS R7, R25 ;  /* 0x0000001900077213 */ /* 0x000fca0000000000 */
[----:B------:R0:W1:Y:S02]  /*1e5c0*/  F2I.FTZ.U32.TRUNC.NTZ R3, R8 ;  /* 0x0000000800037305 */ /* 0x000064000021f000 */
[----:B0-----:R-:W-:Y:S01]  /*1e5d0*/  IABS R8, R0 ;  /* 0x0000000000087213 */ /* 0x001fe20000000000 */
[----:B-1----:R-:W-:-:S04]  /*1e5e0*/  IMAD.MOV R9, RZ, RZ, -R3 ;  /* 0x000000ffff097224 */ /* 0x002fc800078e0a03 */
        /* <DEDUP_REMOVED lines=8> */
[----:B------:R-:W-:Y:S02]  /*1e670*/  IMAD.MOV.U32 R2, RZ, RZ, RZ ;  /* 0x000000ffff027224 */ /* 0x000fe400078e00ff */
[----:B------:R-:W0:Y:S08]  /*1e680*/  F2I.FTZ.U32.TRUNC.NTZ R3, R8 ;  /* 0x0000000800037305 */ /* 0x000e30000021f000 */
[----:B------:R-:W-:-:S02]  /*1e690*/  @!P1 IMAD.IADD R9, R9, 0x1, -R6 ;  /* 0x0000000109099824 */ /* 0x000fc400078e0a06 */
[----:B------:R-:W-:Y:S01]  /*1e6a0*/  @!P1 VIADD R7, R7, 0x1 ;  /* 0x0000000107079836 */ /* 0x000fe20000000000 */
[----:B------:R-:W-:Y:S02]  /*1e6b0*/  ISETP.NE.AND P1, PT, R25, RZ, PT ;  /* 0x000000ff1900720c */ /* 0x000fe40003f25270 */
        /* <DEDUP_REMOVED lines=20> */
[----:B------:R-:W-:Y:S01]  /*1e800*/  ISETP.GE.AND P2, PT, R3, RZ, PT ;  /* 0x000000ff0300720c */ /* 0x000fe20003f46270 */
[----:B------:R-:W-:-:S04]  /*1e810*/  IMAD.MOV R3, RZ, RZ, -R7 ;  /* 0x000000ffff037224 */ /* 0x000fc800078e0a07 */
[----:B------:R-:W-:Y:S02]  /*1e820*/  IMAD R3, R25, R3, R0 ;  /* 0x0000000319037224 */ /* 0x000fe400078e0200 */
        /* <DEDUP_REMOVED lines=8> */
.L_x_1688:
[----:B----4-:R-:W0:Y:S02]  /*1e8b0*/  LDC.64 R2, c[0x0][0xc90] ;  /* 0x00032400ff027b82 */ /* 0x010e240000000a00 */
[----:B0-----:R-:W-:-:S05]  /*1e8c0*/  IMAD.WIDE R2, R27, 0x4, R2 ;  /* 0x000000041b027825 */ /* 0x001fca00078e0202 */
[----:B------:R0:W2:Y:S02]  /*1e8d0*/  LDG.E R6, desc[UR40][R2.64] ;  /* 0x0000002802067981 */ /* 0x0000a4000c1e1900 */
[----:B0-----:R-:W-:Y:S02]  /*1e8e0*/  IMAD.MOV.U32 R2, RZ, RZ, RZ ;  /* 0x000000ffff027224 */ /* 0x001fe400078e00ff */
[----:B--2---:R-:W-:-:S05]  /*1e8f0*/  IMAD R5, R25, R6, RZ ;  /* 0x0000000619057224 */ /* 0x004fca00078e02ff */
[----:B-1----:R-:W-:-:S04]  /*1e900*/  IABS R7, R5 ;  /* 0x0000000500077213 */ /* 0x002fc80000000000 */
        /* <DEDUP_REMOVED lines=54> */
.L_x_1689:
[----:B------:R-:W-:-:S05]  /*1ec70*/  LOP3.LUT R0, RZ, R3, RZ, 0x33, !PT ;  /* 0x00000003ff007212 */ /* 0x000fca00078e33ff */
[----:B------:R-:W-:Y:S01]  /*1ec80*/  IMAD.IADD R25, R25, 0x1, R0 ;  /* 0x0000000119197824 */ /* 0x000fe200078e0200 */
[----:B------:R-:W-:Y:S06]  /*1ec90*/  BRA `(.L_x_1690) ;  /* 0x00000000001c7947 */ /* 0x000fec0003800000 */
.L_x_1682:
[----:B------:R-:W-:Y:S01]  /*1eca0*/  UMOV UR4, URZ ;  /* 0x0000003f00047c82 */ /* 0x000fe20008000000 */
[----:B------:R-:W-:Y:S01]  /*1ecb0*/  UMOV UR5, URZ ;  /* 0x0000003f00057c82 */ /* 0x000fe20008000000 */
[----:B------:R-:W-:Y:S01]  /*1ecc0*/  ULDC UR6, c[0x0][0xc3c] ;  /* 0x00030f0000067ab9 */ /* 0x000fe20000000800 */
[----:B------:R-:W-:Y:S02]  /*1ecd0*/  IMAD.MOV.U32 R24, RZ, RZ, R0 ;  /* 0x000000ffff187224 */ /* 0x000fe400078e0000 */
[----:B------:R-:W-:Y:S02]  /*1ece0*/  IMAD.U32 R25, RZ, RZ, UR4 ;  /* 0x00000004ff197e24 */ /* 0x000fe4000f8e00ff */
[----:B------:R-:W-:Y:S02]  /*1ecf0*/  IMAD.U32 R26, RZ, RZ, UR5 ;  /* 0x00000005ff1a7e24 */ /* 0x000fe4000f8e00ff */
[----:B------:R-:W-:-:S07]  /*1ed00*/  IMAD.U32 R27, RZ, RZ, UR6 ;  /* 0x00000006ff1b7e24 */ /* 0x000fce000f8e00ff */
.L_x_1690:
[----:B------:R-:W0:Y:S01]  /*1ed10*/  S2R R0, SR_TID.X ;  /* 0x0000000000007919 */ /* 0x000e220000002100 */
[----:B------:R-:W-:Y:S05]  /*1ed20*/  WARPSYNC.ALL ;  /* 0x0000000000007948 */ /* 0x000fea0003800000 */
[----:B------:R-:W-:Y:S01]  /*1ed30*/  BAR.SYNC.DEFER_BLOCKING 0x4, 0x200 ;  /* 0x0108000000007b1d */ /* 0x000fe20000010000 */
[----:B0-----:R-:W-:-:S04]  /*1ed40*/  LOP3.LUT R0, R0, 0x1f, RZ, 0xc0, !PT ;  /* 0x0000001f00007812 */ /* 0x001fc800078ec0ff */
[----:B------:R-:W-:-:S13]  /*1ed50*/  ISETP.NE.AND P0, PT, R0, RZ, PT ;  /* 0x000000ff0000720c */ /* 0x000fda0003f05270 */
[----:B------:R-:W0:Y:S01]  /*1ed60*/  @!P0 S2R R3, SR_CgaCtaId ;  /* 0x0000000000038919 */ /* 0x000e220000008800 */
[----:B------:R-:W-:-:S04]  /*1ed70*/  @!P0 MOV R0, 0x400 ;  /* 0x0000040000008802 */ /* 0x000fc80000000f00 */
[----:B0-----:R-:W-:-:S05]  /*1ed80*/  @!P0 LEA R17, R3, R0, 0x18 ;  /* 0x0000000003118211 */ /* 0x001fca00078ec0ff */
[----:B------:R3:W-:Y:S01]  /*1ed90*/  @!P0 STS.128 [R17+0x168d0], R24 ;  /* 0x0168d01811008388 */ /* 0x0007e20000000c00 */
[----:B------:R-:W-:Y:S06]  /*1eda0*/  BAR.ARV 0x5, 0x200 ;  /* 0x0148000000007b1d */ /* 0x000fec0000002000 */
.L_x_1679:
[----:B------:R-:W-:Y:S02]  /*1edb0*/  ULDC UR4, c[0x0][0xc3c] ;  /* 0x00030f0000047ab9 */ /* 0x000fe40000000800 */
[----:B--2---:R-:W-:-:S13]  /*1edc0*/  ISETP.GE.AND P0, PT, R27, UR4, PT ;  /* 0x000000041b007c0c */ /* 0x004fda000bf06270 */
[----:B------:R-:W-:Y:S05]  /*1edd0*/  @!P0 BRA `(.L_x_1691) ;  /* 0xffffff9800848947 */ /* 0x000fea000383ffff */
[----:B------:R-:W-:Y:S05]  /*1ede0*/  BSYNC B8 ;  /* 0x0000000000087941 */ /* 0x000fea0003800000 */
.L_x_1549:
[----:B0-----:R-:W2:Y:S01]  /*1edf0*/  LDL.LU R0, [R1+0x34] ;  /* 0x0000340001007983 */ /* 0x001ea20000300800 */
[----:B------:R-:W-:Y:S01]  /*1ee00*/  BSSY B0, `(.L_x_1692) ;  /* 0x000000b000007945 */ /* 0x000fe20003800000 */
[----:B-1----:R-:W0:Y:S01]  /*1ee10*/  S2R R5, SR_CgaCtaId ;  /* 0x0000000000057919 */ /* 0x002e220000008800 */
        /* <DEDUP_REMOVED lines=9> */
.L_x_1833:
[----:B------:R-:W-:Y:S05]  /*1eeb0*/  BSYNC B0 ;  /* 0x0000000000007941 */ /* 0x000fea0003800000 */
.L_x_1692:
[----:B------:R-:W-:-:S03]  /*1eec0*/  UMOV UR4, 0xffffffff ;  /* 0xffffffff00047882 */ /* 0x000fc60000000000 */
[----:B------:R-:W-:Y:S05]  /*1eed0*/  BRA.DIV UR4, `(.L_x_1694) ;  /* 0x0000003a04ec7947 */ /* 0x000fea000b800000 */
[----:B0-----:R-:W0:Y:S02]  /*1eee0*/  S2R R0, SR_TID.X ;  /* 0x0000000000007919 */ /* 0x001e240000002100 */
[----:B0-----:R-:W-:-:S04]  /*1eef0*/  SHF.R.U32.HI R0, RZ, 0x5, R0 ;  /* 0x00000005ff007819 */ /* 0x001fc80000011600 */
[----:B------:R-:W-:-:S05]  /*1ef00*/  LOP3.LUT R0, R0, 0x3, RZ, 0xc0, !PT ;  /* 0x0000000300007812 */ /* 0x000fca00078ec0ff */
[----:B------:R0:W1:Y:S02]  /*1ef10*/  SHFL.IDX PT, R14, R0, RZ, 0x1f ;  /* 0x00001fff000e7589 */ /* 0x00006400000e0000 */
.L_x_1836:
[----:B-1----:R-:W-:-:S13]  /*1ef20*/  ISETP.NE.AND P0, PT, R14, RZ, PT ;  /* 0x000000ff0e00720c */ /* 0x002fda0003f05270 */
[----:B------:R-:W-:Y:S05]  /*1ef30*/  @P0 BRA `(.L_x_1337) ;  /* 0x0000000000880947 */ /* 0x000fea0003800000 */
[----:B------:R-:W-:-:S03]  /*1ef40*/  UMOV UR4, 0xffffffff ;  /* 0xffffffff00047882 */ /* 0x000fc60000000000 */
[----:B------:R-:W-:Y:S05]  /*1ef50*/  BRA.DIV UR4, `(.L_x_1695) ;  /* 0x0000003e04007947 */ /* 0x000fea000b800000 */
[----:B------:R-:W-:-:S13]  /*1ef60*/  ELECT P6, URZ, PT ;  /* 0x00000000003f782f */ /* 0x000fda00038c0000 */
.L_x_1839:
[----:B------:R-:W-:Y:S05]  /*1ef70*/  @!P6 BRA `(.L_x_1337) ;  /* 0x000000000078e947 */ /* 0x000fea0003800000 */
[----:B0-----:R-:W2:Y:S02]  /*1ef80*/  LDL.LU R0, [R1+0x54] ;  /* 0x0000540001007983 */ /* 0x001ea40000300800 */
[----:B--2---:R-:W-:-:S04]  /*1ef90*/  LOP3.LUT R0, R0, 0x2, RZ, 0xfc, !PT ;  /* 0x0000000200007812 */ /* 0x004fc800078efcff */
[----:B------:R-:W-:-:S13]  /*1efa0*/  ISETP.NE.AND P2, PT, R0, 0x3, PT ;  /* 0x000000030000780c */ /* 0x000fda0003f45270 */
[----:B------:R-:W-:Y:S05]  /*1efb0*/  @!P2 BRA `(.L_x_1696) ;  /* 0x000000000004a947 */ /* 0x000fea0003800000 */
[----:B------:R-:W-:Y:S01]  /*1efc0*/  BPT.TRAP 0x1 ;  /* 0x000000040000795c */ /* 0x000fe20000300000 */
.L_x_1696:
        /* <DEDUP_REMOVED lines=12> */
.L_x_1840:
[----:B------:R-:W1:Y:S02]  /*1f090*/  SYNCS.PHASECHK.TRANS64.TRYWAIT P0, [R3+URZ], R0 ;  /* 0x00000000030075a7 */ /* 0x000e64000800017f */
[----:B-1----:R-:W-:Y:S05]  /*1f0a0*/  @!P0 BRA `(.L_x_1698) ;  /* 0x0000003800e08947 */ /* 0x002fea0003800000 */
.L_x_1841:
[----:B------:R-:W-:Y:S05]  /*1f0b0*/  @!P2 BRA `(.L_x_1699) ;  /* 0x000000000004a947 */ /* 0x000fea0003800000 */
[----:B------:R-:W-:Y:S01]  /*1f0c0*/  BPT.TRAP 0x1 ;  /* 0x000000040000795c */ /* 0x000fe20000300000 */
.L_x_1699:
[----:B-1----:R-:W-:-:S04]  /*1f0d0*/  VIADD R3, R9, 0x16860 ;  /* 0x0001686009037836 */ /* 0x002fc80000000000 */
[----:B------:R-:W-:-:S04]  /*1f0e0*/  IMAD R5, R18, 0x8, R3 ;  /* 0x0000000812057824 */ /* 0x000fc800078e0203 */
[----:B------:R-:W1:Y:S02]  /*1f0f0*/  SYNCS.PHASECHK.TRANS64.TRYWAIT P0, [R5+URZ], R2 ;  /* 0x00000002050075a7 */ /* 0x000e64000800017f */
[----:B-1----:R-:W-:Y:S05]  /*1f100*/  @!P0 BRA `(.L_x_1700) ;  /* 0x0000003800dc8947 */ /* 0x002fea0003800000 */
.L_x_1842:
[----:B------:R-:W-:-:S07]  /*1f110*/  IMAD R3, R4, 0x8, R3 ;  /* 0x0000000804037824 */ /* 0x000fce00078e0203 */
.L_x_1701:
[----:B--2---:R2:W4:Y:S02]  /*1f120*/  SYNCS.PHASECHK.TRANS64.TRYWAIT P0, [R3+URZ], R0 ;  /* 0x00000000030075a7 */ /* 0x004524000800017f */
[----:B----4-:R-:W-:Y:S05]  /*1f130*/  @!P0 NANOSLEEP.SYNCS 0x989680 ;  /* 0x009896800000895d */ /* 0x010fea0003900000 */
[----:B------:R-:W4:Y:S02]  /*1f140*/  @!P0 SYNCS.PHASECHK.TRANS64 P0, [R3+URZ], R0 ;  /* 0x00000000030085a7 */ /* 0x000f24000800007f */
[----:B----4-:R-:W-:Y:S05]  /*1f150*/  @!P0 BRA `(.L_x_1701) ;  /* 0xfffffffc00f08947 */ /* 0x010fea000383ffff */
.L_x_1337:
[----:B------:R-:W-:Y:S05]  /*1f160*/  BSYNC B9 ;  /* 0x0000000000097941 */ /* 0x000fea0003800000 */
.L_x_1334:
[----:B------:R-:W-:Y:S05]  /*1f170*/  EXIT ;  /* 0x000000000000794d */ /* 0x000fea0003800000 */
.L_x_1365:
[----:B0-----:R0:W1:Y:S02]  /*1f180*/  SYNCS.PHASECHK.TRANS64.TRYWAIT P6, [R77+URZ+0x16890], R89 ;  /* 0x016890594d0075a7 */ /* 0x00106400080c017f */
[----:B-1----:R-:W-:Y:S05]  /*1f190*/  @!P6 NANOSLEEP.SYNCS 0x989680 ;  /* 0x009896800000e95d */ /* 0x002fea0003900000 */
[----:B------:R-:W1:Y:S02]  /*1f1a0*/  @!P6 SYNCS.PHASECHK.TRANS64 P6, [R77+URZ+0x16890], R89 ;  /* 0x016890594d00e5a7 */ /* 0x000e6400080c007f */
[----:B-1----:R-:W-:Y:S05]  /*1f1b0*/  @!P6 BRA `(.L_x_1365) ;  /* 0xfffffffc00f0e947 */ /* 0x002fea000383ffff */
[----:B------:R-:W-:Y:S05]  /*1f1c0*/  BRA `(.L_x_1702) ;  /* 0xfffffe3c00e07947 */ /* 0x000fea000383ffff */
.L_x_1385:
[----:B0-----:R0:W1:Y:S02]  /*1f1d0*/  SYNCS.PHASECHK.TRANS64.TRYWAIT P5, [R77+URZ+0x16890], R89 ;  /* 0x016890594d0075a7 */ /* 0x00106400080a017f */
[----:B-1----:R-:W-:Y:S05]  /*1f1e0*/  @!P5 NANOSLEEP.SYNCS 0x989680 ;  /* 0x009896800000d95d */ /* 0x002fea0003900000 */
[----:B------:R-:W1:Y:S02]  /*1f1f0*/  @!P5 SYNCS.PHASECHK.TRANS64 P5, [R77+URZ+0x16890], R89 ;  /* 0x016890594d00d5a7 */ /* 0x000e6400080a007f */
[----:B-1----:R-:W-:Y:S05]  /*1f200*/  @!P5 BRA `(.L_x_1385) ;  /* 0xfffffffc00f0d947 */ /* 0x002fea000383ffff */
[----:B------:R-:W-:Y:S05]  /*1f210*/  BRA `(.L_x_1703) ;  /* 0xfffffe5000607947 */ /* 0x000fea000383ffff */
.L_x_1394:
[----:B0-----:R0:W1:Y:S02]  /*1f220*/  SYNCS.PHASECHK.TRANS64.TRYWAIT P4, [R77+URZ+0x16890], R89 ;  /* 0x016890594d0075a7 */ /* 0x001064000808017f */
[----:B-1----:R-:W-:Y:S05]  /*1f230*/  @!P4 NANOSLEEP.SYNCS 0x989680 ;  /* 0x009896800000c95d */ /* 0x002fea0003900000 */
[----:B------:R-:W1:Y:S02]  /*1f240*/  @!P4 SYNCS.PHASECHK.TRANS64 P4, [R77+URZ+0x16890], R89 ;  /* 0x016890594d00c5a7 */ /* 0x000e64000808007f */
[----:B-1----:R-:W-:Y:S05]  /*1f250*/  @!P4 BRA `(.L_x_1394) ;  /* 0xfffffffc00f0c947 */ /* 0x002fea000383ffff */
[----:B------:R-:W-:Y:S05]  /*1f260*/  BRA `(.L_x_1704) ;  /* 0xfffffe60008c7947 */ /* 0x000fea000383ffff */
.L_x_1400:
[----:B--2---:R2:W3:Y:S02]  /*1f270*/  SYNCS.PHASECHK.TRANS64.TRYWAIT P3, [R77+URZ+0x168b0], R89 ;  /* 0x0168b0594d0075a7 */ /* 0x0044e4000806017f */
[----:B---3--:R-:W-:Y:S05]  /*1f280*/  @!P3 NANOSLEEP.SYNCS 0x989680 ;  /* 0x009896800000b95d */ /* 0x008fea0003900000 */
[----:B------:R-:W3:Y:S02]  /*1f290*/  @!P3 SYNCS.PHASECHK.TRANS64 P3, [R77+URZ+0x168b0], R89 ;  /* 0x0168b0594d00b5a7 */ /* 0x000ee4000806007f */
[----:B---3--:R-:W-:Y:S05]  /*1f2a0*/  @!P3 BRA `(.L_x_1400) ;  /* 0xfffffffc00f0b947 */ /* 0x008fea000383ffff */
[----:B------:R-:W-:Y:S05]  /*1f2b0*/  BRA `(.L_x_1705) ;  /* 0xfffffe6400207947 */ /* 0x000fea000383ffff */
.L_x_1418:
[----:B------:R-:W0:Y:S01]  /*1f2c0*/  S2R R0, SR_TID.X ;  /* 0x0000000000007919 */ /* 0x000e220000002100 */
[----:B------:R-:W-:Y:S01]  /*1f2d0*/  BSSY B0, `(.L_x_1706) ;  /* 0x000000c000007945 */ /* 0x000fe20003800000 */
[----:B------:R-:W-:Y:S02]  /*1f2e0*/  IMAD.MOV.U32 R12, RZ, RZ, RZ ;  /* 0x000000ffff0c7224 */ /* 0x000fe400078e00ff */
[----:B------:R-:W-:Y:S02]  /*1f2f0*/  IMAD.MOV.U32 R11, RZ, RZ, 0x1f ;  /* 0x0000001fff0b7424 */ /* 0x000fe400078e00ff */
[----:B------:R-:W-:Y:S02]  /*1f300*/  IMAD.MOV.U32 R15, RZ, RZ, -0x1 ;  /* 0xffffffffff0f7424 */ /* 0x000fe400078e00ff */
[----:B0-----:R-:W-:-:S05]  /*1f310*/  VIADD R3, R0, 0xffffff80 ;  /* 0xffffff8000037836 */ /* 0x001fca0000000000 */
[----:B------:R-:W-:-:S04]  /*1f320*/  SHF.R.S32.HI R0, RZ, 0x1f, R3 ;  /* 0x0000001fff007819 */ /* 0x000fc80000011403 */
[----:B------:R-:W-:-:S04]  /*1f330*/  LEA.HI R0, R0, R3, RZ, 0x7 ;  /* 0x0000000300007211 */ /* 0x000fc800078f38ff */
[----:B------:R-:W-:-:S05]  /*1f340*/  SHF.R.S32.HI R0, RZ, 0x7, R0 ;  /* 0x00000007ff007819 */ /* 0x000fca0000011400 */
[----:B------:R-:W-:-:S07]  /*1f350*/  IMAD.MOV.U32 R13, RZ, RZ, R0 ;  /* 0x000000ffff0d7224 */ /* 0x000fce00078e0000 */
[----:B-----5:R-:W-:Y:S05]  /*1f360*/  WARPSYNC.COLLECTIVE R15, `(.L_x_1707) ;  /* 0x000000000f087348 */ /* 0x020fea0003c00000 */
[----:B------:R0:W1:Y:S02]  /*1f370*/  SHFL.IDX P6, R14, R13, R12, R11 ;  /* 0x0000000c0d0e7389 */ /* 0x00006400000c000b */
[----:B01---5:R-:W-:Y:S01]  /*1f380*/  ENDCOLLECTIVE ;  /* 0x000000000000791b */ /* 0x023fe20003800000 */
.L_x_1707:
[----:B------:R-:W-:Y:S05]  /*1f390*/  BSYNC B0 ;  /* 0x0000000000007941 */ /* 0x000fea0003800000 */
.L_x_1706:
[----:B------:R0:W-:Y:S01]  /*1f3a0*/  STL [R1+0x24], R14 ;  /* 0x0000240e01007387 */ /* 0x0001e20000100800 */
[----:B------:R-:W-:Y:S05]  /*1f3b0*/  BRA `(.L_x_1708) ;  /* 0xfffffe7000107947 */ /* 0x000fea000383ffff */
.L_x_1430:
[----:B------:R-:W-:Y:S01]  /*1f3c0*/  BSSY B1, `(.L_x_1709) ;  /* 0x0000008000017945 */ /* 0x000fe20003800000 */
[----:B------:R-:W-:Y:S02]  /*1f3d0*/  IMAD.MOV.U32 R13, RZ, RZ, R4 ;  /* 0x000000ffff0d7224 */ /* 0x000fe400078e0004 */
[----:B------:R-:W-:Y:S02]  /*1f3e0*/  IMAD.MOV.U32 R12, RZ, RZ, RZ ;  /* 0x000000ffff0c7224 */ /* 0x000fe400078e00ff */
[----:B------:R-:W-:Y:S02]  /*1f3f0*/  IMAD.MOV.U32 R11, RZ, RZ, 0x1c1f ;  /* 0x00001c1fff0b7424 */ /* 0x000fe400078e00ff */
[----:B------:R-:W-:-:S07]  /*1f400*/  IMAD.MOV.U32 R15, RZ, RZ, -0x1 ;  /* 0xffffffffff0f7424 */ /* 0x000fce00078e00ff */
[----:B0-----:R-:W-:Y:S05]  /*1f410*/  WARPSYNC.COLLECTIVE R15, `(.L_x_1710) ;  /* 0x000000000f087348 */ /* 0x001fea0003c00000 */
[----:B0-----:R0:W1:Y:S02]  /*1f420*/  SHFL.IDX P6, R14, R13, R12, R11 ;  /* 0x0000000c0d0e7389 */ /* 0x00106400000c000b */
[----:B01----:R-:W-:Y:S01]  /*1f430*/  ENDCOLLECTIVE ;  /* 0x000000000000791b */ /* 0x003fe20003800000 */
.L_x_1710:
[----:B------:R-:W-:Y:S05]  /*1f440*/  BSYNC B1 ;  /* 0x0000000000017941 */ /* 0x000fea0003800000 */
.L_x_1709:
        /* <DEDUP_REMOVED lines=8> */
.L_x_1711:
[----:B------:R-:W-:Y:S02]  /*1f4d0*/  IMAD.MOV.U32 R13, RZ, RZ, R7 ;  /* 0x000000ffff0d7224 */ /* 0x000fe400078e0007 */
[----:B------:R-:W-:-:S07]  /*1f4e0*/  IMAD.MOV.U32 R2, RZ, RZ, R14 ;  /* 0x000000ffff027224 */ /* 0x000fce00078e000e */
[----:B------:R-:W-:Y:S05]  /*1f4f0*/  WARPSYNC.COLLECTIVE R15, `(.L_x_1712) ;  /* 0x000000000f087348 */ /* 0x000fea0003c00000 */
[----:B------:R0:W1:Y:S02]  /*1f500*/  SHFL.IDX P6, R14, R13, R12, R11 ;  /* 0x0000000c0d0e7389 */ /* 0x00006400000c000b */
[----:B01----:R-:W-:Y:S01]  /*1f510*/  ENDCOLLECTIVE ;  /* 0x000000000000791b */ /* 0x003fe20003800000 */
.L_x_1712:
[----:B------:R-:W-:Y:S02]  /*1f520*/  IMAD.MOV.U32 R13, RZ, RZ, R6 ;  /* 0x000000ffff0d7224 */ /* 0x000fe400078e0006 */
[----:B------:R-:W-:-:S07]  /*1f530*/  IMAD.MOV.U32 R5, RZ, RZ, R14 ;  /* 0x000000ffff057224 */ /* 0x000fce00078e000e */
[----:B------:R-:W-:Y:S05]  /*1f540*/  WARPSYNC.COLLECTIVE R15, `(.L_x_1713) ;  /* 0x000000000f087348 */ /* 0x000fea0003c00000 */
[----:B------:R0:W1:Y:S02]  /*1f550*/  SHFL.IDX P6, R14, R13, R12, R11 ;  /* 0x0000000c0d0e7389 */ /* 0x00006400000c000b */
[----:B01----:R-:W-:Y:S01]  /*1f560*/  ENDCOLLECTIVE ;  /* 0x000000000000791b */ /* 0x003fe20003800000 */
.L_x_1713:
[----:B------:R-:W-:Y:S05]  /*1f570*/  BRA `(.L_x_1714) ;  /* 0xfffffe74009c7947 */ /* 0x000fea000383ffff */
.L_x_1433:
[----:B------:R-:W-:Y:S01]  /*1f580*/  BSSY B1, `(.L_x_1715) ;  /* 0x0000008000017945 */ /* 0x000fe20003800000 */
[----:B------:R-:W-:Y:S02]  /*1f590*/  IMAD.MOV.U32 R13, RZ, RZ, R4 ;  /* 0x000000ffff0d7224 */ /* 0x000fe400078e0004 */
[----:B------:R-:W-:Y:S02]  /*1f5a0*/  IMAD.MOV.U32 R12, RZ, RZ, 0x1 ;  /* 0x00000001ff0c7424 */ /* 0x000fe400078e00ff */
[----:B------:R-:W-:Y:S02]  /*1f5b0*/  IMAD.MOV.U32 R11, RZ, RZ, 0x1c1f ;  /* 0x00001c1fff0b7424 */ /* 0x000fe400078e00ff */
[----:B------:R-:W-:-:S07]  /*1f5c0*/  IMAD.MOV.U32 R15, RZ, RZ, -0x1 ;  /* 0xffffffffff0f7424 */ /* 0x000fce00078e00ff */
[----:B-1----:R-:W-:Y:S05]  /*1f5d0*/  WARPSYNC.COLLECTIVE R15, `(.L_x_1716) ;  /* 0x000000000f087348 */ /* 0x002fea0003c00000 */
[----:B------:R0:W2:Y:S02]  /*1f5e0*/  SHFL.IDX P6, R14, R13, R12, R11 ;  /* 0x0000000c0d0e7389 */ /* 0x0000a400000c000b */
[----:B012---:R-:W-:Y:S01]  /*1f5f0*/  ENDCOLLECTIVE ;  /* 0x000000000000791b */ /* 0x007fe20003800000 */
.L_x_1716:
[----:B------:R-:W-:Y:S05]  /*1f600*/  BSYNC B1 ;  /* 0x0000000000017941 */ /* 0x000fea0003800000 */
.L_x_1715:
[----:B------:R-:W-:Y:S02]  /*1f610*/  IMAD.MOV.U32 R13, RZ, RZ, R0 ;  /* 0x000000ffff0d7224 */ /* 0x000fe400078e0000 */
[----:B------:R-:W-:Y:S02]  /*1f620*/  IMAD.MOV.U32 R12, RZ, RZ, 0x1 ;  /* 0x00000001ff0c7424 */ /* 0x000fe400078e00ff */
[----:B------:R-:W-:Y:S02]  /*1f630*/  IMAD.MOV.U32 R11, RZ, RZ, 0x1c1f ;  /* 0x00001c1fff0b7424 */ /* 0x000fe400078e00ff */
[----:B------:R-:W-:Y:S02]  /*1f640*/  IMAD.MOV.U32 R15, RZ, RZ, -0x1 ;  /* 0xffffffffff0f7424 */ /* 0x000fe400078e00ff */
[----:B------:R-:W-:-:S07]  /*1f650*/  IMAD.MOV.U32 R3, RZ, RZ, R14 ;  /* 0x000000ffff037224 */ /* 0x000fce00078e000e */
[----:B------:R-:W-:Y:S05]  /*1f660*/  WARPSYNC.COLLECTIVE R15, `(.L_x_1717) ;  /* 0x000000000f087348 */ /* 0x000fea0003c00000 */
[----:B------:R0:W1:Y:S02]  /*1f670*/  SHFL.IDX P6, R14, R13, R12, R11 ;  /* 0x0000000c0d0e7389 */ /* 0x00006400000c000b */
[----:B01----:R-:W-:Y:S01]  /*1f680*/  ENDCOLLECTIVE ;  /* 0x000000000000791b */ /* 0x003fe20003800000 */
.L_x_1717:
[----:B------:R-:W-:Y:S02]  /*1f690*/  IMAD.MOV.U32 R13, RZ, RZ, R7 ;  /* 0x000000ffff0d7224 */ /* 0x000fe400078e0007 */
[----:B------:R-:W-:-:S07]  /*1f6a0*/  IMAD.MOV.U32 R2, RZ, RZ, R14 ;  /* 0x000000ffff027224 */ /* 0x000fce00078e000e */
[----:B------:R-:W-:Y:S05]  /*1f6b0*/  WARPSYNC.COLLECTIVE R15, `(.L_x_1718) ;  /* 0x000000000f087348 */ /* 0x000fea0003c00000 */
[----:B------:R0:W1:Y:S02]  /*1f6c0*/  SHFL.IDX P6, R14, R13, R12, R11 ;  /* 0x0000000c0d0e7389 */ /* 0x00006400000c000b */
[----:B01----:R-:W-:Y:S01]  /*1f6d0*/  ENDCOLLECTIVE ;  /* 0x000000000000791b */ /* 0x003fe20003800000 */
.L_x_1718:
[----:B------:R-:W-:Y:S02]  /*1f6e0*/  IMAD.MOV.U32 R13, RZ, RZ, R6 ;  /* 0x000000ffff0d7224 */ /* 0x000fe400078e0006 */
[----:B------:R-:W-:-:S07]  /*1f6f0*/  IMAD.MOV.U32 R5, RZ, RZ, R14 ;  /* 0x000000ffff057224 */ /* 0x000fce00078e000e */
[----:B------:R-:W-:Y:S05]  /*1f700*/  WARPSYNC.COLLECTIVE R15, `(.L_x_1719) ;  /* 0x000000000f087348 */ /* 0x000fea0003c00000 */
[----:B------:R0:W1:Y:S02]  /*1f710*/  SHFL.IDX P6, R14, R13, R12, R11 ;  /* 0x0000000c0d0e7389 */ /* 0x00006400000c000b */
[----:B01----:R-:W-:Y:S01]  /*1f720*/  ENDCOLLECTIVE ;  /* 0x000000000000791b */ /* 0x003fe20003800000 */
.L_x_1719:
[----:B------:R-:W-:Y:S05]  /*1f730*/  BRA `(.L_x_1720) ;  /* 0xfffffe7400f87947 */ /* 0x000fea000383ffff */
.L_x_1437:
[----:B0-----:R0:W1:Y:S02]  /*1f740*/  SYNCS.PHASECHK.TRANS64.TRYWAIT P0, [R16+URZ+0x16800], R37 ;  /* 0x01680025100075a7 */ /* 0x001064000800017f */
[----:B-1----:R-:W-:Y:S05]  /*1f750*/  @!P0 NANOSLEEP.SYNCS 0x989680 ;  /* 0x009896800000895d */ /* 0x002fea0003900000 */
[----:B------:R-:W1:Y:S02]  /*1f760*/  @!P0 SYNCS.PHASECHK.TRANS64 P0, [R16+URZ+0x16800], R37 ;  /* 0x01680025100085a7 */ /* 0x000e64000800007f */
[----:B-1----:R-:W-:Y:S05]  /*1f770*/  @!P0 BRA `(.L_x_1437) ;  /* 0xfffffffc00f08947 */ /* 0x002fea000383ffff */
[----:B------:R-:W-:Y:S05]  /*1f780*/  BRA `(.L_x_1721) ;  /* 0xfffffe7800f87947 */ /* 0x000fea000383ffff */
.L_x_1445:
[----:B------:R-:W1:Y:S01]  /*1f790*/  LDC R43, c[0x0][0x3f4] ;  /* 0x0000fd00ff2b7b82 */ /* 0x000e620000000800 */
[----:B------:R-:W-:Y:S01]  /*1f7a0*/  BSSY B1, `(.L_x_1722) ;  /* 0x0000008000017945 */ /* 0x000fe20003800000 */
[----:B------:R-:W-:Y:S02]  /*1f7b0*/  IMAD.MOV.U32 R13, RZ, RZ, R26 ;  /* 0x000000ffff0d7224 */ /* 0x000fe400078e001a */
[----:B------:R-:W-:Y:S02]  /*1f7c0*/  IMAD.MOV.U32 R12, RZ, RZ, RZ ;  /* 0x000000ffff0c7224 */ /* 0x000fe400078e00ff */
[----:B------:R-:W-:Y:S02]  /*1f7d0*/  IMAD.MOV.U32 R11, RZ, RZ, 0x1c1f ;  /* 0x00001c1fff0b7424 */ /* 0x000fe400078e00ff */
[----:B------:R-:W-:-:S07]  /*1f7e0*/  IMAD.MOV.U32 R15, RZ, RZ, -0x1 ;  /* 0xffffffffff0f7424 */ /* 0x000fce00078e00ff */
[----:B01----:R-:W-:Y:S05]  /*1f7f0*/  WARPSYNC.COLLECTIVE R15, `(.L_x_1723) ;  /* 0x000000000f087348 */ /* 0x003fea0003c00000 */
[----:B0-----:R0:W2:Y:S02]  /*1f800*/  SHFL.IDX P6, R14, R13, R12, R11 ;  /* 0x0000000c0d0e7389 */ /* 0x0010a400000c000b */
[----:B012---:R-:W-:Y:S01]  /*1f810*/  ENDCOLLECTIVE ;  /* 0x000000000000791b */ /* 0x007fe20003800000 */
.L_x_1723:
[----:B------:R-:W-:Y:S05]  /*1f820*/  BSYNC B1 ;  /* 0x0000000000017941 */ /* 0x000fea0003800000 */
.L_x_1722:
[----:B------:R-:W-:Y:S01]  /*1f830*/  IMAD.MOV.U32 R13, RZ, RZ, R24 ;  /* 0x000000ffff0d7224 */ /* 0x000fe200078e0018 */
[----:B------:R-:W-:Y:S01]  /*1f840*/  ISETP.GE.AND P0, PT, R18, R43, PT ;  /* 0x0000002b1200720c */ /* 0x000fe20003f06270 */
[----:B------:R-:W-:Y:S02]  /*1f850*/  IMAD.MOV.U32 R12, RZ, RZ, RZ ;  /* 0x000000ffff0c7224 */ /* 0x000fe400078e00ff */
[----:B------:R-:W-:Y:S02]  /*1f860*/  IMAD.MOV.U32 R11, RZ, RZ, 0x1c1f ;  /* 0x00001c1fff0b7424 */ /* 0x000fe400078e00ff */
[----:B------:R-:W-:Y:S02]  /*1f870*/  IMAD.MOV.U32 R15, RZ, RZ, -0x1 ;  /* 0xffffffffff0f7424 */ /* 0x000fe400078e00ff */
[----:B------:R-:W-:Y:S02]  /*1f880*/  IMAD.MOV.U32 R0, RZ, RZ, R14 ;  /* 0x000000ffff007224 */ /* 0x000fe400078e000e */
[----:B------:R-:W-:-:S07]  /*1f890*/  IMAD R30, R157, R30, RZ ;  /* 0x0000001e9d1e7224 */ /* 0x000fce00078e02ff */
[----:B------:R-:W-:Y:S05]  /*1f8a0*/  WARPSYNC.COLLECTIVE R15, `(.L_x_1724) ;  /* 0x000000000f087348 */ /* 0x000fea0003c00000 */
[----:B------:R0:W1:Y:S02]  /*1f8b0*/  SHFL.IDX P6, R14, R13, R12, R11 ;  /* 0x0000000c0d0e7389 */ /* 0x00006400000c000b */
[----:B01----:R-:W-:Y:S01]  /*1f8c0*/  ENDCOLLECTIVE ;  /* 0x000000000000791b */ /* 0x003fe20003800000 */
.L_x_1724:
[----:B------:R-:W-:Y:S01]  /*1f8d0*/  ISETP.GE.OR P1, PT, R37, R30, P0 ;  /* 0x0000001e2500720c */ /* 0x000fe20000726670 */
[----:B------:R-:W-:-:S12]  /*1f8e0*/  IMAD.MOV.U32 R13, RZ, RZ, R25 ;  /* 0x000000ffff0d7224 */ /* 0x000fd800078e0019 */
[C---:B------:R-:W-:Y:S01]  /*1f8f0*/  @!P1 IMAD.SHL.U32 R7, R18.reuse, 0x2, RZ ;  /* 0x0000000212079824 */ /* 0x040fe200078e00ff */
[----:B------:R-:W-:Y:S01]  /*1f900*/  @!P1 SHF.L.U64.HI R4, R18, 0x1, R39 ;  /* 0x0000000112049819 */ /* 0x000fe20000010227 */
[----:B------:R-:W-:-:S07]  /*1f910*/  IMAD.MOV.U32 R2, RZ, RZ, R14 ;  /* 0x000000ffff027224 */ /* 0x000fce00078e000e */
[----:B------:R-:W-:Y:S05]  /*1f920*/  WARPSYNC.COLLECTIVE R15, `(.L_x_1725) ;  /* 0x000000000f087348 */ /* 0x000fea0003c00000 */
[----:B------:R0:W1:Y:S02]  /*1f930*/  SHFL.IDX P6, R14, R13, R12, R11 ;  /* 0x0000000c0d0e7389 */ /* 0x00006400000c000b */
[----:B01----:R-:W-:Y:S01]  /*1f940*/  ENDCOLLECTIVE ;  /* 0x000000000000791b */ /* 0x003fe20003800000 */
.L_x_1725:
[----:B------:R-:W-:-:S05]  /*1f950*/  @!P1 IADD3 R2, P2, R2, R7, RZ ;  /* 0x0000000702029210 */ /* 0x000fca0007f5e0ff */
[----:B------:R-:W-:Y:S02]  /*1f960*/  @!P1 IMAD.X R5, R0, 0x1, R4, P2 ;  /* 0x0000000100059824 */ /* 0x000fe400010e0604 */
[----:B------:R-:W-:Y:S02]  /*1f970*/  @!P1 IMAD.MOV.U32 R8, RZ, RZ, R2 ;  /* 0x000000ffff089224 */ /* 0x000fe400078e0002 */
[----:B------:R-:W-:Y:S02]  /*1f980*/  @!P1 IMAD.MOV.U32 R9, RZ, RZ, R5 ;  /* 0x000000ffff099224 */ /* 0x000fe400078e0005 */
[----:B------:R-:W-:Y:S02]  /*1f990*/  IMAD.MOV.U32 R13, RZ, RZ, R27 ;  /* 0x000000ffff0d7224 */ /* 0x000fe400078e001b */
[----:B------:R-:W-:-:S07]  /*1f9a0*/  IMAD.MOV.U32 R3, RZ, RZ, R14 ;  /* 0x000000ffff037224 */ /* 0x000fce00078e000e */
[----:B------:R-:W-:Y:S05]  /*1f9b0*/  WARPSYNC.COLLECTIVE R15, `(.L_x_1726) ;  /* 0x000000000f087348 */ /* 0x000fea0003c00000 */
[----:B------:R0:W1:Y:S02]  /*1f9c0*/  SHFL.IDX P6, R14, R13, R12, R11 ;  /* 0x0000000c0d0e7389 */ /* 0x00006400000c000b */
[----:B01----:R-:W-:Y:S01]  /*1f9d0*/  ENDCOLLECTIVE ;  /* 0x000000000000791b */ /* 0x003fe20003800000 */
.L_x_1726:
[----:B------:R-:W2:Y:S01]  /*1f9e0*/  @!P1 LD.E.128 R8, desc[UR40][R8.64] ;  /* 0x0000002808089980 */ /* 0x000ea2000c101d00 */
[----:B------:R-:W-:-:S05]  /*1f9f0*/  @!P1 IADD3 R14, P2, R14, R7, RZ ;  /* 0x000000070e0e9210 */ /* 0x000fca0007f5e0ff */
[----:B------:R-:W-:-:S04]  /*1fa00*/  @!P1 IMAD.X R3, R3, 0x1, R4, P2 ;  /* 0x0000000103039824 */ /* 0x000fc800010e0604 */
[----:B------:R-:W-:-:S05]  /*1fa10*/  @!P1 IMAD.MOV.U32 R15, RZ, RZ, R3 ;  /* 0x000000ffff0f9224 */ /* 0x000fca00078e0003 */
[----:B------:R0:W5:Y:S01]  /*1fa20*/  @!P1 LD.E.128 R4, desc[UR40][R14.64] ;  /* 0x000000280e049980 */ /* 0x000162000c101d00 */
[----:B------:R-:W-:Y:S01]  /*1fa30*/  CS2R R34, SRZ ;  /* 0x0000000000227805 */ /* 0x000fe2000001ff00 */
[----:B------:R-:W-:Y:S01]  /*1fa40*/  IMAD.MOV.U32 R13, RZ, RZ, R26 ;  /* 0x000000ffff0d7224 */ /* 0x000fe200078e001a */
[----:B------:R-:W-:Y:S01]  /*1fa50*/  CS2R R32, SRZ ;  /* 0x0000000000207805 */ /* 0x000fe2000001ff00 */
[----:B------:R-:W-:Y:S01]  /*1fa60*/  IMAD.MOV.U32 R12, RZ, RZ, 0x1 ;  /* 0x00000001ff0c7424 */ /* 0x000fe200078e00ff */
[----:B------:R-:W-:Y:S01]  /*1fa70*/  CS2R R20, SRZ ;  /* 0x0000000000147805 */ /* 0x000fe2000001ff00 */
[----:B0-----:R-:W-:Y:S02]  /*1fa80*/  IMAD.MOV.U32 R15, RZ, RZ, -0x1 ;  /* 0xffffffffff0f7424 */ /* 0x001fe400078e00ff */
[----:B--2---:R-:W-:Y:S02]  /*1fa90*/  @!P1 IMAD.MOV.U32 R35, RZ, RZ, R11 ;  /* 0x000000ffff239224 */ /* 0x004fe400078e000b */
[----:B------:R-:W-:-:S02]  /*1faa0*/  IMAD.MOV.U32 R11, RZ, RZ, 0x1c1f ;  /* 0x00001c1fff0b7424 */ /* 0x000fc400078e00ff */
[----:B------:R-:W-:Y:S02]  /*1fab0*/  @!P1 IMAD.MOV.U32 R32, RZ, RZ, R8 ;  /* 0x000000ffff209224 */ /* 0x000fe400078e0008 */
[----:B------:R-:W-:-:S07]  /*1fac0*/  @!P1 IMAD.MOV.U32 R33, RZ, RZ, R9 ;  /* 0x000000ffff219224 */ /* 0x000fce00078e0009 */
[----:B-----5:R-:W-:Y:S05]  /*1fad0*/  WARPSYNC.COLLECTIVE R15, `(.L_x_1727) ;  /* 0x000000000f087348 */ /* 0x020fea0003c00000 */
[----:B------:R0:W1:Y:S02]  /*1fae0*/  SHFL.IDX P6, R14, R13, R12, R11 ;  /* 0x0000000c0d0e7389 */ /* 0x00006400000c000b */
[----:B01---5:R-:W-:Y:S01]  /*1faf0*/  ENDCOLLECTIVE ;  /* 0x000000000000791b */ /* 0x023fe20003800000 */
.L_x_1727:
[----:B------:R-:W-:Y:S02]  /*1fb00*/  IMAD.MOV.U32 R0, RZ, RZ, R32 ;  /* 0x000000ffff007224 */ /* 0x000fe400078e0020 */
[----:B------:R-:W-:Y:S02]  /*1fb10*/  IMAD.MOV.U32 R2, RZ, RZ, R33 ;  /* 0x000000ffff027224 */ /* 0x000fe400078e0021 */
[----:B------:R-:W-:Y:S01]  /*1fb20*/  @!P1 IMAD.MOV.U32 R34, RZ, RZ, R10 ;  /* 0x000000ffff229224 */ /* 0x000fe200078e000a */
[----:B------:R-:W-:Y:S01]  /*1fb30*/  PRMT R41, R0, 0x7610, R41 ;  /* 0x0000761000297816 */ /* 0x000fe20000000029 */
[----:B------:R-:W-:Y:S01]  /*1fb40*/  IMAD.MOV.U32 R9, RZ, RZ, R35 ;  /* 0x000000ffff097224 */ /* 0x000fe200078e0023 */
[----:B------:R-:W-:Y:S02]  /*1fb50*/  PRMT R42, R2, 0x7610, R42 ;  /* 0x00007610022a7816 */ /* 0x000fe4000000002a */
[----:B------:R-:W-:Y:S01]  /*1fb60*/  CS2R R2, SRZ ;  /* 0x0000000000027805 */ /* 0x000fe2000001ff00 */
[----:B------:R-:W-:-:S02]  /*1fb70*/  IMAD.MOV.U32 R8, RZ, RZ, R34 ;  /* 0x000000ffff087224 */ /* 0x000fc400078e0022 */
[----:B------:R-:W-:-:S03]  /*1fb80*/  IMAD.MOV.U32 R13, RZ, RZ, R24 ;  /* 0x000000ffff0d7224 */ /* 0x000fc600078e0018 */
[----:B------:R-:W-:Y:S01]  /*1fb90*/  PRMT R31, R8, 0x5410, R9 ;  /* 0x00005410081f7816 */ /* 0x000fe20000000009 */
[----:B------:R-:W-:Y:S02]  /*1fba0*/  @!P1 IMAD.MOV.U32 R20, RZ, RZ, R4 ;  /* 0x000000ffff149224 */ /* 0x000fe400078e0004 */
[----:B------:R-:W-:Y:S02]  /*1fbb0*/  @!P1 IMAD.MOV.U32 R21, RZ, RZ, R5 ;  /* 0x000000ffff159224 */ /* 0x000fe400078e0005 */
[----:B------:R-:W-:Y:S02]  /*1fbc0*/  @!P1 IMAD.MOV.U32 R2, RZ, RZ, R6 ;  /* 0x000000ffff029224 */ /* 0x000fe400078e0006 */
[----:B------:R-:W-:Y:S02]  /*1fbd0*/  @!P1 IMAD.MOV.U32 R3, RZ, RZ, R7 ;  /* 0x000000ffff039224 */ /* 0x000fe400078e0007 */
[----:B------:R-:W-:-:S07]  /*1fbe0*/  IMAD.MOV.U32 R0, RZ, RZ, R14 ;  /* 0x000000ffff007224 */ /* 0x000fce00078e000e */
[----:B------:R-:W-:Y:S05]  /*1fbf0*/  WARPSYNC.COLLECTIVE R15, `(.L_x_1728) ;  /* 0x000000000f087348 */ /* 0x000fea0003c00000 */
[----:B------:R0:W1:Y:S02]  /*1fc00*/  SHFL.IDX P6, R14, R13, R12, R11 ;  /* 0x0000000c0d0e7389 */ /* 0x00006400000c000b */
[----:B01----:R-:W-:Y:S01]  /*1fc10*/  ENDCOLLECTIVE ;  /* 0x000000000000791b */ /* 0x003fe20003800000 */
.L_x_1728:
[----:B------:R-:W-:Y:S02]  /*1fc20*/  IMAD.MOV.U32 R4, RZ, RZ, R20 ;  /* 0x000000ffff047224 */ /* 0x000fe400078e0014 */
[----:B------:R-:W-:Y:S02]  /*1fc30*/  IMAD.MOV.U32 R5, RZ, RZ, R21 ;  /* 0x000000ffff057224 */ /* 0x000fe400078e0015 */
[----:B------:R-:W-:Y:S02]  /*1fc40*/  IMAD.MOV.U32 R6, RZ, RZ, R2 ;  /* 0x000000ffff067224 */ /* 0x000fe400078e0002 */
[----:B------:R-:W-:Y:S01]  /*1fc50*/  IMAD.MOV.U32 R7, RZ, RZ, R3 ;  /* 0x000000ffff077224 */ /* 0x000fe200078e0003 */
[----:B------:R-:W-:Y:S02]  /*1fc60*/  PRMT R41, R41, 0x5410, R5 ;  /* 0x0000541029297816 */ /* 0x000fe40000000005 */
[----:B------:R-:W-:Y:S02]  /*1fc70*/  PRMT R56, R4, 0x5410, R6 ;  /* 0x0000541004387816 */ /* 0x000fe40000000006 */
[----:B------:R-:W-:-:S02]  /*1fc80*/  CS2R R4, SRZ ;  /* 0x0000000000047805 */ /* 0x000fc4000001ff00 */
[----:B------:R-:W-:Y:S01]  /*1fc90*/  PRMT R47, R7, 0x7610, R47 ;  /* 0x00007610072f7816 */ /* 0x000fe2000000002f */
[----:B------:R-:W-:Y:S02]  /*1fca0*/  IMAD.MOV.U32 R13, RZ, RZ, R25 ;  /* 0x000000ffff0d7224 */ /* 0x000fe400078e0019 */
[----:B------:R-:W-:-:S07]  /*1fcb0*/  IMAD.MOV.U32 R24, RZ, RZ, R14 ;  /* 0x000000ffff187224 */ /* 0x000fce00078e000e */
[----:B------:R-:W-:Y:S05]  /*1fcc0*/  WARPSYNC.COLLECTIVE R15, `(.L_x_1729) ;  /* 0x000000000f087348 */ /* 0x000fea0003c00000 */
[----:B------:R0:W1:Y:S02]  /*1fcd0*/  SHFL.IDX P6, R14, R13, R12, R11 ;  /* 0x0000000c0d0e7389 */ /* 0x00006400000c000b */
[----:B01----:R-:W-:Y:S01]  /*1fce0*/  ENDCOLLECTIVE ;  /* 0x000000000000791b */ /* 0x003fe20003800000 */
.L_x_1729:
[----:B------:R-:W-:Y:S02]  /*1fcf0*/  IMAD.MOV.U32 R13, RZ, RZ, R27 ;  /* 0x000000ffff0d7224 */ /* 0x000fe400078e001b */
[----:B------:R-:W-:-:S07]  /*1fd00*/  IMAD.MOV.U32 R25, RZ, RZ, R14 ;  /* 0x000000ffff197224 */ /* 0x000fce00078e000e */
[----:B------:R-:W-:Y:S05]  /*1fd10*/  WARPSYNC.COLLECTIVE R15, `(.L_x_1730) ;  /* 0x000000000f087348 */ /* 0x000fea0003c00000 */
[----:B------:R0:W1:Y:S02]  /*1fd20*/  SHFL.IDX P6, R14, R13, R12, R11 ;  /* 0x0000000c0d0e7389 */ /* 0x00006400000c000b */
[----:B01----:R-:W-:Y:S01]  /*1fd30*/  ENDCOLLECTIVE ;  /* 0x000000000000791b */ /* 0x003fe20003800000 */
.L_x_1730:
[----:B------:R-:W-:Y:S05]  /*1fd40*/  BRA `(.L_x_1731) ;  /* 0xfffffe8400e87947 */ /* 0x000fea000383ffff */
.L_x_1449:
[----:B0-----:R0:W1:Y:S02]  /*1fd50*/  SYNCS.PHASECHK.TRANS64.TRYWAIT P1, [R16+URZ+0x16800], R13 ;  /* 0x0168000d100075a7 */ /* 0x001064000802017f */
[----:B-1----:R-:W-:Y:S05]  /*1fd60*/  @!P1 NANOSLEEP.SYNCS 0x989680 ;  /* 0x009896800000995d */ /* 0x002fea0003900000 */
[----:B------:R-:W1:Y:S02]  /*1fd70*/  @!P1 SYNCS.PHASECHK.TRANS64 P1, [R16+URZ+0x16800], R13 ;  /* 0x0168000d100095a7 */ /* 0x000e64000802007f */
[----:B-1----:R-:W-:Y:S05]  /*1fd80*/  @!P1 BRA `(.L_x_1449) ;  /* 0xfffffffc00f09947 */ /* 0x002fea000383ffff */
[----:B------:R-:W-:Y:S05]  /*1fd90*/  BRA `(.L_x_1732) ;  /* 0xfffffe8800887947 */ /* 0x000fea000383ffff */
.L_x_1455:
[----:B--2---:R2:W3:Y:S02]  /*1fda0*/  SYNCS.PHASECHK.TRANS64.TRYWAIT P2, [R7+URZ+0x16830], R0 ;  /* 0x01683000070075a7 */ /* 0x0044e4000804017f */
[----:B---3--:R-:W-:Y:S05]  /*1fdb0*/  @!P2 NANOSLEEP.SYNCS 0x989680 ;  /* 0x009896800000a95d */ /* 0x008fea0003900000 */
[----:B------:R-:W3:Y:S02]  /*1fdc0*/  @!P2 SYNCS.PHASECHK.TRANS64 P2, [R7+URZ+0x16830], R0 ;  /* 0x016830000700a5a7 */ /* 0x000ee4000804007f */
[----:B---3--:R-:W-:Y:S05]  /*1fdd0*/  @!P2 BRA `(.L_x_1455) ;  /* 0xfffffffc00f0a947 */ /* 0x008fea000383ffff */
[----:B------:R-:W-:Y:S05]  /*1fde0*/  BRA `(.L_x_1454) ;  /* 0xfffffe9800087947 */ /* 0x000fea000383ffff */
.L_x_1473:
[----:B-1----:R1:W2:Y:S02]  /*1fdf0*/  SYNCS.PHASECHK.TRANS64.TRYWAIT P5, [R9+URZ+0x16830], R0 ;  /* 0x01683000090075a7 */ /* 0x0022a400080a017f */
[----:B--2---:R-:W-:Y:S05]  /*1fe00*/  @!P5 NANOSLEEP.SYNCS 0x989680 ;  /* 0x009896800000d95d */ /* 0x004fea0003900000 */
[----:B------:R-:W2:Y:S02]  /*1fe10*/  @!P5 SYNCS.PHASECHK.TRANS64 P5, [R9+URZ+0x16830], R0 ;  /* 0x016830000900d5a7 */ /* 0x000ea400080a007f */
[----:B--2---:R-:W-:Y:S05]  /*1fe20*/  @!P5 BRA `(.L_x_1473) ;  /* 0xfffffffc00f0d947 */ /* 0x004fea000383ffff */
[----:B------:R-:W-:Y:S05]  /*1fe30*/  BRA `(.L_x_1472) ;  /* 0xfffffec800b87947 */ /* 0x000fea000383ffff */
.L_x_1477:
[----:B-1----:R1:W2:Y:S02]  /*1fe40*/  SYNCS.PHASECHK.TRANS64.TRYWAIT P4, [R8+URZ+0x16850], R0 ;  /* 0x01685000080075a7 */ /* 0x0022a4000808017f */
[----:B--2---:R-:W-:Y:S05]  /*1fe50*/  @!P4 NANOSLEEP.SYNCS 0x989680 ;  /* 0x009896800000c95d */ /* 0x004fea0003900000 */
[----:B------:R-:W2:Y:S02]  /*1fe60*/  @!P4 SYNCS.PHASECHK.TRANS64 P4, [R8+URZ+0x16850], R0 ;  /* 0x016850000800c5a7 */ /* 0x000ea4000808007f */
[----:B--2---:R-:W-:Y:S05]  /*1fe70*/  @!P4 BRA `(.L_x_1477) ;  /* 0xfffffffc00f0c947 */ /* 0x004fea000383ffff */
[----:B------:R-:W-:Y:S05]  /*1fe80*/  BRA `(.L_x_1474) ;  /* 0xfffffecc00807947 */ /* 0x000fea000383ffff */
.L_x_1496:
[----:B-1----:R1:W2:Y:S02]  /*1fe90*/  SYNCS.PHASECHK.TRANS64.TRYWAIT P3, [R0+URZ+0x16830], R3 ;  /* 0x01683003000075a7 */ /* 0x0022a4000806017f */
[----:B--2---:R-:W-:Y:S05]  /*1fea0*/  @!P3 NANOSLEEP.SYNCS 0x989680 ;  /* 0x009896800000b95d */ /* 0x004fea0003900000 */
[----:B------:R-:W2:Y:S02]  /*1feb0*/  @!P3 SYNCS.PHASECHK.TRANS64 P3, [R0+URZ+0x16830], R3 ;  /* 0x016830030000b5a7 */ /* 0x000ea4000806007f */
[----:B--2---:R-:W-:Y:S05]  /*1fec0*/  @!P3 BRA `(.L_x_1496) ;  /* 0xfffffffc00f0b947 */ /* 0x004fea000383ffff */
[----:B------:R-:W-:Y:S05]  /*1fed0*/  BRA `(.L_x_1495) ;  /* 0xfffffefc00307947 */ /* 0x000fea000383ffff */
.L_x_1500:
[----:B-1----:R1:W2:Y:S02]  /*1fee0*/  SYNCS.PHASECHK.TRANS64.TRYWAIT P2, [R2+URZ+0x16850], R0 ;  /* 0x01685000020075a7 */ /* 0x0022a4000804017f */
[----:B--2---:R-:W-:Y:S05]  /*1fef0*/  @!P2 NANOSLEEP.SYNCS 0x989680 ;  /* 0x009896800000a95d */ /* 0x004fea0003900000 */
[----:B------:R-:W2:Y:S02]  /*1ff00*/  @!P2 SYNCS.PHASECHK.TRANS64 P2, [R2+URZ+0x16850], R0 ;  /* 0x016850000200a5a7 */ /* 0x000ea4000804007f */
[----:B--2---:R-:W-:Y:S05]  /*1ff10*/  @!P2 BRA `(.L_x_1500) ;  /* 0xfffffffc00f0a947 */ /* 0x004fea000383ffff */
[----:B------:R-:W-:Y:S05]  /*1ff20*/  BRA `(.L_x_1497) ;  /* 0xfffffefc00f87947 */ /* 0x000fea000383ffff */
.L_x_1507:
[----:B-1----:R1:W2:Y:S02]  /*1ff30*/  SYNCS.PHASECHK.TRANS64.TRYWAIT P3, [R0+URZ+0x16830], R3 ;  /* 0x01683003000075a7 */ /* 0x0022a4000806017f */
[----:B--2---:R-:W-:Y:S05]  /*1ff40*/  @!P3 NANOSLEEP.SYNCS 0x989680 ;  /* 0x009896800000b95d */ /* 0x004fea0003900000 */
[----:B------:R-:W2:Y:S02]  /*1ff50*/  @!P3 SYNCS.PHASECHK.TRANS64 P3, [R0+URZ+0x16830], R3 ;  /* 0x016830030000b5a7 */ /* 0x000ea4000806007f */
[----:B--2---:R-:W-:Y:S05]  /*1ff60*/  @!P3 BRA `(.L_x_1507) ;  /* 0xfffffffc00f0b947 */ /* 0x004fea000383ffff */
[----:B------:R-:W-:Y:S05]  /*1ff70*/  BRA `(.L_x_1506) ;  /* 0xffffff1800dc7947 */ /* 0x000fea000383ffff */
.L_x_1511:
[----:B-1----:R1:W2:Y:S02]  /*1ff80*/  SYNCS.PHASECHK.TRANS64.TRYWAIT P2, [R2+URZ+0x16850], R0 ;  /* 0x01685000020075a7 */ /* 0x0022a4000804017f */
[----:B--2---:R-:W-:Y:S05]  /*1ff90*/  @!P2 NANOSLEEP.SYNCS 0x989680 ;  /* 0x009896800000a95d */ /* 0x004fea0003900000 */
[----:B------:R-:W2:Y:S02]  /*1ffa0*/  @!P2 SYNCS.PHASECHK.TRANS64 P2, [R2+URZ+0x16850], R0 ;  /* 0x016850000200a5a7 */ /* 0x000ea4000804007f */
[----:B--2---:R-:W-:Y:S05]  /*1ffb0*/  @!P2 BRA `(.L_x_1511) ;  /* 0xfffffffc00f0a947 */ /* 0x004fea000383ffff */
[----:B------:R-:W-:Y:S05]  /*1ffc0*/  BRA `(.L_x_1508) ;  /* 0xffffff1c00a47947 */ /* 0x000fea000383ffff */
.L_x_1524:
[----:B-1----:R1:W2:Y:S02]  /*1ffd0*/  SYNCS.PHASECHK.TRANS64.TRYWAIT P0, [R11+URZ+0x16850], R4 ;  /* 0x016850040b0075a7 */ /* 0x0022a4000800017f */
[----:B--2---:R-:W-:Y:S05]  /*1ffe0*/  @!P0 NANOSLEEP.SYNCS 0x989680 ;  /* 0x009896800000895d */ /* 0x004fea0003900000 */
[----:B------:R-:W2:Y:S02]  /*1fff0*/  @!P0 SYNCS.PHASECHK.TRANS64 P0, [R11+URZ+0x16850], R4 ;  /* 0x016850040b0085a7 */ /* 0x000ea4000800007f */
[----:B--2---:R-:W-:Y:S05]  /*20000*/  @!P0 BRA `(.L_x_1524) ;  /* 0xfffffffc00f08947 */ /* 0x004fea000383ffff */
[----:B------:R-:W-:Y:S05]  /*20010*/  BRA `(.L_x_1523) ;  /* 0xffffff48007c7947 */ /* 0x000fea000383ffff */
.L_x_1529:
[----:B------:R-:W-:Y:S02]  /*20020*/  IMAD.MOV.U32 R13, RZ, RZ, R28 ;  /* 0x000000ffff0d7224 */ /* 0x000fe400078e001c */
[----:B------:R-:W-:Y:S02]  /*20030*/  IMAD.MOV.U32 R12, RZ, RZ, RZ ;  /* 0x000000ffff0c7224 */ /* 0x000fe400078e00ff */
[----:B------:R-:W-:Y:S02]  /*20040*/  IMAD.MOV.U32 R11, RZ, RZ, 0x181f ;  /* 0x0000181fff0b7424 */ /* 0x000fe400078e00ff */
[----:B------:R-:W-:Y:S02]  /*20050*/  IMAD.MOV.U32 R15, RZ, RZ, -0x1 ;  /* 0xffffffffff0f7424 */ /* 0x000fe400078e00ff */
[----:B------:R-:W-:-:S07]  /*20060*/  IMAD.IADD R40, R49, 0x1, R50 ;  /* 0x0000000131287824 */ /* 0x000fce00078e0232 */
[----:B-----5:R-:W-:Y:S05]  /*20070*/  WARPSYNC.COLLECTIVE R15, `(.L_x_1733) ;  /* 0x000000000f087348 */ /* 0x020fea0003c00000 */
[----:B------:R0:W1:Y:S02]  /*20080*/  SHFL.IDX P6, R14, R13, R12, R11 ;  /* 0x0000000c0d0e7389 */ /* 0x00006400000c000b */
[----:B01---5:R-:W-:Y:S01]  /*20090*/  ENDCOLLECTIVE ;  /* 0x000000000000791b */ /* 0x023fe20003800000 */
.L_x_1733:
[----:B------:R-:W-:Y:S02]  /*200a0*/  VIADD R20, R40, 0x30 ;  /* 0x0000003028147836 */ /* 0x000fe40000000000 */
[----:B------:R-:W-:Y:S02]  /*200b0*/  IMAD.MOV.U32 R13, RZ, RZ, R10 ;  /* 0x000000ffff0d7224 */ /* 0x000fe400078e000a */
[----:B------:R-:W-:-:S07]  /*200c0*/  IMAD.MOV.U32 R0, RZ, RZ, R14 ;  /* 0x000000ffff007224 */ /* 0x000fce00078e000e */
[----:B------:R-:W-:Y:S05]  /*200d0*/  WARPSYNC.COLLECTIVE R15, `(.L_x_1734) ;  /* 0x000000000f087348 */ /* 0x000fea0003c00000 */
[----:B------:R0:W1:Y:S02]  /*200e0*/  SHFL.IDX P6, R14, R13, R12, R11 ;  /* 0x0000000c0d0e7389 */ /* 0x00006400000c000b */
[----:B01----:R-:W-:Y:S01]  /*200f0*/  ENDCOLLECTIVE ;  /* 0x000000000000791b */ /* 0x003fe20003800000 */
.L_x_1734:
[----:B------:R-:W-:Y:S02]  /*20100*/  ULDC UR4, c[0x0][0xac8] ;  /* 0x0002b20000047ab9 */ /* 0x000fe40000000800 */
[----:B------:R-:W-:-:S04]  /*20110*/  ISETP.GE.AND P0, PT, R41, UR4, PT ;  /* 0x0000000429007c0c */ /* 0x000fc8000bf06270 */
[-C--:B------:R-:W-:Y:S01]  /*20120*/  ISETP.GE.OR P4, PT, R20, R43.reuse, P0 ;  /* 0x0000002b1400720c */ /* 0x080fe20000786670 */
[C---:B------:R-:W-:Y:S01]  /*20130*/  VIADD R20, R40.reuse, 0x60 ;  /* 0x0000006028147836 */ /* 0x040fe20000000000 */
[----:B------:R-:W-:-:S04]  /*20140*/  ISETP.GE.OR P3, PT, R40, R43, P0 ;  /* 0x0000002b2800720c */ /* 0x000fc80000766670 */
[----:B------:R-:W-:Y:S01]  /*20150*/  ISETP.GE.OR P2, PT, R20, R43, P0 ;  /* 0x0000002b1400720c */ /* 0x000fe20000746670 */
[----:B------:R-:W-:Y:S02]  /*20160*/  IMAD.MOV.U32 R13, RZ, RZ, R28 ;  /* 0x000000ffff0d7224 */ /* 0x000fe400078e001c */
[----:B------:R-:W-:Y:S02]  /*20170*/  IMAD.MOV.U32 R12, RZ, RZ, 0x1 ;  /* 0x00000001ff0c7424 */ /* 0x000fe400078e00ff */
[----:B------:R-:W-:-:S08]  /*20180*/  IMAD.MOV.U32 R2, RZ, RZ, R14 ;  /* 0x000000ffff027224 */ /* 0x000fd000078e000e */
[----:B------:R-:W-:Y:S05]  /*20190*/  WARPSYNC.COLLECTIVE R15, `(.L_x_1735) ;  /* 0x000000000f087348 */ /* 0x000fea0003c00000 */
[----:B------:R0:W1:Y:S02]  /*201a0*/  SHFL.IDX P6, R14, R13, R12, R11 ;  /* 0x0000000c0d0e7389 */ /* 0x00006400000c000b */
[----:B01----:R-:W-:Y:S01]  /*201b0*/  ENDCOLLECTIVE ;  /* 0x000000000000791b */ /* 0x003fe20003800000 */
.L_x_1735:
[----:B------:R-:W-:-:S04]  /*201c0*/  @!P3 LEA R2, P5, R41, R2, 0x1 ;  /* 0x000000022902b211 */ /* 0x000fc800078a08ff */
[----:B------:R-:W-:Y:S01]  /*201d0*/  @!P3 LEA.HI.X R21, R41, R0, R42, 0x1, P5 ;  /* 0x000000002915b211 */ /* 0x000fe200028f0c2a */
[----:B------:R-:W-:-:S05]  /*201e0*/  @!P3 IMAD.MOV.U32 R20, RZ, RZ, R2 ;  /* 0x000000ffff14b224 */ /* 0x000fca00078e0002 */
[----:B------:R0:W-:Y:S01]  /*201f0*/  @!P3 ST.E.128 desc[UR40][R20.64], R4 ;  /* 0x000000041400b985 */ /* 0x0001e2000c101d28 */
[----:B------:R-:W-:Y:S02]  /*20200*/  IMAD.MOV.U32 R13, RZ, RZ, R10 ;  /* 0x000000ffff0d7224 */ /* 0x000fe400078e000a */
[----:B------:R-:W-:-:S07]  /*20210*/  IMAD.MOV.U32 R3, RZ, RZ, R14 ;  /* 0x000000ffff037224 */ /* 0x000fce00078e000e */
[----:B0-----:R-:W-:Y:S05]  /*20220*/  WARPSYNC.COLLECTIVE R15, `(.L_x_1736) ;  /* 0x000000000f087348 */ /* 0x001fea0003c00000 */
[----:B------:R1:W2:Y:S02]  /*20230*/  SHFL.IDX P6, R14, R13, R12, R11 ;  /* 0x0000000c0d0e7389 */ /* 0x0002a400000c000b */
[----:B012---:R-:W-:Y:S01]  /*20240*/  ENDCOLLECTIVE ;  /* 0x000000000000791b */ /* 0x007fe20003800000 */
.L_x_1736:
[----:B------:R-:W-:Y:S02]  /*20250*/  IMAD.MOV.U32 R13, RZ, RZ, R28 ;  /* 0x000000ffff0d7224 */ /* 0x000fe400078e001c */
[----:B------:R-:W-:Y:S02]  /*20260*/  IMAD.MOV.U32 R12, RZ, RZ, 0x2 ;  /* 0x00000002ff0c7424 */ /* 0x000fe400078e00ff */
[----:B------:R-:W-:-:S07]  /*20270*/  IMAD.MOV.U32 R8, RZ, RZ, R14 ;  /* 0x000000ffff087224 */ /* 0x000fce00078e000e */
[----:B------:R-:W-:Y:S05]  /*20280*/  WARPSYNC.COLLECTIVE R15, `(.L_x_1737) ;  /* 0x000000000f087348 */ /* 0x000fea0003c00000 */
[----:B------:R0:W1:Y:S02]  /*20290*/  SHFL.IDX P6, R14, R13, R12, R11 ;  /* 0x0000000c0d0e7389 */ /* 0x00006400000c000b */
[----:B01----:R-:W-:Y:S01]  /*202a0*/  ENDCOLLECTIVE ;  /* 0x000000000000791b */ /* 0x003fe20003800000 */
.L_x_1737:
[----:B------:R-:W-:-:S04]  /*202b0*/  @!P4 LEA R8, P1, R41, R8, 0x1 ;  /* 0x000000082908c211 */ /* 0x000fc800078208ff */
[----:B------:R-:W-:Y:S01]  /*202c0*/  @!P4 LEA.HI.X R3, R41, R3, R42, 0x1, P1 ;  /* 0x000000032903c211 */ /* 0x000fe200008f0c2a */
[----:B------:R-:W-:Y:S02]  /*202d0*/  IMAD.MOV.U32 R13, RZ, RZ, R10 ;  /* 0x000000ffff0d7224 */ /* 0x000fe400078e000a */
[----:B------:R-:W-:-:S07]  /*202e0*/  IMAD.MOV.U32 R9, RZ, RZ, R14 ;  /* 0x000000ffff097224 */ /* 0x000fce00078e000e */
[----:B------:R-:W-:Y:S05]  /*202f0*/  WARPSYNC.COLLECTIVE R15, `(.L_x_1738) ;  /* 0x000000000f087348 */ /* 0x000fea0003c00000 */
[----:B------:R0:W1:Y:S02]  /*20300*/  SHFL.IDX P6, R14, R13, R12, R11 ;  /* 0x0000000c0d0e7389 */ /* 0x00006400000c000b */
[----:B01----:R-:W-:Y:S01]  /*20310*/  ENDCOLLECTIVE ;  /* 0x000000000000791b */ /* 0x003fe20003800000 */
.L_x_1738:
[----:B------:R-:W-:Y:S02]  /*20320*/  IMAD.MOV.U32 R13, RZ, RZ, R28 ;  /* 0x000000ffff0d7224 */ /* 0x000fe400078e001c */
[----:B------:R-:W-:Y:S01]  /*20330*/  IMAD.MOV.U32 R12, RZ, RZ, 0x3 ;  /* 0x00000003ff0c7424 */ /* 0x000fe200078e00ff */
[----:B------:R-:W-:-:S13]  /*20340*/  @!P2 LEA R44, P5, R41, R14, 0x1 ;  /* 0x0000000e292ca211 */ /* 0x000fda00078a08ff */
[----:B------:R-:W-:Y:S05]  /*20350*/  WARPSYNC.COLLECTIVE R15, `(.L_x_1739) ;  /* 0x000000000f087348 */ /* 0x000fea0003c00000 */
[----:B------:R0:W1:Y:S02]  /*20360*/  SHFL.IDX P6, R14, R13, R12, R11 ;  /* 0x0000000c0d0e7389 */ /* 0x00006400000c000b */
[----:B01----:R-:W-:Y:S01]  /*20370*/  ENDCOLLECTIVE ;  /* 0x000000000000791b */ /* 0x003fe20003800000 */
.L_x_1739:
[----:B------:R-:W-:Y:S01]  /*20380*/  @!P2 LEA.HI.X R45, R41, R9, R42, 0x1, P5 ;  /* 0x00000009292da211 */ /* 0x000fe200028f0c2a */
[----:B------:R-:W-:Y:S02]  /*20390*/  @!P4 IMAD.MOV.U32 R9, RZ, RZ, R3 ;  /* 0x000000ffff09c224 */ /* 0x000fe400078e0003 */
[----:B------:R-:W-:Y:S02]  /*203a0*/  @!P2 IMAD.MOV.U32 R2, RZ, RZ, R44 ;  /* 0x000000ffff02a224 */ /* 0x000fe400078e002c */
[----:B------:R-:W-:Y:S01]  /*203b0*/  @!P2 IMAD.MOV.U32 R3, RZ, RZ, R45 ;  /* 0x000000ffff03a224 */ /* 0x000fe200078e002d */
[----:B------:R0:W-:Y:S04]  /*203c0*/  @!P4 ST.E.128 desc[UR40][R8.64], R24 ;  /* 0x000000180800c985 */ /* 0x0001e8000c101d28 */
[----:B------:R0:W-:Y:S01]  /*203d0*/  @!P2 ST.E.128 desc[UR40][R2.64], R32 ;  /* 0x000000200200a985 */ /* 0x0001e2000c101d28 */
[----:B------:R-:W-:-:S02]  /*203e0*/  IMAD.MOV.U32 R13, RZ, RZ, R10 ;  /* 0x000000ffff0d7224 */ /* 0x000fc400078e000a */
[----:B------:R-:W-:-:S07]  /*203f0*/  IMAD.MOV.U32 R0, RZ, RZ, R14 ;  /* 0x000000ffff007224 */ /* 0x000fce00078e000e */
[----:B0-----:R-:W-:Y:S05]  /*20400*/  WARPSYNC.COLLECTIVE R15, `(.L_x_1740) ;  /* 0x000000000f087348 */ /* 0x001fea0003c00000 */
[----:B------:R1:W2:Y:S02]  /*20410*/  SHFL.IDX P6, R14, R13, R12, R11 ;  /* 0x0000000c0d0e7389 */ /* 0x0002a400000c000b */
[----:B012---:R-:W-:Y:S01]  /*20420*/  ENDCOLLECTIVE ;  /* 0x000000000000791b */ /* 0x007fe20003800000 */
.L_x_1740:
[----:B------:R-:W-:Y:S05]  /*20430*/  BRA `(.L_x_1741) ;  /* 0xffffff5c00a47947 */ /* 0x000fea000383ffff */
.L_x_1531:
[----:B------:R-:W-:Y:S02]  /*20440*/  IMAD.MOV.U32 R13, RZ, RZ, R2 ;  /* 0x000000ffff0d7224 */ /* 0x000fe400078e0002 */
[----:B------:R-:W-:Y:S02]  /*20450*/  IMAD.MOV.U32 R12, RZ, RZ, RZ ;  /* 0x000000ffff0c7224 */ /* 0x000fe400078e00ff */
[----:B------:R-:W-:Y:S02]  /*20460*/  IMAD.MOV.U32 R11, RZ, RZ, 0x1c1f ;  /* 0x00001c1fff0b7424 */ /* 0x000fe400078e00ff */
[----:B------:R-:W-:-:S07]  /*20470*/  IMAD.MOV.U32 R15, RZ, RZ, -0x1 ;  /* 0xffffffffff0f7424 */ /* 0x000fce00078e00ff */
[----:B------:R-:W-:Y:S05]  /*20480*/  WARPSYNC.COLLECTIVE R15, `(.L_x_1742) ;  /* 0x000000000f087348 */ /* 0x000fea0003c00000 */
[----:B------:R0:W1:Y:S02]  /*20490*/  SHFL.IDX P6, R14, R13, R12, R11 ;  /* 0x0000000c0d0e7389 */ /* 0x00006400000c000b */
[----:B01----:R-:W-:Y:S01]  /*204a0*/  ENDCOLLECTIVE ;  /* 0x000000000000791b */ /* 0x003fe20003800000 */
.L_x_1742:
[----:B------:R-:W-:Y:S02]  /*204b0*/  IMAD.MOV.U32 R13, RZ, RZ, R0 ;  /* 0x000000ffff0d7224 */ /* 0x000fe400078e0000 */
[----:B------:R-:W-:-:S07]  /*204c0*/  IMAD.MOV.U32 R3, RZ, RZ, R14 ;  /* 0x000000ffff037224 */ /* 0x000fce00078e000e */
[----:B------:R-:W-:Y:S05]  /*204d0*/  WARPSYNC.COLLECTIVE R15, `(.L_x_1743) ;  /* 0x000000000f087348 */ /* 0x000fea0003c00000 */
[----:B------:R0:W1:Y:S02]  /*204e0*/  SHFL.IDX P6, R14, R13, R12, R11 ;  /* 0x0000000c0d0e7389 */ /* 0x00006400000c000b */
[----:B01----:R-:W-:Y:S01]  /*204f0*/  ENDCOLLECTIVE ;  /* 0x000000000000791b */ /* 0x003fe20003800000 */
.L_x_1743:
[----:B------:R-:W-:Y:S05]  /*20500*/  BRA `(.L_x_1744) ;  /* 0xffffff6000807947 */ /* 0x000fea000383ffff */
.L_x_1534:
[----:B------:R-:W-:Y:S01]  /*20510*/  BSSY B1, `(.L_x_1745) ;  /* 0x0000008000017945 */ /* 0x000fe20003800000 */
[----:B---3--:R-:W-:Y:S02]  /*20520*/  IMAD.MOV.U32 R13, RZ, RZ, R2 ;  /* 0x000000ffff0d7224 */ /* 0x008fe400078e0002 */
[----:B------:R-:W-:Y:S02]  /*20530*/  IMAD.MOV.U32 R12, RZ, RZ, 0x1 ;  /* 0x00000001ff0c7424 */ /* 0x000fe400078e00ff */
[----:B------:R-:W-:Y:S02]  /*20540*/  IMAD.MOV.U32 R11, RZ, RZ, 0x1c1f ;  /* 0x00001c1fff0b7424 */ /* 0x000fe400078e00ff */
[----:B------:R-:W-:-:S07]  /*20550*/  IMAD.MOV.U32 R15, RZ, RZ, -0x1 ;  /* 0xffffffffff0f7424 */ /* 0x000fce00078e00ff */
[----:B012---:R-:W-:Y:S05]  /*20560*/  WARPSYNC.COLLECTIVE R15, `(.L_x_1746) ;  /* 0x000000000f087348 */ /* 0x007fea0003c00000 */
[----:B--2---:R2:W3:Y:S02]  /*20570*/  SHFL.IDX P6, R14, R13, R12, R11 ;  /* 0x0000000c0d0e7389 */ /* 0x0044e400000c000b */
[----:B0123--:R-:W-:Y:S01]  /*20580*/  ENDCOLLECTIVE ;  /* 0x000000000000791b */ /* 0x00ffe20003800000 */
.L_x_1746:
[----:B------:R-:W-:Y:S05]  /*20590*/  BSYNC B1 ;  /* 0x0000000000017941 */ /* 0x000fea0003800000 */
.L_x_1745:
        /* <DEDUP_REMOVED lines=8> */
.L_x_1747:
[----:B------:R-:W-:Y:S05]  /*20620*/  BRA `(.L_x_1748) ;  /* 0xffffff6000dc7947 */ /* 0x000fea000383ffff */
.L_x_1538:
[----:B------:R-:W-:Y:S02]  /*20630*/  IMAD.MOV.U32 R13, RZ, RZ, R9 ;  /* 0x000000ffff0d7224 */ /* 0x000fe400078e0009 */
[----:B------:R-:W-:Y:S02]  /*20640*/  IMAD.MOV.U32 R12, RZ, RZ, RZ ;  /* 0x000000ffff0c7224 */ /* 0x000fe400078e00ff */
[----:B------:R-:W-:Y:S02]  /*20650*/  IMAD.MOV.U32 R11, RZ, RZ, 0x181f ;  /* 0x0000181fff0b7424 */ /* 0x000fe400078e00ff */
[----:B------:R-:W-:Y:S02]  /*20660*/  IMAD.MOV.U32 R15, RZ, RZ, -0x1 ;  /* 0xffffffffff0f7424 */ /* 0x000fe400078e00ff */
[----:B------:R-:W-:Y:S02]  /*20670*/  IMAD R10, R20, R21, RZ ;  /* 0x00000015140a7224 */ /* 0x000fe400078e02ff */
[----:B------:R-:W-:-:S07]  /*20680*/  IMAD.IADD R21, R27, 0x1, R28 ;  /* 0x000000011b157824 */ /* 0x000fce00078e021c */
[----:B------:R-:W-:Y:S05]  /*20690*/  WARPSYNC.COLLECTIVE R15, `(.L_x_1749) ;  /* 0x000000000f087348 */ /* 0x000fea0003c00000 */
[----:B------:R0:W1:Y:S02]  /*206a0*/  SHFL.IDX P6, R14, R13, R12, R11 ;  /* 0x0000000c0d0e7389 */ /* 0x00006400000c000b */
[----:B01----:R-:W-:Y:S01]  /*206b0*/  ENDCOLLECTIVE ;  /* 0x000000000000791b */ /* 0x003fe20003800000 */
.L_x_1749:
[C---:B------:R-:W-:Y:S01]  /*206c0*/  VIADD R7, R21.reuse, 0x30 ;  /* 0x0000003015077836 */ /* 0x040fe20000000000 */
[----:B------:R-:W-:-:S04]  /*206d0*/  ISETP.GE.OR P3, PT, R21, R10, P0 ;  /* 0x0000000a1500720c */ /* 0x000fc80000766670 */
[----:B------:R-:W-:Y:S01]  /*206e0*/  ISETP.GE.OR P4, PT, R7, R10, P0 ;  /* 0x0000000a0700720c */ /* 0x000fe20000786670 */
[----:B------:R-:W-:Y:S02]  /*206f0*/  VIADD R7, R21, 0x60 ;  /* 0x0000006015077836 */ /* 0x000fe40000000000 */
[----:B------:R-:W-:-:S03]  /*20700*/  IMAD.MOV.U32 R13, RZ, RZ, R8 ;  /* 0x000000ffff0d7224 */ /* 0x000fc600078e0008 */
[----:B------:R-:W-:Y:S01]  /*20710*/  ISETP.GE.OR P2, PT, R7, R10, P0 ;  /* 0x0000000a0700720c */ /* 0x000fe20000746670 */
[----:B------:R-:W-:-:S12]  /*20720*/  IMAD.MOV.U32 R0, RZ, RZ, R14 ;  /* 0x000000ffff007224 */ /* 0x000fd800078e000e */
[----:B------:R-:W-:Y:S05]  /*20730*/  WARPSYNC.COLLECTIVE R15, `(.L_x_1750) ;  /* 0x000000000f087348 */ /* 0x000fea0003c00000 */
[----:B------:R0:W1:Y:S02]  /*20740*/  SHFL.IDX P6, R14, R13, R12, R11 ;  /* 0x0000000c0d0e7389 */ /* 0x00006400000c000b */
[----:B01----:R-:W-:Y:S01]  /*20750*/  ENDCOLLECTIVE ;  /* 0x000000000000791b */ /* 0x003fe20003800000 */
.L_x_1750:
[----:B------:R-:W-:Y:S02]  /*20760*/  IMAD.MOV.U32 R13, RZ, RZ, R9 ;  /* 0x000000ffff0d7224 */ /* 0x000fe400078e0009 */
[----:B------:R-:W-:Y:S02]  /*20770*/  IMAD.MOV.U32 R12, RZ, RZ, 0x1 ;  /* 0x00000001ff0c7424 */ /* 0x000fe400078e00ff */
[----:B------:R-:W-:-:S07]  /*20780*/  IMAD.MOV.U32 R2, RZ, RZ, R14 ;  /* 0x000000ffff027224 */ /* 0x000fce00078e000e */
[----:B------:R-:W-:Y:S05]  /*20790*/  WARPSYNC.COLLECTIVE R15, `(.L_x_1751) ;  /* 0x000000000f087348 */ /* 0x000fea0003c00000 */
[----:B------:R0:W1:Y:S02]  /*207a0*/  SHFL.IDX P6, R14, R13, R12, R11 ;  /* 0x0000000c0d0e7389 */ /* 0x00006400000c000b */
[----:B01----:R-:W-:Y:S01]  /*207b0*/  ENDCOLLECTIVE ;  /* 0x000000000000791b */ /* 0x003fe20003800000 */
.L_x_1751:
[----:B------:R-:W-:-:S04]  /*207c0*/  @!P3 LEA R2, P5, R41, R2, 0x1 ;  /* 0x000000022902b211 */ /* 0x000fc800078a08ff */
[----:B------:R-:W-:Y:S01]  /*207d0*/  @!P3 LEA.HI.X R7, R41, R0, R42, 0x1, P5 ;  /* 0x000000002907b211 */ /* 0x000fe200028f0c2a */
[----:B------:R-:W-:-:S05]  /*207e0*/  @!P3 IMAD.MOV.U32 R6, RZ, RZ, R2 ;  /* 0x000000ffff06b224 */ /* 0x000fca00078e0002 */
[----:B------:R0:W-:Y:S01]  /*207f0*/  @!P3 ST.E.128 desc[UR40][R6.64], RZ ;  /* 0x000000ff0600b985 */ /* 0x0001e2000c101d28 */
[----:B------:R-:W-:Y:S02]  /*20800*/  IMAD.MOV.U32 R13, RZ, RZ, R8 ;  /* 0x000000ffff0d7224 */ /* 0x000fe400078e0008 */
[----:B------:R-:W-:-:S07]  /*20810*/  IMAD.MOV.U32 R3, RZ, RZ, R14 ;  /* 0x000000ffff037224 */ /* 0x000fce00078e000e */
[----:B0-----:R-:W-:Y:S05]  /*20820*/  WARPSYNC.COLLECTIVE R15, `(.L_x_1752) ;  /* 0x000000000f087348 */ /* 0x001fea0003c00000 */
[----:B------:R1:W2:Y:S02]  /*20830*/  SHFL.IDX P6, R14, R13, R12, R11 ;  /* 0x0000000c0d0e7389 */ /* 0x0002a400000c000b */
[----:B012---:R-:W-:Y:S01]  /*20840*/  ENDCOLLECTIVE ;  /* 0x000000000000791b */ /* 0x007fe20003800000 */
.L_x_1752:
[----:B------:R-:W-:Y:S02]  /*20850*/  IMAD.MOV.U32 R13, RZ, RZ, R9 ;  /* 0x000000ffff0d7224 */ /* 0x000fe400078e0009 */
[----:B------:R-:W-:Y:S02]  /*20860*/  IMAD.MOV.U32 R12, RZ, RZ, 0x2 ;  /* 0x00000002ff0c7424 */ /* 0x000fe400078e00ff */
[----:B------:R-:W-:-:S07]  /*20870*/  IMAD.MOV.U32 R4, RZ, RZ, R14 ;  /* 0x000000ffff047224 */ /* 0x000fce00078e000e */
[----:B------:R-:W-:Y:S05]  /*20880*/  WARPSYNC.COLLECTIVE R15, `(.L_x_1753) ;  /* 0x000000000f087348 */ /* 0x000fea0003c00000 */
[----:B------:R0:W1:Y:S02]  /*20890*/  SHFL.IDX P6, R14, R13, R12, R11 ;  /* 0x0000000c0d0e7389 */ /* 0x00006400000c000b */
[----:B01----:R-:W-:Y:S01]  /*208a0*/  ENDCOLLECTIVE ;  /* 0x000000000000791b */ /* 0x003fe20003800000 */
.L_x_1753:
[----:B------:R-:W-:-:S04]  /*208b0*/  @!P4 LEA R4, P1, R41, R4, 0x1 ;  /* 0x000000042904c211 */ /* 0x000fc800078208ff */
[----:B------:R-:W-:Y:S01]  /*208c0*/  @!P4 LEA.HI.X R3, R41, R3, R42, 0x1, P1 ;  /* 0x000000032903c211 */ /* 0x000fe200008f0c2a */
[----:B------:R-:W-:Y:S02]  /*208d0*/  IMAD.MOV.U32 R13, RZ, RZ, R8 ;  /* 0x000000ffff0d7224 */ /* 0x000fe400078e0008 */
[----:B------:R-:W-:-:S07]  /*208e0*/  IMAD.MOV.U32 R5, RZ, RZ, R14 ;  /* 0x000000ffff057224 */ /* 0x000fce00078e000e */
[----:B------:R-:W-:Y:S05]  /*208f0*/  WARPSYNC.COLLECTIVE R15, `(.L_x_1754) ;  /* 0x000000000f087348 */ /* 0x000fea0003c00000 */
[----:B------:R0:W1:Y:S02]  /*20900*/  SHFL.IDX P6, R14, R13, R12, R11 ;  /* 0x0000000c0d0e7389 */ /* 0x00006400000c000b */
[----:B01----:R-:W-:Y:S01]  /*20910*/  ENDCOLLECTIVE ;  /* 0x000000000000791b */ /* 0x003fe20003800000 */
.L_x_1754:
[----:B------:R-:W-:Y:S02]  /*20920*/  IMAD.MOV.U32 R13, RZ, RZ, R9 ;  /* 0x000000ffff0d7224 */ /* 0x000fe400078e0009 */
[----:B------:R-:W-:Y:S01]  /*20930*/  IMAD.MOV.U32 R12, RZ, RZ, 0x3 ;  /* 0x00000003ff0c7424 */ /* 0x000fe200078e00ff */
[----:B------:R-:W-:-:S13]  /*20940*/  @!P2 LEA R20, P5, R41, R14, 0x1 ;  /* 0x0000000e2914a211 */ /* 0x000fda00078a08ff */
[----:B------:R-:W-:Y:S05]  /*20950*/  WARPSYNC.COLLECTIVE R15, `(.L_x_1755) ;  /* 0x000000000f087348 */ /* 0x000fea0003c00000 */
[----:B------:R0:W1:Y:S02]  /*20960*/  SHFL.IDX P6, R14, R13, R12, R11 ;  /* 0x0000000c0d0e7389 */ /* 0x00006400000c000b */
[----:B01----:R-:W-:Y:S01]  /*20970*/  ENDCOLLECTIVE ;  /* 0x000000000000791b */ /* 0x003fe20003800000 */
.L_x_1755:
[----:B------:R-:W-:Y:S01]  /*20980*/  @!P2 LEA.HI.X R25, R41, R5, R42, 0x1, P5 ;  /* 0x000000052919a211 */ /* 0x000fe200028f0c2a */
[----:B------:R-:W-:Y:S02]  /*20990*/  @!P4 IMAD.MOV.U32 R5, RZ, RZ, R3 ;  /* 0x000000ffff05c224 */ /* 0x000fe400078e0003 */
[----:B------:R-:W-:Y:S02]  /*209a0*/  @!P2 IMAD.MOV.U32 R2, RZ, RZ, R20 ;  /* 0x000000ffff02a224 */ /* 0x000fe400078e0014 */
[----:B------:R-:W-:Y:S01]  /*209b0*/  @!P2 IMAD.MOV.U32 R3, RZ, RZ, R25 ;  /* 0x000000ffff03a224 */ /* 0x000fe200078e0019 */
[----:B------:R0:W-:Y:S04]  /*209c0*/  @!P4 ST.E.128 desc[UR40][R4.64], RZ ;  /* 0x000000ff0400c985 */ /* 0x0001e8000c101d28 */
[----:B------:R0:W-:Y:S01]  /*209d0*/  @!P2 ST.E.128 desc[UR40][R2.64], RZ ;  /* 0x000000ff0200a985 */ /* 0x0001e2000c101d28 */
[----:B------:R-:W-:-:S02]  /*209e0*/  IMAD.MOV.U32 R13, RZ, RZ, R8 ;  /* 0x000000ffff0d7224 */ /* 0x000fc400078e0008 */
[----:B------:R-:W-:-:S07]  /*209f0*/  IMAD.MOV.U32 R0, RZ, RZ, R14 ;  /* 0x000000ffff007224 */ /* 0x000fce00078e000e */
[----:B0-----:R-:W-:Y:S05]  /*20a00*/  WARPSYNC.COLLECTIVE R15, `(.L_x_1756) ;  /* 0x000000000f087348 */ /* 0x001fea0003c00000 */
[----:B------:R1:W2:Y:S02]  /*20a10*/  SHFL.IDX P6, R14, R13, R12, R11 ;  /* 0x0000000c0d0e7389 */ /* 0x0002a400000c000b */
[----:B012---:R-:W-:Y:S01]  /*20a20*/  ENDCOLLECTIVE ;  /* 0x000000000000791b */ /* 0x007fe20003800000 */
.L_x_1756:
[----:B------:R-:W-:Y:S05]  /*20a30*/  BRA `(.L_x_1757) ;  /* 0xffffff6800fc7947 */ /* 0x000fea000383ffff */
.L_x_1565:
[----:B------:R-:W0:Y:S01]  /*20a40*/  S2R R5, SR_TID.X ;  /* 0x0000000000057919 */ /* 0x000e220000002100 */
[----:B------:R-:W-:Y:S01]  /*20a50*/  BSSY B1, `(.L_x_1758) ;  /* 0x000000a000017945 */ /* 0x000fe20003800000 */
[----:B------:R-:W-:Y:S02]  /*20a60*/  IMAD.MOV.U32 R12, RZ, RZ, RZ ;  /* 0x000000ffff0c7224 */ /* 0x000fe400078e00ff */
[----:B------:R-:W-:Y:S02]  /*20a70*/  IMAD.MOV.U32 R11, RZ, RZ, 0x1f ;  /* 0x0000001fff0b7424 */ /* 0x000fe400078e00ff */
[----:B------:R-:W-:Y:S01]  /*20a80*/  IMAD.MOV.U32 R15, RZ, RZ, -0x1 ;  /* 0xffffffffff0f7424 */ /* 0x000fe200078e00ff */
[----:B0-----:R-:W-:-:S04]  /*20a90*/  SHF.R.U32.HI R5, RZ, 0x5, R5 ;  /* 0x00000005ff057819 */ /* 0x001fc80000011605 */
[----:B------:R-:W-:-:S05]  /*20aa0*/  LOP3.LUT R5, R5, 0x3, RZ, 0xc0, !PT ;  /* 0x0000000305057812 */ /* 0x000fca00078ec0ff */
[----:B------:R-:W-:-:S07]  /*20ab0*/  IMAD.MOV.U32 R13, RZ, RZ, R5 ;  /* 0x000000ffff0d7224 */ /* 0x000fce00078e0005 */
[----:B------:R-:W-:Y:S05]  /*20ac0*/  WARPSYNC.COLLECTIVE R15, `(.L_x_1759) ;  /* 0x000000000f087348 */ /* 0x000fea0003c00000 */
[----:B------:R0:W1:Y:S02]  /*20ad0*/  SHFL.IDX P6, R14, R13, R12, R11 ;  /* 0x0000000c0d0e7389 */ /* 0x00006400000c000b */
[----:B01----:R-:W-:Y:S01]  /*20ae0*/  ENDCOLLECTIVE ;  /* 0x000000000000791b */ /* 0x003fe20003800000 */
.L_x_1759:
[----:B------:R-:W-:Y:S05]  /*20af0*/  BSYNC B1 ;  /* 0x0000000000017941 */ /* 0x000fea0003800000 */
.L_x_1758:
[----:B------:R-:W-:Y:S05]  /*20b00*/  BRA `(.L_x_1760) ;  /* 0xffffff88008c7947 */ /* 0x000fea000383ffff */
.L_x_1567:
[----:B------:R-:W-:Y:S01]  /*20b10*/  BSSY B1, `(.L_x_1761) ;  /* 0x0000006000017945 */ /* 0x000fe20003800000 */
[----:B------:R-:W-:-:S07]  /*20b20*/  IMAD.MOV.U32 R15, RZ, RZ, -0x1 ;  /* 0xffffffffff0f7424 */ /* 0x000fce00078e00ff */
[----:B0-----:R-:W-:Y:S05]  /*20b30*/  WARPSYNC.COLLECTIVE R15, `(.L_x_1762) ;  /* 0x000000000f0c7348 */ /* 0x001fea0003c00000 */
[----:B------:R-:W-:Y:S02]  /*20b40*/  ELECT P6, UR62, PT ;  /* 0x00000000003e782f */ /* 0x000fe400038c0000 */
[----:B------:R-:W-:Y:S01]  /*20b50*/  MOV R14, UR62 ;  /* 0x0000003e000e7c02 */ /* 0x000fe20008000f00 */
[----:B0-----:R-:W-:Y:S10]  /*20b60*/  ENDCOLLECTIVE ;  /* 0x000000000000791b */ /* 0x001ff40003800000 */
.L_x_1762:
[----:B------:R-:W-:Y:S05]  /*20b70*/  BSYNC B1 ;  /* 0x0000000000017941 */ /* 0x000fea0003800000 */
.L_x_1761:
[----:B------:R-:W-:Y:S05]  /*20b80*/  BRA `(.L_x_1566) ;  /* 0xffffff8800847947 */ /* 0x000fea000383ffff */
.L_x_1569:
[----:B0-----:R0:W1:Y:S02]  /*20b90*/  SYNCS.PHASECHK.TRANS64.TRYWAIT P0, [R17+URZ+0x16820], R5 ;  /* 0x01682005110075a7 */ /* 0x001064000800017f */
[----:B-1----:R-:W-:Y:S05]  /*20ba0*/  @!P0 NANOSLEEP.SYNCS 0x989680 ;  /* 0x009896800000895d */ /* 0x002fea0003900000 */
[----:B------:R-:W1:Y:S02]  /*20bb0*/  @!P0 SYNCS.PHASECHK.TRANS64 P0, [R17+URZ+0x16820], R5 ;  /* 0x01682005110085a7 */ /* 0x000e64000800007f */
[----:B-1----:R-:W-:Y:S05]  /*20bc0*/  @!P0 BRA `(.L_x_1569) ;  /* 0xfffffffc00f08947 */ /* 0x002fea000383ffff */
[----:B------:R-:W-:Y:S05]  /*20bd0*/  BRA `(.L_x_1763) ;  /* 0xffffff8800947947 */ /* 0x000fea000383ffff */
.L_x_1573:
[----:B0-----:R0:W1:Y:S02]  /*20be0*/  SYNCS.PHASECHK.TRANS64.TRYWAIT P0, [R5+URZ+0x168a0], R7 ;  /* 0x0168a007050075a7 */ /* 0x001064000800017f */
[----:B-1----:R-:W-:Y:S05]  /*20bf0*/  @!P0 NANOSLEEP.SYNCS 0x989680 ;  /* 0x009896800000895d */ /* 0x002fea0003900000 */
[----:B------:R-:W1:Y:S02]  /*20c00*/  @!P0 SYNCS.PHASECHK.TRANS64 P0, [R5+URZ+0x168a0], R7 ;  /* 0x0168a007050085a7 */ /* 0x000e64000800007f */
[----:B-1----:R-:W-:Y:S05]  /*20c10*/  @!P0 BRA `(.L_x_1573) ;  /* 0xfffffffc00f08947 */ /* 0x002fea000383ffff */
[----:B------:R-:W-:Y:S05]  /*20c20*/  BRA `(.L_x_1764) ;  /* 0xffffff8800b07947 */ /* 0x000fea000383ffff */
.L_x_1578:
[----:B-1----:R1:W2:Y:S02]  /*20c30*/  SYNCS.PHASECHK.TRANS64.TRYWAIT P0, [R5+URZ+0x168c0], R7 ;  /* 0x0168c007050075a7 */ /* 0x0022a4000800017f */
[----:B--2---:R-:W-:Y:S05]  /*20c40*/  @!P0 NANOSLEEP.SYNCS 0x989680 ;  /* 0x009896800000895d */ /* 0x004fea0003900000 */
[----:B------:R-:W2:Y:S02]  /*20c50*/  @!P0 SYNCS.PHASECHK.TRANS64 P0, [R5+URZ+0x168c0], R7 ;  /* 0x0168c007050085a7 */ /* 0x000ea4000800007f */
[----:B--2---:R-:W-:Y:S05]  /*20c60*/  @!P0 BRA `(.L_x_1578) ;  /* 0xfffffffc00f08947 */ /* 0x004fea000383ffff */
[----:B------:R-:W-:Y:S05]  /*20c70*/  BRA `(.L_x_1765) ;  /* 0xffffff8c00307947 */ /* 0x000fea000383ffff */
.L_x_1585:
[----:B0-----:R0:W1:Y:S02]  /*20c80*/  SYNCS.PHASECHK.TRANS64.TRYWAIT P1, [R5+URZ+0x168a0], R7 ;  /* 0x0168a007050075a7 */ /* 0x001064000802017f */
[----:B-1----:R-:W-:Y:S05]  /*20c90*/  @!P1 NANOSLEEP.SYNCS 0x989680 ;  /* 0x009896800000995d */ /* 0x002fea0003900000 */
[----:B------:R-:W1:Y:S02]  /*20ca0*/  @!P1 SYNCS.PHASECHK.TRANS64 P1, [R5+URZ+0x168a0], R7 ;  /* 0x0168a007050095a7 */ /* 0x000e64000802007f */
[----:B-1----:R-:W-:Y:S05]  /*20cb0*/  @!P1 BRA `(.L_x_1585) ;  /* 0xfffffffc00f09947 */ /* 0x002fea000383ffff */
[----:B------:R-:W-:Y:S05]  /*20cc0*/  BRA `(.L_x_1766) ;  /* 0xffffff8c00fc7947 */ /* 0x000fea000383ffff */
.L_x_1590:
[----:B-1----:R1:W2:Y:S02]  /*20cd0*/  SYNCS.PHASECHK.TRANS64.TRYWAIT P1, [R5+URZ+0x168c0], R7 ;  /* 0x0168c007050075a7 */ /* 0x0022a4000802017f */
[----:B--2---:R-:W-:Y:S05]  /*20ce0*/  @!P1 NANOSLEEP.SYNCS 0x989680 ;  /* 0x009896800000995d */ /* 0x004fea0003900000 */
[----:B------:R-:W2:Y:S02]  /*20cf0*/  @!P1 SYNCS.PHASECHK.TRANS64 P1, [R5+URZ+0x168c0], R7 ;  /* 0x0168c007050095a7 */ /* 0x000ea4000802007f */
[----:B--2---:R-:W-:Y:S05]  /*20d00*/  @!P1 BRA `(.L_x_1590) ;  /* 0xfffffffc00f09947 */ /* 0x004fea000383ffff */
[----:B------:R-:W-:Y:S05]  /*20d10*/  BRA `(.L_x_1767) ;  /* 0xffffff9000747947 */ /* 0x000fea000383ffff */
.L_x_1613:
        /* <DEDUP_REMOVED lines=8> */
[----:B01----:R-:W-:Y:S05]  /*20da0*/  WARPSYNC.COLLECTIVE R15, `(.L_x_1769) ;  /* 0x000000000f087348 */ /* 0x003fea0003c00000 */
[----:B------:R2:W3:Y:S02]  /*20db0*/  SHFL.IDX P6, R14, R13, R12, R11 ;  /* 0x0000000c0d0e7389 */ /* 0x0004e400000c000b */
[----:B0123--:R-:W-:Y:S01]  /*20dc0*/  ENDCOLLECTIVE ;  /* 0x000000000000791b */ /* 0x00ffe20003800000 */
.L_x_1769:
[----:B------:R-:W-:Y:S05]  /*20dd0*/  BSYNC B0 ;  /* 0x0000000000007941 */ /* 0x000fea0003800000 */
.L_x_1768:
[----:B------:R-:W-:Y:S05]  /*20de0*/  BRA `(.L_x_1770) ;  /* 0xffffffa000307947 */ /* 0x000fea000383ffff */
.L_x_1615:
[----:B------:R-:W-:Y:S01]  /*20df0*/  BSSY B0, `(.L_x_1771) ;  /* 0x0000006000007945 */ /* 0x000fe20003800000 */
[----:B------:R-:W-:-:S07]  /*20e00*/  IMAD.MOV.U32 R15, RZ, RZ, -0x1 ;  /* 0xffffffffff0f7424 */ /* 0x000fce00078e00ff */
[----:B012---:R-:W-:Y:S05]  /*20e10*/  WARPSYNC.COLLECTIVE R15, `(.L_x_1772) ;  /* 0x000000000f0c7348 */ /* 0x007fea0003c00000 */
[----:B------:R-:W-:Y:S02]  /*20e20*/  ELECT P6, UR62, PT ;  /* 0x00000000003e782f */ /* 0x000fe400038c0000 */
[----:B------:R-:W-:Y:S01]  /*20e30*/  MOV R14, UR62 ;  /* 0x0000003e000e7c02 */ /* 0x000fe20008000f00 */
[----:B012---:R-:W-:Y:S10]  /*20e40*/  ENDCOLLECTIVE ;  /* 0x000000000000791b */ /* 0x007ff40003800000 */
.L_x_1772:
[----:B------:R-:W-:Y:S05]  /*20e50*/  BSYNC B0 ;  /* 0x0000000000007941 */ /* 0x000fea0003800000 */
.L_x_1771:
[----:B------:R-:W-:Y:S05]  /*20e60*/  BRA `(.L_x_1773) ;  /* 0xffffffa000307947 */ /* 0x000fea000383ffff */
.L_x_1617:
[----:B--2---:R2:W3:Y:S02]  /*20e70*/  SYNCS.PHASECHK.TRANS64.TRYWAIT P0, [R0+URZ+0x16840], R2 ;  /* 0x01684002000075a7 */ /* 0x0044e4000800017f */
[----:B---3--:R-:W-:Y:S05]  /*20e80*/  @!P0 NANOSLEEP.SYNCS 0x989680 ;  /* 0x009896800000895d */ /* 0x008fea0003900000 */
[----:B------:R-:W3:Y:S02]  /*20e90*/  @!P0 SYNCS.PHASECHK.TRANS64 P0, [R0+URZ+0x16840], R2 ;  /* 0x01684002000085a7 */ /* 0x000ee4000800007f */
[----:B---3--:R-:W-:Y:S05]  /*20ea0*/  @!P0 BRA `(.L_x_1617) ;  /* 0xfffffffc00f08947 */ /* 0x008fea000383ffff */
[----:B------:R-:W-:Y:S05]  /*20eb0*/  BRA `(.L_x_1774) ;  /* 0xffffffa000847947 */ /* 0x000fea000383ffff */
.L_x_1621:
        /* <DEDUP_REMOVED lines=15> */
.L_x_1775:
[----:B------:R-:W-:Y:S02]  /*20fb0*/  IMAD.MOV.U32 R13, RZ, RZ, R0 ;  /* 0x000000ffff0d7224 */ /* 0x000fe400078e0000 */
[----:B------:R-:W-:-:S07]  /*20fc0*/  IMAD.MOV.U32 R8, RZ, RZ, R14 ;  /* 0x000000ffff087224 */ /* 0x000fce00078e000e */
[----:B------:R-:W-:Y:S05]  /*20fd0*/  WARPSYNC.COLLECTIVE R15, `(.L_x_1776) ;  /* 0x000000000f087348 */ /* 0x000fea0003c00000 */
[----:B------:R0:W1:Y:S02]  /*20fe0*/  SHFL.IDX P6, R14, R13, R12, R11 ;  /* 0x0000000c0d0e7389 */ /* 0x00006400000c000b */
[----:B01----:R-:W-:Y:S01]  /*20ff0*/  ENDCOLLECTIVE ;  /* 0x000000000000791b */ /* 0x003fe20003800000 */
.L_x_1776:
[----:B------:R-:W-:Y:S02]  /*21000*/  IMAD.MOV.U32 R13, RZ, RZ, R4 ;  /* 0x000000ffff0d7224 */ /* 0x000fe400078e0004 */
[----:B------:R-:W-:Y:S02]  /*21010*/  IMAD.MOV.U32 R12, RZ, RZ, 0x1 ;  /* 0x00000001ff0c7424 */ /* 0x000fe400078e00ff */
[----:B------:R-:W-:-:S07]  /*21020*/  IMAD.MOV.U32 R7, RZ, RZ, R14 ;  /* 0x000000ffff077224 */ /* 0x000fce00078e000e */
[----:B------:R-:W-:Y:S05]  /*21030*/  WARPSYNC.COLLECTIVE R15, `(.L_x_1777) ;  /* 0x000000000f087348 */ /* 0x000fea0003c00000 */
[----:B------:R0:W1:Y:S02]  /*21040*/  SHFL.IDX P6, R14, R13, R12, R11 ;  /* 0x0000000c0d0e7389 */ /* 0x00006400000c000b */
[----:B01----:R-:W-:Y:S01]  /*21050*/  ENDCOLLECTIVE ;  /* 0x000000000000791b */ /* 0x003fe20003800000 */
.L_x_1777:
[----:B------:R-:W-:-:S05]  /*21060*/  @!P1 LEA R7, P2, R21, R7, 0x1 ;  /* 0x0000000715079211 */ /* 0x000fca00078408ff */
[----:B------:R-:W-:-:S04]  /*21070*/  @!P1 IMAD.X R8, RZ, RZ, R8, P2 ;  /* 0x000000ffff089224 */ /* 0x000fc800010e0608 */
[----:B------:R-:W-:Y:S02]  /*21080*/  @!P1 IMAD.MOV.U32 R9, RZ, RZ, R8 ;  /* 0x000000ffff099224 */ /* 0x000fe400078e0008 */
[----:B------:R-:W-:Y:S02]  /*21090*/  IMAD.MOV.U32 R13, RZ, RZ, R0 ;  /* 0x000000ffff0d7224 */ /* 0x000fe400078e0000 */
[----:B------:R-:W-:-:S05]  /*210a0*/  @!P1 IMAD.MOV.U32 R8, RZ, RZ, R7 ;  /* 0x000000ffff089224 */ /* 0x000fca00078e0007 */
        /* <DEDUP_REMOVED lines=9> */
.L_x_1778:
[----:B------:R-:W-:Y:S02]  /*21140*/  IMAD.MOV.U32 R13, RZ, RZ, R4 ;  /* 0x000000ffff0d7224 */ /* 0x000fe400078e0004 */
[----:B------:R-:W-:Y:S02]  /*21150*/  IMAD.MOV.U32 R12, RZ, RZ, 0x2 ;  /* 0x00000002ff0c7424 */ /* 0x000fe400078e00ff */
[----:B------:R-:W-:-:S07]  /*21160*/  IMAD.MOV.U32 R8, RZ, RZ, R14 ;  /* 0x000000ffff087224 */ /* 0x000fce00078e000e */
[----:B------:R-:W-:Y:S05]  /*21170*/  WARPSYNC.COLLECTIVE R15, `(.L_x_1779) ;  /* 0x000000000f087348 */ /* 0x000fea0003c00000 */
[----:B------:R0:W1:Y:S02]  /*21180*/  SHFL.IDX P6, R14, R13, R12, R11 ;  /* 0x0000000c0d0e7389 */ /* 0x00006400000c000b */
[----:B01----:R-:W-:Y:S01]  /*21190*/  ENDCOLLECTIVE ;  /* 0x000000000000791b */ /* 0x003fe20003800000 */
.L_x_1779:
        /* <DEDUP_REMOVED lines=14> */
.L_x_1780:
[----:B------:R-:W-:Y:S02]  /*21280*/  IMAD.MOV.U32 R13, RZ, RZ, R4 ;  /* 0x000000ffff0d7224 */ /* 0x000fe400078e0004 */
[----:B------:R-:W-:Y:S02]  /*21290*/  IMAD.MOV.U32 R12, RZ, RZ, 0x3 ;  /* 0x00000003ff0c7424 */ /* 0x000fe400078e00ff */
[----:B------:R-:W-:-:S07]  /*212a0*/  IMAD.MOV.U32 R8, RZ, RZ, R14 ;  /* 0x000000ffff087224 */ /* 0x000fce00078e000e */
[----:B------:R-:W-:Y:S05]  /*212b0*/  WARPSYNC.COLLECTIVE R15, `(.L_x_1781) ;  /* 0x000000000f087348 */ /* 0x000fea0003c00000 */
[----:B------:R0:W1:Y:S02]  /*212c0*/  SHFL.IDX P6, R14, R13, R12, R11 ;  /* 0x0000000c0d0e7389 */ /* 0x00006400000c000b */
[----:B01----:R-:W-:Y:S01]  /*212d0*/  ENDCOLLECTIVE ;  /* 0x000000000000791b */ /* 0x003fe20003800000 */
.L_x_1781:
        /* <DEDUP_REMOVED lines=14> */
.L_x_1782:
[----:B------:R-:W-:Y:S02]  /*213c0*/  IMAD.MOV.U32 R13, RZ, RZ, R4 ;  /* 0x000000ffff0d7224 */ /* 0x000fe400078e0004 */
[----:B------:R-:W-:Y:S02]  /*213d0*/  IMAD.MOV.U32 R12, RZ, RZ, 0x4 ;  /* 0x00000004ff0c7424 */ /* 0x000fe400078e00ff */
[----:B------:R-:W-:-:S07]  /*213e0*/  IMAD.MOV.U32 R8, RZ, RZ, R14 ;  /* 0x000000ffff087224 */ /* 0x000fce00078e000e */
[----:B------:R-:W-:Y:S05]  /*213f0*/  WARPSYNC.COLLECTIVE R15, `(.L_x_1783) ;  /* 0x000000000f087348 */ /* 0x000fea0003c00000 */
[----:B------:R0:W1:Y:S02]  /*21400*/  SHFL.IDX P6, R14, R13, R12, R11 ;  /* 0x0000000c0d0e7389 */ /* 0x00006400000c000b */
[----:B01----:R-:W-:Y:S01]  /*21410*/  ENDCOLLECTIVE ;  /* 0x000000000000791b */ /* 0x003fe20003800000 */
.L_x_1783:
        /* <DEDUP_REMOVED lines=14> */
.L_x_1784:
[----:B------:R-:W-:Y:S02]  /*21500*/  IMAD.MOV.U32 R13, RZ, RZ, R4 ;  /* 0x000000ffff0d7224 */ /* 0x000fe400078e0004 */
[----:B------:R-:W-:Y:S02]  /*21510*/  IMAD.MOV.U32 R12, RZ, RZ, 0x5 ;  /* 0x00000005ff0c7424 */ /* 0x000fe400078e00ff */
[----:B------:R-:W-:-:S07]  /*21520*/  IMAD.MOV.U32 R8, RZ, RZ, R14 ;  /* 0x000000ffff087224 */ /* 0x000fce00078e000e */
[----:B------:R-:W-:Y:S05]  /*21530*/  WARPSYNC.COLLECTIVE R15, `(.L_x_1785) ;  /* 0x000000000f087348 */ /* 0x000fea0003c00000 */
[----:B------:R0:W1:Y:S02]  /*21540*/  SHFL.IDX P6, R14, R13, R12, R11 ;  /* 0x0000000c0d0e7389 */ /* 0x00006400000c000b */
[----:B01----:R-:W-:Y:S01]  /*21550*/  ENDCOLLECTIVE ;  /* 0x000000000000791b */ /* 0x003fe20003800000 */
.L_x_1785:
        /* <DEDUP_REMOVED lines=14> */
.L_x_1786:
[----:B------:R-:W-:Y:S02]  /*21640*/  IMAD.MOV.U32 R13, RZ, RZ, R4 ;  /* 0x000000ffff0d7224 */ /* 0x000fe400078e0004 */
[----:B------:R-:W-:Y:S02]  /*21650*/  IMAD.MOV.U32 R12, RZ, RZ, 0x6 ;  /* 0x00000006ff0c7424 */ /* 0x000fe400078e00ff */
[----:B------:R-:W-:-:S07]  /*21660*/  IMAD.MOV.U32 R8, RZ, RZ, R14 ;  /* 0x000000ffff087224 */ /* 0x000fce00078e000e */
[----:B------:R-:W-:Y:S05]  /*21670*/  WARPSYNC.COLLECTIVE R15, `(.L_x_1787) ;  /* 0x000000000f087348 */ /* 0x000fea0003c00000 */
[----:B------:R0:W1:Y:S02]  /*21680*/  SHFL.IDX P6, R14, R13, R12, R11 ;  /* 0x0000000c0d0e7389 */ /* 0x00006400000c000b */
[----:B01----:R-:W-:Y:S01]  /*21690*/  ENDCOLLECTIVE ;  /* 0x000000000000791b */ /* 0x003fe20003800000 */
.L_x_1787:
        /* <DEDUP_REMOVED lines=14> */
.L_x_1788:
[----:B------:R-:W-:Y:S02]  /*21780*/  IMAD.MOV.U32 R13, RZ, RZ, R4 ;  /* 0x000000ffff0d7224 */ /* 0x000fe400078e0004 */
[----:B------:R-:W-:Y:S02]  /*21790*/  IMAD.MOV.U32 R12, RZ, RZ, 0x7 ;  /* 0x00000007ff0c7424 */ /* 0x000fe400078e00ff */
[----:B------:R-:W-:-:S07]  /*217a0*/  IMAD.MOV.U32 R8, RZ, RZ, R14 ;  /* 0x000000ffff087224 */ /* 0x000fce00078e000e */
[----:B------:R-:W-:Y:S05]  /*217b0*/  WARPSYNC.COLLECTIVE R15, `(.L_x_1789) ;  /* 0x000000000f087348 */ /* 0x000fea0003c00000 */
[----:B------:R0:W1:Y:S02]  /*217c0*/  SHFL.IDX P6, R14, R13, R12, R11 ;  /* 0x0000000c0d0e7389 */ /* 0x00006400000c000b */
[----:B01----:R-:W-:Y:S01]  /*217d0*/  ENDCOLLECTIVE ;  /* 0x000000000000791b */ /* 0x003fe20003800000 */
.L_x_1789:
        /* <DEDUP_REMOVED lines=15> */
.L_x_1790:
[----:B------:R-:W-:Y:S01]  /*218d0*/  ISETP.GE.AND P2, PT, R0, R3, PT ;  /* 0x000000030000720c */ /* 0x000fe20003f46270 */
[----:B------:R-:W-:Y:S02]  /*218e0*/  IMAD.MOV.U32 R13, RZ, RZ, R2 ;  /* 0x000000ffff0d7224 */ /* 0x000fe400078e0002 */
[----:B------:R-:W-:Y:S02]  /*218f0*/  IMAD.MOV.U32 R12, RZ, RZ, RZ ;  /* 0x000000ffff0c7224 */ /* 0x000fe400078e00ff */
[----:B------:R-:W-:-:S08]  /*21900*/  IMAD.MOV.U32 R7, RZ, RZ, R14 ;  /* 0x000000ffff077224 */ /* 0x000fd000078e000e */
[----:B------:R-:W-:Y:S05]  /*21910*/  WARPSYNC.COLLECTIVE R15, `(.L_x_1791) ;  /* 0x000000000f087348 */ /* 0x000fea0003c00000 */
[----:B------:R0:W1:Y:S02]  /*21920*/  SHFL.IDX P6, R14, R13, R12, R11 ;  /* 0x0000000c0d0e7389 */ /* 0x00006400000c000b */
[----:B01----:R-:W-:Y:S01]  /*21930*/  ENDCOLLECTIVE ;  /* 0x000000000000791b */ /* 0x003fe20003800000 */
.L_x_1791:
[----:B------:R-:W-:-:S05]  /*21940*/  @!P1 LEA R7, P3, R21, R7, 0x1 ;  /* 0x0000000715079211 */ /* 0x000fca00078608ff */
[----:B------:R-:W-:Y:S02]  /*21950*/  @!P1 IMAD.X R4, RZ, RZ, R4, P3 ;  /* 0x000000ffff049224 */ /* 0x000fe400018e0604 */
[----:B------:R-:W-:Y:S02]  /*21960*/  @!P1 IMAD.MOV.U32 R8, RZ, RZ, R7 ;  /* 0x000000ffff089224 */ /* 0x000fe400078e0007 */
        /* <DEDUP_REMOVED lines=11> */
.L_x_1792:
[----:B------:R-:W-:Y:S02]  /*21a20*/  IMAD.MOV.U32 R13, RZ, RZ, R2 ;  /* 0x000000ffff0d7224 */ /* 0x000fe400078e0002 */
[----:B------:R-:W-:Y:S02]  /*21a30*/  IMAD.MOV.U32 R12, RZ, RZ, 0x1 ;  /* 0x00000001ff0c7424 */ /* 0x000fe400078e00ff */
[----:B------:R-:W-:-:S07]  /*21a40*/  IMAD.MOV.U32 R0, RZ, RZ, R14 ;  /* 0x000000ffff007224 */ /* 0x000fce00078e000e */
[----:B------:R-:W-:Y:S05]  /*21a50*/  WARPSYNC.COLLECTIVE R15, `(.L_x_1793) ;  /* 0x000000000f087348 */ /* 0x000fea0003c00000 */
[----:B------:R0:W1:Y:S02]  /*21a60*/  SHFL.IDX P6, R14, R13, R12, R11 ;  /* 0x0000000c0d0e7389 */ /* 0x00006400000c000b */
[----:B01----:R-:W-:Y:S01]  /*21a70*/  ENDCOLLECTIVE ;  /* 0x000000000000791b */ /* 0x003fe20003800000 */
.L_x_1793:
[----:B------:R-:W-:-:S05]  /*21a80*/  @!P2 LEA R0, P1, R21, R0, 0x1 ;  /* 0x000000001500a211 */ /* 0x000fca00078208ff */
[----:B------:R-:W-:-:S04]  /*21a90*/  @!P2 IMAD.X R8, RZ, RZ, R10, P1 ;  /* 0x000000ffff08a224 */ /* 0x000fc800008e060a */
        /* <DEDUP_REMOVED lines=13> */
.L_x_1794:
[----:B------:R-:W-:Y:S02]  /*21b70*/  IMAD.MOV.U32 R13, RZ, RZ, R2 ;  /* 0x000000ffff0d7224 */ /* 0x000fe400078e0002 */
[----:B------:R-:W-:Y:S02]  /*21b80*/  IMAD.MOV.U32 R12, RZ, RZ, 0x2 ;  /* 0x00000002ff0c7424 */ /* 0x000fe400078e00ff */
[----:B------:R-:W-:-:S07]  /*21b90*/  IMAD.MOV.U32 R8, RZ, RZ, R14 ;  /* 0x000000ffff087224 */ /* 0x000fce00078e000e */
[----:B------:R-:W-:Y:S05]  /*21ba0*/  WARPSYNC.COLLECTIVE R15, `(.L_x_1795) ;  /* 0x000000000f087348 */ /* 0x000fea0003c00000 */
[----:B------:R0:W1:Y:S02]  /*21bb0*/  SHFL.IDX P6, R14, R13, R12, R11 ;  /* 0x0000000c0d0e7389 */ /* 0x00006400000c000b */
[----:B01----:R-:W-:Y:S01]  /*21bc0*/  ENDCOLLECTIVE ;  /* 0x000000000000791b */ /* 0x003fe20003800000 */
.L_x_1795:
        /* <DEDUP_REMOVED lines=13> */
.L_x_1796:
[----:B------:R-:W-:Y:S02]  /*21ca0*/  IMAD.MOV.U32 R13, RZ, RZ, R2 ;  /* 0x000000ffff0d7224 */ /* 0x000fe400078e0002 */
[----:B------:R-:W-:Y:S02]  /*21cb0*/  IMAD.MOV.U32 R12, RZ, RZ, 0x3 ;  /* 0x00000003ff0c7424 */ /* 0x000fe400078e00ff */
[----:B------:R-:W-:-:S07]  /*21cc0*/  IMAD.MOV.U32 R8, RZ, RZ, R14 ;  /* 0x000000ffff087224 */ /* 0x000fce00078e000e */
[----:B------:R-:W-:Y:S05]  /*21cd0*/  WARPSYNC.COLLECTIVE R15, `(.L_x_1797) ;  /* 0x000000000f087348 */ /* 0x000fea0003c00000 */
[----:B------:R0:W1:Y:S02]  /*21ce0*/  SHFL.IDX P6, R14, R13, R12, R11 ;  /* 0x0000000c0d0e7389 */ /* 0x00006400000c000b */
[----:B01----:R-:W-:Y:S01]  /*21cf0*/  ENDCOLLECTIVE ;  /* 0x000000000000791b */ /* 0x003fe20003800000 */
.L_x_1797:
        /* <DEDUP_REMOVED lines=12> */
.L_x_1798:
[----:B------:R-:W-:Y:S01]  /*21dc0*/  IMAD.MOV.U32 R2, RZ, RZ, R14 ;  /* 0x000000ffff027224 */ /* 0x000fe200078e000e */
[----:B------:R-:W-:Y:S06]  /*21dd0*/  BRA `(.L_x_1799) ;  /* 0xffffffa000847947 */ /* 0x000fec000383ffff */
.L_x_1624:
[----:B0-----:R0:W1:Y:S02]  /*21de0*/  SYNCS.PHASECHK.TRANS64.TRYWAIT P0, [R17+URZ+0x16820], R0 ;  /* 0x01682000110075a7 */ /* 0x001064000800017f */
[----:B-1----:R-:W-:Y:S05]  /*21df0*/  @!P0 NANOSLEEP.SYNCS 0x989680 ;  /* 0x009896800000895d */ /* 0x002fea0003900000 */
[----:B------:R-:W1:Y:S02]  /*21e00*/  @!P0 SYNCS.PHASECHK.TRANS64 P0, [R17+URZ+0x16820], R0 ;  /* 0x01682000110085a7 */ /* 0x000e64000800007f */
[----:B-1----:R-:W-:Y:S05]  /*21e10*/  @!P0 BRA `(.L_x_1624) ;  /* 0xfffffffc00f08947 */ /* 0x002fea000383ffff */
[----:B------:R-:W-:Y:S05]  /*21e20*/  BRA `(.L_x_1800) ;  /* 0xffffffa000e47947 */ /* 0x000fea000383ffff */
.L_x_1633:
[----:B-1----:R1:W2:Y:S02]  /*21e30*/  SYNCS.PHASECHK.TRANS64.TRYWAIT P0, [R2+URZ+0x16840], R3 ;  /* 0x01684003020075a7 */ /* 0x0022a4000800017f */
[----:B--2---:R-:W-:Y:S05]  /*21e40*/  @!P0 NANOSLEEP.SYNCS 0x989680 ;  /* 0x009896800000895d */ /* 0x004fea0003900000 */
[----:B------:R-:W2:Y:S02]  /*21e50*/  @!P0 SYNCS.PHASECHK.TRANS64 P0, [R2+URZ+0x16840], R3 ;  /* 0x01684003020085a7 */ /* 0x000ea4000800007f */
[----:B--2---:R-:W-:Y:S05]  /*21e60*/  @!P0 BRA `(.L_x_1633) ;  /* 0xfffffffc00f08947 */ /* 0x004fea000383ffff */
[----:B------:R-:W-:Y:S05]  /*21e70*/  BRA `(.L_x_1801) ;  /* 0xffffffa400cc7947 */ /* 0x000fea000383ffff */
.L_x_1638:
[----:B0-----:R0:W1:Y:S02]  /*21e80*/  SYNCS.PHASECHK.TRANS64.TRYWAIT P0, [R3+URZ+0x60], R2 ;  /* 0x00006002030075a7 */ /* 0x001064000800017f */
[----:B-1----:R-:W-:Y:S05]  /*21e90*/  @!P0 NANOSLEEP.SYNCS 0x989680 ;  /* 0x009896800000895d */ /* 0x002fea0003900000 */
[----:B------:R-:W1:Y:S02]  /*21ea0*/  @!P0 SYNCS.PHASECHK.TRANS64 P0, [R3+URZ+0x60], R2 ;  /* 0x00006002030085a7 */ /* 0x000e64000800007f */
[----:B-1----:R-:W-:Y:S05]  /*21eb0*/  @!P0 BRA `(.L_x_1638) ;  /* 0xfffffffc00f08947 */ /* 0x002fea000383ffff */
[----:B------:R-:W-:Y:S05]  /*21ec0*/  BRA `(.L_x_1802) ;  /* 0xffffffa800587947 */ /* 0x000fea000383ffff */
.L_x_1646:
[----:B-1----:R1:W2:Y:S02]  /*21ed0*/  SYNCS.PHASECHK.TRANS64.TRYWAIT P0, [R2+URZ+0x16840], R3 ;  /* 0x01684003020075a7 */ /* 0x0022a4000800017f */
[----:B--2---:R-:W-:Y:S05]  /*21ee0*/  @!P0 NANOSLEEP.SYNCS 0x989680 ;  /* 0x009896800000895d */ /* 0x004fea0003900000 */
[----:B------:R-:W2:Y:S02]  /*21ef0*/  @!P0 SYNCS.PHASECHK.TRANS64 P0, [R2+URZ+0x16840], R3 ;  /* 0x01684003020085a7 */ /* 0x000ea4000800007f */
[----:B--2---:R-:W-:Y:S05]  /*21f00*/  @!P0 BRA `(.L_x_1646) ;  /* 0xfffffffc00f08947 */ /* 0x004fea000383ffff */
[----:B------:R-:W-:Y:S05]  /*21f10*/  BRA `(.L_x_1803) ;  /* 0xffffffac00947947 */ /* 0x000fea000383ffff */
.L_x_1651:
[----:B0-----:R0:W1:Y:S02]  /*21f20*/  SYNCS.PHASECHK.TRANS64.TRYWAIT P0, [R10+URZ+0x60], R28 ;  /* 0x0000601c0a0075a7 */ /* 0x001064000800017f */
[----:B-1----:R-:W-:Y:S05]  /*21f30*/  @!P0 NANOSLEEP.SYNCS 0x989680 ;  /* 0x009896800000895d */ /* 0x002fea0003900000 */
[----:B------:R-:W1:Y:S02]  /*21f40*/  @!P0 SYNCS.PHASECHK.TRANS64 P0, [R10+URZ+0x60], R28 ;  /* 0x0000601c0a0085a7 */ /* 0x000e64000800007f */
[----:B-1----:R-:W-:Y:S05]  /*21f50*/  @!P0 BRA `(.L_x_1651) ;  /* 0xfffffffc00f08947 */ /* 0x002fea000383ffff */
[----:B------:R-:W-:Y:S05]  /*21f60*/  BRA `(.L_x_1804) ;  /* 0xffffffb000207947 */ /* 0x000fea000383ffff */
.L_x_1659:
[----:B-1----:R1:W2:Y:S02]  /*21f70*/  SYNCS.PHASECHK.TRANS64.TRYWAIT P0, [R2+URZ+0x16840], R3 ;  /* 0x01684003020075a7 */ /* 0x0022a4000800017f */
[----:B--2---:R-:W-:Y:S05]  /*21f80*/  @!P0 NANOSLEEP.SYNCS 0x989680 ;  /* 0x009896800000895d */ /* 0x004fea0003900000 */
[----:B------:R-:W2:Y:S02]  /*21f90*/  @!P0 SYNCS.PHASECHK.TRANS64 P0, [R2+URZ+0x16840], R3 ;  /* 0x01684003020085a7 */ /* 0x000ea4000800007f */
[----:B--2---:R-:W-:Y:S05]  /*21fa0*/  @!P0 BRA `(.L_x_1659) ;  /* 0xfffffffc00f08947 */ /* 0x004fea000383ffff */
[----:B------:R-:W-:Y:S05]  /*21fb0*/  BRA `(.L_x_1805) ;  /* 0xffffffb400307947 */ /* 0x000fea000383ffff */
.L_x_1664:
[----:B0-----:R0:W1:Y:S02]  /*21fc0*/  SYNCS.PHASECHK.TRANS64.TRYWAIT P0, [R3+URZ+0x60], R7 ;  /* 0x00006007030075a7 */ /* 0x001064000800017f */
[----:B-1----:R-:W-:Y:S05]  /*21fd0*/  @!P0 NANOSLEEP.SYNCS 0x989680 ;  /* 0x009896800000895d */ /* 0x002fea0003900000 */
[----:B------:R-:W1:Y:S02]  /*21fe0*/  @!P0 SYNCS.PHASECHK.TRANS64 P0, [R3+URZ+0x60], R7 ;  /* 0x00006007030085a7 */ /* 0x000e64000800007f */
[----:B-1----:R-:W-:Y:S05]  /*21ff0*/  @!P0 BRA `(.L_x_1664) ;  /* 0xfffffffc00f08947 */ /* 0x002fea000383ffff */
[----:B------:R-:W-:Y:S05]  /*22000*/  BRA `(.L_x_1806) ;  /* 0xffffffb400c07947 */ /* 0x000fea000383ffff */
.L_x_1674:
[----:B0-----:R0:W1:Y:S02]  /*22010*/  SYNCS.PHASECHK.TRANS64.TRYWAIT P0, [R3+URZ+0x16860], R0 ;  /* 0x01686000030075a7 */ /* 0x001064000800017f */
[----:B-1----:R-:W-:Y:S05]  /*22020*/  @!P0 NANOSLEEP.SYNCS 0x989680 ;  /* 0x009896800000895d */ /* 0x002fea0003900000 */
[----:B------:R-:W1:Y:S02]  /*22030*/  @!P0 SYNCS.PHASECHK.TRANS64 P0, [R3+URZ+0x16860], R0 ;  /* 0x01686000030085a7 */ /* 0x000e64000800007f */
[----:B-1----:R-:W-:Y:S05]  /*22040*/  @!P0 BRA `(.L_x_1674) ;  /* 0xfffffffc00f08947 */ /* 0x002fea000383ffff */
[----:B------:R-:W-:Y:S05]  /*22050*/  BRA `(.L_x_1807) ;  /* 0xffffffb800bc7947 */ /* 0x000fea000383ffff */
.L_x_1680:
        /* <DEDUP_REMOVED lines=8> */
.L_x_1809:
[----:B------:R-:W-:Y:S05]  /*220e0*/  BSYNC B0 ;  /* 0x0000000000007941 */ /* 0x000fea0003800000 */
.L_x_1808:
        /* <DEDUP_REMOVED lines=9> */
.L_x_1810:
[----:B------:R-:W-:Y:S02]  /*22180*/  ULDC UR4, c[0x0][0xc3c] ;  /* 0x00030f0000047ab9 */ /* 0x000fe40000000800 */
[----:B------:R-:W-:-:S13]  /*22190*/  ISETP.GE.OR P1, PT, R9, UR4, !P0 ;  /* 0x0000000409007c0c */ /* 0x000fda000c726670 */
[----:B------:R-:W0:Y:S08]  /*221a0*/  @!P1 LDC.64 R2, c[0x0][0xc80] ;  /* 0x00032000ff029b82 */ /* 0x000e300000000a00 */
[----:B------:R-:W1:Y:S01]  /*221b0*/  @!P1 LDC.64 R4, c[0x0][0xc78] ;  /* 0x00031e00ff049b82 */ /* 0x000e620000000a00 */
[----:B------:R-:W-:Y:S01]  /*221c0*/  CS2R R24, SRZ ;  /* 0x0000000000187805 */ /* 0x000fe2000001ff00 */
[----:B------:R-:W-:-:S02]  /*221d0*/  IMAD.MOV.U32 R11, RZ, RZ, RZ ;  /* 0x000000ffff0b7224 */ /* 0x000fc400078e00ff */
[----:B------:R-:W-:Y:S02]  /*221e0*/  IMAD.MOV.U32 R6, RZ, RZ, R14 ;  /* 0x000000ffff067224 */ /* 0x000fe400078e000e */
[----:B0-----:R-:W-:-:S05]  /*221f0*/  @!P1 IMAD.WIDE R2, R9, 0x4, R2 ;  /* 0x0000000409029825 */ /* 0x001fca00078e0202 */
[----:B------:R1:W2:Y:S02]  /*22200*/  @!P1 LDG.E R7, desc[UR40][R2.64] ;  /* 0x0000002802079981 */ /* 0x0002a4000c1e1900 */
[----:B-1----:R-:W-:-:S05]  /*22210*/  @!P1 IMAD.WIDE R2, R9, 0x4, R4 ;  /* 0x0000000409029825 */ /* 0x002fca00078e0204 */
[----:B------:R-:W3:Y:S01]  /*22220*/  @!P1 LDG.E R4, desc[UR40][R2.64] ;  /* 0x0000002802049981 */ /* 0x000ee2000c1e1900 */
[----:B------:R-:W-:Y:S01]  /*22230*/  IMAD.MOV.U32 R5, RZ, RZ, RZ ;  /* 0x000000ffff057224 */ /* 0x000fe200078e00ff */
        /* <DEDUP_REMOVED lines=11> */
.L_x_1811:
[----:B------:R-:W-:Y:S01]  /*222f0*/  IMAD.MOV.U32 R12, RZ, RZ, 0x2 ;  /* 0x00000002ff0c7424 */ /* 0x000fe200078e00ff */
[----:B------:R-:W-:-:S05]  /*22300*/  SEL R4, R14, RZ, P1 ;  /* 0x000000ff0e047207 */ /* 0x000fca0000800000 */
[----:B------:R-:W-:-:S04]  /*22310*/  IMAD.IADD R4, R13, 0x1, R4 ;  /* 0x000000010d047824 */ /* 0x000fc800078e0204 */
[----:B------:R-:W-:-:S07]  /*22320*/  IMAD.MOV.U32 R13, RZ, RZ, R4 ;  /* 0x000000ffff0d7224 */ /* 0x000fce00078e0004 */
[----:B------:R-:W-:Y:S05]  /*22330*/  WARPSYNC.COLLECTIVE R15, `(.L_x_1812) ;  /* 0x000000000f087348 */ /* 0x000fea0003c00000 */
[----:B------:R0:W1:Y:S02]  /*22340*/  SHFL.UP P6, R14, R13, R12, R11 ;  /* 0x0400000c0d0e7389 */ /* 0x00006400000c000b */
[----:B01----:R-:W-:Y:S01]  /*22350*/  ENDCOLLECTIVE ;  /* 0x000000000000791b */ /* 0x003fe20003800000 */
.L_x_1812:
[----:B------:R-:W-:Y:S01]  /*22360*/  IMAD.MOV.U32 R12, RZ, RZ, 0x4 ;  /* 0x00000004ff0c7424 */ /* 0x000fe200078e00ff */
[----:B------:R-:W-:-:S05]  /*22370*/  SEL R3, R14, RZ, P2 ;  /* 0x000000ff0e037207 */ /* 0x000fca0001000000 */
[----:B------:R-:W-:-:S04]  /*22380*/  IMAD.IADD R2, R4, 0x1, R3 ;  /* 0x0000000104027824 */ /* 0x000fc800078e0203 */
[----:B------:R-:W-:-:S07]  /*22390*/  IMAD.MOV.U32 R13, RZ, RZ, R2 ;  /* 0x000000ffff0d7224 */ /* 0x000fce00078e0002 */
[----:B------:R-:W-:Y:S05]  /*223a0*/  WARPSYNC.COLLECTIVE R15, `(.L_x_1813) ;  /* 0x000000000f087348 */ /* 0x000fea0003c00000 */
[----:B------:R0:W1:Y:S02]  /*223b0*/  SHFL.UP P6, R14, R13, R12, R11 ;  /* 0x0400000c0d0e7389 */ /* 0x00006400000c000b */
[----:B01----:R-:W-:Y:S01]  /*223c0*/  ENDCOLLECTIVE ;  /* 0x000000000000791b */ /* 0x003fe20003800000 */
.L_x_1813:
[----:B------:R-:W-:Y:S01]  /*223d0*/  IMAD.MOV.U32 R12, RZ, RZ, 0x8 ;  /* 0x00000008ff0c7424 */ /* 0x000fe200078e00ff */
[----:B------:R-:W-:-:S05]  /*223e0*/  SEL R3, R14, RZ, P3 ;  /* 0x000000ff0e037207 */ /* 0x000fca0001800000 */
[----:B------:R-:W-:-:S04]  /*223f0*/  IMAD.IADD R3, R2, 0x1, R3 ;  /* 0x0000000102037824 */ /* 0x000fc800078e0203 */
[----:B------:R-:W-:-:S07]  /*22400*/  IMAD.MOV.U32 R13, RZ, RZ, R3 ;  /* 0x000000ffff0d7224 */ /* 0x000fce00078e0003 */
[----:B------:R-:W-:Y:S05]  /*22410*/  WARPSYNC.COLLECTIVE R15, `(.L_x_1814) ;  /* 0x000000000f087348 */ /* 0x000fea0003c00000 */
[----:B------:R0:W1:Y:S02]  /*22420*/  SHFL.UP P6, R14, R13, R12, R11 ;  /* 0x0400000c0d0e7389 */ /* 0x00006400000c000b */
[----:B01----:R-:W-:Y:S01]  /*22430*/  ENDCOLLECTIVE ;  /* 0x000000000000791b */ /* 0x003fe20003800000 */
.L_x_1814:
[----:B------:R-:W-:Y:S01]  /*22440*/  IMAD.MOV.U32 R12, RZ, RZ, 0x10 ;  /* 0x00000010ff0c7424 */ /* 0x000fe200078e00ff */
[----:B------:R-:W-:-:S05]  /*22450*/  SEL R4, R14, RZ, P4 ;  /* 0x000000ff0e047207 */ /* 0x000fca0002000000 */
[----:B------:R-:W-:-:S04]  /*22460*/  IMAD.IADD R4, R3, 0x1, R4 ;  /* 0x0000000103047824 */ /* 0x000fc800078e0204 */
[----:B------:R-:W-:-:S07]  /*22470*/  IMAD.MOV.U32 R13, RZ, RZ, R4 ;  /* 0x000000ffff0d7224 */ /* 0x000fce00078e0004 */
[----:B------:R-:W-:Y:S05]  /*22480*/  WARPSYNC.COLLECTIVE R15, `(.L_x_1815) ;  /* 0x000000000f087348 */ /* 0x000fea0003c00000 */
[----:B------:R0:W1:Y:S02]  /*22490*/  SHFL.UP P6, R14, R13, R12, R11 ;  /* 0x0400000c0d0e7389 */ /* 0x00006400000c000b */
[----:B01----:R-:W-:Y:S01]  /*224a0*/  ENDCOLLECTIVE ;  /* 0x000000000000791b */ /* 0x003fe20003800000 */
.L_x_1815:
        /* <DEDUP_REMOVED lines=8> */
.L_x_1816:
[----:B------:R-:W-:Y:S05]  /*22530*/  BRA `(.L_x_1817) ;  /* 0xffffffb800f47947 */ /* 0x000fea000383ffff */
.L_x_1683:
[----:B------:R-:W-:Y:S01]  /*22540*/  BSSY B0, `(.L_x_1818) ;  /* 0x0000007000007945 */ /* 0x000fe20003800000 */
[----:B------:R-:W-:Y:S02]  /*22550*/  IMAD.MOV.U32 R12, RZ, RZ, 0x1 ;  /* 0x00000001ff0c7424 */ /* 0x000fe400078e00ff */
[----:B------:R-:W-:Y:S02]  /*22560*/  IMAD.MOV.U32 R11, RZ, RZ, RZ ;  /* 0x000000ffff0b7224 */ /* 0x000fe400078e00ff */
[----:B------:R-:W-:-:S07]  /*22570*/  IMAD.MOV.U32 R15, RZ, RZ, -0x1 ;  /* 0xffffffffff0f7424 */ /* 0x000fce00078e00ff */
[----:B------:R-:W-:Y:S05]  /*22580*/  WARPSYNC.COLLECTIVE R15, `(.L_x_1819) ;  /* 0x000000000f087348 */ /* 0x000fea0003c00000 */
[----:B------:R0:W1:Y:S02]  /*22590*/  SHFL.UP P6, R14, R13, R12, R11 ;  /* 0x0400000c0d0e7389 */ /* 0x00006400000c000b */
[----:B01----:R-:W-:Y:S01]  /*225a0*/  ENDCOLLECTIVE ;  /* 0x000000000000791b */ /* 0x003fe20003800000 */
.L_x_1819:
[----:B------:R-:W-:Y:S05]  /*225b0*/  BSYNC B0 ;  /* 0x0000000000007941 */ /* 0x000fea0003800000 */
.L_x_1818:
        /* <DEDUP_REMOVED lines=8> */
.L_x_1820:
[----:B------:R-:W-:Y:S01]  /*22640*/  IMAD.MOV.U32 R12, RZ, RZ, 0x4 ;  /* 0x00000004ff0c7424 */ /* 0x000fe200078e00ff */
[----:B------:R-:W-:-:S05]  /*22650*/  SEL R2, R14, RZ, P2 ;  /* 0x000000ff0e027207 */ /* 0x000fca0001000000 */
[----:B------:R-:W-:-:S04]  /*22660*/  IMAD.IADD R2, R13, 0x1, R2 ;  /* 0x000000010d027824 */ /* 0x000fc800078e0202 */
[----:B------:R-:W-:-:S07]  /*22670*/  IMAD.MOV.U32 R13, RZ, RZ, R2 ;  /* 0x000000ffff0d7224 */ /* 0x000fce00078e0002 */
[----:B------:R-:W-:Y:S05]  /*22680*/  WARPSYNC.COLLECTIVE R15, `(.L_x_1821) ;  /* 0x000000000f087348 */ /* 0x000fea0003c00000 */
[----:B------:R0:W1:Y:S02]  /*22690*/  SHFL.UP P6, R14, R13, R12, R11 ;  /* 0x0400000c0d0e7389 */ /* 0x00006400000c000b */
[----:B01----:R-:W-:Y:S01]  /*226a0*/  ENDCOLLECTIVE ;  /* 0x000000000000791b */ /* 0x003fe20003800000 */
.L_x_1821:
[----:B------:R-:W-:Y:S01]  /*226b0*/  IMAD.MOV.U32 R12, RZ, RZ, 0x8 ;  /* 0x00000008ff0c7424 */ /* 0x000fe200078e00ff */
[----:B------:R-:W-:-:S05]  /*226c0*/  SEL R3, R14, RZ, P3 ;  /* 0x000000ff0e037207 */ /* 0x000fca0001800000 */
[----:B------:R-:W-:-:S04]  /*226d0*/  IMAD.IADD R3, R2, 0x1, R3 ;  /* 0x0000000102037824 */ /* 0x000fc800078e0203 */
[----:B------:R-:W-:-:S07]  /*226e0*/  IMAD.MOV.U32 R13, RZ, RZ, R3 ;  /* 0x000000ffff0d7224 */ /* 0x000fce00078e0003 */
[----:B------:R-:W-:Y:S05]  /*226f0*/  WARPSYNC.COLLECTIVE R15, `(.L_x_1822) ;  /* 0x000000000f087348 */ /* 0x000fea0003c00000 */
[----:B------:R0:W1:Y:S02]  /*22700*/  SHFL.UP P6, R14, R13, R12, R11 ;  /* 0x0400000c0d0e7389 */ /* 0x00006400000c000b */
[----:B01----:R-:W-:Y:S01]  /*22710*/  ENDCOLLECTIVE ;  /* 0x000000000000791b */ /* 0x003fe20003800000 */
.L_x_1822:
[----:B------:R-:W-:Y:S01]  /*22720*/  IMAD.MOV.U32 R12, RZ, RZ, 0x10 ;  /* 0x00000010ff0c7424 */ /* 0x000fe200078e00ff */
[----:B------:R-:W-:-:S05]  /*22730*/  SEL R4, R14, RZ, P4 ;  /* 0x000000ff0e047207 */ /* 0x000fca0002000000 */
[----:B------:R-:W-:-:S04]  /*22740*/  IMAD.IADD R4, R3, 0x1, R4 ;  /* 0x0000000103047824 */ /* 0x000fc800078e0204 */
[----:B------:R-:W-:-:S07]  /*22750*/  IMAD.MOV.U32 R13, RZ, RZ, R4 ;  /* 0x000000ffff0d7224 */ /* 0x000fce00078e0004 */
[----:B------:R-:W-:Y:S05]  /*22760*/  WARPSYNC.COLLECTIVE R15, `(.L_x_1823) ;  /* 0x000000000f087348 */ /* 0x000fea0003c00000 */
[----:B------:R0:W1:Y:S02]  /*22770*/  SHFL.UP P6, R14, R13, R12, R11 ;  /* 0x0400000c0d0e7389 */ /* 0x00006400000c000b */
[----:B01----:R-:W-:Y:S01]  /*22780*/  ENDCOLLECTIVE ;  /* 0x000000000000791b */ /* 0x003fe20003800000 */
.L_x_1823:
        /* <DEDUP_REMOVED lines=8> */
.L_x_1824:
[----:B------:R-:W-:Y:S05]  /*22810*/  BRA `(.L_x_1825) ;  /* 0xffffffb800e07947 */ /* 0x000fea000383ffff */
.L_x_1685:
[----:B------:R-:W-:Y:S01]  /*22820*/  BSSY B0, `(.L_x_1826) ;  /* 0x0000006000007945 */ /* 0x000fe20003800000 */
[----:B------:R-:W-:Y:S01]  /*22830*/  PLOP3.LUT P6, PT, P6, PT, PT, 0x8, 0x0 ;  /* 0x000000000000781c */ /* 0x000fe200037ce170 */
[----:B------:R-:W-:-:S12]  /*22840*/  IMAD.MOV.U32 R15, RZ, RZ, -0x1 ;  /* 0xffffffffff0f7424 */ /* 0x000fd800078e00ff */
[----:B0-----:R-:W-:Y:S05]  /*22850*/  WARPSYNC.COLLECTIVE R15, `(.L_x_1827) ;  /* 0x000000000f087348 */ /* 0x001fea0003c00000 */
[----:B------:R-:W-:Y:S01]  /*22860*/  VOTE.ANY R14, PT, P6 ;  /* 0x00000000000e7806 */ /* 0x000fe200030e0100 */
[----:B0-----:R-:W-:Y:S06]  /*22870*/  ENDCOLLECTIVE ;  /* 0x000000000000791b */ /* 0x001fec0003800000 */
.L_x_1827:
[----:B------:R-:W-:Y:S05]  /*22880*/  BSYNC B0 ;  /* 0x0000000000007941 */ /* 0x000fea0003800000 */
.L_x_1826:
[----:B------:R-:W-:Y:S02]  /*22890*/  IMAD.MOV.U32 R3, RZ, RZ, R14 ;  /* 0x000000ffff037224 */ /* 0x000fe400078e000e */
[----:B------:R-:W-:Y:S02]  /*228a0*/  IMAD.MOV.U32 R13, RZ, RZ, R25 ;  /* 0x000000ffff0d7224 */ /* 0x000fe400078e0019 */
[----:B------:R-:W0:Y:S01]  /*228b0*/  POPC R7, R3 ;  /* 0x0000000300077309 */ /* 0x000e220000000000 */
[----:B------:R-:W-:Y:S02]  /*228c0*/  IMAD.MOV.U32 R11, RZ, RZ, 0x1f ;  /* 0x0000001fff0b7424 */ /* 0x000fe400078e00ff */
[----:B------:R-:W-:Y:S02]  /*228d0*/  IMAD.MOV.U32 R15, RZ, RZ, -0x1 ;  /* 0xffffffffff0f7424 */ /* 0x000fe400078e00ff */
[----:B0-----:R-:W-:Y:S02]  /*228e0*/  IMAD.MOV.U32 R12, RZ, RZ, R7 ;  /* 0x000000ffff0c7224 */ /* 0x001fe400078e0007 */
[----:B------:R-:W-:-:S07]  /*228f0*/  IMAD.IADD R27, R7, 0x1, R27 ;  /* 0x00000001071b7824 */ /* 0x000fce00078e021b */
[----:B------:R-:W-:Y:S05]  /*22900*/  WARPSYNC.COLLECTIVE R15, `(.L_x_1828) ;  /* 0x000000000f087348 */ /* 0x000fea0003c00000 */
[----:B------:R0:W1:Y:S02]  /*22910*/  SHFL.IDX P6, R14, R13, R12, R11 ;  /* 0x0000000c0d0e7389 */ /* 0x00006400000c000b */
[----:B01----:R-:W-:Y:S01]  /*22920*/  ENDCOLLECTIVE ;  /* 0x000000000000791b */ /* 0x003fe20003800000 */
.L_x_1828:
[----:B------:R-:W-:Y:S02]  /*22930*/  IMAD.MOV.U32 R13, RZ, RZ, R5 ;  /* 0x000000ffff0d7224 */ /* 0x000fe400078e0005 */
[----:B------:R-:W-:-:S07]  /*22940*/  IMAD.MOV.U32 R25, RZ, RZ, R14 ;  /* 0x000000ffff197224 */ /* 0x000fce00078e000e */
[----:B------:R-:W-:Y:S05]  /*22950*/  WARPSYNC.COLLECTIVE R15, `(.L_x_1829) ;  /* 0x000000000f087348 */ /* 0x000fea0003c00000 */
[----:B------:R0:W1:Y:S02]  /*22960*/  SHFL.IDX P6, R14, R13, R12, R11 ;  /* 0x0000000c0d0e7389 */ /* 0x00006400000c000b */
[----:B01----:R-:W-:Y:S01]  /*22970*/  ENDCOLLECTIVE ;  /* 0x000000000000791b */ /* 0x003fe20003800000 */
.L_x_1829:
[----:B------:R-:W-:Y:S01]  /*22980*/  IMAD.MOV.U32 R5, RZ, RZ, R14 ;  /* 0x000000ffff057224 */ /* 0x000fe200078e000e */
[----:B------:R-:W-:Y:S06]  /*22990*/  BRA `(.L_x_1830) ;  /* 0xffffffb800c07947 */ /* 0x000fec000383ffff */
.L_x_1687:
[----:B------:R-:W-:Y:S01]  /*229a0*/  BSSY B0, `(.L_x_1831) ;  /* 0x0000007000007945 */ /* 0x000fe20003800000 */
[----:B------:R-:W-:Y:S02]  /*229b0*/  IMAD.MOV.U32 R13, RZ, RZ, R2 ;  /* 0x000000ffff0d7224 */ /* 0x000fe400078e0002 */
[----:B------:R-:W-:Y:S02]  /*229c0*/  IMAD.MOV.U32 R11, RZ, RZ, 0x1f ;  /* 0x0000001fff0b7424 */ /* 0x000fe400078e00ff */
[----:B------:R-:W-:-:S07]  /*229d0*/  IMAD.MOV.U32 R15, RZ, RZ, -0x1 ;  /* 0xffffffffff0f7424 */ /* 0x000fce00078e00ff */
[----:B0123--:R-:W-:Y:S05]  /*229e0*/  WARPSYNC.COLLECTIVE R15, `(.L_x_1832) ;  /* 0x000000000f087348 */ /* 0x00ffea0003c00000 */
[----:B------:R4:W0:Y:S02]  /*229f0*/  SHFL.IDX P6, R14, R13, R12, R11 ;  /* 0x0000000c0d0e7389 */ /* 0x00082400000c000b */
[----:B01234-:R-:W-:Y:S01]  /*22a00*/  ENDCOLLECTIVE ;  /* 0x000000000000791b */ /* 0x01ffe20003800000 */
.L_x_1832:
[----:B------:R-:W-:Y:S05]  /*22a10*/  BSYNC B0 ;  /* 0x0000000000007941 */ /* 0x000fea0003800000 */
.L_x_1831:
[----:B------:R-:W-:Y:S01]  /*22a20*/  IMAD.MOV.U32 R24, RZ, RZ, R14 ;  /* 0x000000ffff187224 */ /* 0x000fe200078e000e */
[----:B------:R-:W-:Y:S06]  /*22a30*/  BRA `(.L_x_1686) ;  /* 0xffffffb800b07947 */ /* 0x000fec000383ffff */
.L_x_1693:
[----:B0-----:R0:W1:Y:S02]  /*22a40*/  SYNCS.PHASECHK.TRANS64.TRYWAIT P0, [R9+URZ+0x16820], R0 ;  /* 0x01682000090075a7 */ /* 0x001064000800017f */
[----:B-1----:R-:W-:Y:S05]  /*22a50*/  @!P0 NANOSLEEP.SYNCS 0x989680 ;  /* 0x009896800000895d */ /* 0x002fea0003900000 */
[----:B------:R-:W1:Y:S02]  /*22a60*/  @!P0 SYNCS.PHASECHK.TRANS64 P0, [R9+URZ+0x16820], R0 ;  /* 0x01682000090085a7 */ /* 0x000e64000800007f */
[----:B-1----:R-:W-:Y:S05]  /*22a70*/  @!P0 BRA `(.L_x_1693) ;  /* 0xfffffffc00f08947 */ /* 0x002fea000383ffff */
[----:B------:R-:W-:Y:S05]  /*22a80*/  BRA `(.L_x_1833) ;  /* 0xffffffc400087947 */ /* 0x000fea000383ffff */
.L_x_1694:
        /* <DEDUP_REMOVED lines=8> */
[----:B0--3--:R-:W-:Y:S05]  /*22b10*/  WARPSYNC.COLLECTIVE R15, `(.L_x_1835) ;  /* 0x000000000f087348 */ /* 0x009fea0003c00000 */
[----:B------:R1:W2:Y:S02]  /*22b20*/  SHFL.IDX P6, R14, R13, R12, R11 ;  /* 0x0000000c0d0e7389 */ /* 0x0002a400000c000b */
[----:B0123--:R-:W-:Y:S01]  /*22b30*/  ENDCOLLECTIVE ;  /* 0x000000000000791b */ /* 0x00ffe20003800000 */
.L_x_1835:
[----:B------:R-:W-:Y:S05]  /*22b40*/  BSYNC B0 ;  /* 0x0000000000007941 */ /* 0x000fea0003800000 */
.L_x_1834:
[----:B------:R-:W-:Y:S05]  /*22b50*/  BRA `(.L_x_1836) ;  /* 0xffffffc000f07947 */ /* 0x000fea000383ffff */
.L_x_1695:
[----:B------:R-:W-:Y:S01]  /*22b60*/  BSSY B0, `(.L_x_1837) ;  /* 0x0000006000007945 */ /* 0x000fe20003800000 */
[----:B------:R-:W-:-:S07]  /*22b70*/  IMAD.MOV.U32 R15, RZ, RZ, -0x1 ;  /* 0xffffffffff0f7424 */ /* 0x000fce00078e00ff */
[----:B0--3--:R-:W-:Y:S05]  /*22b80*/  WARPSYNC.COLLECTIVE R15, `(.L_x_1838) ;  /* 0x000000000f0c7348 */ /* 0x009fea0003c00000 */
[----:B------:R-:W-:Y:S02]  /*22b90*/  ELECT P6, UR62, PT ;  /* 0x00000000003e782f */ /* 0x000fe400038c0000 */
[----:B------:R-:W-:Y:S01]  /*22ba0*/  MOV R14, UR62 ;  /* 0x0000003e000e7c02 */ /* 0x000fe20008000f00 */
[----:B0--3--:R-:W-:Y:S10]  /*22bb0*/  ENDCOLLECTIVE ;  /* 0x000000000000791b */ /* 0x009ff40003800000 */
.L_x_1838:
[----:B------:R-:W-:Y:S05]  /*22bc0*/  BSYNC B0 ;  /* 0x0000000000007941 */ /* 0x000fea0003800000 */
.L_x_1837:
[----:B------:R-:W-:Y:S05]  /*22bd0*/  BRA `(.L_x_1839) ;  /* 0xffffffc000e47947 */ /* 0x000fea000383ffff */
.L_x_1697:
[----:B0-----:R0:W1:Y:S02]  /*22be0*/  SYNCS.PHASECHK.TRANS64.TRYWAIT P0, [R7+URZ], R2 ;  /* 0x00000002070075a7 */ /* 0x001064000800017f */
[----:B-1----:R-:W-:Y:S05]  /*22bf0*/  @!P0 NANOSLEEP.SYNCS 0x989680 ;  /* 0x009896800000895d */ /* 0x002fea0003900000 */
[----:B------:R-:W1:Y:S02]  /*22c00*/  @!P0 SYNCS.PHASECHK.TRANS64 P0, [R7+URZ], R2 ;  /* 0x00000002070085a7 */ /* 0x000e64000800007f */
[----:B-1----:R-:W-:Y:S05]  /*22c10*/  @!P0 BRA `(.L_x_1697) ;  /* 0xfffffffc00f08947 */ /* 0x002fea000383ffff */
[----:B------:R-:W-:Y:S05]  /*22c20*/  BRA `(.L_x_1840) ;  /* 0xffffffc400187947 */ /* 0x000fea000383ffff */
.L_x_1698:
[----:B-1----:R1:W2:Y:S02]  /*22c30*/  SYNCS.PHASECHK.TRANS64.TRYWAIT P0, [R3+URZ], R0 ;  /* 0x00000000030075a7 */ /* 0x0022a4000800017f */
[----:B--2---:R-:W-:Y:S05]  /*22c40*/  @!P0 NANOSLEEP.SYNCS 0x989680 ;  /* 0x009896800000895d */ /* 0x004fea0003900000 */
[----:B------:R-:W2:Y:S02]  /*22c50*/  @!P0 SYNCS.PHASECHK.TRANS64 P0, [R3+URZ], R0 ;  /* 0x00000000030085a7 */ /* 0x000ea4000800007f */
[----:B--2---:R-:W-:Y:S05]  /*22c60*/  @!P0 BRA `(.L_x_1698) ;  /* 0xfffffffc00f08947 */ /* 0x004fea000383ffff */
[----:B------:R-:W-:Y:S05]  /*22c70*/  BRA `(.L_x_1841) ;  /* 0xffffffc4000c7947 */ /* 0x000fea000383ffff */
.L_x_1700:
[----:B-1----:R1:W2:Y:S02]  /*22c80*/  SYNCS.PHASECHK.TRANS64.TRYWAIT P0, [R5+URZ], R2 ;  /* 0x00000002050075a7 */ /* 0x0022a4000800017f */
[----:B--2---:R-:W-:Y:S05]  /*22c90*/  @!P0 NANOSLEEP.SYNCS 0x989680 ;  /* 0x009896800000895d */ /* 0x004fea0003900000 */
[----:B------:R-:W2:Y:S02]  /*22ca0*/  @!P0 SYNCS.PHASECHK.TRANS64 P0, [R5+URZ], R2 ;  /* 0x00000002050085a7 */ /* 0x000ea4000800007f */
[----:B--2---:R-:W-:Y:S05]  /*22cb0*/  @!P0 BRA `(.L_x_1700) ;  /* 0xfffffffc00f08947 */ /* 0x004fea000383ffff */
[----:B------:R-:W-:Y:S05]  /*22cc0*/  BRA `(.L_x_1842) ;  /* 0xffffffc400107947 */ /* 0x000fea000383ffff */
.L_x_1843:
        /* <DEDUP_REMOVED lines=11> */
.L_x_2707:


//--------------------- .text._ZN7cutlass13device_kernelIN5flash11enable_sm90INS1_16FlashAttnFwdSm90INS1_25CollectiveMainloopFwdSm90ILi2EN4cute5tupleIJNS5_1CILi1EEES8_S8_EEENS6_IJNS7_ILi192EEENS7_ILi128EEENS7_ILi64EEEEEELi64ENS_6half_tEfNS_4arch4Sm90ELb1ELb0ELb0ELb0ELb0ELb0ELb0ELb1ELb1ELb1ELb1ELb0EEENS1_21CollectiveEpilogueFwdINS6_IJSA_SC_SB_EEES9_SE_SG_Li384ELb0ELb1ELb1ELb0EEENS1_19SingleTileSchedulerILb0ELb1ELb1ELi192EEEEEEEEEvNT_6ParamsE --------------------------
	.section	.text._ZN7cutlass13device_kernelIN5flash11enable_sm90INS1_16FlashAttnFwdSm90INS1_25CollectiveMainloopFwdSm90ILi2EN4cute5tupleIJNS5_1CILi1EEES8_S8_EEENS6_IJNS7_ILi192EEENS7_ILi128EEENS7_ILi64EEEEEELi64ENS_6half_tEfNS_4arch4Sm90ELb1ELb0ELb0ELb0ELb0ELb0ELb0ELb1ELb1ELb1ELb1ELb0EEENS1_21CollectiveEpilogueFwdINS6_IJSA_SC_SB_EEES9_SE_SG_Li384ELb0ELb1ELb1ELb0EEENS1_19SingleTileSchedulerILb0ELb1ELb1ELi192EEEEEEEEEvNT_6ParamsE,"ax",@progbits
	.align	128
.text._ZN7cutlass13device_kernelIN5flash11enable_sm90INS1_16FlashAttnFwdSm90INS1_25CollectiveMainloopFwdSm90ILi2EN4cute5tupleIJNS5_1CILi1EEES8_S8_EEENS6_IJNS7_ILi192EEENS7_ILi128EEENS7_ILi64EEEEEELi64ENS_6half_tEfNS_4arch4Sm90ELb1ELb0ELb0ELb0ELb0ELb0ELb0ELb1ELb1ELb1ELb1ELb0EEENS1_21CollectiveEpilogueFwdINS6_IJSA_SC_SB_EEES9_SE_SG_Li384ELb0ELb1ELb1ELb0EEENS1_19SingleTileSchedulerILb0ELb1ELb1ELi192EEEEEEEEEvNT_6ParamsE:
        .type           _ZN7cutlass13device_kernelIN5flash11enable_sm90INS1_16FlashAttnFwdSm90INS1_25CollectiveMainloopFwdSm90ILi2EN4cute5tupleIJNS5_1CILi1EEES8_S8_EEENS6_IJNS7_ILi192EEENS7_ILi128EEENS7_ILi64EEEEEELi64ENS_6half_tEfNS_4arch4Sm90ELb1ELb0ELb0ELb0ELb0ELb0ELb0ELb1ELb1ELb1ELb1ELb0EEENS1_21CollectiveEpilogueFwdINS6_IJSA_SC_SB_EEES9_SE_SG_Li384ELb0ELb1ELb1ELb0EEENS1_19SingleTileSchedulerILb0ELb1ELb1ELi192EEEEEEEEEvNT_6ParamsE,@function
        .size           _ZN7cutlass13device_kernelIN5flash11enable_sm90INS1_16FlashAttnFwdSm90INS1_25CollectiveMainloopFwdSm90ILi2EN4cute5tupleIJNS5_1CILi1EEES8_S8_EEENS6_IJNS7_ILi192EEENS7_ILi128EEENS7_ILi64EEEEEELi64ENS_6half_tEfNS_4arch4Sm90ELb1ELb0ELb0ELb0ELb0ELb0ELb0ELb1ELb1ELb1ELb1ELb0EEENS1_21CollectiveEpilogueFwdINS6_IJSA_SC_SB_EEES9_SE_SG_Li384ELb0ELb1ELb1ELb0EEENS1_19SingleTileSchedulerILb0ELb1ELb1ELi192EEEEEEEEEvNT_6ParamsE,(.L_x_2708 - _ZN7cutlass13device_kernelIN5flash11enable_sm90INS1_16FlashAttnFwdSm90INS1_25CollectiveMainloopFwdSm90ILi2EN4cute5tupleIJNS5_1CILi1EEES8_S8_EEENS6_IJNS7_ILi192EEENS7_ILi128EEENS7_ILi64EEEEEELi64ENS_6half_tEfNS_4arch4Sm90ELb1ELb0ELb0ELb0ELb0ELb0ELb0ELb1ELb1ELb1ELb1ELb0EEENS1_21CollectiveEpilogueFwdINS6_IJSA_SC_SB_EEES9_SE_SG_Li384ELb0ELb1ELb1ELb0EEENS1_19SingleTileSchedulerILb0ELb1ELb1ELi192EEEEEEEEEvNT_6ParamsE)
        .other          _ZN7cutlass13device_kernelIN5flash11enable_sm90INS1_16FlashAttnFwdSm90INS1_25CollectiveMainloopFwdSm90ILi2EN4cute5tupleIJNS5_1CILi1EEES8_S8_EEENS6_IJNS7_ILi192EEENS7_ILi128EEENS7_ILi64EEEEEELi64ENS_6half_tEfNS_4arch4Sm90ELb1ELb0ELb0ELb0ELb0ELb0ELb0ELb1ELb1ELb1ELb1ELb0EEENS1_21CollectiveEpilogueFwdINS6_IJSA_SC_SB_EEES9_SE_SG_Li384ELb0ELb1ELb1ELb0EEENS1_19SingleTileSchedulerILb0ELb1ELb1ELi192EEEEEEEEEvNT_6ParamsE,@"STO_CUDA_ENTRY STV_DEFAULT"
_ZN7cutlass13device_kernelIN5flash11enable_sm90INS1_16FlashAttnFwdSm90INS1_25CollectiveMainloopFwdSm90ILi2EN4cute5tupleIJNS5_1CILi1EEES8_S8_EEENS6_IJNS7_ILi192EEENS7_ILi128EEENS7_ILi64EEEEEELi64ENS_6half_tEfNS_4arch4Sm90ELb1ELb0ELb0ELb0ELb0ELb0ELb0ELb1ELb1ELb1ELb1ELb0EEENS1_21CollectiveEpilogueFwdINS6_IJSA_SC_SB_EEES9_SE_SG_Li384ELb0ELb1ELb1ELb0EEENS1_19SingleTileSchedulerILb0ELb1ELb1ELi192EEEEEEEEEvNT_6ParamsE:
        /* <DEDUP_REMOVED lines=17> */
.L_x_1845:
[----:B------:R-:W-:Y:S05]  /*0110*/  BSYNC B0 ;  /* 0x0000000000007941 */ /* 0x000fea0003800000 */
.L_x_1844:
        /* <DEDUP_REMOVED lines=41> */
.L_x_1846:
        /* <DEDUP_REMOVED lines=22> */
.L_x_1847:
        /* <DEDUP_REMOVED lines=18> */
.L_x_1848:
        /* <DEDUP_REMOVED lines=22> */
.L_x_1849:
        /* <DEDUP_REMOVED lines=22> */
.L_x_1850:
        /* <DEDUP_REMOVED lines=9> */
.L_x_1853:
        /* <DEDUP_REMOVED lines=21> */
[----:B------:R-:W0:Y:S01]  /*0ad0*/  S2UR UR41, SR_CTAID.X ;  /* 0x00000000002979c3 */ /* 0x000e220000002500 */
[----:B------:R-:W-:Y:S01]  /*0ae0*/  ULDC UR4, c[0x0][0x448] ;  /* 0x0001120000047ab9 */ /* 0x000fe20000000800 */
[----:B------:R-:W-:Y:S01]  /*0af0*/  ULDC UR37, c[0x0][0x424] ;  /* 0x0001090000257ab9 */ /* 0x000fe20000000800 */
[----:B------:R-:W-:Y:S01]  /*0b00*/  UISETP.NE.AND UP1, UPT, UR4, 0x1, UPT ;  /* 0x000000010400788c */ /* 0x000fe2000bf25270 */
[----:B------:R-:W-:Y:S02]  /*0b10*/  ULDC UR7, c[0x0][0x288] ;  /* 0x0000a20000077ab9 */ /* 0x000fe40000000800 */
[----:B------:R-:W-:Y:S01]  /*0b20*/  ULDC.64 UR4, c[0x0][0x418] ;  /* 0x0001060000047ab9 */ /* 0x000fe20000000a00 */
[----:B------:R-:W-:Y:S02]  /*0b30*/  UIADD3 UR7, -UR7, 0x80, URZ ;  /* 0x0000008007077890 */ /* 0x000fe4000fffe13f */
[----:B------:R-:W-:Y:S01]  /*0b40*/  UISETP.NE.U32.AND UP0, UPT, UR4, URZ, UPT ;  /* 0x0000003f0400728c */ /* 0x000fe2000bf05070 */
[----:B------:R-:W-:Y:S01]  /*0b50*/  ULDC UR8, c[0x0][0x2f0] ;  /* 0x0000bc0000087ab9 */ /* 0x000fe20000000800 */
[----:B------:R-:W-:-:S02]  /*0b60*/  USHF.R.U32.HI UR10, URZ, 0x10, UR38 ;  /* 0x000000103f0a7899 */ /* 0x000fc40008011626 */
[----:B------:R-:W-:Y:S01]  /*0b70*/  UISETP.NE.AND.EX UP0, UPT, UR5, URZ, UPT, UP0 ;  /* 0x0000003f0500728c */ /* 0x000fe2000bf05300 */
[----:B------:R-:W-:Y:S02]  /*0b80*/  @UP1 ULDC UR9, c[0x0][0x450] ;  /* 0x0001140000091ab9 */ /* 0x000fe40000000800 */
[----:B------:R-:W-:Y:S01]  /*0b90*/  @UP1 ULDC UR5, c[0x0][0x44c] ;  /* 0x0001130000051ab9 */ /* 0x000fe20000000800 */
[----:B------:R-:W-:Y:S02]  /*0ba0*/  USEL UR37, UR37, 0x1, UP0 ;  /* 0x0000000125257887 */ /* 0x000fe40008000000 */
[----:B------:R-:W-:Y:S02]  /*0bb0*/  ULOP3.LUT UR38, UR38, 0xffff, URZ, 0xc0, !UPT ;  /* 0x0000ffff26267892 */ /* 0x000fe4000f8ec03f */
[----:B------:R-:W-:Y:S02]  /*0bc0*/  UIMAD UR7, UR37, UR8, UR7 ;  /* 0x00000008250772a4 */ /* 0x000fe4000f8e0207 */
[----:B0-----:R-:W-:-:S04]  /*0bd0*/  UIMAD UR41, UR41, 0xc0, URZ ;  /* 0x000000c0292978a4 */ /* 0x001fc8000f8e023f */
[----:B------:R-:W-:Y:S02]  /*0be0*/  @UP1 UIADD3 UR4, UR41, 0xbf, URZ ;  /* 0x000000bf29041890 */ /* 0x000fe4000fffe03f */
[----:B------:R-:W-:Y:S02]  /*0bf0*/  UIADD3 UR6, UR41, 0xbf, URZ ;  /* 0x000000bf29067890 */ /* 0x000fe4000fffe03f */
[----:B------:R-:W-:Y:S02]  /*0c00*/  UIMAD.WIDE.U32 UR4, UR4, UR5, URZ ;  /* 0x00000005040472a5 */ /* 0x000fe4000f8e003f */
[----:B------:R-:W-:Y:S02]  /*0c10*/  UIMAD UR4, UR37, UR8, 0x7f ;  /* 0x0000007f250474a4 */ /* 0x000fe4000f8e0208 */
[----:B------:R-:W-:Y:S02]  /*0c20*/  @UP1 USHF.R.U32.HI UR6, URZ, UR9, UR5 ;  /* 0x000000093f061299 */ /* 0x000fe40008011605 */
[----:B------:R-:W-:-:S02]  /*0c30*/  USHF.R.S32.HI UR5, URZ, 0x1f, UR4 ;  /* 0x0000001f3f057899 */ /* 0x000fc40008011404 */
[----:B------:R-:W-:Y:S02]  /*0c40*/  UIADD3 UR6, UR7, UR6, URZ ;  /* 0x0000000607067290 */ /* 0x000fe4000fffe03f */
[----:B------:R-:W-:Y:S02]  /*0c50*/  ULEA.HI UR5, UR5, UR4, URZ, 0x7 ;  /* 0x0000000405057291 */ /* 0x000fe4000f8f383f */
[----:B------:R-:W-:Y:S02]  /*0c60*/  USHF.R.S32.HI UR7, URZ, 0x1f, UR6 ;  /* 0x0000001f3f077899 */ /* 0x000fe40008011406 */
[----:B------:R-:W-:Y:S02]  /*0c70*/  USHF.R.S32.HI UR5, URZ, 0x7, UR5 ;  /* 0x000000073f057899 */ /* 0x000fe40008011405 */
[----:B------:R-:W-:Y:S01]  /*0c80*/  ULEA.HI UR7, UR7, UR6, URZ, 0x7 ;  /* 0x0000000607077291 */ /* 0x000fe2000f8f383f */
[----:B------:R-:W-:-:S03]  /*0c90*/  UMOV UR4, URZ ;  /* 0x0000003f00047c82 */ /* 0x000fc60008000000 */
[----:B------:R-:W-:-:S04]  /*0ca0*/  USHF.R.S32.HI UR7, URZ, 0x7, UR7 ;  /* 0x000000073f077899 */ /* 0x000fc80008011407 */
[----:B------:R-:W-:-:S04]  /*0cb0*/  UISETP.LT.AND UP0, UPT, UR5, UR7, UPT ;  /* 0x000000070500728c */ /* 0x000fc8000bf01270 */
[----:B------:R-:W-:Y:S02]  /*0cc0*/  USEL UR9, UR5, UR7, UP0 ;  /* 0x0000000705097287 */ /* 0x000fe40008000000 */
[----:B------:R-:W-:Y:S02]  /*0cd0*/  UISETP.NE.AND UP0, UPT, UR10, URZ, UPT ;  /* 0x0000003f0a00728c */ /* 0x000fe4000bf05270 */
[----:B------:R-:W-:-:S06]  /*0ce0*/  UISETP.GE.AND UP1, UPT, UR9, 0x1, UPT ;  /* 0x000000010900788c */ /* 0x000fcc000bf26270 */
[----:B------:R-:W-:-:S03]  /*0cf0*/  PLOP3.LUT P0, PT, PT, PT, UP1, 0x80, 0x0 ;  /* 0x000000000000781c */ /* 0x000fc60003f0f018 */
[----:B------:R-:W-:-:S10]  /*0d00*/  @!UP0 ULDC UR10, c[0x0][0x9f0] ;  /* 0x00027c00000a8ab9 */ /* 0x000fd40000000800 */
[----:B------:R-:W-:Y:S05]  /*0d10*/  @!P0 BRA `(.L_x_1855) ;  /* 0x0000000000848947 */ /* 0x000fea0003800000 */
[----:B------:R-:W-:Y:S01]  /*0d20*/  IMAD.U32 R4, RZ, RZ, UR10 ;  /* 0x0000000aff047e24 */ /* 0x000fe2000f8e00ff */
[----:B------:R-:W-:Y:S01]  /*0d30*/  UIADD3 UR6, UR10, -0x1, UR9 ;  /* 0xffffffff0a067890 */ /* 0x000fe2000fffe009 */
[----:B------:R-:W-:-:S03]  /*0d40*/  UMOV UR4, URZ ;  /* 0x0000003f00047c82 */ /* 0x000fc60008000000 */
[-C--:B------:R-:W-:Y:S02]  /*0d50*/  IABS R0, R4.reuse ;  /* 0x0000000400007213 */ /* 0x080fe40000000000 */
[----:B------:R-:W-:Y:S01]  /*0d60*/  IMAD.U32 R5, RZ, RZ, UR6 ;  /* 0x00000006ff057e24 */ /* 0x000fe2000f8e00ff */
[----:B------:R-:W-:Y:S01]  /*0d70*/  IABS R6, R4 ;  /* 0x0000000400067213 */ /* 0x000fe20000000000 */
[----:B------:R-:W-:Y:S01]  /*0d80*/  ULOP3.LUT UR6, UR6, UR10, URZ, 0x3c, !UPT ;  /* 0x0000000a06067292 */ /* 0x000fe2000f8e3c3f */
[----:B------:R-:W-:Y:S02]  /*0d90*/  R2UR UR11, R0 ;  /* 0x00000000000b72ca */ /* 0x000fe400000e0000 */
[----:B------:R-:W-:-:S05]  /*0da0*/  IABS R5, R5 ;  /* 0x0000000500057213 */ /* 0x000fca0000000000 */
[----:B------:R-:W-:-:S05]  /*0db0*/  IMAD.MOV.U32 R4, RZ, RZ, R5 ;  /* 0x000000ffff047224 */ /* 0x000fca00078e0005 */
[----:B------:R-:W-:Y:S01]  /*0dc0*/  R2UR UR8, R4 ;  /* 0x00000000040872ca */ /* 0x000fe200000e0000 */
[----:B------:R-:W0:Y:S08]  /*0dd0*/  I2F.RP R0, UR11 ;  /* 0x0000000b00007d06 */ /* 0x000e300008209400 */
[----:B0-----:R-:W0:Y:S02]  /*0de0*/  MUFU.RCP R0, R0 ;  /* 0x0000000000007308 */ /* 0x001e240000001000 */
[----:B0-----:R-:W-:-:S02]  /*0df0*/  VIADD R3, R0, 0xffffffe ;  /* 0x0ffffffe00037836 */ /* 0x001fc40000000000 */
        /* <DEDUP_REMOVED lines=19> */
.L_x_1855:
[----:B------:R-:W-:Y:S01]  /*0f30*/  UIMAD UR38, UR38, UR4, URZ ;  /* 0x00000004262672a4 */ /* 0x000fe2000f8e023f */
[----:B------:R-:W-:Y:S01]  /*0f40*/  IMAD.U32 R0, RZ, RZ, UR9 ;  /* 0x00000009ff007e24 */ /* 0x000fe2000f8e00ff */
[----:B------:R-:W-:Y:S01]  /*0f50*/  PLOP3.LUT P0, PT, PT, PT, PT, 0x80, 0x0 ;  /* 0x000000000000781c */ /* 0x000fe20003f0f070 */
[----:B------:R-:W-:Y:S01]  /*0f60*/  IMAD.U32 R3, RZ, RZ, UR4 ;  /* 0x00000004ff037e24 */ /* 0x000fe2000f8e00ff */
[----:B------:R-:W-:Y:S01]  /*0f70*/  CS2R R118, SRZ ;  /* 0x0000000000767805 */ /* 0x000fe2000001ff00 */
[----:B------:R-:W-:Y:S01]  /*0f80*/  VIADD R18, R2, 0xffffff80 ;  /* 0xffffff8002127836 */ /* 0x000fe20000000000 */
[----:B------:R-:W-:Y:S01]  /*0f90*/  CS2R R116, SRZ ;  /* 0x0000000000747805 */ /* 0x000fe2000001ff00 */
[----:B------:R-:W-:Y:S01]  /*0fa0*/  IMAD.MOV.U32 R4, RZ, RZ, RZ ;  /* 0x000000ffff047224 */ /* 0x000fe200078e00ff */
[----:B------:R-:W-:Y:S02]  /*0fb0*/  VIADDMNMX R0, R3, UR38, R0, PT ;  /* 0x0000002603007c46 */ /* 0x000fe4000b800100 */
[----:B------:R-:W-:-:S02]  /*0fc0*/  CS2R R114, SRZ ;  /* 0x0000000000727805 */ /* 0x000fc4000001ff00 */
[----:B------:R-:W-:Y:S02]  /*0fd0*/  CS2R R112, SRZ ;  /* 0x0000000000707805 */ /* 0x000fe4000001ff00 */
[----:B------:R-:W-:Y:S02]  /*0fe0*/  CS2R R110, SRZ ;  /* 0x00000000006e7805 */ /* 0x000fe4000001ff00 */
[----:B------:R-:W-:Y:S01]  /*0ff0*/  R2UR UR42, R0 ;  /* 0x00000000002a72ca */ /* 0x000fe200000e0000 */
[----:B------:R-:W-:Y:S01]  /*1000*/  IMAD.MOV.U32 R0, RZ, RZ, RZ ;  /* 0x000000ffff007224 */ /* 0x000fe200078e00ff */
        /* <DEDUP_REMOVED lines=11> */
[----:B------:R-:W-:-:S06]  /*10c0*/  UISETP.GT.AND UP0, UPT, UR42, UR38, UPT ;  /* 0x000000262a00728c */ /* 0x000fcc000bf04270 */
[----:B------:R-:W-:-:S13]  /*10d0*/  PLOP3.LUT P1, PT, PT, PT, UP0, 0x80, 0x0 ;  /* 0x000000000000781c */ /* 0x000fda0003f2f008 */
[----:B------:R-:W-:Y:S05]  /*10e0*/  @!P1 BRA `(.L_x_1856) ;  /* 0x0000007000289947 */ /* 0x000fea0003800000 */
        /* <DEDUP_REMOVED lines=34> */
.L_x_1857:
[----:B------:R-:W-:-:S04]  /*1310*/  SHF.L.U32 R0, RZ, 0x1f, RZ ;  /* 0x0000001fff007819 */ /* 0x000fc800000006ff */
[----:B------:R-:W0:Y:S02]  /*1320*/  SYNCS.PHASECHK.TRANS64.TRYWAIT P0, [UR39+0x16800], R0 ;  /* 0x01680000ff0075a7 */ /* 0x000e240008000167 */
[----:B0-----:R-:W-:Y:S05]  /*1330*/  @!P0 BRA `(.L_x_1858) ;  /* 0x000000b400c08947 */ /* 0x001fea0003800000 */
.L_x_1963:
[----:B------:R-:W-:-:S06]  /*1340*/  ULOP3.LUT UR4, UR43, 0x1, URZ, 0xfc, !UPT ;  /* 0x000000012b047892 */ /* 0x000fcc000f8efc3f */
[----:B0-----:R-:W-:-:S05]  /*1350*/  IMAD.U32 R3, RZ, RZ, UR4 ;  /* 0x00000004ff037e24 */ /* 0x001fca000f8e00ff */
[----:B------:R-:W-:-:S13]  /*1360*/  ISETP.NE.AND P0, PT, R3, 0x3, PT ;  /* 0x000000030300780c */ /* 0x000fda0003f05270 */
[----:B------:R-:W-:Y:S05]  /*1370*/  @!P0 BRA `(.L_x_1859) ;  /* 0x0000000000048947 */ /* 0x000fea0003800000 */
[----:B------:R-:W-:Y:S01]  /*1380*/  BPT.TRAP 0x1 ;  /* 0x000000040000795c */ /* 0x000fe20000300000 */
.L_x_1859:
[----:B------:R0:W1:Y:S01]  /*1390*/  SYNCS.PHASECHK.TRANS64.TRYWAIT P2, [UR39+0x16830], R0 ;  /* 0x01683000ff0075a7 */ /* 0x0000620008040167 */
[----:B------:R-:W-:Y:S05]  /*13a0*/  @!P0 BRA `(.L_x_1860) ;  /* 0x0000000000048947 */ /* 0x000fea0003800000 */
[----:B------:R-:W-:Y:S01]  /*13b0*/  BPT.TRAP 0x1 ;  /* 0x000000040000795c */ /* 0x000fe20000300000 */
.L_x_1860:
[----:B------:R-:W-:Y:S01]  /*13c0*/  IMAD.U32 R10, RZ, RZ, UR44 ;  /* 0x0000002cff0a7e24 */ /* 0x000fe2000f8e00ff */
[----:B------:R-:W-:-:S04]  /*13d0*/  ISETP.NE.AND P1, PT, R17, RZ, PT ;  /* 0x000000ff1100720c */ /* 0x000fc80003f25270 */
[----:B------:R-:W-:Y:S01]  /*13e0*/  LOP3.LUT R10, R10, 0x10000, RZ, 0xfc, !PT ;  /* 0x000100000a0a7812 */ /* 0x000fe200078efcff */
[----:B-1----:R-:W-:Y:S08]  /*13f0*/  @P2 BRA `(.L_x_1861) ;  /* 0x0000000000082947 */ /* 0x002ff00003800000 */
[----:B------:R-:W1:Y:S02]  /*1400*/  SYNCS.PHASECHK.TRANS64.TRYWAIT P2, [UR39+0x16830], R0 ;  /* 0x01683000ff0075a7 */ /* 0x000e640008040167 */
[----:B-1----:R-:W-:Y:S05]  /*1410*/  @!P2 BRA `(.L_x_1862) ;  /* 0x000000b400a0a947 */ /* 0x002fea0003800000 */
.L_x_1861:
        /* <DEDUP_REMOVED lines=17> */
[C---:B------:R-:W-:Y:S01]  /*1530*/  IMAD.IADD R3, R18.reuse, 0x1, -R3 ;  /* 0x0000000112037824 */ /* 0x040fe200078e0a03 */
        /* <DEDUP_REMOVED lines=23> */
[----:B------:R-:W-:Y:S01]  /*16b0*/  UIADD3 UR26, UR42, -0x2, URZ ;  /* 0xfffffffe2a1a7890 */ /* 0x000fe2000fffe03f */
[----:B------:R-:W-:-:S02]  /*16c0*/  LEA.HI R7, R7, R0, RZ, 0x3 ;  /* 0x0000000007077211 */ /* 0x000fc400078f18ff */
[----:B------:R-:W-:Y:S02]  /*16d0*/  CS2R R118, SRZ ;  /* 0x0000000000767805 */ /* 0x000fe4000001ff00 */
[----:B------:R-:W-:Y:S02]  /*16e0*/  LEA R8, R5, UR41, 0x4 ;  /* 0x0000002905087c11 */ /* 0x000fe4000f8e20ff */
[----:B------:R-:W-:Y:S02]  /*16f0*/  CS2R R116, SRZ ;  /* 0x0000000000747805 */ /* 0x000fe4000001ff00 */
[----:B------:R-:W-:Y:S01]  /*1700*/  LOP3.LUT R7, R7, 0xfffffff8, RZ, 0xc0, !PT ;  /* 0xfffffff807077812 */ /* 0x000fe200078ec0ff */
[----:B------:R-:W-:Y:S01]  /*1710*/  @UP0 ULDC UR4, c[0x0][0x44c] ;  /* 0x0001130000040ab9 */ /* 0x000fe20000000800 */
[----:B------:R-:W-:Y:S01]  /*1720*/  LEA.HI R6, R6, R6, RZ, 0x1 ;  /* 0x0000000606067211 */ /* 0x000fe200078f08ff */
[----:B------:R-:W-:Y:S01]  /*1730*/  @UP0 ULDC UR5, c[0x0][0x450] ;  /* 0x0001140000050ab9 */ /* 0x000fe20000000800 */
[----:B------:R-:W-:-:S02]  /*1740*/  LEA.HI R5, R19, R19, RZ, 0x1 ;  /* 0x0000001313057211 */ /* 0x000fc400078f08ff */
[----:B------:R-:W-:Y:S02]  /*1750*/  CS2R R114, SRZ ;  /* 0x0000000000727805 */ /* 0x000fe4000001ff00 */
[----:B------:R-:W-:Y:S01]  /*1760*/  IADD3 R7, R8, R0, -R7 ;  /* 0x0000000008077210 */ /* 0x000fe20007ffe807 */
[----:B------:R-:W-:Y:S01]  /*1770*/  IMAD R6, R6, -0x3, R23 ;  /* 0xfffffffd06067824 */ /* 0x000fe200078e0217 */
[----:B------:R-:W-:Y:S02]  /*1780*/  LOP3.LUT R0, R5, 0x1ffffffe, RZ, 0xc0, !PT ;  /* 0x1ffffffe05007812 */ /* 0x000fe400078ec0ff */
[----:B------:R-:W-:Y:S02]  /*1790*/  CS2R R112, SRZ ;  /* 0x0000000000707805 */ /* 0x000fe4000001ff00 */
[----:B------:R-:W-:Y:S01]  /*17a0*/  PLOP3.LUT P2, PT, PT, PT, UP0, 0x80, 0x0 ;  /* 0x000000000000781c */ /* 0x000fe20003f4f008 */
[----:B------:R-:W-:Y:S01]  /*17b0*/  IMAD R7, R6, 0x40, R7 ;  /* 0x0000004006077824 */ /* 0x000fe200078e0207 */
[----:B------:R-:W-:Y:S01]  /*17c0*/  LOP3.LUT R6, R4, 0x7ffffffc, RZ, 0xc0, !PT ;  /* 0x7ffffffc04067812 */ /* 0x000fe200078ec0ff */
[----:B------:R-:W-:Y:S01]  /*17d0*/  IMAD.IADD R0, R19, 0x1, -R0 ;  /* 0x0000000113007824 */ /* 0x000fe200078e0a00 */
[----:B------:R-:W-:Y:S01]  /*17e0*/  CS2R R110, SRZ ;  /* 0x00000000006e7805 */ /* 0x000fe2000001ff00 */
[----:B------:R-:W-:-:S02]  /*17f0*/  IMAD.U32 R4, RZ, RZ, UR6 ;  /* 0x00000006ff047e24 */ /* 0x000fc4000f8e00ff */
[----:B------:R-:W-:Y:S02]  /*1800*/  IMAD R0, R0, 0x8, R7 ;  /* 0x0000000800007824 */ /* 0x000fe400078e0207 */
[----:B------:R-:W-:Y:S02]  /*1810*/  IMAD.IADD R6, R3, 0x1, -R6 ;  /* 0x0000000103067824 */ /* 0x000fe400078e0a06 */
[----:B------:R-:W-:Y:S02]  /*1820*/  IMAD.MOV.U32 R7, RZ, RZ, R0 ;  /* 0x000000ffff077224 */ /* 0x000fe400078e0000 */
[----:B------:R-:W-:Y:S01]  /*1830*/  @P2 IMAD.HI.U32 R5, R0, UR4, RZ ;  /* 0x0000000400052c27 */ /* 0x000fe2000f8e00ff */
[----:B------:R-:W-:Y:S02]  /*1840*/  UMOV UR4, 0xffffff80 ;  /* 0xffffff8000047882 */ /* 0x000fe40000000000 */
[----:B------:R-:W-:Y:S02]  /*1850*/  UIMAD UR4, UR42, UR4, 0x80 ;  /* 0x000000802a0474a4 */ /* 0x000fe4000f8e0204 */
[----:B------:R-:W-:-:S02]  /*1860*/  @P2 SHF.R.U32.HI R7, RZ, UR5, R5 ;  /* 0x00000005ff072c19 */ /* 0x000fc40008011605 */
[----:B------:R-:W-:Y:S02]  /*1870*/  UIADD3 UR5, UR4, 0x1, URZ ;  /* 0x0000000104057890 */ /* 0x000fe4000fffe03f */
[----:B------:R-:W-:Y:S01]  /*1880*/  UIMAD UR4, UR37, UR6, UR4 ;  /* 0x00000006250472a4 */ /* 0x000fe2000f8e0204 */
[----:B------:R-:W0:Y:S01]  /*1890*/  SHFL.IDX PT, R5, R7, RZ, 0x1c1f ;  /* 0x001c1fff07057589 */ /* 0x000e2200000e0000 */
[----:B------:R-:W-:Y:S02]  /*18a0*/  UIMAD UR6, UR37, UR6, -UR7 ;  /* 0x00000006250672a4 */ /* 0x000fe4000f8e0a07 */
[----:B------:R-:W-:Y:S01]  /*18b0*/  IMAD.U32 R3, RZ, RZ, UR5 ;  /* 0x00000005ff037e24 */ /* 0x000fe2000f8e00ff */
[----:B------:R-:W1:Y:S01]  /*18c0*/  SHFL.IDX PT, R108, R7, 0x1, 0x1c1f ;  /* 0x003c1f00076c7f89 */ /* 0x000e6200000e0000 */
[----:B------:R-:W-:Y:S01]  /*18d0*/  IMAD.U32 R19, RZ, RZ, UR4 ;  /* 0x00000004ff137e24 */ /* 0x000fe2000f8e00ff */
[----:B------:R-:W-:Y:S01]  /*18e0*/  ULDC UR4, c[0x0][0x988] ;  /* 0x0002620000047ab9 */ /* 0x000fe20000000800 */
[----:B------:R-:W-:-:S02]  /*18f0*/  IMAD R3, R6, -0x2, R3 ;  /* 0xfffffffe06037824 */ /* 0x000fc400078e0203 */
[----:B------:R-:W-:Y:S02]  /*1900*/  IMAD R19, R6, -0x2, R19 ;  /* 0xfffffffe06137824 */ /* 0x000fe400078e0213 */
[----:B------:R-:W-:-:S04]  /*1910*/  IMAD R9, R4, UR37, R3 ;  /* 0x0000002504097c24 */ /* 0x000fc8000f8e0203 */
[----:B------:R-:W-:-:S05]  /*1920*/  VIADD R4, R9, -UR7 ;  /* 0x8000000709047c36 */ /* 0x000fca0008000000 */
[----:B0-----:R-:W-:-:S04]  /*1930*/  VIADDMNMX R5, R5, R4, R19, PT ;  /* 0x0000000405057246 */ /* 0x001fc80003800113 */
[C---:B------:R-:W-:Y:S02]  /*1940*/  ISETP.GT.AND P3, PT, R5.reuse, RZ, PT ;  /* 0x000000ff0500720c */ /* 0x040fe40003f64270 */
[C---:B------:R-:W-:Y:S02]  /*1950*/  ISETP.GT.AND P4, PT, R5.reuse, 0x1, PT ;  /* 0x000000010500780c */ /* 0x040fe40003f84270 */
[----:B------:R-:W-:Y:S02]  /*1960*/  ISETP.GT.AND P5, PT, R5, 0x8, PT ;  /* 0x000000080500780c */ /* 0x000fe40003fa4270 */
[----:B-1----:R-:W-:Y:S01]  /*1970*/  IADD3 R108, R108, -UR7, R9 ;  /* 0x800000076c6c7c10 */ /* 0x002fe2000fffe009 */
[----:B------:R-:W-:-:S03]  /*1980*/  @UP0 ULDC UR7, c[0x0][0x450] ;  /* 0x0001140000070ab9 */ /* 0x000fc60000000800 */
[----:B------:R-:W-:Y:S02]  /*1990*/  VIMNMX R19, R19, R108, PT ;  /* 0x0000006c13137248 */ /* 0x000fe40003fe0100 */
[----:B------:R-:W-:Y:S01]  /*19a0*/  CS2R R108, SRZ ;  /* 0x00000000006c7805 */ /* 0x000fe2000001ff00 */
        /* <DEDUP_REMOVED lines=10> */
[----:B------:R-:W-:Y:S02]  /*1a50*/  FSEL R88, R24, -INF , P3 ;  /* 0xff80000018587808 */ /* 0x000fe40001800000 */
[----:B------:R-:W-:Y:S02]  /*1a60*/  FSEL R92, R25, -INF , P4 ;  /* 0xff800000195c7808 */ /* 0x000fe40002000000 */
[----:B------:R-:W-:Y:S02]  /*1a70*/  ISETP.GT.AND P3, PT, R5, 0x9, PT ;  /* 0x000000090500780c */ /* 0x000fe40003f64270 */
[----:B------:R-:W-:-:S02]  /*1a80*/  FSEL R102, R28, -INF , P5 ;  /* 0xff8000001c667808 */ /* 0x000fc40002800000 */
[----:B------:R-:W-:Y:S02]  /*1a90*/  FMNMX.FTZ R3, R88, R92, !PT ;  /* 0x0000005c58037209 */ /* 0x000fe40007810000 */
[----:B------:R-:W-:Y:S02]  /*1aa0*/  ISETP.GT.AND P4, PT, R5, 0x10, PT ;  /* 0x000000100500780c */ /* 0x000fe40003f84270 */
        /* <DEDUP_REMOVED lines=83> */
[----:B------:R-:W-:Y:S02]  /*1fe0*/  FSEL R14, R85, -INF , P3 ;  /* 0xff800000550e7808 */ /* 0x000fe40001800000 */
[----:B------:R-:W-:Y:S02]  /*1ff0*/  FMNMX.FTZ R3, R84, R3, !PT ;  /* 0x0000000354037209 */ /* 0x000fe40007810000 */
[C---:B------:R-:W-:Y:S02]  /*2000*/  ISETP.GT.AND P4, PT, R19.reuse, 0x1, PT ;  /* 0x000000011300780c */ /* 0x040fe40003f84270 */
[----:B------:R-:W-:Y:S01]  /*2010*/  FMNMX.FTZ R5, R14, R3, !PT ;  /* 0x000000030e057209 */ /* 0x000fe20007810000 */
[----:B------:R-:W-:Y:S01]  /*2020*/  IMAD.U32 R3, RZ, RZ, UR4 ;  /* 0x00000004ff037e24 */ /* 0x000fe2000f8e00ff */
[----:B------:R-:W-:Y:S01]  /*2030*/  ISETP.GT.AND P5, PT, R19, 0x8, PT ;  /* 0x000000081300780c */ /* 0x000fe20003fa4270 */
[----:B------:R-:W-:Y:S01]  /*2040*/  @UP0 ULDC UR4, c[0x0][0x44c] ;  /* 0x0001130000040ab9 */ /* 0x000fe20000000800 */
[----:B------:R-:W-:Y:S01]  /*2050*/  FSEL R27, R27, -INF , P4 ;  /* 0xff8000001b1b7808 */ /* 0x000fe20002000000 */
[----:B------:R-:W0:Y:S01]  /*2060*/  SHFL.BFLY PT, R8, R5, 0x2, 0x1f ;  /* 0x0c401f0005087f89 */ /* 0x000e2200000e0000 */
[----:B------:R-:W-:Y:S01]  /*2070*/  FSEL R30, R30, -INF , P5 ;  /* 0xff8000001e1e7808 */ /* 0x000fe20002800000 */
[----:B------:R-:W-:Y:S01]  /*2080*/  UIMAD.WIDE.U32 UR4, UR41, UR4, URZ ;  /* 0x00000004290472a5 */ /* 0x000fe2000f8e003f */
[----:B------:R-:W-:-:S03]  /*2090*/  ISETP.GT.AND P4, PT, R19, 0x10, PT ;  /* 0x000000101300780c */ /* 0x000fc60003f84270 */
[----:B------:R-:W-:Y:S01]  /*20a0*/  @UP0 USHF.R.U32.HI UR41, URZ, UR7, UR5 ;  /* 0x000000073f290299 */ /* 0x000fe20008011605 */
[----:B------:R-:W-:Y:S02]  /*20b0*/  FSEL R34, R34, -INF , P4 ;  /* 0xff80000022227808 */ /* 0x000fe40002000000 */
[C---:B------:R-:W-:Y:S01]  /*20c0*/  ISETP.GT.AND P4, PT, R19.reuse, 0x18, PT ;  /* 0x000000181300780c */ /* 0x040fe20003f84270 */
[----:B------:R-:W-:Y:S01]  /*20d0*/  UIADD3 UR6, UR6, UR41, URZ ;  /* 0x0000002906067290 */ /* 0x000fe2000fffe03f */
[----:B------:R-:W-:Y:S02]  /*20e0*/  UMOV UR5, URZ ;  /* 0x0000003f00057c82 */ /* 0x000fe40008000000 */
[----:B------:R-:W-:Y:S01]  /*20f0*/  FSEL R38, R38, -INF , P4 ;  /* 0xff80000026267808 */ /* 0x000fe20002000000 */
[----:B------:R-:W-:Y:S01]  /*2100*/  USHF.R.S32.HI UR4, URZ, 0x1f, UR6 ;  /* 0x0000001f3f047899 */ /* 0x000fe20008011406 */
[----:B------:R-:W-:-:S03]  /*2110*/  ISETP.GT.AND P4, PT, R19, 0x20, PT ;  /* 0x000000201300780c */ /* 0x000fc60003f84270 */
[----:B------:R-:W-:Y:S01]  /*2120*/  ULEA.HI UR4, UR4, UR6, URZ, 0x7 ;  /* 0x0000000604047291 */ /* 0x000fe2000f8f383f */
[----:B------:R-:W-:Y:S02]  /*2130*/  FSEL R42, R42, -INF , P4 ;  /* 0xff8000002a2a7808 */ /* 0x000fe40002000000 */
[----:B------:R-:W-:Y:S01]  /*2140*/  ISETP.GT.AND P4, PT, R19, 0x28, PT ;  /* 0x000000281300780c */ /* 0x000fe20003f84270 */
[----:B------:R-:W-:Y:S01]  /*2150*/  USHF.R.S32.HI UR4, URZ, 0x7, UR4 ;  /* 0x000000073f047899 */ /* 0x000fe20008011404 */
[----:B0-----:R-:W-:Y:S02]  /*2160*/  FMNMX.FTZ R15, R5, R8, !PT ;  /* 0x00000008050f7209 */ /* 0x001fe40007810000 */
[----:B------:R-:W-:Y:S01]  /*2170*/  FSEL R46, R46, -INF , P4 ;  /* 0xff8000002e2e7808 */ /* 0x000fe20002000000 */
[----:B------:R-:W-:Y:S01]  /*2180*/  UISETP.LT.AND UP1, UPT, UR38, UR4, UPT ;  /* 0x000000042600728c */ /* 0x000fe2000bf21270 */
[----:B------:R-:W-:Y:S01]  /*2190*/  ISETP.GT.AND P4, PT, R19, 0x30, PT ;  /* 0x000000301300780c */ /* 0x000fe20003f84270 */
[----:B------:R-:W0:Y:S02]  /*21a0*/  SHFL.BFLY PT, R8, R15, 0x1, 0x1f ;  /* 0x0c201f000f087f89 */ /* 0x000e2400000e0000 */
[----:B------:R-:W-:Y:S01]  /*21b0*/  USEL UR25, UR38, UR4, !UP1 ;  /* 0x0000000426197287 */ /* 0x000fe2000c800000 */
[----:B------:R-:W-:-:S02]  /*21c0*/  FSEL R50, R50, -INF , P4 ;  /* 0xff80000032327808 */ /* 0x000fc40002000000 */
[C---:B------:R-:W-:Y:S01]  /*21d0*/  ISETP.GT.AND P4, PT, R19.reuse, 0x38, PT ;  /* 0x000000381300780c */ /* 0x040fe20003f84270 */
[----:B------:R-:W-:Y:S01]  /*21e0*/  UISETP.GE.AND UP1, UPT, UR26, UR25, UPT ;  /* 0x000000191a00728c */ /* 0x000fe2000bf26270 */
[----:B------:R-:W-:Y:S02]  /*21f0*/  UMOV UR4, URZ ;  /* 0x0000003f00047c82 */ /* 0x000fe40008000000 */
[----:B------:R-:W-:Y:S02]  /*2200*/  FSEL R54, R54, -INF , P4 ;  /* 0xff80000036367808 */ /* 0x000fe40002000000 */
[----:B------:R-:W-:-:S04]  /*2210*/  ISETP.GT.AND P4, PT, R19, 0x40, PT ;  /* 0x000000401300780c */ /* 0x000fc80003f84270 */
[----:B------:R-:W-:Y:S02]  /*2220*/  FSEL R58, R58, -INF , P4 ;  /* 0xff8000003a3a7808 */ /* 0x000fe40002000000 */
[----:B------:R-:W-:-:S04]  /*2230*/  ISETP.GT.AND P4, PT, R19, 0x48, PT ;  /* 0x000000481300780c */ /* 0x000fc80003f84270 */
[----:B------:R-:W-:Y:S02]  /*2240*/  FSEL R62, R62, -INF , P4 ;  /* 0xff8000003e3e7808 */ /* 0x000fe40002000000 */
[----:B------:R-:W-:Y:S02]  /*2250*/  ISETP.GT.AND P4, PT, R19, 0x50, PT ;  /* 0x000000501300780c */ /* 0x000fe40003f84270 */
[----:B0-----:R-:W-:Y:S02]  /*2260*/  FMNMX.FTZ R8, R15, R8, !PT ;  /* 0x000000080f087209 */ /* 0x001fe40007810000 */
[----:B------:R-:W-:Y:S02]  /*2270*/  FSEL R66, R66, -INF , P4 ;  /* 0xff80000042427808 */ /* 0x000fe40002000000 */
[C---:B------:R-:W-:Y:S01]  /*2280*/  FSETP.NEU.FTZ.AND P3, PT, R8.reuse, -INF , PT ;  /* 0xff8000000800780b */ /* 0x040fe20003f7d000 */
[----:B------:R-:W-:Y:S01]  /*2290*/  FMUL.FTZ R13, R8, R3 ;  /* 0x00000003080d7220 */ /* 0x000fe20000410000 */
[----:B------:R-:W-:-:S04]  /*22a0*/  ISETP.GT.AND P4, PT, R19, 0x58, PT ;  /* 0x000000581300780c */ /* 0x000fc80003f84270 */
[----:B------:R-:W-:Y:S02]  /*22b0*/  FSEL R13, R13, RZ, P3 ;  /* 0x000000ff0d0d7208 */ /* 0x000fe40001800000 */
[C---:B------:R-:W-:Y:S02]  /*22c0*/  ISETP.GT.AND P3, PT, R19.reuse, RZ, PT ;  /* 0x000000ff1300720c */ /* 0x040fe40003f64270 */
[----:B------:R-:W-:Y:S01]  /*22d0*/  FSEL R70, R70, -INF , P4 ;  /* 0xff80000046467808 */ /* 0x000fe20002000000 */
[-CC-:B------:R-:W-:Y:S01]  /*22e0*/  FFMA.FTZ R88, R88, R3.reuse, -R13.reuse ;  /* 0x0000000358587223 */ /* 0x180fe2000001080d */
[----:B------:R-:W-:Y:S01]  /*22f0*/  FSEL R26, R26, -INF , P3 ;  /* 0xff8000001a1a7808 */ /* 0x000fe20001800000 */
[--C-:B------:R-:W-:Y:S01]  /*2300*/  FFMA.FTZ R148, R92, R3, -R13.reuse ;  /* 0x000000035c947223 */ /* 0x100fe2000001080d */
[----:B------:R-:W-:Y:S01]  /*2310*/  ISETP.GT.AND P3, PT, R19, 0x9, PT ;  /* 0x000000091300780c */ /* 0x000fe20003f64270 */
[----:B------:R0:W-:Y:S01]  /*2320*/  MUFU.EX2 R5, R88 ;  /* 0x0000005800057308 */ /* 0x0001e20000000800 */
        /* <DEDUP_REMOVED lines=8> */
[----:B0-----:R-:W-:Y:S01]  /*23b0*/  FSEL R88, R31, -INF , P3 ;  /* 0xff8000001f587808 */ /* 0x001fe20001800000 */
[-CC-:B------:R-:W-:Y:S01]  /*23c0*/  FFMA.FTZ R25, R40, R3.reuse, -R13.reuse ;  /* 0x0000000328197223 */ /* 0x180fe2000001080d */
[----:B------:R-:W-:Y:S01]  /*23d0*/  ISETP.GT.AND P3, PT, R19, 0x11, PT ;  /* 0x000000111300780c */ /* 0x000fe20003f64270 */
[--C-:B------:R-:W-:Y:S01]  /*23e0*/  FFMA.FTZ R136, R48, R3, -R13.reuse ;  /* 0x0000000330887223 */ /* 0x100fe2000001080d */
[----:B------:R-:W-:Y:S01]  /*23f0*/  FMNMX.FTZ R9, R88, R9, !PT ;  /* 0x0000000958097209 */ /* 0x000fe20007810000 */
[-CC-:B------:R-:W-:Y:S01]  /*2400*/  FFMA.FTZ R29, R36, R3.reuse, -R13.reuse ;  /* 0x00000003241d7223 */ /* 0x180fe2000001080d */
[----:B------:R-:W-:Y:S01]  /*2410*/  FSEL R92, R35, -INF , P3 ;  /* 0xff800000235c7808 */ /* 0x000fe20001800000 */
[--C-:B------:R-:W-:Y:S01]  /*2420*/  FFMA.FTZ R138, R52, R3, -R13.reuse ;  /* 0x00000003348a7223 */ /* 0x100fe2000001080d */
[----:B------:R-:W-:Y:S01]  /*2430*/  FMNMX.FTZ R9, R34, R9, !PT ;  /* 0x0000000922097209 */ /* 0x000fe20007810000 */
[-CC-:B------:R-:W-:Y:S01]  /*2440*/  FFMA.FTZ R31, R32, R3.reuse, -R13.reuse ;  /* 0x00000003201f7223 */ /* 0x180fe2000001080d */
[----:B------:R-:W-:Y:S01]  /*2450*/  ISETP.GT.AND P3, PT, R19, 0x19, PT ;  /* 0x000000191300780c */ /* 0x000fe20003f64270 */
[--C-:B------:R-:W-:Y:S01]  /*2460*/  FFMA.FTZ R132, R56, R3, -R13.reuse ;  /* 0x0000000338847223 */ /* 0x100fe2000001080d */
[----:B------:R-:W-:Y:S01]  /*2470*/  FMNMX.FTZ R15, R92, R9, !PT ;  /* 0x000000095c0f7209 */ /* 0x000fe20007810000 */
[--C-:B------:R-:W-:Y:S01]  /*2480*/  FFMA.FTZ R150, R102, R3, -R13.reuse ;  /* 0x0000000366967223 */ /* 0x100fe2000001080d */
[----:B------:R-:W-:Y:S01]  /*2490*/  FSEL R96, R39, -INF , P3 ;  /* 0xff80000027607808 */ /* 0x000fe20001800000 */
[----:B------:R0:W-:Y:S01]  /*24a0*/  MUFU.EX2 R9, R17 ;  /* 0x0000001100097308 */ /* 0x0001e20000000800 */
[----:B------:R-:W-:Y:S01]  /*24b0*/  FMNMX.FTZ R15, R38, R15, !PT ;  /* 0x0000000f260f7209 */ /* 0x000fe20007810000 */
[-CC-:B------:R-:W-:Y:S01]  /*24c0*/  FFMA.FTZ R33, R22, R3.reuse, -R13.reuse ;  /* 0x0000000316217223 */ /* 0x180fe2000001080d */
[----:B------:R-:W-:Y:S01]  /*24d0*/  ISETP.GT.AND P3, PT, R19, 0x21, PT ;  /* 0x000000211300780c */ /* 0x000fe20003f64270 */
[--C-:B------:R-:W-:Y:S01]  /*24e0*/  FFMA.FTZ R7, R104, R3, -R13.reuse ;  /* 0x0000000368077223 */ /* 0x100fe2000001080d */
[----:B------:R-:W-:Y:S01]  /*24f0*/  FMNMX.FTZ R15, R96, R15, !PT ;  /* 0x0000000f600f7209 */ /* 0x000fe20007810000 */
[--C-:B------:R-:W-:Y:S01]  /*2500*/  FFMA.FTZ R144, R106, R3, -R13.reuse ;  /* 0x000000036a907223 */ /* 0x100fe2000001080d */
[----:B------:R-:W-:Y:S01]  /*2510*/  FSEL R100, R43, -INF , P3 ;  /* 0xff8000002b647808 */ /* 0x000fe20001800000 */
[----:B------:R-:W1:Y:S01]  /*2520*/  MUFU.EX2 R148, R148 ;  /* 0x0000009400947308 */ /* 0x000e620000000800 */
[----:B------:R-:W-:Y:S01]  /*2530*/  FMNMX.FTZ R15, R42, R15, !PT ;  /* 0x0000000f2a0f7209 */ /* 0x000fe20007810000 */
[-CC-:B------:R-:W-:Y:S01]  /*2540*/  FFMA.FTZ R134, R60, R3.reuse, -R13.reuse ;  /* 0x000000033c867223 */ /* 0x180fe2000001080d */
[----:B------:R-:W-:Y:S01]  /*2550*/  ISETP.GT.AND P3, PT, R19, 0x29, PT ;  /* 0x000000291300780c */ /* 0x000fe20003f64270 */
[--C-:B------:R-:W-:Y:S01]  /*2560*/  FFMA.FTZ R128, R64, R3, -R13.reuse ;  /* 0x0000000340807223 */ /* 0x100fe2000001080d */
[----:B0-----:R-:W-:Y:S01]  /*2570*/  FMNMX.FTZ R17, R100, R15, !PT ;  /* 0x0000000f64117209 */ /* 0x001fe20007810000 */
        /* <DEDUP_REMOVED lines=10> */
[----:B------:R-:W2:Y:S01]  /*2620*/  MUFU.EX2 R150, R150 ;  /* 0x0000009600967308 */ /* 0x000ea20000000800 */
[----:B------:R-:W-:Y:S01]  /*2630*/  FMNMX.FTZ R17, R50, R17, !PT ;  /* 0x0000001132117209 */ /* 0x000fe20007810000 */
[-CC-:B------:R-:W-:Y:S01]  /*2640*/  FFMA.FTZ R120, R80, R3.reuse, -R13.reuse ;  /* 0x0000000350787223 */ /* 0x180fe2000001080d */
[----:B------:R-:W-:Y:S01]  /*2650*/  ISETP.GT.AND P3, PT, R19, 0x39, PT ;  /* 0x000000391300780c */ /* 0x000fe20003f64270 */
[--C-:B------:R-:W-:Y:S01]  /*2660*/  FFMA.FTZ R18, R18, R3, -R13.reuse ;  /* 0x0000000312127223 */ /* 0x100fe2000001080d */
[----:B0-----:R-:W-:Y:S01]  /*2670*/  FMNMX.FTZ R21, R94, R17, !PT ;  /* 0x000000115e157209 */ /* 0x001fe20007810000 */
[----:B------:R-:W-:Y:S01]  /*2680*/  FFMA.FTZ R122, R84, R3, -R13 ;  /* 0x00000003547a7223 */ /* 0x000fe2000001080d */
[----:B------:R-:W-:Y:S01]  /*2690*/  FSEL R90, R55, -INF , P3 ;  /* 0xff800000375a7808 */ /* 0x000fe20001800000 */
[----:B------:R0:W-:Y:S01]  /*26a0*/  MUFU.EX2 R17, R23 ;  /* 0x0000001700117308 */ /* 0x0001e20000000800 */
[----:B------:R-:W-:-:S02]  /*26b0*/  FMNMX.FTZ R21, R54, R21, !PT ;  /* 0x0000001536157209 */ /* 0x000fc40007810000 */
[----:B------:R-:W-:Y:S02]  /*26c0*/  CS2R R106, SRZ ;  /* 0x00000000006a7805 */ /* 0x000fe4000001ff00 */
[----:B------:R-:W-:Y:S02]  /*26d0*/  ISETP.GT.AND P3, PT, R19, 0x41, PT ;  /* 0x000000411300780c */ /* 0x000fe40003f64270 */
[----:B------:R-:W-:Y:S02]  /*26e0*/  CS2R R104, SRZ ;  /* 0x0000000000687805 */ /* 0x000fe4000001ff00 */
[----:B------:R-:W-:Y:S02]  /*26f0*/  FMNMX.FTZ R21, R90, R21, !PT ;  /* 0x000000155a157209 */ /* 0x000fe40007810000 */
[----:B------:R-:W-:Y:S01]  /*2700*/  FSEL R44, R59, -INF , P3 ;  /* 0xff8000003b2c7808 */ /* 0x000fe20001800000 */
[----:B------:R-:W3:Y:S01]  /*2710*/  MUFU.EX2 R7, R7 ;  /* 0x0000000700077308 */ /* 0x000ee20000000800 */
[----:B------:R-:W-:-:S02]  /*2720*/  FMNMX.FTZ R21, R58, R21, !PT ;  /* 0x000000153a157209 */ /* 0x000fc40007810000 */
[----:B------:R-:W-:Y:S02]  /*2730*/  ISETP.GT.AND P3, PT, R19, 0x49, PT ;  /* 0x000000491300780c */ /* 0x000fe40003f64270 */
[----:B0-----:R-:W-:Y:S02]  /*2740*/  FMNMX.FTZ R23, R44, R21, !PT ;  /* 0x000000152c177209 */ /* 0x001fe40007810000 */
[----:B------:R-:W-:Y:S01]  /*2750*/  FSEL R40, R63, -INF , P3 ;  /* 0xff8000003f287808 */ /* 0x000fe20001800000 */
[----:B------:R0:W-:Y:S01]  /*2760*/  MUFU.EX2 R21, R25 ;  /* 0x0000001900157308 */ /* 0x0001e20000000800 */
[----:B------:R-:W-:Y:S02]  /*2770*/  FMNMX.FTZ R23, R62, R23, !PT ;  /* 0x000000173e177209 */ /* 0x000fe40007810000 */
[----:B------:R-:W-:Y:S02]  /*2780*/  ISETP.GT.AND P3, PT, R19, 0x51, PT ;  /* 0x000000511300780c */ /* 0x000fe40003f64270 */
[----:B------:R-:W-:-:S02]  /*2790*/  FMNMX.FTZ R23, R40, R23, !PT ;  /* 0x0000001728177209 */ /* 0x000fc40007810000 */
[----:B------:R-:W-:Y:S01]  /*27a0*/  FSEL R48, R67, -INF , P3 ;  /* 0xff80000043307808 */ /* 0x000fe20001800000 */
[----:B------:R-:W4:Y:S01]  /*27b0*/  MUFU.EX2 R144, R144 ;  /* 0x0000009000907308 */ /* 0x000f220000000800 */
[----:B------:R-:W-:Y:S02]  /*27c0*/  FMNMX.FTZ R23, R66, R23, !PT ;  /* 0x0000001742177209 */ /* 0x000fe40007810000 */
[C---:B------:R-:W-:Y:S02]  /*27d0*/  ISETP.GT.AND P3, PT, R19.reuse, 0x59, PT ;  /* 0x000000591300780c */ /* 0x040fe40003f64270 */
[----:B0-----:R-:W-:Y:S02]  /*27e0*/  FMNMX.FTZ R25, R48, R23, !PT ;  /* 0x0000001730197209 */ /* 0x001fe40007810000 */
[----:B------:R-:W-:Y:S01]  /*27f0*/  ISETP.GT.AND P4, PT, R19, 0x60, PT ;  /* 0x000000601300780c */ /* 0x000fe20003f84270 */
[----:B------:R0:W-:Y:S01]  /*2800*/  MUFU.EX2 R23, R29 ;  /* 0x0000001d00177308 */ /* 0x0001e20000000800 */
[----:B------:R-:W-:-:S02]  /*2810*/  FSEL R36, R71, -INF , P3 ;  /* 0xff80000047247808 */ /* 0x000fc40001800000 */
[----:B------:R-:W-:Y:S02]  /*2820*/  FMNMX.FTZ R25, R70, R25, !PT ;  /* 0x0000001946197209 */ /* 0x000fe40007810000 */
[C---:B------:R-:W-:Y:S02]  /*2830*/  ISETP.GT.AND P3, PT, R19.reuse, 0x61, PT ;  /* 0x000000611300780c */ /* 0x040fe40003f64270 */
[----:B------:R-:W-:Y:S01]  /*2840*/  FSEL R74, R74, -INF , P4 ;  /* 0xff8000004a4a7808 */ /* 0x000fe20002000000 */
[----:B------:R-:W5:Y:S01]  /*2850*/  MUFU.EX2 R146, R146 ;  /* 0x0000009200927308 */ /* 0x000f620000000800 */
[----:B------:R-:W-:Y:S02]  /*2860*/  FMNMX.FTZ R25, R36, R25, !PT ;  /* 0x0000001924197209 */ /* 0x000fe40007810000 */
[----:B------:R-:W-:Y:S02]  /*2870*/  ISETP.GT.AND P4, PT, R19, 0x68, PT ;  /* 0x000000681300780c */ /* 0x000fe40003f84270 */
[----:B------:R-:W-:-:S02]  /*2880*/  FSEL R52, R75, -INF , P3 ;  /* 0xff8000004b347808 */ /* 0x000fc40001800000 */
[----:B------:R-:W-:Y:S01]  /*2890*/  FMNMX.FTZ R25, R74, R25, !PT ;  /* 0x000000194a197209 */ /* 0x000fe20007810000 */
[----:B------:R-:W5:Y:S01]  /*28a0*/  MUFU.EX2 R140, R140 ;  /* 0x0000008c008c7308 */ /* 0x000f620000000800 */
[C---:B------:R-:W-:Y:S02]  /*28b0*/  ISETP.GT.AND P3, PT, R19.reuse, 0x69, PT ;  /* 0x000000691300780c */ /* 0x040fe40003f64270 */
[----:B------:R-:W-:Y:S02]  /*28c0*/  FSEL R78, R78, -INF , P4 ;  /* 0xff8000004e4e7808 */ /* 0x000fe40002000000 */
[----:B0-----:R-:W-:Y:S02]  /*28d0*/  FMNMX.FTZ R29, R52, R25, !PT ;  /* 0x00000019341d7209 */ /* 0x001fe40007810000 */
[----:B------:R-:W-:Y:S01]  /*28e0*/  ISETP.GT.AND P4, PT, R19, 0x70, PT ;  /* 0x000000701300780c */ /* 0x000fe20003f84270 */
[----:B------:R0:W-:Y:S01]  /*28f0*/  MUFU.EX2 R25, R31 ;  /* 0x0000001f00197308 */ /* 0x0001e20000000800 */
[----:B------:R-:W-:-:S02]  /*2900*/  FSEL R32, R79, -INF , P3 ;  /* 0xff8000004f207808 */ /* 0x000fc40001800000 */
[----:B------:R-:W-:Y:S02]  /*2910*/  FMNMX.FTZ R29, R78, R29, !PT ;  /* 0x0000001d4e1d7209 */ /* 0x000fe40007810000 */
[C---:B------:R-:W-:Y:S02]  /*2920*/  ISETP.GT.AND P3, PT, R19.reuse, 0x71, PT ;  /* 0x000000711300780c */ /* 0x040fe40003f64270 */
[----:B------:R-:W-:Y:S01]  /*2930*/  FSEL R82, R82, -INF , P4 ;  /* 0xff80000052527808 */ /* 0x000fe20002000000 */
[----:B------:R-:W-:Y:S01]  /*2940*/  MUFU.EX2 R142, R142 ;  /* 0x0000008e008e7308 */ /* 0x000fe20000000800 */
[----:B------:R-:W-:Y:S01]  /*2950*/  FMNMX.FTZ R29, R32, R29, !PT ;  /* 0x0000001d201d7209 */ /* 0x000fe20007810000 */
[----:B0-----:R-:W-:Y:S01]  /*2960*/  FFMA.FTZ R31, R24, R3, -R13 ;  /* 0x00000003181f7223 */ /* 0x001fe2000001080d */
[----:B------:R-:W-:Y:S02]  /*2970*/  ISETP.GT.AND P4, PT, R19, 0x78, PT ;  /* 0x000000781300780c */ /* 0x000fe40003f84270 */
[----:B------:R-:W-:-:S02]  /*2980*/  FSEL R56, R83, -INF , P3 ;  /* 0xff80000053387808 */ /* 0x000fc40001800000 */
[----:B------:R-:W-:Y:S01]  /*2990*/  FMNMX.FTZ R29, R82, R29, !PT ;  /* 0x0000001d521d7209 */ /* 0x000fe20007810000 */
[----:B------:R-:W-:Y:S01]  /*29a0*/  MUFU.EX2 R136, R136 ;  /* 0x0000008800887308 */ /* 0x000fe20000000800 */
[----:B------:R-:W-:Y:S01]  /*29b0*/  ISETP.GT.AND P3, PT, R19, 0x79, PT ;  /* 0x000000791300780c */ /* 0x000fe20003f64270 */
[----:B------:R-:W-:Y:S01]  /*29c0*/  FFMA.FTZ R19, R12, R3, -R13 ;  /* 0x000000030c137223 */ /* 0x000fe2000001080d */
[----:B------:R-:W-:Y:S02]  /*29d0*/  FSEL R86, R86, -INF , P4 ;  /* 0xff80000056567808 */ /* 0x000fe40002000000 */
[----:B------:R-:W-:Y:S02]  /*29e0*/  FMNMX.FTZ R29, R56, R29, !PT ;  /* 0x0000001d381d7209 */ /* 0x000fe40007810000 */
[----:B------:R-:W-:Y:S01]  /*29f0*/  FSEL R102, R87, -INF , P3 ;  /* 0xff80000057667808 */ /* 0x000fe20001800000 */
[----:B------:R-:W-:Y:S01]  /*2a00*/  MUFU.EX2 R138, R138 ;  /* 0x0000008a008a7308 */ /* 0x000fe20000000800 */
[----:B------:R-:W-:-:S04]  /*2a10*/  FMNMX.FTZ R29, R86, R29, !PT ;  /* 0x0000001d561d7209 */ /* 0x000fc80007810000 */
[----:B------:R-:W-:Y:S01]  /*2a20*/  FMNMX.FTZ R12, R102, R29, !PT ;  /* 0x0000001d660c7209 */ /* 0x000fe20007810000 */
[--C-:B------:R-:W-:Y:S02]  /*2a30*/  FFMA.FTZ R29, R28, R3, -R13.reuse ;  /* 0x000000031c1d7223 */ /* 0x100fe4000001080d */
[----:B------:R-:W-:Y:S02]  /*2a40*/  MUFU.EX2 R132, R132 ;  /* 0x0000008400847308 */ /* 0x000fe40000000800 */
[----:B------:R-:W0:Y:S06]  /*2a50*/  SHFL.BFLY PT, R35, R12, 0x2, 0x1f ;  /* 0x0c401f000c237f89 */ /* 0x000e2c00000e0000 */
[----:B------:R-:W-:Y:S08]  /*2a60*/  MUFU.EX2 R19, R19 ;  /* 0x0000001300137308 */ /* 0x000ff00000000800 */
[----:B------:R-:W-:Y:S08]  /*2a70*/  MUFU.EX2 R134, R134 ;  /* 0x0000008600867308 */ /* 0x000ff00000000800 */
[----:B------:R-:W-:Y:S01]  /*2a80*/  MUFU.EX2 R29, R29 ;  /* 0x0000001d001d7308 */ /* 0x000fe20000000800 */
[----:B0-----:R-:W-:Y:S01]  /*2a90*/  FMNMX.FTZ R22, R12, R35, !PT ;  /* 0x000000230c167209 */ /* 0x001fe20007810000 */
[-CC-:B------:R-:W-:Y:S01]  /*2aa0*/  FFMA.FTZ R35, R4, R3.reuse, -R13.reuse ;  /* 0x0000000304237223 */ /* 0x180fe2000001080d */
[----:B------:R-:W-:-:S03]  /*2ab0*/  FFMA.FTZ R13, R14, R3, -R13 ;  /* 0x000000030e0d7223 */ /* 0x000fc6000001080d */
[----:B------:R-:W0:Y:S02]  /*2ac0*/  SHFL.BFLY PT, R39, R22, 0x1, 0x1f ;  /* 0x0c201f0016277f89 */ /* 0x000e2400000e0000 */
[----:B------:R-:W-:Y:S08]  /*2ad0*/  MUFU.EX2 R128, R128 ;  /* 0x0000008000807308 */ /* 0x000ff00000000800 */
[----:B------:R-:W-:Y:S08]  /*2ae0*/  MUFU.EX2 R31, R31 ;  /* 0x0000001f001f7308 */ /* 0x000ff00000000800 */
[----:B------:R-:W-:Y:S01]  /*2af0*/  MUFU.EX2 R130, R130 ;  /* 0x0000008200827308 */ /* 0x000fe20000000800 */
[----:B0-----:R-:W-:-:S07]  /*2b00*/  FMNMX.FTZ R12, R22, R39, !PT ;  /* 0x00000027160c7209 */ /* 0x001fce0007810000 */
[----:B------:R-:W-:Y:S01]  /*2b10*/  MUFU.EX2 R33, R33 ;  /* 0x0000002100217308 */ /* 0x000fe20000000800 */
[C---:B------:R-:W-:Y:S01]  /*2b20*/  FSETP.NEU.FTZ.AND P3, PT, R12.reuse, -INF , PT ;  /* 0xff8000000c00780b */ /* 0x040fe20003f7d000 */
[----:B------:R-:W-:-:S06]  /*2b30*/  FMUL.FTZ R41, R12, R3 ;  /* 0x000000030c297220 */ /* 0x000fcc0000410000 */
[----:B------:R0:W-:Y:S01]  /*2b40*/  MUFU.EX2 R39, R18 ;  /* 0x0000001200277308 */ /* 0x0001e20000000800 */
[----:B------:R-:W-:Y:S02]  /*2b50*/  FSEL R41, R41, RZ, P3 ;  /* 0x000000ff29297208 */ /* 0x000fe40001800000 */
[----:B------:R-:W-:-:S03]  /*2b60*/  PLOP3.LUT P3, PT, PT, PT, UP1, 0x80, 0x0 ;  /* 0x000000000000781c */ /* 0x000fc60003f6f018 */
[-CC-:B------:R-:W-:Y:S01]  /*2b70*/  FFMA.FTZ R4, R27, R3.reuse, -R41.reuse ;  /* 0x000000031b047223 */ /* 0x180fe20000010829 */
[----:B-1----:R-:W-:Y:S01]  /*2b80*/  FADD.FTZ R27, R5, R148 ;  /* 0x00000094051b7221 */ /* 0x002fe20000010000 */
[-CC-:B------:R-:W-:Y:S01]  /*2b90*/  FFMA.FTZ R149, R26, R3.reuse, -R41.reuse ;  /* 0x000000031a957223 */ /* 0x180fe20000010829 */
[-CC-:B------:R-:W-:Y:S01]  /*2ba0*/  FFMA.FTZ R151, R30, R3.reuse, -R41.reuse ;  /* 0x000000031e977223 */ /* 0x180fe20000010829 */
[-C--:B------:R-:W-:Y:S01]  /*2bb0*/  FFMA.FTZ R14, R88, R3.reuse, -R41 ;  /* 0x00000003580e7223 */ /* 0x080fe20000010829 */
[----:B--2---:R-:W-:Y:S01]  /*2bc0*/  FADD.FTZ R30, R150, R27 ;  /* 0x0000001b961e7221 */ /* 0x004fe20000010000 */
[----:B------:R-:W-:Y:S01]  /*2bd0*/  MUFU.EX2 R4, R4 ;  /* 0x0000000400047308 */ /* 0x000fe20000000800 */
[-CC-:B------:R-:W-:Y:S01]  /*2be0*/  FFMA.FTZ R145, R34, R3.reuse, -R41.reuse ;  /* 0x0000000322917223 */ /* 0x180fe20000010829 */
[-CC-:B0-----:R-:W-:Y:S01]  /*2bf0*/  FFMA.FTZ R18, R92, R3.reuse, -R41.reuse ;  /* 0x000000035c127223 */ /* 0x181fe20000010829 */
[----:B---3--:R-:W-:Y:S01]  /*2c00*/  FADD.FTZ R27, R7, R30 ;  /* 0x0000001e071b7221 */ /* 0x008fe20000010000 */
[-CC-:B------:R-:W-:Y:S01]  /*2c10*/  FFMA.FTZ R147, R38, R3.reuse, -R41.reuse ;  /* 0x0000000326937223 */ /* 0x180fe20000010829 */
[-CC-:B------:R-:W-:Y:S01]  /*2c20*/  FFMA.FTZ R20, R96, R3.reuse, -R41.reuse ;  /* 0x0000000360147223 */ /* 0x180fe20000010829 */
[-C--:B------:R-:W-:Y:S01]  /*2c30*/  FFMA.FTZ R141, R42, R3.reuse, -R41 ;  /* 0x000000032a8d7223 */ /* 0x080fe20000010829 */
[----:B----4-:R-:W-:Y:S01]  /*2c40*/  FADD.FTZ R34, R144, R27 ;  /* 0x0000001b90227221 */ /* 0x010fe20000010000 */
[----:B------:R-:W0:Y:S01]  /*2c50*/  MUFU.EX2 R149, R149 ;  /* 0x0000009500957308 */ /* 0x000e220000000800 */
[-CC-:B------:R-:W-:Y:S01]  /*2c60*/  FFMA.FTZ R22, R100, R3.reuse, -R41.reuse ;  /* 0x0000000364167223 */ /* 0x180fe20000010829 */
[-CC-:B------:R-:W-:Y:S01]  /*2c70*/  FFMA.FTZ R143, R46, R3.reuse, -R41.reuse ;  /* 0x000000032e8f7223 */ /* 0x180fe20000010829 */
[----:B------:R-:W-:Y:S01]  /*2c80*/  FADD.FTZ R27, R9, R34 ;  /* 0x00000022091b7221 */ /* 0x000fe20000010000 */
[-CC-:B------:R-:W-:Y:S01]  /*2c90*/  FFMA.FTZ R24, R98, R3.reuse, -R41.reuse ;  /* 0x0000000362187223 */ /* 0x180fe20000010829 */
[-CC-:B------:R-:W-:Y:S01]  /*2ca0*/  FFMA.FTZ R137, R50, R3.reuse, -R41.reuse ;  /* 0x0000000332897223 */ /* 0x180fe20000010829 */
[-C--:B------:R-:W-:Y:S01]  /*2cb0*/  FFMA.FTZ R26, R94, R3.reuse, -R41 ;  /* 0x000000035e1a7223 */ /* 0x080fe20000010829 */
[----:B-----5:R-:W-:Y:S01]  /*2cc0*/  FADD.FTZ R34, R146, R27 ;  /* 0x0000001b92227221 */ /* 0x020fe20000010000 */
[----:B------:R-:W1:Y:S01]  /*2cd0*/  MUFU.EX2 R151, R151 ;  /* 0x0000009700977308 */ /* 0x000e620000000800 */
[-CC-:B------:R-:W-:Y:S01]  /*2ce0*/  FFMA.FTZ R139, R54, R3.reuse, -R41.reuse ;  /* 0x00000003368b7223 */ /* 0x180fe20000010829 */
[-CC-:B------:R-:W-:Y:S01]  /*2cf0*/  FFMA.FTZ R28, R90, R3.reuse, -R41.reuse ;  /* 0x000000035a1c7223 */ /* 0x180fe20000010829 */
[----:B------:R-:W-:Y:S01]  /*2d00*/  FADD.FTZ R27, R15, R34 ;  /* 0x000000220f1b7221 */ /* 0x000fe20000010000 */
[-CC-:B------:R-:W-:Y:S01]  /*2d10*/  FFMA.FTZ R34, R40, R3.reuse, -R41.reuse ;  /* 0x0000000328227223 */ /* 0x180fe20000010829 */
[-CC-:B------:R-:W-:Y:S01]  /*2d20*/  FFMA.FTZ R133, R58, R3.reuse, -R41.reuse ;  /* 0x000000033a857223 */ /* 0x180fe20000010829 */
[-C--:B------:R-:W-:Y:S01]  /*2d30*/  FFMA.FTZ R30, R44, R3.reuse, -R41 ;  /* 0x000000032c1e7223 */ /* 0x080fe20000010829 */
[----:B------:R-:W-:Y:S01]  /*2d40*/  FADD.FTZ R42, R140, R27 ;  /* 0x0000001b8c2a7221 */ /* 0x000fe20000010000 */
[----:B------:R-:W2:Y:S01]  /*2d50*/  MUFU.EX2 R14, R14 ;  /* 0x0000000e000e7308 */ /* 0x000ea20000000800 */
[----:B0-----:R-:W-:Y:S01]  /*2d60*/  FADD.FTZ R38, R149, R4 ;  /* 0x0000000495267221 */ /* 0x001fe20000010000 */
[-CC-:B------:R-:W-:Y:S01]  /*2d70*/  FFMA.FTZ R135, R62, R3.reuse, -R41.reuse ;  /* 0x000000033e877223 */ /* 0x180fe20000010829 */
[----:B------:R-:W-:Y:S01]  /*2d80*/  FADD.FTZ R43, R17, R42 ;  /* 0x0000002a112b7221 */ /* 0x000fe20000010000 */
[-CC-:B------:R-:W-:Y:S01]  /*2d90*/  FFMA.FTZ R36, R36, R3.reuse, -R41.reuse ;  /* 0x0000000324247223 */ /* 0x180fe20000010829 */
[----:B------:R-:W-:Y:S01]  /*2da0*/  FFMA.FTZ R129, R66, R3, -R41 ;  /* 0x0000000342817223 */ /* 0x000fe20000010829 */
[----:B------:R-:W-:Y:S01]  /*2db0*/  F2FP.F16.F32.PACK_AB R148, R148, R5 ;  /* 0x000000059494723e */ /* 0x000fe200000000ff */
[----:B------:R-:W-:Y:S01]  /*2dc0*/  FADD.FTZ R40, R142, R43 ;  /* 0x0000002b8e287221 */ /* 0x000fe20000010000 */
[----:B------:R-:W0:Y:S01]  /*2dd0*/  MUFU.EX2 R145, R145 ;  /* 0x0000009100917308 */ /* 0x000e220000000800 */
[----:B-1----:R-:W-:Y:S01]  /*2de0*/  FADD.FTZ R27, R151, R38 ;  /* 0x00000026971b7221 */ /* 0x002fe20000010000 */
[-CC-:B------:R-:W-:Y:S01]  /*2df0*/  FFMA.FTZ R70, R70, R3.reuse, -R41.reuse ;  /* 0x0000000346467223 */ /* 0x180fe20000010829 */
[----:B------:R-:W-:Y:S01]  /*2e00*/  FADD.FTZ R43, R21, R40 ;  /* 0x00000028152b7221 */ /* 0x000fe20000010000 */
[----:B------:R-:W-:Y:S01]  /*2e10*/  F2FP.F16.F32.PACK_AB R150, R7, R150 ;  /* 0x000000960796723e */ /* 0x000fe200000000ff */
[-CC-:B------:R-:W-:Y:S01]  /*2e20*/  FFMA.FTZ R74, R74, R3.reuse, -R41.reuse ;  /* 0x000000034a4a7223 */ /* 0x180fe20000010829 */
[-C--:B------:R-:W-:Y:S01]  /*2e30*/  FFMA.FTZ R52, R52, R3.reuse, -R41 ;  /* 0x0000000334347223 */ /* 0x080fe20000010829 */
[----:B------:R-:W-:Y:S01]  /*2e40*/  FADD.FTZ R42, R136, R43 ;  /* 0x0000002b882a7221 */ /* 0x000fe20000010000 */
[----:B------:R-:W1:Y:S01]  /*2e50*/  MUFU.EX2 R18, R18 ;  /* 0x0000001200127308 */ /* 0x000e620000000800 */
[----:B--2---:R-:W-:Y:S01]  /*2e60*/  FADD.FTZ R38, R14, R27 ;  /* 0x0000001b0e267221 */ /* 0x004fe20000010000 */
[-CC-:B------:R-:W-:Y:S01]  /*2e70*/  FFMA.FTZ R78, R78, R3.reuse, -R41.reuse ;  /* 0x000000034e4e7223 */ /* 0x180fe20000010829 */
[----:B------:R-:W-:Y:S01]  /*2e80*/  FADD.FTZ R45, R23, R42 ;  /* 0x0000002a172d7221 */ /* 0x000fe20000010000 */
[-CC-:B------:R-:W-:Y:S01]  /*2e90*/  FFMA.FTZ R32, R32, R3.reuse, -R41.reuse ;  /* 0x0000000320207223 */ /* 0x180fe20000010829 */
[-CC-:B------:R-:W-:Y:S01]  /*2ea0*/  FFMA.FTZ R82, R82, R3.reuse, -R41.reuse ;  /* 0x0000000352527223 */ /* 0x180fe20000010829 */
[----:B------:R-:W-:Y:S01]  /*2eb0*/  FFMA.FTZ R56, R56, R3, -R41 ;  /* 0x0000000338387223 */ /* 0x000fe20000010829 */
[----:B------:R-:W-:Y:S01]  /*2ec0*/  FADD.FTZ R42, R138, R45 ;  /* 0x0000002d8a2a7221 */ /* 0x000fe20000010000 */
[----:B------:R-:W2:Y:S01]  /*2ed0*/  MUFU.EX2 R147, R147 ;  /* 0x0000009300937308 */ /* 0x000ea20000000800 */
[----:B0-----:R-:W-:Y:S01]  /*2ee0*/  FADD.FTZ R27, R145, R38 ;  /* 0x00000026911b7221 */ /* 0x001fe20000010000 */
[----:B------:R-:W-:-:S02]  /*2ef0*/  IMAD.U32 R38, RZ, RZ, UR39 ;  /* 0x00000027ff267e24 */ /* 0x000fc4000f8e00ff */
[----:B------:R-:W-:Y:S01]  /*2f00*/  FFMA.FTZ R86, R86, R3, -R41 ;  /* 0x0000000356567223 */ /* 0x000fe20000010829 */
[----:B------:R-:W-:Y:S02]  /*2f10*/  F2FP.F16.F32.PACK_AB R149, R4, R149 ;  /* 0x000000950495723e */ /* 0x000fe400000000ff */
[----:B------:R-:W-:Y:S02]  /*2f20*/  CS2R R100, SRZ ;  /* 0x0000000000647805 */ /* 0x000fe4000001ff00 */
[----:B------:R-:W-:Y:S02]  /*2f30*/  F2FP.F16.F32.PACK_AB R144, R9, R144 ;  /* 0x000000900990723e */ /* 0x000fe400000000ff */
[----:B------:R-:W-:Y:S01]  /*2f40*/  CS2R R98, SRZ ;  /* 0x0000000000627805 */ /* 0x000fe2000001ff00 */
[----:B------:R-:W0:Y:S01]  /*2f50*/  MUFU.EX2 R20, R20 ;  /* 0x0000001400147308 */ /* 0x000e220000000800 */
[----:B-1----:R-:W-:Y:S01]  /*2f60*/  FADD.FTZ R40, R18, R27 ;  /* 0x0000001b12287221 */ /* 0x002fe20000010000 */
[----:B------:R-:W-:-:S02]  /*2f70*/  @!P1 VIADD R27, R38, 0x16840 ;  /* 0x00016840261b9836 */ /* 0x000fc40000000000 */
[-CC-:B------:R-:W-:Y:S01]  /*2f80*/  FFMA.FTZ R38, R48, R3.reuse, -R41.reuse ;  /* 0x0000000330267223 */ /* 0x180fe20000010829 */
[----:B------:R-:W-:Y:S01]  /*2f90*/  FFMA.FTZ R41, R102, R3, -R41 ;  /* 0x0000000366297223 */ /* 0x000fe20000010829 */
[----:B------:R-:W-:Y:S02]  /*2fa0*/  F2FP.F16.F32.PACK_AB R146, R15, R146 ;  /* 0x000000920f92723e */ /* 0x000fe400000000ff */
[----:B------:R-:W-:Y:S02]  /*2fb0*/  CS2R R102, SRZ ;  /* 0x0000000000667805 */ /* 0x000fe4000001ff00 */
[----:B------:R-:W-:Y:S01]  /*2fc0*/  @!P1 PRMT R27, RZ, 0x654, R27 ;  /* 0x00000654ff1b9816 */ /* 0x000fe2000000001b */
[----:B------:R-:W1:Y:S01]  /*2fd0*/  MUFU.EX2 R141, R141 ;  /* 0x0000008d008d7308 */ /* 0x000e620000000800 */
[----:B--2---:R-:W-:Y:S01]  /*2fe0*/  FADD.FTZ R43, R147, R40 ;  /* 0x00000028932b7221 */ /* 0x004fe20000010000 */
[----:B------:R-:W-:Y:S01]  /*2ff0*/  F2FP.F16.F32.PACK_AB R140, R17, R140 ;  /* 0x0000008c118c723e */ /* 0x000fe200000000ff */
[----:B------:R1:W-:Y:S01]  /*3000*/  @!P1 SYNCS.ARRIVE.TRANS64.RED.A1T0 RZ, [R27+URZ], RZ ;  /* 0x000000ff1bff99a7 */ /* 0x0003e2000810043f */
[----:B------:R-:W-:-:S02]  /*3010*/  F2FP.F16.F32.PACK_AB R142, R21, R142 ;  /* 0x0000008e158e723e */ /* 0x000fc400000000ff */
[----:B------:R-:W-:Y:S02]  /*3020*/  CS2R R96, SRZ ;  /* 0x0000000000607805 */ /* 0x000fe4000001ff00 */
[----:B------:R-:W-:Y:S02]  /*3030*/  F2FP.F16.F32.PACK_AB R136, R23, R136 ;  /* 0x000000881788723e */ /* 0x000fe400000000ff */
[----:B------:R-:W-:Y:S01]  /*3040*/  CS2R R94, SRZ ;  /* 0x00000000005e7805 */ /* 0x000fe2000001ff00 */
[----:B------:R-:W2:Y:S01]  /*3050*/  MUFU.EX2 R22, R22 ;  /* 0x0000001600167308 */ /* 0x000ea20000000800 */
[----:B0-----:R-:W-:Y:S01]  /*3060*/  FADD.FTZ R40, R20, R43 ;  /* 0x0000002b14287221 */ /* 0x001fe20000010000 */
[C---:B------:R-:W-:Y:S01]  /*3070*/  FADD.FTZ R43, R25.reuse, R42 ;  /* 0x0000002a192b7221 */ /* 0x040fe20000010000 */
[----:B------:R-:W-:Y:S02]  /*3080*/  F2FP.F16.F32.PACK_AB R138, R25, R138 ;  /* 0x0000008a198a723e */ /* 0x000fe400000000ff */
[----:B------:R-:W-:-:S02]  /*3090*/  CS2R R92, SRZ ;  /* 0x00000000005c7805 */ /* 0x000fc4000001ff00 */
[----:B------:R-:W-:Y:S01]  /*30a0*/  F2FP.F16.F32.PACK_AB R151, R14, R151 ;  /* 0x000000970e97723e */ /* 0x000fe200000000ff */
[----:B------:R-:W-:Y:S01]  /*30b0*/  FADD.FTZ R42, R132, R43 ;  /* 0x0000002b842a7221 */ /* 0x000fe20000010000 */
[----:B------:R-:W-:Y:S01]  /*30c0*/  F2FP.F16.F32.PACK_AB R132, R19, R132 ;  /* 0x000000841384723e */ /* 0x000fe200000000ff */
[----:B------:R-:W0:Y:S01]  /*30d0*/  MUFU.EX2 R143, R143 ;  /* 0x0000008f008f7308 */ /* 0x000e220000000800 */
[----:B-1----:R-:W-:Y:S01]  /*30e0*/  FADD.FTZ R27, R141, R40 ;  /* 0x000000288d1b7221 */ /* 0x002fe20000010000 */
[----:B------:R-:W-:Y:S01]  /*30f0*/  FADD.FTZ R43, R19, R42 ;  /* 0x0000002a132b7221 */ /* 0x000fe20000010000 */
[----:B------:R-:W-:Y:S02]  /*3100*/  F2FP.F16.F32.PACK_AB R145, R18, R145 ;  /* 0x000000911291723e */ /* 0x000fe400000000ff */
[----:B------:R-:W-:Y:S02]  /*3110*/  CS2R R90, SRZ ;  /* 0x00000000005a7805 */ /* 0x000fe4000001ff00 */
[----:B------:R-:W-:Y:S01]  /*3120*/  F2FP.F16.F32.PACK_AB R147, R20, R147 ;  /* 0x000000931493723e */ /* 0x000fe200000000ff */
[----:B------:R-:W-:Y:S01]  /*3130*/  FADD.FTZ R42, R134, R43 ;  /* 0x0000002b862a7221 */ /* 0x000fe20000010000 */
[C---:B------:R-:W-:Y:S01]  /*3140*/  F2FP.F16.F32.PACK_AB R134, R29.reuse, R134 ;  /* 0x000000861d86723e */ /* 0x040fe200000000ff */
[----:B------:R-:W1:Y:S01]  /*3150*/  MUFU.EX2 R24, R24 ;  /* 0x0000001800187308 */ /* 0x000e620000000800 */
[C---:B--2---:R-:W-:Y:S01]  /*3160*/  FADD.FTZ R40, R22.reuse, R27 ;  /* 0x0000001b16287221 */ /* 0x044fe20000010000 */
[----:B------:R-:W-:Y:S01]  /*3170*/  FADD.FTZ R43, R29, R42 ;  /* 0x0000002a1d2b7221 */ /* 0x000fe20000010000 */
[----:B------:R-:W-:-:S02]  /*3180*/  F2FP.F16.F32.PACK_AB R141, R22, R141 ;  /* 0x0000008d168d723e */ /* 0x000fc400000000ff */
[----:B------:R-:W-:Y:S01]  /*3190*/  CS2R R88, SRZ ;  /* 0x0000000000587805 */ /* 0x000fe2000001ff00 */
[----:B------:R-:W-:Y:S01]  /*31a0*/  FADD.FTZ R42, R128, R43 ;  /* 0x0000002b802a7221 */ /* 0x000fe20000010000 */
[----:B------:R-:W-:Y:S01]  /*31b0*/  F2FP.F16.F32.PACK_AB R128, R31, R128 ;  /* 0x000000801f80723e */ /* 0x000fe200000000ff */
[----:B------:R-:W2:Y:S01]  /*31c0*/  MUFU.EX2 R137, R137 ;  /* 0x0000008900897308 */ /* 0x000ea20000000800 */
[----:B0-----:R-:W-:Y:S01]  /*31d0*/  FADD.FTZ R27, R143, R40 ;  /* 0x000000288f1b7221 */ /* 0x001fe20000010000 */
[----:B------:R-:W-:-:S06]  /*31e0*/  FADD.FTZ R43, R31, R42 ;  /* 0x0000002a1f2b7221 */ /* 0x000fcc0000010000 */
        /* <DEDUP_REMOVED lines=8> */
[----:B------:R-:W-:Y:S01]  /*3270*/  MUFU.EX2 R133, R133 ;  /* 0x0000008500857308 */ /* 0x000fe20000000800 */
[----:B-1----:R-:W-:Y:S01]  /*3280*/  FADD.FTZ R27, R139, R40 ;  /* 0x000000288b1b7221 */ /* 0x002fe20000010000 */
[----:B------:R-:W-:Y:S01]  /*3290*/  FADD.FTZ R40, R130, R43 ;  /* 0x0000002b82287221 */ /* 0x000fe20000010000 */
[----:B------:R-:W-:-:S03]  /*32a0*/  F2FP.F16.F32.PACK_AB R130, R33, R130 ;  /* 0x000000822182723e */ /* 0x000fc600000000ff */
[----:B------:R-:W-:Y:S02]  /*32b0*/  FADD.FTZ R7, R33, R40 ;  /* 0x0000002821077221 */ /* 0x000fe40000010000 */
[----:B------:R-:W-:Y:S01]  /*32c0*/  MUFU.EX2 R30, R30 ;  /* 0x0000001e001e7308 */ /* 0x000fe20000000800 */
[----:B--2---:R-:W-:-:S07]  /*32d0*/  F2FP.F16.F32.PACK_AB R139, R28, R139 ;  /* 0x0000008b1c8b723e */ /* 0x004fce00000000ff */
[----:B------:R-:W-:Y:S08]  /*32e0*/  MUFU.EX2 R135, R135 ;  /* 0x0000008700877308 */ /* 0x000ff00000000800 */
[----:B------:R-:W0:Y:S08]  /*32f0*/  MUFU.EX2 R124, R124 ;  /* 0x0000007c007c7308 */ /* 0x000e300000000800 */
[----:B------:R-:W1:Y:S08]  /*3300*/  MUFU.EX2 R34, R34 ;  /* 0x0000002200227308 */ /* 0x000e700000000800 */
[----:B------:R2:W-:Y:S01]  /*3310*/  MUFU.EX2 R131, R36 ;  /* 0x0000002400837308 */ /* 0x0005e20000000800 */
[----:B0-----:R-:W-:-:S07]  /*3320*/  FADD.FTZ R40, R124, R7 ;  /* 0x000000077c287221 */ /* 0x001fce0000010000 */
[----:B------:R-:W0:Y:S01]  /*3330*/  MUFU.EX2 R35, R35 ;  /* 0x0000002300237308 */ /* 0x000e220000000800 */
[----:B--2---:R-:W-:-:S04]  /*3340*/  FADD.FTZ R36, R28, R27 ;  /* 0x0000001b1c247221 */ /* 0x004fc80000010000 */
[----:B------:R-:W-:Y:S01]  /*3350*/  FADD.FTZ R5, R133, R36 ;  /* 0x0000002485057221 */ /* 0x000fe20000010000 */
[C---:B------:R-:W-:Y:S02]  /*3360*/  F2FP.F16.F32.PACK_AB R133, R30.reuse, R133 ;  /* 0x000000851e85723e */ /* 0x040fe400000000ff */
[----:B------:R-:W2:Y:S01]  /*3370*/  MUFU.EX2 R129, R129 ;  /* 0x0000008100817308 */ /* 0x000ea20000000800 */
[----:B------:R-:W-:-:S04]  /*3380*/  FADD.FTZ R36, R30, R5 ;  /* 0x000000051e247221 */ /* 0x000fc80000010000 */
[----:B------:R-:W-:Y:S01]  /*3390*/  FADD.FTZ R5, R135, R36 ;  /* 0x0000002487057221 */ /* 0x000fe20000010000 */
[C---:B-1----:R-:W-:Y:S02]  /*33a0*/  F2FP.F16.F32.PACK_AB R135, R34.reuse, R135 ;  /* 0x000000872287723e */ /* 0x042fe400000000ff */
[----:B------:R-:W1:Y:S01]  /*33b0*/  MUFU.EX2 R126, R126 ;  /* 0x0000007e007e7308 */ /* 0x000e620000000800 */
[----:B------:R-:W-:Y:S01]  /*33c0*/  FADD.FTZ R36, R34, R5 ;  /* 0x0000000522247221 */ /* 0x000fe20000010000 */
[C---:B0-----:R-:W-:Y:S01]  /*33d0*/  FADD.FTZ R7, R35.reuse, R40 ;  /* 0x0000002823077221 */ /* 0x041fe20000010000 */
[----:B------:R-:W-:-:S05]  /*33e0*/  F2FP.F16.F32.PACK_AB R124, R35, R124 ;  /* 0x0000007c237c723e */ /* 0x000fca00000000ff */
[----:B------:R-:W0:Y:S01]  /*33f0*/  MUFU.EX2 R38, R38 ;  /* 0x0000002600267308 */ /* 0x000e220000000800 */
[----:B--2---:R-:W-:-:S07]  /*3400*/  FADD.FTZ R5, R129, R36 ;  /* 0x0000002481057221 */ /* 0x004fce0000010000 */
[----:B------:R-:W2:Y:S01]  /*3410*/  MUFU.EX2 R37, R37 ;  /* 0x0000002500257308 */ /* 0x000ea20000000800 */
[----:B-1----:R-:W-:-:S07]  /*3420*/  FADD.FTZ R40, R126, R7 ;  /* 0x000000077e287221 */ /* 0x002fce0000010000 */
[----:B------:R-:W-:Y:S01]  /*3430*/  MUFU.EX2 R70, R70 ;  /* 0x0000004600467308 */ /* 0x000fe20000000800 */
[C---:B0-----:R-:W-:Y:S01]  /*3440*/  FADD.FTZ R5, R38.reuse, R5 ;  /* 0x0000000526057221 */ /* 0x041fe20000010000 */
[----:B------:R-:W-:-:S06]  /*3450*/  F2FP.F16.F32.PACK_AB R129, R38, R129 ;  /* 0x000000812681723e */ /* 0x000fcc00000000ff */
[----:B------:R-:W0:Y:S01]  /*3460*/  MUFU.EX2 R120, R120 ;  /* 0x0000007800787308 */ /* 0x000e220000000800 */
[C---:B--2---:R-:W-:Y:S01]  /*3470*/  FADD.FTZ R7, R37.reuse, R40 ;  /* 0x0000002825077221 */ /* 0x044fe20000010000 */
[----:B------:R-:W-:-:S06]  /*3480*/  F2FP.F16.F32.PACK_AB R126, R37, R126 ;  /* 0x0000007e257e723e */ /* 0x000fcc00000000ff */
[----:B------:R-:W-:Y:S08]  /*3490*/  MUFU.EX2 R74, R74 ;  /* 0x0000004a004a7308 */ /* 0x000ff00000000800 */
[----:B------:R-:W1:Y:S01]  /*34a0*/  MUFU.EX2 R122, R122 ;  /* 0x0000007a007a7308 */ /* 0x000e620000000800 */
[----:B0-----:R-:W-:Y:S01]  /*34b0*/  FADD.FTZ R36, R120, R7 ;  /* 0x0000000778247221 */ /* 0x001fe20000010000 */
[----:B------:R-:W-:-:S03]  /*34c0*/  F2FP.F16.F32.PACK_AB R120, R39, R120 ;  /* 0x000000782778723e */ /* 0x000fc600000000ff */
[----:B------:R-:W-:-:S03]  /*34d0*/  FADD.FTZ R7, R39, R36 ;  /* 0x0000002427077221 */ /* 0x000fc60000010000 */
[----:B------:R-:W0:Y:S08]  /*34e0*/  MUFU.EX2 R125, R52 ;  /* 0x00000034007d7308 */ /* 0x000e300000000800 */
[----:B------:R-:W2:Y:S01]  /*34f0*/  MUFU.EX2 R78, R78 ;  /* 0x0000004e004e7308 */ /* 0x000ea20000000800 */
[----:B-1----:R-:W-:-:S07]  /*3500*/  FADD.FTZ R36, R122, R7 ;  /* 0x000000077a247221 */ /* 0x002fce0000010000 */
[----:B------:R1:W3:Y:S08]  /*3510*/  MUFU.EX2 R127, R32 ;  /* 0x00000020007f7308 */ /* 0x0002f00000000800 */
[----:B------:R-:W4:Y:S01]  /*3520*/  MUFU.EX2 R82, R82 ;  /* 0x0000005200527308 */ /* 0x000f220000000800 */
[----:B-1----:R-:W-:-:S04]  /*3530*/  FADD.FTZ R32, R70, R5 ;  /* 0x0000000546207221 */ /* 0x002fc80000010000 */
[C---:B------:R-:W-:Y:S01]  /*3540*/  FADD.FTZ R5, R131.reuse, R32 ;  /* 0x0000002083057221 */ /* 0x040fe20000010000 */
[----:B------:R-:W-:Y:S02]  /*3550*/  F2FP.F16.F32.PACK_AB R131, R131, R70 ;  /* 0x000000468383723e */ /* 0x000fe400000000ff */
[----:B------:R-:W1:Y:S01]  /*3560*/  MUFU.EX2 R121, R56 ;  /* 0x0000003800797308 */ /* 0x000e620000000800 */
[----:B------:R-:W-:-:S04]  /*3570*/  FADD.FTZ R32, R74, R5 ;  /* 0x000000054a207221 */ /* 0x000fc80000010000 */
[C---:B0-----:R-:W-:Y:S01]  /*3580*/  FADD.FTZ R7, R125.reuse, R32 ;  /* 0x000000207d077221 */ /* 0x041fe20000010000 */
[----:B------:R-:W-:Y:S02]  /*3590*/  F2FP.F16.F32.PACK_AB R125, R125, R74 ;  /* 0x0000004a7d7d723e */ /* 0x000fe400000000ff */
[----:B------:R-:W0:Y:S01]  /*35a0*/  MUFU.EX2 R86, R86 ;  /* 0x0000005600567308 */ /* 0x000e220000000800 */
[----:B--2---:R-:W-:-:S04]  /*35b0*/  FADD.FTZ R4, R78, R7 ;  /* 0x000000074e047221 */ /* 0x004fc80000010000 */
[C---:B---3--:R-:W-:Y:S01]  /*35c0*/  FADD.FTZ R7, R127.reuse, R4 ;  /* 0x000000047f077221 */ /* 0x048fe20000010000 */
[----:B------:R-:W-:Y:S02]  /*35d0*/  F2FP.F16.F32.PACK_AB R127, R127, R78 ;  /* 0x0000004e7f7f723e */ /* 0x000fe400000000ff */
[----:B------:R-:W2:Y:S01]  /*35e0*/  MUFU.EX2 R13, R13 ;  /* 0x0000000d000d7308 */ /* 0x000ea20000000800 */
[----:B----4-:R-:W-:-:S04]  /*35f0*/  FADD.FTZ R4, R82, R7 ;  /* 0x0000000752047221 */ /* 0x010fc80000010000 */
[C---:B-1----:R-:W-:Y:S01]  /*3600*/  FADD.FTZ R7, R121.reuse, R4 ;  /* 0x0000000479077221 */ /* 0x042fe20000010000 */
[----:B------:R-:W-:Y:S02]  /*3610*/  F2FP.F16.F32.PACK_AB R121, R121, R82 ;  /* 0x000000527979723e */ /* 0x000fe400000000ff */
[----:B------:R-:W1:Y:S01]  /*3620*/  MUFU.EX2 R41, R41 ;  /* 0x0000002900297308 */ /* 0x000e620000000800 */
[----:B0-----:R-:W-:Y:S01]  /*3630*/  FADD.FTZ R4, R86, R7 ;  /* 0x0000000756047221 */ /* 0x001fe20000010000 */
[C---:B--2---:R-:W-:Y:S01]  /*3640*/  FADD.FTZ R5, R13.reuse, R36 ;  /* 0x000000240d057221 */ /* 0x044fe20000010000 */
[----:B------:R-:W-:Y:S02]  /*3650*/  F2FP.F16.F32.PACK_AB R122, R13, R122 ;  /* 0x0000007a0d7a723e */ /* 0x000fe400000000ff */
[C---:B-1----:R-:W-:Y:S01]  /*3660*/  FADD.FTZ R4, R41.reuse, R4 ;  /* 0x0000000429047221 */ /* 0x042fe20000010000 */
[----:B------:R-:W-:Y:S01]  /*3670*/  F2FP.F16.F32.PACK_AB R123, R41, R86 ;  /* 0x00000056297b723e */ /* 0x000fe200000000ff */
[----:B------:R-:W-:Y:S06]  /*3680*/  @!P3 BRA `(.L_x_1863) ;  /* 0x000000240094b947 */ /* 0x000fec0003800000 */
[----:B------:R-:W-:Y:S01]  /*3690*/  IMAD.MOV.U32 R9, RZ, RZ, R12 ;  /* 0x000000ffff097224 */ /* 0x000fe200078e000c */
[----:B------:R-:W-:Y:S01]  /*36a0*/  UMOV UR7, URZ ;  /* 0x0000003f00077c82 */ /* 0x000fe20008000000 */
[----:B------:R-:W-:Y:S01]  /*36b0*/  IMAD.MOV.U32 R7, RZ, RZ, R8 ;  /* 0x000000ffff077224 */ /* 0x000fe200078e0008 */
[----:B------:R-:W-:Y:S01]  /*36c0*/  UMOV UR6, URZ ;  /* 0x0000003f00067c82 */ /* 0x000fe20008000000 */
[----:B------:R-:W-:Y:S01]  /*36d0*/  IMAD.MOV.U32 R119, RZ, RZ, RZ ;  /* 0x000000ffff777224 */ /* 0x000fe200078e00ff */
[----:B------:R-:W-:Y:S01]  /*36e0*/  ULDC UR27, c[0x0][0x288] ;  /* 0x0000a200001b7ab9 */ /* 0x000fe20000000800 */
[----:B------:R-:W-:-:S05]  /*36f0*/  ULDC UR28, c[0x0][0x2f0] ;  /* 0x0000bc00001c7ab9 */ /* 0x000fca0000000800 */
.L_x_1872:
        /* <DEDUP_REMOVED lines=9> */
.L_x_1865:
[----:B------:R-:W-:Y:S01]  /*3790*/  ULEA UR10, UR4, UR39, 0x3 ;  /* 0x00000027040a7291 */ /* 0x000fe2000f8e183f */
[----:B------:R-:W-:-:S05]  /*37a0*/  IMAD.U32 R3, RZ, RZ, UR5 ;  /* 0x00000005ff037e24 */ /* 0x000fca000f8e00ff */
[----:B------:R-:W-:-:S04]  /*37b0*/  SHF.L.U32 R3, R3, 0x1f, RZ ;  /* 0x0000001f03037819 */ /* 0x000fc800000006ff */
[----:B------:R0:W1:Y:S01]  /*37c0*/  SYNCS.PHASECHK.TRANS64.TRYWAIT P3, [UR10+0x16830], R3 ;  /* 0x01683003ff0075a7 */ /* 0x000062000806014a */
[----:B------:R-:W-:Y:S05]  /*37d0*/  @!P0 BRA `(.L_x_1866) ;  /* 0x0000000000048947 */ /* 0x000fea0003800000 */
[----:B------:R-:W-:Y:S01]  /*37e0*/  BPT.TRAP 0x1 ;  /* 0x000000040000795c */ /* 0x000fe20000300000 */
.L_x_1866:
[----:B-1----:R-:W-:Y:S05]  /*37f0*/  @P3 BRA `(.L_x_1864) ;  /* 0x0000000000083947 */ /* 0x002fea0003800000 */
[----:B------:R-:W1:Y:S02]  /*3800*/  SYNCS.PHASECHK.TRANS64.TRYWAIT P3, [UR10+0x16830], R3 ;  /* 0x01683003ff0075a7 */ /* 0x000e64000806014a */
[----:B-1----:R-:W-:Y:S05]  /*3810*/  @!P3 BRA `(.L_x_1867) ;  /* 0x0000009000b8b947 */ /* 0x002fea0003800000 */
.L_x_1864:
        /* <DEDUP_REMOVED lines=27> */
.L_x_1869:
[----:B------:R-:W-:Y:S01]  /*39d0*/  ULEA UR10, UR6, UR39, 0x3 ;  /* 0x00000027060a7291 */ /* 0x000fe2000f8e183f */
[----:B------:R-:W-:-:S05]  /*39e0*/  IMAD.U32 R3, RZ, RZ, UR7 ;  /* 0x00000007ff037e24 */ /* 0x000fca000f8e00ff */
[----:B------:R-:W-:-:S04]  /*39f0*/  SHF.L.U32 R3, R3, 0x1f, RZ ;  /* 0x0000001f03037819 */ /* 0x000fc800000006ff */
[----:B------:R0:W1:Y:S01]  /*3a00*/  SYNCS.PHASECHK.TRANS64.TRYWAIT P3, [UR10+0x16850], R3 ;  /* 0x01685003ff0075a7 */ /* 0x000062000806014a */
[----:B------:R-:W-:Y:S05]  /*3a10*/  @!P0 BRA `(.L_x_1870) ;  /* 0x0000000000048947 */ /* 0x000fea0003800000 */
[----:B------:R-:W-:Y:S01]  /*3a20*/  BPT.TRAP 0x1 ;  /* 0x000000040000795c */ /* 0x000fe20000300000 */
.L_x_1870:
[----:B-1----:R-:W-:Y:S05]  /*3a30*/  @P3 BRA `(.L_x_1868) ;  /* 0x0000000000083947 */ /* 0x002fea0003800000 */
[----:B------:R-:W1:Y:S02]  /*3a40*/  SYNCS.PHASECHK.TRANS64.TRYWAIT P3, [UR10+0x16850], R3 ;  /* 0x01685003ff0075a7 */ /* 0x000e64000806014a */
[----:B-1----:R-:W-:Y:S05]  /*3a50*/  @!P3 BRA `(.L_x_1871) ;  /* 0x000000900040b947 */ /* 0x002fea0003800000 */
.L_x_1868:
[----:B------:R-:W-:Y:S01]  /*3a60*/  UIADD3 UR7, UR39, 0x400, URZ ;  /* 0x0000040027077890 */ /* 0x000fe2000fffe03f */
[----:B------:R-:W-:Y:S01]  /*3a70*/  WARPGROUP.ARRIVE ;  /* 0x00000000000079c5 */ /* 0x000fe20000000000 */
[----:B------:R-:W-:Y:S01]  /*3a80*/  UMOV UR11, 0x40000040 ;  /* 0x40000040000b7882 */ /* 0x000fe20000000000 */
[----:B------:R-:W-:Y:S01]  /*3a90*/  IMAD.MOV.U32 R13, RZ, RZ, R0 ;  /* 0x000000ffff0d7224 */ /* 0x000fe200078e0000 */
[----:B------:R-:W-:Y:S01]  /*3aa0*/  USHF.R.U32.HI UR7, URZ, 0x4, UR7 ;  /* 0x000000043f077899 */ /* 0x000fe20008011607 */
[----:B------:R-:W-:Y:S01]  /*3ab0*/  IMAD.U32 R17, RZ, RZ, UR28 ;  /* 0x0000001cff117e24 */ /* 0x000fe2000f8e00ff */
[----:B------:R-:W-:Y:S02]  /*3ac0*/  UISETP.GT.AND UP1, UPT, UR26, UR25, UPT ;  /* 0x000000191a00728c */ /* 0x000fe4000bf24270 */
[----:B------:R-:W-:-:S04]  /*3ad0*/  ULOP3.LUT UR7, UR7, 0x3fff, URZ, 0xc0, !UPT ;  /* 0x00003fff07077892 */ /* 0x000fc8000f8ec03f */
[----:B------:R-:W-:-:S07]  /*3ae0*/  ULEA UR7, UR6, UR7, 0xa ;  /* 0x0000000706077291 */ /* 0x000fce000f8e503f */
[----:B------:R-:W-:Y:S02]  /*3af0*/  UMOV UR10, UR7 ;  /* 0x00000007000a7c82 */ /* 0x000fe40008000000 */
[----:B------:R-:W-:Y:S01]  /*3b00*/  HGMMA.64x64x16.F32 R88, R148, gdesc[UR8].tnspB, R88, gsb0 ;  /* 0x40e0000894587df0 */ /* 0x000fe20008000858 */
[----:B------:R-:W-:Y:S01]  /*3b10*/  @UP0 ULDC UR10, c[0x0][0x44c] ;  /* 0x00011300000a0ab9 */ /* 0x000fe20000000800 */
[----:B------:R-:W-:Y:S01]  /*3b20*/  UMOV UR11, 0x40000040 ;  /* 0x40000040000b7882 */ /* 0x000fe20000000000 */
[----:B01----:R-:W-:Y:S01]  /*3b30*/  @P2 IMAD.HI.U32 R3, R0, UR10, RZ ;  /* 0x0000000a00032c27 */ /* 0x003fe2000f8e00ff */
[----:B------:R-:W-:-:S04]  /*3b40*/  @UP0 ULDC UR10, c[0x0][0x450] ;  /* 0x00011400000a0ab9 */ /* 0x000fc80000000800 */
[----:B------:R-:W-:Y:S01]  /*3b50*/  @P2 SHF.R.U32.HI R13, RZ, UR10, R3 ;  /* 0x0000000aff0d2c19 */ /* 0x000fe20008011603 */
[----:B------:R-:W-:Y:S02]  /*3b60*/  UMOV UR10, 0xffffff80 ;  /* 0xffffff80000a7882 */ /* 0x000fe40000000000 */
[----:B------:R-:W-:Y:S02]  /*3b70*/  UIMAD UR10, UR26, UR10, 0x1 ;  /* 0x000000011a0a74a4 */ /* 0x000fe4000f8e020a */
[----:B------:R-:W0:Y:S01]  /*3b80*/  SHFL.IDX PT, R3, R13, 0x1, 0x1c1f ;  /* 0x003c1f000d037f89 */ /* 0x000e2200000e0000 */
[----:B------:R-:W-:-:S03]  /*3b90*/  UIADD3 UR26, UR26, -0x1, URZ ;  /* 0xffffffff1a1a7890 */ /* 0x000fc6000fffe03f */
[----:B------:R-:W-:Y:S01]  /*3ba0*/  IMAD.U32 R15, RZ, RZ, UR10 ;  /* 0x0000000aff0f7e24 */ /* 0x000fe2000f8e00ff */
[----:B------:R-:W-:Y:S01]  /*3bb0*/  UIADD3 UR10, UR7, 0x80, URZ ;  /* 0x00000080070a7890 */ /* 0x000fe2000fffe03f */
[----:B------:R-:W1:Y:S02]  /*3bc0*/  SHFL.IDX PT, R13, R13, RZ, 0x1c1f ;  /* 0x001c1fff0d0d7589 */ /* 0x000e6400000e0000 */
[----:B------:R-:W-:-:S04]  /*3bd0*/  IMAD R8, R6, -0x2, R15 ;  /* 0xfffffffe06087824 */ /* 0x000fc800078e020f */
[----:B------:R-:W-:-:S05]  /*3be0*/  IMAD R8, R17, UR37, R8 ;  /* 0x0000002511087c24 */ /* 0x000fca000f8e0208 */
[----:B0-----:R-:W-:-:S04]  /*3bf0*/  IADD3 R3, R3, -UR27, R8 ;  /* 0x8000001b03037c10 */ /* 0x001fc8000fffe008 */
[C---:B------:R-:W-:Y:S02]  /*3c00*/  ISETP.GT.AND P3, PT, R3.reuse, RZ, PT ;  /* 0x000000ff0300720c */ /* 0x040fe40003f64270 */
[C---:B------:R-:W-:Y:S02]  /*3c10*/  ISETP.GT.AND P4, PT, R3.reuse, 0x1, PT ;  /* 0x000000010300780c */ /* 0x040fe40003f84270 */
[----:B------:R-:W-:Y:S02]  /*3c20*/  FSEL R26, R26, -INF , P3 ;  /* 0xff8000001a1a7808 */ /* 0x000fe40001800000 */
[----:B------:R-:W-:Y:S02]  /*3c30*/  ISETP.GT.AND P3, PT, R3, 0x8, PT ;  /* 0x000000080300780c */ /* 0x000fe40003f64270 */
[----:B------:R-:W-:Y:S02]  /*3c40*/  FSEL R14, R27, -INF , P4 ;  /* 0xff8000001b0e7808 */ /* 0x000fe40002000000 */
[----:B------:R-:W-:-:S02]  /*3c50*/  FMNMX.FTZ R15, R26, R9, !PT ;  /* 0x000000091a0f7209 */ /* 0x000fc40007810000 */
[C---:B------:R-:W-:Y:S02]  /*3c60*/  ISETP.GT.AND P4, PT, R3.reuse, 0x9, PT ;  /* 0x000000090300780c */ /* 0x040fe40003f84270 */
[----:B------:R-:W-:Y:S02]  /*3c70*/  FSEL R30, R30, -INF , P3 ;  /* 0xff8000001e1e7808 */ /* 0x000fe40001800000 */
[----:B------:R-:W-:Y:S02]  /*3c80*/  FMNMX.FTZ R15, R14, R15, !PT ;  /* 0x0000000f0e0f7209 */ /* 0x000fe40007810000 */
        /* <DEDUP_REMOVED lines=9> */
[C---:B------:R-:W-:Y:S01]  /*3d20*/  ISETP.GT.AND P4, PT, R3.reuse, 0x19, PT ;  /* 0x000000190300780c */ /* 0x040fe20003f84270 */
[----:B------:R-:W-:Y:S02]  /*3d30*/  WARPGROUP.DEPBAR.LE gsb0, 0x0 ;  /* 0x00008000000079c5 */ /* 0x000fe40000010000 */
[----:B------:R-:W-:Y:S01]  /*3d40*/  WARPGROUP.ARRIVE ;  /* 0x00000000000079c5 */ /* 0x000fe20000000000 */
[----:B------:R-:W-:Y:S02]  /*3d50*/  FSEL R38, R38, -INF , P3 ;  /* 0xff80000026267808 */ /* 0x000fe40001800000 */
[----:B------:R-:W-:Y:S02]  /*3d60*/  FMNMX.FTZ R15, R20, R15, !PT ;  /* 0x0000000f140f7209 */ /* 0x000fe40007810000 */
[----:B------:R-:W-:Y:S01]  /*3d70*/  ISETP.GT.AND P3, PT, R3, 0x20, PT ;  /* 0x000000200300780c */ /* 0x000fe20003f64270 */
[----:B------:R-:W-:Y:S01]  /*3d80*/  HGMMA.64x64x16.F32 R88, R144, gdesc[UR8].tnspB, R88, gsb0 ;  /* 0x40e0000890587df0 */ /* 0x000fe20008000858 */
[----:B------:R-:W-:Y:S01]  /*3d90*/  UIADD3 UR10, UR7, 0x100, URZ ;  /* 0x00000100070a7890 */ /* 0x000fe2000fffe03f */
[----:B------:R-:W-:Y:S01]  /*3da0*/  FSEL R22, R39, -INF , P4 ;  /* 0xff80000027167808 */ /* 0x000fe20002000000 */
[----:B------:R-:W-:Y:S01]  /*3db0*/  UMOV UR11, 0x40000040 ;  /* 0x40000040000b7882 */ /* 0x000fe20000000000 */
[----:B------:R-:W-:-:S02]  /*3dc0*/  FMNMX.FTZ R15, R38, R15, !PT ;  /* 0x0000000f260f7209 */ /* 0x000fc40007810000 */
[C---:B------:R-:W-:Y:S02]  /*3dd0*/  ISETP.GT.AND P4, PT, R3.reuse, 0x21, PT ;  /* 0x000000210300780c */ /* 0x040fe40003f84270 */
[----:B------:R-:W-:Y:S02]  /*3de0*/  FSEL R42, R42, -INF , P3 ;  /* 0xff8000002a2a7808 */ /* 0x000fe40001800000 */
[----:B------:R-:W-:Y:S02]  /*3df0*/  FMNMX.FTZ R15, R22, R15, !PT ;  /* 0x0000000f160f7209 */ /* 0x000fe40007810000 */
[----:B------:R-:W-:Y:S02]  /*3e00*/  ISETP.GT.AND P3, PT, R3, 0x28, PT ;  /* 0x000000280300780c */ /* 0x000fe40003f64270 */
[----:B------:R-:W-:Y:S02]  /*3e10*/  FMNMX.FTZ R15, R42, R15, !PT ;  /* 0x0000000f2a0f7209 */ /* 0x000fe40007810000 */
[----:B------:R-:W-:-:S02]  /*3e20*/  FSEL R46, R46, -INF , P3 ;  /* 0xff8000002e2e7808 */ /* 0x000fc40001800000 */
[----:B------:R-:W-:Y:S02]  /*3e30*/  ISETP.GT.AND P3, PT, R3, 0x30, PT ;  /* 0x000000300300780c */ /* 0x000fe40003f64270 */
[----:B-1----:R-:W-:Y:S02]  /*3e40*/  IADD3 R8, R13, -UR27, R8 ;  /* 0x8000001b0d087c10 */ /* 0x002fe4000fffe008 */
[----:B------:R-:W-:Y:S02]  /*3e50*/  FSEL R50, R50, -INF , P3 ;  /* 0xff80000032327808 */ /* 0x000fe40001800000 */
[----:B------:R-:W-:Y:S02]  /*3e60*/  ISETP.GT.AND P3, PT, R3, 0x38, PT ;  /* 0x000000380300780c */ /* 0x000fe40003f64270 */
[----:B------:R-:W-:Y:S02]  /*3e70*/  ISETP.GT.AND P5, PT, R8, 0x1, PT ;  /* 0x000000010800780c */ /* 0x000fe40003fa4270 */
[----:B------:R-:W-:-:S02]  /*3e80*/  FSEL R54, R54, -INF , P3 ;  /* 0xff80000036367808 */ /* 0x000fc40001800000 */
[----:B------:R-:W-:-:S04]  /*3e90*/  ISETP.GT.AND P3, PT, R3, 0x40, PT ;  /* 0x000000400300780c */ /* 0x000fc80003f64270 */
[----:B------:R-:W-:Y:S02]  /*3ea0*/  FSEL R58, R58, -INF , P3 ;  /* 0xff8000003a3a7808 */ /* 0x000fe40001800000 */
        /* <DEDUP_REMOVED lines=13> */
[----:B------:R-:W-:Y:S01]  /*3f80*/  FSEL R86, R86, -INF , P3 ;  /* 0xff80000056567808 */ /* 0x000fe20001800000 */
[----:B------:R-:W-:Y:S02]  /*3f90*/  WARPGROUP.DEPBAR.LE gsb0, 0x0 ;  /* 0x00008000000079c5 */ /* 0x000fe40000010000 */
[----:B------:R-:W-:Y:S01]  /*3fa0*/  WARPGROUP.ARRIVE ;  /* 0x00000000000079c5 */ /* 0x000fe20000000000 */
[----:B------:R-:W-:Y:S02]  /*3fb0*/  FSEL R144, R43, -INF , P4 ;  /* 0xff8000002b907808 */ /* 0x000fe40002000000 */
[----:B------:R-:W-:Y:S02]  /*3fc0*/  ISETP.GT.AND P4, PT, R3, 0x29, PT ;  /* 0x000000290300780c */ /* 0x000fe40003f84270 */
[----:B------:R-:W-:Y:S01]  /*3fd0*/  FMNMX.FTZ R15, R144, R15, !PT ;  /* 0x0000000f900f7209 */ /* 0x000fe20007810000 */
[----:B------:R-:W-:Y:S01]  /*3fe0*/  HGMMA.64x64x16.F32 R88, R140, gdesc[UR8].tnspB, R88, gsb0 ;  /* 0x40e000088c587df0 */ /* 0x000fe20008000858 */
[----:B------:R-:W-:Y:S01]  /*3ff0*/  FSEL R146, R47, -INF , P4 ;  /* 0xff8000002f927808 */ /* 0x000fe20002000000 */
[----:B------:R-:W-:Y:S01]  /*4000*/  UIADD3 UR10, UR7, 0x180, URZ ;  /* 0x00000180070a7890 */ /* 0x000fe2000fffe03f */
[----:B------:R-:W-:Y:S01]  /*4010*/  FMNMX.FTZ R15, R46, R15, !PT ;  /* 0x0000000f2e0f7209 */ /* 0x000fe20007810000 */
[----:B------:R-:W-:Y:S01]  /*4020*/  UMOV UR11, 0x40000040 ;  /* 0x40000040000b7882 */ /* 0x000fe20000000000 */
[----:B------:R-:W-:-:S02]  /*4030*/  ISETP.GT.AND P4, PT, R3, 0x31, PT ;  /* 0x000000310300780c */ /* 0x000fc40003f84270 */
[----:B------:R-:W-:Y:S02]  /*4040*/  FMNMX.FTZ R15, R146, R15, !PT ;  /* 0x0000000f920f7209 */ /* 0x000fe40007810000 */
[----:B------:R-:W-:Y:S02]  /*4050*/  FSEL R148, R51, -INF , P4 ;  /* 0xff80000033947808 */ /* 0x000fe40002000000 */
[----:B------:R-:W-:Y:S02]  /*4060*/  FMNMX.FTZ R15, R50, R15, !PT ;  /* 0x0000000f320f7209 */ /* 0x000fe40007810000 */
[----:B------:R-:W-:Y:S02]  /*4070*/  ISETP.GT.AND P4, PT, R3, 0x39, PT ;  /* 0x000000390300780c */ /* 0x000fe40003f84270 */
[----:B------:R-:W-:Y:S02]  /*4080*/  FMNMX.FTZ R15, R148, R15, !PT ;  /* 0x0000000f940f7209 */ /* 0x000fe40007810000 */
[----:B------:R-:W-:-:S02]  /*4090*/  FSEL R150, R55, -INF , P4 ;  /* 0xff80000037967808 */ /* 0x000fc40002000000 */
[----:B------:R-:W-:Y:S02]  /*40a0*/  FMNMX.FTZ R15, R54, R15, !PT ;  /* 0x0000000f360f7209 */ /* 0x000fe40007810000 */
[----:B------:R-:W-:Y:S02]  /*40b0*/  ISETP.GT.AND P4, PT, R3, 0x41, PT ;  /* 0x000000410300780c */ /* 0x000fe40003f84270 */
[----:B------:R-:W-:Y:S02]  /*40c0*/  FMNMX.FTZ R15, R150, R15, !PT ;  /* 0x0000000f960f7209 */ /* 0x000fe40007810000 */
[----:B------:R-:W-:Y:S02]  /*40d0*/  FSEL R152, R59, -INF , P4 ;  /* 0xff8000003b987808 */ /* 0x000fe40002000000 */
[----:B------:R-:W-:Y:S02]  /*40e0*/  FMNMX.FTZ R15, R58, R15, !PT ;  /* 0x0000000f3a0f7209 */ /* 0x000fe40007810000 */
[----:B------:R-:W-:-:S02]  /*40f0*/  ISETP.GT.AND P4, PT, R3, 0x49, PT ;  /* 0x000000490300780c */ /* 0x000fc40003f84270 */
[----:B------:R-:W-:-:S04]  /*4100*/  FMNMX.FTZ R15, R152, R15, !PT ;  /* 0x0000000f980f7209 */ /* 0x000fc80007810000 */
[----:B------:R-:W-:Y:S01]  /*4110*/  FMNMX.FTZ R15, R62, R15, !PT ;  /* 0x0000000f3e0f7209 */ /* 0x000fe20007810000 */
        /* <DEDUP_REMOVED lines=30> */
[----:B------:R-:W0:Y:S01]  /*4300*/  LDC R3, c[0x0][0x988] ;  /* 0x00026200ff037b82 */ /* 0x000e220000000800 */
[----:B------:R-:W-:Y:S02]  /*4310*/  ISETP.GT.AND P4, PT, R8, RZ, PT ;  /* 0x000000ff0800720c */ /* 0x000fe40003f84270 */
[----:B------:R-:W-:Y:S02]  /*4320*/  FMNMX.FTZ R15, R87, R12, !PT ;  /* 0x0000000c570f7209 */ /* 0x000fe40007810000 */
[----:B------:R-:W-:Y:S02]  /*4330*/  FSEL R24, R24, -INF , P4 ;  /* 0xff80000018187808 */ /* 0x000fe40002000000 */
[----:B------:R-:W-:Y:S01]  /*4340*/  ISETP.GT.AND P4, PT, R8, 0x8, PT ;  /* 0x000000080800780c */ /* 0x000fe20003f84270 */
[----:B------:R-:W1:Y:S01]  /*4350*/  SHFL.BFLY PT, R12, R15, 0x2, 0x1f ;  /* 0x0c401f000f0c7f89 */ /* 0x000e6200000e0000 */
[----:B------:R-:W-:-:S02]  /*4360*/  FMNMX.FTZ R13, R24, R7, !PT ;  /* 0x00000007180d7209 */ /* 0x000fc40007810000 */
[----:B------:R-:W-:Y:S02]  /*4370*/  FSEL R28, R28, -INF , P4 ;  /* 0xff8000001c1c7808 */ /* 0x000fe40002000000 */
[----:B------:R-:W-:-:S04]  /*4380*/  ISETP.GT.AND P4, PT, R8, 0x10, PT ;  /* 0x000000100800780c */ /* 0x000fc80003f84270 */
[----:B------:R-:W-:Y:S02]  /*4390*/  FSEL R32, R32, -INF , P4 ;  /* 0xff80000020207808 */ /* 0x000fe40002000000 */
[----:B------:R-:W-:-:S04]  /*43a0*/  ISETP.GT.AND P4, PT, R8, 0x18, PT ;  /* 0x000000180800780c */ /* 0x000fc80003f84270 */
[----:B------:R-:W-:Y:S02]  /*43b0*/  FSEL R36, R36, -INF , P4 ;  /* 0xff80000024247808 */ /* 0x000fe40002000000 */
[----:B------:R-:W-:-:S04]  /*43c0*/  ISETP.GT.AND P4, PT, R8, 0x20, PT ;  /* 0x000000200800780c */ /* 0x000fc80003f84270 */
[----:B------:R-:W-:Y:S02]  /*43d0*/  FSEL R40, R40, -INF , P4 ;  /* 0xff80000028287808 */ /* 0x000fe40002000000 */
[----:B------:R-:W-:Y:S01]  /*43e0*/  ISETP.GT.AND P4, PT, R8, 0x28, PT ;  /* 0x000000280800780c */ /* 0x000fe20003f84270 */
[----:B------:R-:W-:Y:S02]  /*43f0*/  WARPGROUP.DEPBAR.LE gsb0, 0x0 ;  /* 0x00008000000079c5 */ /* 0x000fe40000010000 */
[----:B------:R-:W-:Y:S01]  /*4400*/  WARPGROUP.ARRIVE ;  /* 0x00000000000079c5 */ /* 0x000fe20000000000 */
[----:B-1----:R-:W-:Y:S02]  /*4410*/  FMNMX.FTZ R17, R15, R12, !PT ;  /* 0x0000000c0f117209 */ /* 0x002fe40007810000 */
[----:B------:R-:W-:Y:S02]  /*4420*/  FSEL R44, R44, -INF , P4 ;  /* 0xff8000002c2c7808 */ /* 0x000fe40002000000 */
[----:B------:R-:W-:Y:S01]  /*4430*/  ISETP.GT.AND P4, PT, R8, 0x30, PT ;  /* 0x000000300800780c */ /* 0x000fe20003f84270 */
[----:B------:R-:W-:Y:S01]  /*4440*/  HGMMA.64x64x16.F32 R88, R132, gdesc[UR8].tnspB, R88, gsb0 ;  /* 0x40e0000884587df0 */ /* 0x000fe20008000858 */
[----:B------:R-:W1:Y:S01]  /*4450*/  SHFL.BFLY PT, R12, R17, 0x1, 0x1f ;  /* 0x0c201f00110c7f89 */ /* 0x000e6200000e0000 */
[----:B------:R-:W-:Y:S01]  /*4460*/  UIADD3 UR10, UR7, 0x280, URZ ;  /* 0x00000280070a7890 */ /* 0x000fe2000fffe03f */
[----:B------:R-:W-:Y:S01]  /*4470*/  FSEL R48, R48, -INF , P4 ;  /* 0xff80000030307808 */ /* 0x000fe20002000000 */
[----:B------:R-:W-:Y:S01]  /*4480*/  UMOV UR11, 0x40000040 ;  /* 0x40000040000b7882 */ /* 0x000fe20000000000 */
[----:B------:R-:W-:-:S04]  /*4490*/  ISETP.GT.AND P4, PT, R8, 0x38, PT ;  /* 0x000000380800780c */ /* 0x000fc80003f84270 */
[----:B------:R-:W-:Y:S02]  /*44a0*/  FSEL R52, R52, -INF , P4 ;  /* 0xff80000034347808 */ /* 0x000fe40002000000 */
[----:B------:R-:W-:-:S04]  /*44b0*/  ISETP.GT.AND P4, PT, R8, 0x40, PT ;  /* 0x000000400800780c */ /* 0x000fc80003f84270 */
[----:B------:R-:W-:Y:S02]  /*44c0*/  FSEL R56, R56, -INF , P4 ;  /* 0xff80000038387808 */ /* 0x000fe40002000000 */
[----:B------:R-:W-:-:S04]  /*44d0*/  ISETP.GT.AND P4, PT, R8, 0x48, PT ;  /* 0x000000480800780c */ /* 0x000fc80003f84270 */
[----:B------:R-:W-:Y:S02]  /*44e0*/  FSEL R60, R60, -INF , P4 ;  /* 0xff8000003c3c7808 */ /* 0x000fe40002000000 */
[----:B------:R-:W-:Y:S02]  /*44f0*/  ISETP.GT.AND P4, PT, R8, 0x50, PT ;  /* 0x000000500800780c */ /* 0x000fe40003f84270 */
[----:B-1----:R-:W-:Y:S02]  /*4500*/  FMNMX.FTZ R12, R17, R12, !PT ;  /* 0x0000000c110c7209 */ /* 0x002fe40007810000 */
[----:B------:R-:W-:Y:S02]  /*4510*/  FSEL R64, R64, -INF , P4 ;  /* 0xff80000040407808 */ /* 0x000fe40002000000 */
[C---:B------:R-:W-:Y:S01]  /*4520*/  FSETP.NEU.FTZ.AND P3, PT, R12.reuse, -INF , PT ;  /* 0xff8000000c00780b */ /* 0x040fe20003f7d000 */
[----:B0-----:R-:W-:Y:S01]  /*4530*/  FMUL.FTZ R19, R12, R3 ;  /* 0x000000030c137220 */ /* 0x001fe20000410000 */
[----:B------:R-:W-:-:S04]  /*4540*/  ISETP.GT.AND P4, PT, R8, 0x58, PT ;  /* 0x000000580800780c */ /* 0x000fc80003f84270 */
[----:B------:R-:W-:Y:S02]  /*4550*/  FSEL R15, R19, RZ, P3 ;  /* 0x000000ff130f7208 */ /* 0x000fe40001800000 */
[----:B------:R-:W-:Y:S02]  /*4560*/  FSEL R68, R68, -INF , P4 ;  /* 0xff80000044447808 */ /* 0x000fe40002000000 */
[----:B------:R-:W-:Y:S01]  /*4570*/  ISETP.GT.AND P4, PT, R8, 0x60, PT ;  /* 0x000000600800780c */ /* 0x000fe20003f84270 */
[-CC-:B------:R-:W-:Y:S01]  /*4580*/  FFMA.FTZ R149, R26, R3.reuse, -R15.reuse ;  /* 0x000000031a957223 */ /* 0x180fe2000001080f */
[----:B------:R-:W-:Y:S01]  /*4590*/  FSEL R26, R25, -INF , P5 ;  /* 0xff800000191a7808 */ /* 0x000fe20002800000 */
        /* <DEDUP_REMOVED lines=16> */
[----:B------:R-:W-:Y:S01]  /*46a0*/  MUFU.EX2 R149, R149 ;  /* 0x0000009500957308 */ /* 0x000fe20000000800 */
[----:B------:R-:W-:Y:S01]  /*46b0*/  ISETP.GT.AND P4, PT, R8, 0x68, PT ;  /* 0x000000680800780c */ /* 0x000fe20003f84270 */
[-CC-:B------:R-:W-:Y:S01]  /*46c0*/  FFMA.FTZ R18, R18, R3.reuse, -R15.reuse ;  /* 0x0000000312127223 */ /* 0x180fe2000001080f */
[-CC-:B------:R-:W-:Y:S01]  /*46d0*/  FFMA.FTZ R20, R20, R3.reuse, -R15.reuse ;  /* 0x0000000314147223 */ /* 0x180fe2000001080f */
[-CC-:B------:R-:W-:Y:S01]  /*46e0*/  FFMA.FTZ R22, R22, R3.reuse, -R15.reuse ;  /* 0x0000000316167223 */ /* 0x180fe2000001080f */
[----:B------:R-:W-:Y:S01]  /*46f0*/  FSEL R76, R76, -INF , P4 ;  /* 0xff8000004c4c7808 */ /* 0x000fe20002000000 */
[-CC-:B------:R-:W-:Y:S01]  /*4700*/  FFMA.FTZ R139, R54, R3.reuse, -R15.reuse ;  /* 0x00000003368b7223 */ /* 0x180fe2000001080f */
[----:B------:R-:W-:Y:S01]  /*4710*/  ISETP.GT.AND P4, PT, R8, 0x70, PT ;  /* 0x000000700800780c */ /* 0x000fe20003f84270 */
[----:B------:R-:W-:Y:S01]  /*4720*/  MUFU.EX2 R14, R14 ;  /* 0x0000000e000e7308 */ /* 0x000fe20000000800 */
[-CC-:B------:R-:W-:Y:S01]  /*4730*/  FFMA.FTZ R54, R152, R3.reuse, -R15.reuse ;  /* 0x0000000398367223 */ /* 0x180fe2000001080f */
[-CC-:B------:R-:W-:Y:S01]  /*4740*/  FFMA.FTZ R21, R78, R3.reuse, -R15.reuse ;  /* 0x000000034e157223 */ /* 0x180fe2000001080f */
[----:B------:R-:W-:Y:S01]  /*4750*/  FSEL R80, R80, -INF , P4 ;  /* 0xff80000050507808 */ /* 0x000fe20002000000 */
[-CC-:B------:R-:W-:Y:S01]  /*4760*/  FFMA.FTZ R78, R83, R3.reuse, -R15.reuse ;  /* 0x00000003534e7223 */ /* 0x180fe2000001080f */
[----:B------:R-:W-:Y:S01]  /*4770*/  ISETP.GT.AND P4, PT, R8, 0x78, PT ;  /* 0x000000780800780c */ /* 0x000fe20003f84270 */
[----:B------:R-:W-:-:S02]  /*4780*/  FFMA.FTZ R25, R86, R3, -R15 ;  /* 0x0000000356197223 */ /* 0x000fc4000001080f */
[----:B------:R-:W-:Y:S01]  /*4790*/  MUFU.EX2 R151, R151 ;  /* 0x0000009700977308 */ /* 0x000fe20000000800 */
[----:B------:R-:W-:Y:S01]  /*47a0*/  FSEL R84, R84, -INF , P4 ;  /* 0xff80000054547808 */ /* 0x000fe20002000000 */
[----:B------:R-:W-:Y:S02]  /*47b0*/  WARPGROUP.DEPBAR.LE gsb0, 0x0 ;  /* 0x00008000000079c5 */ /* 0x000fe40000010000 */
[----:B------:R-:W-:Y:S01]  /*47c0*/  FSEL R132, R33, -INF , P5 ;  /* 0xff80000021847808 */ /* 0x000fe20002800000 */
[----:B------:R-:W-:Y:S01]  /*47d0*/  WARPGROUP.ARRIVE ;  /* 0x00000000000079c5 */ /* 0x000fe20000000000 */
[----:B------:R-:W-:Y:S02]  /*47e0*/  ISETP.GT.AND P5, PT, R8, 0x19, PT ;  /* 0x000000190800780c */ /* 0x000fe40003fa4270 */
[----:B------:R-:W-:Y:S01]  /*47f0*/  MUFU.EX2 R18, R18 ;  /* 0x0000001200127308 */ /* 0x000fe20000000800 */
[----:B------:R-:W-:Y:S01]  /*4800*/  FMNMX.FTZ R13, R132, R13, !PT ;  /* 0x0000000d840d7209 */ /* 0x000fe20007810000 */
[--C-:B------:R-:W-:Y:S01]  /*4810*/  FFMA.FTZ R133, R58, R3, -R15.reuse ;  /* 0x000000033a857223 */ /* 0x100fe2000001080f */
[----:B------:R-:W-:Y:S01]  /*4820*/  FSEL R34, R37, -INF , P5 ;  /* 0xff80000025227808 */ /* 0x000fe20002800000 */
[----:B------:R-:W-:Y:S01]  /*4830*/  HGMMA.64x64x16.F32 R88, R128, gdesc[UR8].tnspB, R88, gsb0 ;  /* 0x40e0000880587df0 */ /* 0x000fe20008000858 */
[----:B------:R-:W-:Y:S01]  /*4840*/  FMNMX.FTZ R13, R36, R13, !PT ;  /* 0x0000000d240d7209 */ /* 0x000fe20007810000 */
[----:B------:R-:W-:Y:S01]  /*4850*/  UIADD3 UR10, UR7, 0x300, URZ ;  /* 0x00000300070a7890 */ /* 0x000fe2000fffe03f */
[----:B------:R-:W-:Y:S01]  /*4860*/  ISETP.GT.AND P5, PT, R8, 0x21, PT ;  /* 0x000000210800780c */ /* 0x000fe20003fa4270 */
[----:B------:R-:W-:Y:S01]  /*4870*/  UMOV UR11, 0x40000040 ;  /* 0x40000040000b7882 */ /* 0x000fe20000000000 */
[----:B------:R-:W-:Y:S01]  /*4880*/  FMNMX.FTZ R13, R34, R13, !PT ;  /* 0x0000000d220d7209 */ /* 0x000fe20007810000 */
[----:B------:R-:W-:Y:S01]  /*4890*/  MUFU.EX2 R145, R145 ;  /* 0x0000009100917308 */ /* 0x000fe20000000800 */
[----:B------:R-:W-:Y:S01]  /*48a0*/  FSEL R134, R41, -INF , P5 ;  /* 0xff80000029867808 */ /* 0x000fe20002800000 */
[--C-:B------:R-:W-:Y:S01]  /*48b0*/  FFMA.FTZ R58, R140, R3, -R15.reuse ;  /* 0x000000038c3a7223 */ /* 0x100fe2000001080f */
[----:B------:R-:W-:Y:S01]  /*48c0*/  FMNMX.FTZ R13, R40, R13, !PT ;  /* 0x0000000d280d7209 */ /* 0x000fe20007810000 */
[-CC-:B------:R-:W-:Y:S01]  /*48d0*/  FFMA.FTZ R135, R62, R3.reuse, -R15.reuse ;  /* 0x000000033e877223 */ /* 0x180fe2000001080f */
[----:B------:R-:W-:Y:S01]  /*48e0*/  ISETP.GT.AND P5, PT, R8, 0x29, PT ;  /* 0x000000290800780c */ /* 0x000fe20003fa4270 */
[----:B------:R-:W-:Y:S01]  /*48f0*/  FFMA.FTZ R62, R142, R3, -R15 ;  /* 0x000000038e3e7223 */ /* 0x000fe2000001080f */
[----:B------:R-:W-:Y:S01]  /*4900*/  FMNMX.FTZ R13, R134, R13, !PT ;  /* 0x0000000d860d7209 */ /* 0x000fe20007810000 */
[----:B------:R-:W-:Y:S01]  /*4910*/  MUFU.EX2 R20, R20 ;  /* 0x0000001400147308 */ /* 0x000fe20000000800 */
[----:B------:R-:W-:-:S02]  /*4920*/  FSEL R136, R45, -INF , P5 ;  /* 0xff8000002d887808 */ /* 0x000fc40002800000 */
[----:B------:R-:W-:Y:S02]  /*4930*/  FMNMX.FTZ R13, R44, R13, !PT ;  /* 0x0000000d2c0d7209 */ /* 0x000fe40007810000 */
[----:B------:R-:W-:Y:S02]  /*4940*/  ISETP.GT.AND P5, PT, R8, 0x31, PT ;  /* 0x000000310800780c */ /* 0x000fe40003fa4270 */
[----:B------:R-:W-:Y:S01]  /*4950*/  FMNMX.FTZ R13, R136, R13, !PT ;  /* 0x0000000d880d7209 */ /* 0x000fe20007810000 */
[----:B------:R-:W-:Y:S01]  /*4960*/  MUFU.EX2 R147, R147 ;  /* 0x0000009300937308 */ /* 0x000fe20000000800 */
[----:B------:R-:W-:Y:S02]  /*4970*/  FSEL R138, R49, -INF , P5 ;  /* 0xff800000318a7808 */ /* 0x000fe40002800000 */
[----:B------:R-:W-:Y:S02]  /*4980*/  FMNMX.FTZ R13, R48, R13, !PT ;  /* 0x0000000d300d7209 */ /* 0x000fe40007810000 */
[----:B------:R-:W-:-:S02]  /*4990*/  ISETP.GT.AND P5, PT, R8, 0x39, PT ;  /* 0x000000390800780c */ /* 0x000fc40003fa4270 */
[----:B------:R-:W-:Y:S01]  /*49a0*/  FMNMX.FTZ R13, R138, R13, !PT ;  /* 0x0000000d8a0d7209 */ /* 0x000fe20007810000 */
[----:B------:R-:W-:Y:S01]  /*49b0*/  MUFU.EX2 R22, R22 ;  /* 0x0000001600167308 */ /* 0x000fe20000000800 */
[----:B------:R-:W-:Y:S02]  /*49c0*/  FSEL R53, R53, -INF , P5 ;  /* 0xff80000035357808 */ /* 0x000fe40002800000 */
[----:B------:R-:W-:Y:S02]  /*49d0*/  FMNMX.FTZ R38, R52, R13, !PT ;  /* 0x0000000d34267209 */ /* 0x000fe40007810000 */
[----:B------:R-:W-:Y:S02]  /*49e0*/  ISETP.GT.AND P5, PT, R8, 0x41, PT ;  /* 0x000000410800780c */ /* 0x000fe40003fa4270 */
[----:B------:R-:W-:Y:S01]  /*49f0*/  FMNMX.FTZ R13, R53, R38, !PT ;  /* 0x00000026350d7209 */ /* 0x000fe20007810000 */
[----:B------:R-:W-:Y:S01]  /*4a00*/  MUFU.EX2 R141, R141 ;  /* 0x0000008d008d7308 */ /* 0x000fe20000000800 */
[----:B------:R-:W-:-:S02]  /*4a10*/  FSEL R144, R57, -INF , P5 ;  /* 0xff80000039907808 */ /* 0x000fc40002800000 */
[----:B------:R-:W-:Y:S02]  /*4a20*/  FMNMX.FTZ R13, R56, R13, !PT ;  /* 0x0000000d380d7209 */ /* 0x000fe40007810000 */
[----:B------:R-:W-:Y:S02]  /*4a30*/  ISETP.GT.AND P5, PT, R8, 0x49, PT ;  /* 0x000000490800780c */ /* 0x000fe40003fa4270 */
[----:B------:R-:W-:Y:S01]  /*4a40*/  FMNMX.FTZ R13, R144, R13, !PT ;  /* 0x0000000d900d7209 */ /* 0x000fe20007810000 */
[----:B------:R0:W-:Y:S01]  /*4a50*/  MUFU.EX2 R38, R17 ;  /* 0x0000001100267308 */ /* 0x0001e20000000800 */
[----:B------:R-:W-:Y:S02]  /*4a60*/  FSEL R61, R61, -INF , P5 ;  /* 0xff8000003d3d7808 */ /* 0x000fe40002800000 */
[----:B------:R-:W-:Y:S02]  /*4a70*/  FMNMX.FTZ R42, R60, R13, !PT ;  /* 0x0000000d3c2a7209 */ /* 0x000fe40007810000 */
[----:B------:R-:W-:-:S02]  /*4a80*/  ISETP.GT.AND P5, PT, R8, 0x51, PT ;  /* 0x000000510800780c */ /* 0x000fc40003fa4270 */
[----:B------:R-:W-:Y:S01]  /*4a90*/  FMNMX.FTZ R13, R61, R42, !PT ;  /* 0x0000002a3d0d7209 */ /* 0x000fe20007810000 */
[----:B------:R-:W-:Y:S01]  /*4aa0*/  MUFU.EX2 R143, R143 ;  /* 0x0000008f008f7308 */ /* 0x000fe20000000800 */
[----:B0-----:R-:W-:Y:S01]  /*4ab0*/  FFMA.FTZ R17, R146, R3, -R15 ;  /* 0x0000000392117223 */ /* 0x001fe2000001080f */
[----:B------:R-:W-:Y:S02]  /*4ac0*/  FSEL R146, R65, -INF , P5 ;  /* 0xff80000041927808 */ /* 0x000fe40002800000 */
[----:B------:R-:W-:Y:S02]  /*4ad0*/  FMNMX.FTZ R13, R64, R13, !PT ;  /* 0x0000000d400d7209 */ /* 0x000fe40007810000 */
[----:B------:R-:W-:Y:S02]  /*4ae0*/  ISETP.GT.AND P5, PT, R8, 0x59, PT ;  /* 0x000000590800780c */ /* 0x000fe40003fa4270 */
[----:B------:R-:W-:Y:S01]  /*4af0*/  FMNMX.FTZ R13, R146, R13, !PT ;  /* 0x0000000d920d7209 */ /* 0x000fe20007810000 */
[----:B------:R0:W-:Y:S01]  /*4b00*/  MUFU.EX2 R42, R17 ;  /* 0x00000011002a7308 */ /* 0x0001e20000000800 */
[----:B------:R-:W-:-:S02]  /*4b10*/  FSEL R69, R69, -INF , P5 ;  /* 0xff80000045457808 */ /* 0x000fc40002800000 */
[----:B------:R-:W-:Y:S02]  /*4b20*/  FMNMX.FTZ R46, R68, R13, !PT ;  /* 0x0000000d442e7209 */ /* 0x000fe40007810000 */
[----:B------:R-:W-:Y:S02]  /*4b30*/  ISETP.GT.AND P5, PT, R8, 0x61, PT ;  /* 0x000000610800780c */ /* 0x000fe40003fa4270 */
[----:B------:R-:W-:Y:S01]  /*4b40*/  FMNMX.FTZ R13, R69, R46, !PT ;  /* 0x0000002e450d7209 */ /* 0x000fe20007810000 */
[----:B------:R-:W-:Y:S01]  /*4b50*/  MUFU.EX2 R137, R137 ;  /* 0x0000008900897308 */ /* 0x000fe20000000800 */
[----:B0-----:R-:W-:Y:S01]  /*4b60*/  FFMA.FTZ R17, R148, R3, -R15 ;  /* 0x0000000394117223 */ /* 0x001fe2000001080f */
[----:B------:R-:W-:Y:S02]  /*4b70*/  FSEL R148, R73, -INF , P5 ;  /* 0xff80000049947808 */ /* 0x000fe40002800000 */
[----:B------:R-:W-:Y:S02]  /*4b80*/  FMNMX.FTZ R13, R72, R13, !PT ;  /* 0x0000000d480d7209 */ /* 0x000fe40007810000 */
[----:B------:R-:W-:Y:S01]  /*4b90*/  ISETP.GT.AND P5, PT, R8, 0x69, PT ;  /* 0x000000690800780c */ /* 0x000fe20003fa4270 */
[----:B------:R-:W-:-:S02]  /*4ba0*/  WARPGROUP.DEPBAR.LE gsb0, 0x0 ;  /* 0x00008000000079c5 */ /* 0x000fc40000010000 */
[----:B------:R-:W-:Y:S01]  /*4bb0*/  WARPGROUP.ARRIVE ;  /* 0x00000000000079c5 */ /* 0x000fe20000000000 */
[----:B------:R-:W-:Y:S01]  /*4bc0*/  FMNMX.FTZ R13, R148, R13, !PT ;  /* 0x0000000d940d7209 */ /* 0x000fe20007810000 */
[----:B------:R0:W-:Y:S01]  /*4bd0*/  MUFU.EX2 R46, R17 ;  /* 0x00000011002e7308 */ /* 0x0001e20000000800 */
[----:B------:R-:W-:Y:S02]  /*4be0*/  FSEL R77, R77, -INF , P5 ;  /* 0xff8000004d4d7808 */ /* 0x000fe40002800000 */
[----:B------:R-:W-:Y:S01]  /*4bf0*/  FMNMX.FTZ R50, R76, R13, !PT ;  /* 0x0000000d4c327209 */ /* 0x000fe20007810000 */
[----:B------:R-:W-:Y:S01]  /*4c00*/  HGMMA.64x64x16.F32 R88, R124, gdesc[UR8].tnspB, R88, gsb0 ;  /* 0x40e000087c587df0 */ /* 0x000fe20008000858 */
[----:B------:R-:W-:Y:S01]  /*4c10*/  ISETP.GT.AND P5, PT, R8, 0x71, PT ;  /* 0x000000710800780c */ /* 0x000fe20003fa4270 */
[----:B------:R-:W-:Y:S01]  /*4c20*/  UIADD3 UR10, UR7, 0x380, URZ ;  /* 0x00000380070a7890 */ /* 0x000fe2000fffe03f */
[----:B------:R-:W-:Y:S01]  /*4c30*/  FMNMX.FTZ R13, R77, R50, !PT ;  /* 0x000000324d0d7209 */ /* 0x000fe20007810000 */
[----:B------:R-:W-:Y:S01]  /*4c40*/  UMOV UR11, 0x40000040 ;  /* 0x40000040000b7882 */ /* 0x000fe20000000000 */
[----:B0-----:R-:W-:Y:S01]  /*4c50*/  FFMA.FTZ R17, R150, R3, -R15 ;  /* 0x0000000396117223 */ /* 0x001fe2000001080f */
[----:B------:R-:W-:Y:S01]  /*4c60*/  FSEL R150, R81, -INF , P5 ;  /* 0xff80000051967808 */ /* 0x000fe20002800000 */
[----:B------:R-:W-:Y:S01]  /*4c70*/  MUFU.EX2 R139, R139 ;  /* 0x0000008b008b7308 */ /* 0x000fe20000000800 */
[----:B------:R-:W-:Y:S01]  /*4c80*/  FMNMX.FTZ R13, R80, R13, !PT ;  /* 0x0000000d500d7209 */ /* 0x000fe20007810000 */
[----:B------:R-:W-:Y:S01]  /*4c90*/  UMOV UR7, UR5 ;  /* 0x0000000500077c82 */ /* 0x000fe20008000000 */
[----:B------:R-:W-:-:S02]  /*4ca0*/  ISETP.GT.AND P5, PT, R8, 0x79, PT ;  /* 0x000000790800780c */ /* 0x000fc40003fa4270 */
[----:B------:R-:W-:Y:S02]  /*4cb0*/  FMNMX.FTZ R13, R150, R13, !PT ;  /* 0x0000000d960d7209 */ /* 0x000fe40007810000 */
[----:B------:R-:W-:Y:S01]  /*4cc0*/  FSEL R85, R85, -INF , P5 ;  /* 0xff80000055557808 */ /* 0x000fe20002800000 */
[----:B------:R0:W-:Y:S01]  /*4cd0*/  MUFU.EX2 R50, R17 ;  /* 0x0000001100327308 */ /* 0x0001e20000000800 */
[----:B------:R-:W-:Y:S01]  /*4ce0*/  FMNMX.FTZ R8, R84, R13, !PT ;  /* 0x0000000d54087209 */ /* 0x000fe20007810000 */
[-CC-:B------:R-:W-:Y:S01]  /*4cf0*/  FFMA.FTZ R13, R66, R3.reuse, -R15.reuse ;  /* 0x00000003420d7223 */ /* 0x180fe2000001080f */
[----:B------:R-:W-:Y:S02]  /*4d00*/  FFMA.FTZ R66, R154, R3, -R15 ;  /* 0x000000039a427223 */ /* 0x000fe4000001080f */
[----:B------:R-:W-:-:S03]  /*4d10*/  FMNMX.FTZ R8, R85, R8, !PT ;  /* 0x0000000855087209 */ /* 0x000fc60007810000 */
[----:B------:R-:W-:Y:S01]  /*4d20*/  MUFU.EX2 R133, R133 ;  /* 0x0000008500857308 */ /* 0x000fe20000000800 */
[-CC-:B0-----:R-:W-:Y:S01]  /*4d30*/  FFMA.FTZ R17, R70, R3.reuse, -R15.reuse ;  /* 0x0000000346117223 */ /* 0x181fe2000001080f */
[----:B------:R-:W0:Y:S01]  /*4d40*/  SHFL.BFLY PT, R19, R8, 0x2, 0x1f ;  /* 0x0c401f0008137f89 */ /* 0x000e2200000e0000 */
[----:B------:R-:W-:-:S05]  /*4d50*/  FFMA.FTZ R70, R156, R3, -R15 ;  /* 0x000000039c467223 */ /* 0x000fca000001080f */
        /* <DEDUP_REMOVED lines=8> */
[----:B------:R-:W1:Y:S08]  /*4de0*/  MUFU.EX2 R62, R62 ;  /* 0x0000003e003e7308 */ /* 0x000e700000000800 */
[----:B------:R-:W-:Y:S01]  /*4df0*/  MUFU.EX2 R17, R17 ;  /* 0x0000001100117308 */ /* 0x000fe20000000800 */
[----:B------:R-:W-:-:S02]  /*4e00*/  WARPGROUP.DEPBAR.LE gsb0, 0x0 ;  /* 0x00008000000079c5 */ /* 0x000fc40000010000 */
[----:B------:R-:W-:Y:S01]  /*4e10*/  WARPGROUP.ARRIVE ;  /* 0x00000000000079c5 */ /* 0x000fe20000000000 */
[----:B0-----:R-:W-:Y:S01]  /*4e20*/  FMNMX.FTZ R8, R23, R8, !PT ;  /* 0x0000000817087209 */ /* 0x001fe20007810000 */
[----:B------:R-:W-:-:S03]  /*4e30*/  FFMA.FTZ R23, R82, R3, -R15 ;  /* 0x0000000352177223 */ /* 0x000fc6000001080f */
[----:B------:R-:W-:Y:S01]  /*4e40*/  MUFU.EX2 R66, R66 ;  /* 0x0000004200427308 */ /* 0x000fe20000000800 */
[-C--:B------:R-:W-:Y:S01]  /*4e50*/  FFMA.FTZ R15, R87, R3.reuse, -R15 ;  /* 0x00000003570f7223 */ /* 0x080fe2000001080f */
[C---:B------:R-:W-:Y:S01]  /*4e60*/  FSETP.NEU.FTZ.AND P4, PT, R8.reuse, -INF , PT ;  /* 0xff8000000800780b */ /* 0x040fe20003f9d000 */
[----:B------:R-:W-:Y:S01]  /*4e70*/  HGMMA.64x64x16.F32 R88, R120, gdesc[UR8].tnspB, R88, gsb0 ;  /* 0x40e0000878587df0 */ /* 0x000fe20008000858 */
[----:B------:R-:W-:Y:S01]  /*4e80*/  FMUL.FTZ R35, R8, R3 ;  /* 0x0000000308237220 */ /* 0x000fe20000410000 */
[----:B-1----:R-:W-:-:S03]  /*4e90*/  F2FP.F16.F32.PACK_AB R129, R62, R13 ;  /* 0x0000000d3e81723e */ /* 0x002fc600000000ff */
[----:B------:R-:W-:Y:S01]  /*4ea0*/  MUFU.EX2 R19, R19 ;  /* 0x0000001300137308 */ /* 0x000fe20000000800 */
[----:B------:R-:W-:-:S05]  /*4eb0*/  FSEL R35, R35, RZ, P4 ;  /* 0x000000ff23237208 */ /* 0x000fca0002000000 */
[-CC-:B------:R-:W-:Y:S01]  /*4ec0*/  FFMA.FTZ R27, R24, R3.reuse, -R35.reuse ;  /* 0x00000003181b7223 */ /* 0x180fe20000010823 */
[----:B------:R-:W-:Y:S01]  /*4ed0*/  FSEL R24, R12, RZ, P3 ;  /* 0x000000ff0c187208 */ /* 0x000fe20001800000 */
[-CC-:B------:R-:W-:Y:S01]  /*4ee0*/  FFMA.FTZ R82, R26, R3.reuse, -R35.reuse ;  /* 0x000000031a527223 */ /* 0x180fe20000010823 */
[-CC-:B------:R-:W-:Y:S01]  /*4ef0*/  FFMA.FTZ R28, R28, R3.reuse, -R35.reuse ;  /* 0x000000031c1c7223 */ /* 0x180fe20000010823 */
[-CC-:B------:R-:W-:Y:S01]  /*4f00*/  FFMA.FTZ R29, R32, R3.reuse, -R35.reuse ;  /* 0x00000003201d7223 */ /* 0x180fe20000010823 */
[-C--:B------:R-:W-:Y:S01]  /*4f10*/  FFMA.FTZ R32, R34, R3.reuse, -R35 ;  /* 0x0000000322207223 */ /* 0x080fe20000010823 */
[----:B------:R-:W-:Y:S01]  /*4f20*/  FADD.FTZ R26, -R24, R9 ;  /* 0x00000009181a7221 */ /* 0x000fe20000010100 */
[----:B------:R-:W-:Y:S01]  /*4f30*/  FSEL R24, R8, RZ, P4 ;  /* 0x000000ff08187208 */ /* 0x000fe20002000000 */
[----:B------:R-:W-:Y:S01]  /*4f40*/  MUFU.EX2 R27, R27 ;  /* 0x0000001b001b7308 */ /* 0x000fe20000000800 */
[----:B------:R-:W-:Y:S02]  /*4f50*/  IMAD.U32 R34, RZ, RZ, UR4 ;  /* 0x00000004ff227e24 */ /* 0x000fe4000f8e00ff */
[-C--:B------:R-:W-:Y:S01]  /*4f60*/  FMUL.FTZ R9, R26, R3.reuse ;  /* 0x000000031a097220 */ /* 0x080fe20000410000 */
[-C--:B------:R-:W-:Y:S01]  /*4f70*/  FFMA.FTZ R33, R30, R3.reuse, -R35 ;  /* 0x000000031e217223 */ /* 0x080fe20000010823 */
[----:B------:R-:W-:Y:S01]  /*4f80*/  FADD.FTZ R26, -R24, R7 ;  /* 0x00000007181a7221 */ /* 0x000fe20000010100 */
[----:B------:R-:W-:Y:S01]  /*4f90*/  VIADD R7, R16, 0x9 ;  /* 0x0000000910077836 */ /* 0x000fe20000000000 */
[----:B------:R-:W-:Y:S01]  /*4fa0*/  @!P1 LEA R34, R34, UR39, 0x3 ;  /* 0x0000002722229c11 */ /* 0x000fe2000f8e18ff */
[-C--:B------:R-:W-:Y:S01]  /*4fb0*/  FFMA.FTZ R30, R132, R3.reuse, -R35 ;  /* 0x00000003841e7223 */ /* 0x080fe20000010823 */
[----:B------:R-:W-:Y:S01]  /*4fc0*/  FMUL.FTZ R26, R26, R3 ;  /* 0x000000031a1a7220 */ /* 0x000fe20000410000 */
[----:B------:R0:W1:Y:S01]  /*4fd0*/  MUFU.EX2 R24, R9 ;  /* 0x0000000900187308 */ /* 0x0000620000000800 */
[----:B------:R-:W-:Y:S01]  /*4fe0*/  ISETP.GE.U32.AND P3, PT, R2, 0x180, PT ;  /* 0x000001800200780c */ /* 0x000fe20003f66070 */
[----:B------:R-:W-:-:S02]  /*4ff0*/  @!P1 VIADD R34, R34, 0x16840 ;  /* 0x0001684022229836 */ /* 0x000fc40000000000 */
[-CC-:B------:R-:W-:Y:S01]  /*5000*/  FFMA.FTZ R31, R36, R3.reuse, -R35.reuse ;  /* 0x00000003241f7223 */ /* 0x180fe20000010823 */
[-CC-:B------:R-:W-:Y:S01]  /*5010*/  FFMA.FTZ R140, R40, R3.reuse, -R35.reuse ;  /* 0x00000003288c7223 */ /* 0x180fe20000010823 */
[-CC-:B------:R-:W-:Y:S01]  /*5020*/  FFMA.FTZ R37, R134, R3.reuse, -R35.reuse ;  /* 0x0000000386257223 */ /* 0x180fe20000010823 */
[-CC-:B------:R-:W-:Y:S01]  /*5030*/  FFMA.FTZ R142, R44, R3.reuse, -R35.reuse ;  /* 0x000000032c8e7223 */ /* 0x180fe20000010823 */
[----:B------:R-:W-:Y:S01]  /*5040*/  @!P1 PRMT R34, RZ, 0x654, R34 ;  /* 0x00000654ff229816 */ /* 0x000fe20000000022 */
[----:B------:R-:W2:Y:S01]  /*5050*/  MUFU.EX2 R26, R26 ;  /* 0x0000001a001a7308 */ /* 0x000ea20000000800 */
[----:B0-----:R-:W-:Y:S01]  /*5060*/  SEL R9, R7, 0x9, !P3 ;  /* 0x0000000907097807 */ /* 0x001fe20005800000 */
[----:B------:R-:W-:Y:S02]  /*5070*/  IMAD.U32 R36, RZ, RZ, UR6 ;  /* 0x00000006ff247e24 */ /* 0x000fe4000f8e00ff */
[-CC-:B------:R-:W-:Y:S01]  /*5080*/  FFMA.FTZ R39, R136, R3.reuse, -R35.reuse ;  /* 0x0000000388277223 */ /* 0x180fe20000010823 */
[-CC-:B------:R-:W-:Y:S01]  /*5090*/  FFMA.FTZ R136, R48, R3.reuse, -R35.reuse ;  /* 0x0000000330887223 */ /* 0x180fe20000010823 */
[-CC-:B------:R-:W-:Y:S01]  /*50a0*/  FFMA.FTZ R41, R138, R3.reuse, -R35.reuse ;  /* 0x000000038a297223 */ /* 0x180fe20000010823 */
[-C--:B------:R-:W-:Y:S01]  /*50b0*/  FFMA.FTZ R138, R52, R3.reuse, -R35 ;  /* 0x00000003348a7223 */ /* 0x080fe20000010823 */
[----:B------:R-:W-:Y:S01]  /*50c0*/  @!P1 LEA R36, R36, UR39, 0x3 ;  /* 0x0000002724249c11 */ /* 0x000fe2000f8e18ff */
[----:B------:R-:W0:Y:S01]  /*50d0*/  MUFU.EX2 R82, R82 ;  /* 0x0000005200527308 */ /* 0x000e220000000800 */
[----:B-1----:R-:W-:Y:S01]  /*50e0*/  FFMA.FTZ R47, R24, R4, R149 ;  /* 0x00000004182f7223 */ /* 0x002fe20000010095 */
[-CC-:B------:R-:W-:Y:S01]  /*50f0*/  FFMA.FTZ R43, R53, R3.reuse, -R35.reuse ;  /* 0x00000003352b7223 */ /* 0x180fe20000010823 */
[----:B------:R-:W-:Y:S01]  /*5100*/  FFMA.FTZ R132, R56, R3, -R35 ;  /* 0x0000000338847223 */ /* 0x000fe20000010823 */
[----:B------:R-:W-:-:S02]  /*5110*/  @!P1 VIADD R36, R36, 0x16860 ;  /* 0x0001686024249836 */ /* 0x000fc40000000000 */
[----:B------:R-:W-:Y:S01]  /*5120*/  FADD.FTZ R4, R14, R47 ;  /* 0x0000002f0e047221 */ /* 0x000fe20000010000 */
[-CC-:B------:R-:W-:Y:S01]  /*5130*/  FFMA.FTZ R144, R144, R3.reuse, -R35.reuse ;  /* 0x0000000390907223 */ /* 0x180fe20000010823 */
[----:B------:R-:W-:Y:S01]  /*5140*/  FFMA.FTZ R134, R60, R3, -R35 ;  /* 0x000000033c867223 */ /* 0x000fe20000010823 */
[----:B------:R-:W1:Y:S01]  /*5150*/  MUFU.EX2 R28, R28 ;  /* 0x0000001c001c7308 */ /* 0x000e620000000800 */
[----:B--2---:R-:W-:Y:S01]  /*5160*/  FFMA.FTZ R45, R26, R5, R27 ;  /* 0x000000051a2d7223 */ /* 0x004fe2000001001b */
[----:B------:R-:W-:Y:S01]  /*5170*/  @!P1 PRMT R36, RZ, 0x654, R36 ;  /* 0x00000654ff249816 */ /* 0x000fe20000000024 */
[--C-:B------:R-:W-:Y:S01]  /*5180*/  FFMA.FTZ R5, R61, R3, -R35.reuse ;  /* 0x000000033d057223 */ /* 0x100fe20000010823 */
[----:B------:R-:W-:Y:S01]  /*5190*/  F2FP.F16.F32.PACK_AB R149, R14, R149 ;  /* 0x000000950e95723e */ /* 0x000fe200000000ff */
        /* <DEDUP_REMOVED lines=8> */
[----:B------:R-:W-:Y:S01]  /*5220*/  FFMA.FTZ R84, R84, R3, -R35 ;  /* 0x0000000354547223 */ /* 0x000fe20000010823 */
[----:B------:R-:W-:Y:S01]  /*5230*/  PLOP3.LUT P3, PT, PT, PT, UP1, 0x80, 0x0 ;  /* 0x000000000000781c */ /* 0x000fe20003f6f018 */
[----:B------:R-:W-:Y:S01]  /*5240*/  UMOV UR6, UR4 ;  /* 0x0000000400067c82 */ /* 0x000fe20008000000 */
[----:B------:R-:W0:Y:S01]  /*5250*/  MUFU.EX2 R29, R29 ;  /* 0x0000001d001d7308 */ /* 0x000e220000000800 */
[----:B------:R-:W-:-:S07]  /*5260*/  F2FP.F16.F32.PACK_AB R131, R66, R17 ;  /* 0x000000114283723e */ /* 0x000fce00000000ff */
[----:B------:R-:W3:Y:S01]  /*5270*/  MUFU.EX2 R30, R30 ;  /* 0x0000001e001e7308 */ /* 0x000ee20000000800 */
[----:B------:R-:W-:Y:S02]  /*5280*/  WARPGROUP.DEPBAR.LE gsb0, 0x0 ;  /* 0x00008000000079c5 */ /* 0x000fe40000010000 */
[----:B------:R4:W-:Y:S06]  /*5290*/  BAR.ARV R9, 0x100 ;  /* 0x000400090000751d */ /* 0x0009ec0000002000 */
[----:B------:R-:W5:Y:S01]  /*52a0*/  MUFU.EX2 R31, R31 ;  /* 0x0000001f001f7308 */ /* 0x000f620000000800 */
[----:B------:R1:W-:Y:S01]  /*52b0*/  @!P1 SYNCS.ARRIVE.TRANS64.RED.A1T0 RZ, [R34+URZ], RZ ;  /* 0x000000ff22ff99a7 */ /* 0x0003e2000810043f */
[----:B----4-:R-:W-:Y:S01]  /*52c0*/  FADD.FTZ R9, R151, R4 ;  /* 0x0000000497097221 */ /* 0x010fe20000010000 */
[----:B------:R-:W-:Y:S01]  /*52d0*/  F2FP.F16.F32.PACK_AB R151, R18, R151 ;  /* 0x000000971297723e */ /* 0x000fe200000000ff */
[-C--:B------:R-:W-:Y:S01]  /*52e0*/  FMUL.FTZ R88, R88, R26.reuse ;  /* 0x0000001a58587220 */ /* 0x080fe20000410000 */
[-C--:B------:R-:W-:Y:S01]  /*52f0*/  FMUL.FTZ R89, R89, R26.reuse ;  /* 0x0000001a59597220 */ /* 0x080fe20000410000 */
[----:B------:R-:W-:Y:S01]  /*5300*/  FADD.FTZ R4, R18, R9 ;  /* 0x0000000912047221 */ /* 0x000fe20000010000 */
[----:B------:R-:W-:Y:S01]  /*5310*/  FFMA.FTZ R9, R146, R3, -R35 ;  /* 0x0000000392097223 */ /* 0x000fe20000010823 */
[----:B------:R-:W4:Y:S01]  /*5320*/  MUFU.EX2 R32, R32 ;  /* 0x0000002000207308 */ /* 0x000f220000000800 */
[----:B-1----:R-:W-:Y:S01]  /*5330*/  FADD.FTZ R34, R28, R45 ;  /* 0x0000002d1c227221 */ /* 0x002fe20000010000 */
[----:B------:R-:W-:Y:S01]  /*5340*/  FADD.FTZ R47, R145, R4 ;  /* 0x00000004912f7221 */ /* 0x000fe20000010000 */
[----:B------:R1:W-:Y:S01]  /*5350*/  @!P1 SYNCS.ARRIVE.TRANS64.RED.A1T0 RZ, [R36+URZ], RZ ;  /* 0x000000ff24ff99a7 */ /* 0x0003e2000810043f */
[----:B------:R-:W-:Y:S01]  /*5360*/  F2FP.F16.F32.PACK_AB R145, R20, R145 ;  /* 0x000000911491723e */ /* 0x000fe200000000ff */
[----:B--2---:R-:W-:Y:S01]  /*5370*/  FADD.FTZ R34, R33, R34 ;  /* 0x0000002221227221 */ /* 0x004fe20000010000 */
[-C--:B------:R-:W-:Y:S01]  /*5380*/  FMUL.FTZ R92, R92, R26.reuse ;  /* 0x0000001a5c5c7220 */ /* 0x080fe20000410000 */
[-C--:B------:R-:W-:Y:S01]  /*5390*/  FMUL.FTZ R93, R93, R26.reuse ;  /* 0x0000001a5d5d7220 */ /* 0x080fe20000410000 */
[----:B------:R-:W2:Y:S01]  /*53a0*/  MUFU.EX2 R140, R140 ;  /* 0x0000008c008c7308 */ /* 0x000ea20000000800 */
[----:B0-----:R-:W-:Y:S01]  /*53b0*/  FADD.FTZ R45, R29, R34 ;  /* 0x000000221d2d7221 */ /* 0x001fe20000010000 */
[----:B------:R-:W-:Y:S01]  /*53c0*/  FADD.FTZ R34, R20, R47 ;  /* 0x0000002f14227221 */ /* 0x000fe20000010000 */
[-C--:B------:R-:W-:Y:S01]  /*53d0*/  FMUL.FTZ R96, R96, R26.reuse ;  /* 0x0000001a60607220 */ /* 0x080fe20000410000 */
[-C--:B------:R-:W-:Y:S01]  /*53e0*/  FMUL.FTZ R97, R97, R26.reuse ;  /* 0x0000001a61617220 */ /* 0x080fe20000410000 */
[----:B---3--:R-:W-:Y:S01]  /*53f0*/  FADD.FTZ R4, R30, R45 ;  /* 0x0000002d1e047221 */ /* 0x008fe20000010000 */
[----:B------:R-:W-:Y:S01]  /*5400*/  FADD.FTZ R49, R147, R34 ;  /* 0x0000002293317221 */ /* 0x000fe20000010000 */
[----:B------:R-:W-:Y:S01]  /*5410*/  FFMA.FTZ R45, R69, R3, -R35 ;  /* 0x00000003452d7223 */ /* 0x000fe20000010823 */
[----:B------:R-:W0:Y:S01]  /*5420*/  MUFU.EX2 R37, R37 ;  /* 0x0000002500257308 */ /* 0x000e220000000800 */
[----:B-----5:R-:W-:Y:S01]  /*5430*/  FADD.FTZ R47, R31, R4 ;  /* 0x000000041f2f7221 */ /* 0x020fe20000010000 */
[----:B------:R-:W-:Y:S01]  /*5440*/  FADD.FTZ R4, R22, R49 ;  /* 0x0000003116047221 */ /* 0x000fe20000010000 */
[----:B----4-:R-:W-:Y:S01]  /*5450*/  F2FP.F16.F32.PACK_AB R146, R32, R31 ;  /* 0x0000001f2092723e */ /* 0x010fe200000000ff */
[----:B------:R-:W-:Y:S01]  /*5460*/  FMUL.FTZ R100, R100, R26 ;  /* 0x0000001a64647220 */ /* 0x000fe20000410000 */
[----:B------:R-:W-:Y:S01]  /*5470*/  FADD.FTZ R51, R32, R47 ;  /* 0x0000002f20337221 */ /* 0x000fe20000010000 */
[----:B------:R-:W-:Y:S01]  /*5480*/  FADD.FTZ R49, R141, R4 ;  /* 0x000000048d317221 */ /* 0x000fe20000010000 */
[----:B------:R-:W-:Y:S01]  /*5490*/  FFMA.FTZ R47, R148, R3, -R35 ;  /* 0x00000003942f7223 */ /* 0x000fe20000010823 */
[----:B------:R-:W1:Y:S01]  /*54a0*/  MUFU.EX2 R142, R142 ;  /* 0x0000008e008e7308 */ /* 0x000e620000000800 */
[----:B--2---:R-:W-:Y:S01]  /*54b0*/  FADD.FTZ R34, R140, R51 ;  /* 0x000000338c227221 */ /* 0x004fe20000010000 */
[----:B------:R-:W-:Y:S01]  /*54c0*/  F2FP.F16.F32.PACK_AB R148, R82, R27 ;  /* 0x0000001b5294723e */ /* 0x000fe200000000ff */
[-CC-:B------:R-:W-:Y:S01]  /*54d0*/  FFMA.FTZ R4, R150, R3.reuse, -R35.reuse ;  /* 0x0000000396047223 */ /* 0x180fe20000010823 */
[----:B------:R-:W-:Y:S01]  /*54e0*/  F2FP.F16.F32.PACK_AB R150, R33, R28 ;  /* 0x0000001c2196723e */ /* 0x000fe200000000ff */
[----:B------:R-:W-:Y:S01]  /*54f0*/  FFMA.FTZ R35, R85, R3, -R35 ;  /* 0x0000000355237223 */ /* 0x000fe20000010823 */
[----:B------:R-:W-:Y:S01]  /*5500*/  F2FP.F16.F32.PACK_AB R147, R22, R147 ;  /* 0x000000931693723e */ /* 0x000fe200000000ff */
[----:B------:R-:W-:Y:S01]  /*5510*/  FMUL.FTZ R101, R101, R26 ;  /* 0x0000001a65657220 */ /* 0x000fe20000410000 */
[----:B------:R-:W2:Y:S01]  /*5520*/  MUFU.EX2 R39, R39 ;  /* 0x0000002700277308 */ /* 0x000ea20000000800 */
[C---:B0-----:R-:W-:Y:S01]  /*5530*/  FADD.FTZ R51, R37.reuse, R34 ;  /* 0x0000002225337221 */ /* 0x041fe20000010000 */
[----:B------:R-:W-:Y:S01]  /*5540*/  FADD.FTZ R34, R38, R49 ;  /* 0x0000003126227221 */ /* 0x000fe20000010000 */
[----:B------:R-:W-:Y:S01]  /*5550*/  F2FP.F16.F32.PACK_AB R140, R37, R140 ;  /* 0x0000008c258c723e */ /* 0x000fe200000000ff */
[-C--:B------:R-:W-:Y:S01]  /*5560*/  FMUL.FTZ R104, R104, R26.reuse ;  /* 0x0000001a68687220 */ /* 0x080fe20000410000 */
[----:B------:R-:W-:Y:S01]  /*5570*/  F2FP.F16.F32.PACK_AB R141, R38, R141 ;  /* 0x0000008d268d723e */ /* 0x000fe200000000ff */
[----:B------:R-:W-:Y:S01]  /*5580*/  FADD.FTZ R49, R143, R34 ;  /* 0x000000228f317221 */ /* 0x000fe20000010000 */
[----:B------:R-:W-:Y:S01]  /*5590*/  F2FP.F16.F32.PACK_AB R143, R42, R143 ;  /* 0x0000008f2a8f723e */ /* 0x000fe200000000ff */
[----:B------:R-:W0:Y:S01]  /*55a0*/  MUFU.EX2 R136, R136 ;  /* 0x0000008800887308 */ /* 0x000e220000000800 */
[----:B-1----:R-:W-:Y:S01]  /*55b0*/  FADD.FTZ R36, R142, R51 ;  /* 0x000000338e247221 */ /* 0x002fe20000010000 */
[----:B------:R-:W-:Y:S01]  /*55c0*/  FADD.FTZ R34, R42, R49 ;  /* 0x000000312a227221 */ /* 0x000fe20000010000 */
[-C--:B------:R-:W-:Y:S01]  /*55d0*/  FMUL.FTZ R105, R105, R26.reuse ;  /* 0x0000001a69697220 */ /* 0x080fe20000410000 */
[-C--:B------:R-:W-:Y:S01]  /*55e0*/  FMUL.FTZ R108, R108, R26.reuse ;  /* 0x0000001a6c6c7220 */ /* 0x080fe20000410000 */
[----:B------:R-:W-:Y:S01]  /*55f0*/  FMUL.FTZ R109, R109, R26 ;  /* 0x0000001a6d6d7220 */ /* 0x000fe20000410000 */
[----:B------:R-:W-:Y:S01]  /*5600*/  FADD.FTZ R49, R137, R34 ;  /* 0x0000002289317221 */ /* 0x000fe20000010000 */
[C---:B------:R-:W-:Y:S01]  /*5610*/  F2FP.F16.F32.PACK_AB R137, R46.reuse, R137 ;  /* 0x000000892e89723e */ /* 0x040fe200000000ff */
[----:B------:R-:W1:Y:S01]  /*5620*/  MUFU.EX2 R41, R41 ;  /* 0x0000002900297308 */ /* 0x000e620000000800 */
[C---:B--2---:R-:W-:Y:S01]  /*5630*/  FADD.FTZ R51, R39.reuse, R36 ;  /* 0x0000002427337221 */ /* 0x044fe20000010000 */
[----:B------:R-:W-:Y:S01]  /*5640*/  FADD.FTZ R14, R46, R49 ;  /* 0x000000312e0e7221 */ /* 0x000fe20000010000 */
[----:B------:R-:W-:Y:S01]  /*5650*/  F2FP.F16.F32.PACK_AB R142, R39, R142 ;  /* 0x0000008e278e723e */ /* 0x000fe200000000ff */
[-C--:B------:R-:W-:Y:S01]  /*5660*/  FMUL.FTZ R112, R112, R26.reuse ;  /* 0x0000001a70707220 */ /* 0x080fe20000410000 */
[-C--:B------:R-:W-:Y:S01]  /*5670*/  FMUL.FTZ R113, R113, R26.reuse ;  /* 0x0000001a71717220 */ /* 0x080fe20000410000 */
[----:B------:R-:W-:Y:S01]  /*5680*/  FADD.FTZ R27, R139, R14 ;  /* 0x0000000e8b1b7221 */ /* 0x000fe20000010000 */
[----:B------:R-:W-:Y:S01]  /*5690*/  F2FP.F16.F32.PACK_AB R139, R50, R139 ;  /* 0x0000008b328b723e */ /* 0x000fe200000000ff */
[----:B------:R-:W2:Y:S01]  /*56a0*/  MUFU.EX2 R138, R138 ;  /* 0x0000008a008a7308 */ /* 0x000ea20000000800 */
[----:B0-----:R-:W-:Y:S01]  /*56b0*/  FADD.FTZ R36, R136, R51 ;  /* 0x0000003388247221 */ /* 0x001fe20000010000 */
[----:B------:R-:W-:Y:S01]  /*56c0*/  FADD.FTZ R14, R50, R27 ;  /* 0x0000001b320e7221 */ /* 0x000fe20000010000 */
[-C--:B------:R-:W-:Y:S01]  /*56d0*/  FMUL.FTZ R116, R116, R26.reuse ;  /* 0x0000001a74747220 */ /* 0x080fe20000410000 */
[----:B------:R-:W-:Y:S01]  /*56e0*/  FMUL.FTZ R117, R117, R26 ;  /* 0x0000001a75757220 */ /* 0x000fe20000410000 */
        /* <DEDUP_REMOVED lines=19> */
[----:B------:R2:W3:Y:S01]  /*5820*/  MUFU.EX2 R7, R144 ;  /* 0x0000009000077308 */ /* 0x0004e20000000800 */
[C---:B0-----:R-:W-:Y:S01]  /*5830*/  FADD.FTZ R33, R43.reuse, R18 ;  /* 0x000000122b217221 */ /* 0x041fe20000010000 */
        /* <DEDUP_REMOVED lines=8> */
[----:B--2---:R-:W-:Y:S01]  /*58c0*/  F2FP.F16.F32.PACK_AB R144, R30, R29 ;  /* 0x0000001d1e90723e */ /* 0x004fe200000000ff */
[----:B------:R-:W-:Y:S01]  /*58d0*/  FADD.FTZ R14, R66, R27 ;  /* 0x0000001b420e7221 */ /* 0x000fe20000010000 */
[-C--:B------:R-:W-:Y:S01]  /*58e0*/  FMUL.FTZ R110, R110, R24.reuse ;  /* 0x000000186e6e7220 */ /* 0x080fe20000410000 */
[-C--:B------:R-:W-:Y:S01]  /*58f0*/  FMUL.FTZ R111, R111, R24.reuse ;  /* 0x000000186f6f7220 */ /* 0x080fe20000410000 */
[-C--:B------:R-:W-:Y:S01]  /*5900*/  FMUL.FTZ R114, R114, R24.reuse ;  /* 0x0000001872727220 */ /* 0x080fe20000410000 */
[----:B------:R-:W-:Y:S01]  /*5910*/  FMUL.FTZ R115, R115, R24 ;  /* 0x0000001873737220 */ /* 0x000fe20000410000 */
[----:B------:R-:W1:Y:S01]  /*5920*/  MUFU.EX2 R5, R5 ;  /* 0x0000000500057308 */ /* 0x000e620000000800 */
[C---:B---3--:R-:W-:Y:S01]  /*5930*/  FADD.FTZ R29, R7.reuse, R18 ;  /* 0x00000012071d7221 */ /* 0x048fe20000010000 */
[----:B------:R-:W-:Y:S01]  /*5940*/  F2FP.F16.F32.PACK_AB R132, R7, R132 ;  /* 0x000000840784723e */ /* 0x000fe200000000ff */
[-C--:B------:R-:W-:Y:S01]  /*5950*/  FMUL.FTZ R118, R118, R24.reuse ;  /* 0x0000001876767220 */ /* 0x080fe20000410000 */
[----:B------:R-:W-:-:S04]  /*5960*/  FMUL.FTZ R119, R119, R24 ;  /* 0x0000001877777220 */ /* 0x000fc80000410000 */
[----:B------:R-:W2:Y:S01]  /*5970*/  MUFU.EX2 R128, R128 ;  /* 0x0000008000807308 */ /* 0x000ea20000000800 */
[----:B0-----:R-:W-:-:S07]  /*5980*/  FADD.FTZ R18, R134, R29 ;  /* 0x0000001d86127221 */ /* 0x001fce0000010000 */
[----:B------:R-:W0:Y:S01]  /*5990*/  MUFU.EX2 R9, R9 ;  /* 0x0000000900097308 */ /* 0x000e220000000800 */
[C---:B-1----:R-:W-:Y:S01]  /*59a0*/  FADD.FTZ R29, R5.reuse, R18 ;  /* 0x00000012051d7221 */ /* 0x042fe20000010000 */
[----:B------:R-:W-:Y:S01]  /*59b0*/  F2FP.F16.F32.PACK_AB R134, R5, R134 ;  /* 0x000000860586723e */ /* 0x000fe200000000ff */
[----:B------:R-:W-:-:S05]  /*59c0*/  FADD.FTZ R5, R19, R14 ;  /* 0x0000000e13057221 */ /* 0x000fca0000010000 */
[----:B------:R-:W1:Y:S01]  /*59d0*/  MUFU.EX2 R130, R130 ;  /* 0x0000008200827308 */ /* 0x000e620000000800 */
[----:B--2---:R-:W-:-:S07]  /*59e0*/  FADD.FTZ R18, R128, R29 ;  /* 0x0000001d80127221 */ /* 0x004fce0000010000 */
[----:B------:R-:W2:Y:S01]  /*59f0*/  MUFU.EX2 R45, R45 ;  /* 0x0000002d002d7308 */ /* 0x000ea20000000800 */
[C---:B0-----:R-:W-:Y:S01]  /*5a00*/  FADD.FTZ R29, R9.reuse, R18 ;  /* 0x00000012091d7221 */ /* 0x041fe20000010000 */
[----:B------:R-:W-:Y:S01]  /*5a10*/  F2FP.F16.F32.PACK_AB R128, R9, R128 ;  /* 0x000000800980723e */ /* 0x000fe200000000ff */
[----:B------:R-:W-:-:S05]  /*5a20*/  IMAD.MOV.U32 R9, RZ, RZ, R12 ;  /* 0x000000ffff097224 */ /* 0x000fca00078e000c */
[----:B------:R-:W-:Y:S01]  /*5a30*/  MUFU.EX2 R124, R124 ;  /* 0x0000007c007c7308 */ /* 0x000fe20000000800 */
[----:B-1----:R-:W-:-:S07]  /*5a40*/  FADD.FTZ R18, R130, R29 ;  /* 0x0000001d82127221 */ /* 0x002fce0000010000 */
[----:B------:R-:W-:Y:S01]  /*5a50*/  MUFU.EX2 R47, R47 ;  /* 0x0000002f002f7308 */ /* 0x000fe20000000800 */
[C---:B--2---:R-:W-:Y:S01]  /*5a60*/  FADD.FTZ R7, R45.reuse, R18 ;  /* 0x000000122d077221 */ /* 0x044fe20000010000 */
[----:B------:R-:W-:-:S06]  /*5a70*/  F2FP.F16.F32.PACK_AB R130, R45, R130 ;  /* 0x000000822d82723e */ /* 0x000fcc00000000ff */
[----:B------:R-:W0:Y:S08]  /*5a80*/  MUFU.EX2 R70, R70 ;  /* 0x0000004600467308 */ /* 0x000e300000000800 */
[----:B------:R-:W-:Y:S08]  /*5a90*/  MUFU.EX2 R126, R126 ;  /* 0x0000007e007e7308 */ /* 0x000ff00000000800 */
[----:B------:R-:W-:Y:S01]  /*5aa0*/  MUFU.EX2 R21, R21 ;  /* 0x0000001500157308 */ /* 0x000fe20000000800 */
[----:B0-----:R-:W-:-:S07]  /*5ab0*/  F2FP.F16.F32.PACK_AB R125, R70, R19 ;  /* 0x00000013467d723e */ /* 0x001fce00000000ff */
[----:B------:R-:W-:Y:S08]  /*5ac0*/  MUFU.EX2 R77, R77 ;  /* 0x0000004d004d7308 */ /* 0x000ff00000000800 */
[----:B------:R-:W0:Y:S08]  /*5ad0*/  MUFU.EX2 R74, R74 ;  /* 0x0000004a004a7308 */ /* 0x000e300000000800 */
[----:B------:R-:W1:Y:S08]  /*5ae0*/  MUFU.EX2 R80, R80 ;  /* 0x0000005000507308 */ /* 0x000e700000000800 */
[----:B------:R2:W-:Y:S01]  /*5af0*/  MUFU.EX2 R120, R4 ;  /* 0x0000000400787308 */ /* 0x0005e20000000800 */
[----:B0-----:R-:W-:-:S07]  /*5b00*/  F2FP.F16.F32.PACK_AB R127, R74, R21 ;  /* 0x000000154a7f723e */ /* 0x001fce00000000ff */
[----:B------:R-:W0:Y:S01]  /*5b10*/  MUFU.EX2 R23, R23 ;  /* 0x0000001700177308 */ /* 0x000e220000000800 */
[----:B--2---:R-:W-:Y:S01]  /*5b20*/  FADD.FTZ R4, R124, R7 ;  /* 0x000000077c047221 */ /* 0x004fe20000010000 */
[----:B------:R-:W-:-:S03]  /*5b30*/  F2FP.F16.F32.PACK_AB R124, R47, R124 ;  /* 0x0000007c2f7c723e */ /* 0x000fc600000000ff */
[----:B------:R-:W-:Y:S01]  /*5b40*/  FADD.FTZ R7, R47, R4 ;  /* 0x000000042f077221 */ /* 0x000fe20000010000 */
[----:B------:R-:W-:Y:S02]  /*5b50*/  FADD.FTZ R4, R70, R5 ;  /* 0x0000000546047221 */ /* 0x000fe40000010000 */
[----:B------:R-:W2:Y:S01]  /*5b60*/  MUFU.EX2 R78, R78 ;  /* 0x0000004e004e7308 */ /* 0x000ea20000000800 */
[----:B------:R-:W-:Y:S01]  /*5b70*/  FADD.FTZ R7, R126, R7 ;  /* 0x000000077e077221 */ /* 0x000fe20000010000 */
[----:B------:R-:W-:Y:S01]  /*5b80*/  FADD.FTZ R5, R21, R4 ;  /* 0x0000000415057221 */ /* 0x000fe20000010000 */
[C---:B------:R-:W-:Y:S02]  /*5b90*/  F2FP.F16.F32.PACK_AB R126, R77.reuse, R126 ;  /* 0x0000007e4d7e723e */ /* 0x040fe400000000ff */
[----:B------:R-:W-:Y:S01]  /*5ba0*/  FADD.FTZ R7, R77, R7 ;  /* 0x000000074d077221 */ /* 0x000fe20000010000 */
[----:B------:R-:W-:Y:S02]  /*5bb0*/  FADD.FTZ R4, R74, R5 ;  /* 0x000000054a047221 */ /* 0x000fe40000010000 */
[----:B------:R-:W3:Y:S01]  /*5bc0*/  MUFU.EX2 R84, R84 ;  /* 0x0000005400547308 */ /* 0x000ee20000000800 */
[----:B-1----:R-:W-:Y:S01]  /*5bd0*/  FADD.FTZ R7, R80, R7 ;  /* 0x0000000750077221 */ /* 0x002fe20000010000 */
[----:B0-----:R-:W-:-:S03]  /*5be0*/  FADD.FTZ R5, R23, R4 ;  /* 0x0000000417057221 */ /* 0x001fc60000010000 */
[C---:B------:R-:W-:Y:S01]  /*5bf0*/  FADD.FTZ R7, R120.reuse, R7 ;  /* 0x0000000778077221 */ /* 0x040fe20000010000 */
[----:B------:R-:W-:Y:S02]  /*5c00*/  F2FP.F16.F32.PACK_AB R120, R120, R80 ;  /* 0x000000507878723e */ /* 0x000fe400000000ff */
[----:B------:R-:W0:Y:S01]  /*5c10*/  MUFU.EX2 R25, R25 ;  /* 0x0000001900197308 */ /* 0x000e220000000800 */
[C---:B--2---:R-:W-:Y:S01]  /*5c20*/  FADD.FTZ R4, R78.reuse, R5 ;  /* 0x000000054e047221 */ /* 0x044fe20000010000 */
[----:B------:R-:W-:-:S06]  /*5c30*/  F2FP.F16.F32.PACK_AB R121, R78, R23 ;  /* 0x000000174e79723e */ /* 0x000fcc00000000ff */
[----:B------:R-:W1:Y:S01]  /*5c40*/  MUFU.EX2 R35, R35 ;  /* 0x0000002300237308 */ /* 0x000e620000000800 */
[----:B---3--:R-:W-:-:S07]  /*5c50*/  FADD.FTZ R7, R84, R7 ;  /* 0x0000000754077221 */ /* 0x008fce0000010000 */
[----:B------:R-:W2:Y:S01]  /*5c60*/  MUFU.EX2 R15, R15 ;  /* 0x0000000f000f7308 */ /* 0x000ea20000000800 */
[----:B0-----:R-:W-:Y:S01]  /*5c70*/  FADD.FTZ R4, R25, R4 ;  /* 0x0000000419047221 */ /* 0x001fe20000010000 */
[C---:B-1----:R-:W-:Y:S01]  /*5c80*/  FADD.FTZ R5, R35.reuse, R7 ;  /* 0x0000000723057221 */ /* 0x042fe20000010000 */
[----:B------:R-:W-:Y:S01]  /*5c90*/  F2FP.F16.F32.PACK_AB R122, R35, R84 ;  /* 0x00000054237a723e */ /* 0x000fe200000000ff */
[----:B------:R-:W-:Y:S02]  /*5ca0*/  IMAD.MOV.U32 R7, RZ, RZ, R8 ;  /* 0x000000ffff077224 */ /* 0x000fe400078e0008 */
[C---:B--2---:R-:W-:Y:S01]  /*5cb0*/  FADD.FTZ R4, R15.reuse, R4 ;  /* 0x000000040f047221 */ /* 0x044fe20000010000 */
[----:B------:R-:W-:Y:S01]  /*5cc0*/  F2FP.F16.F32.PACK_AB R123, R15, R25 ;  /* 0x000000190f7b723e */ /* 0x000fe200000000ff */
[----:B------:R-:W-:Y:S06]  /*5cd0*/  @P3 BRA `(.L_x_1872) ;  /* 0xffffffd800883947 */ /* 0x000fec000383ffff */
.L_x_1863:
[----:B------:R-:W-:-:S06]  /*5ce0*/  UISETP.GE.AND UP0, UPT, UR26, UR38, UPT ;  /* 0x000000261a00728c */ /* 0x000fcc000bf06270 */
[----:B------:R-:W-:-:S13]  /*5cf0*/  PLOP3.LUT P2, PT, PT, PT, UP0, 0x80, 0x0 ;  /* 0x000000000000781c */ /* 0x000fda0003f4f008 */
[----:B------:R-:W-:Y:S05]  /*5d00*/  @!P2 BRA `(.L_x_1873) ;  /* 0x0000001c0030a947 */ /* 0x000fea0003800000 */
[----:B------:R-:W-:Y:S01]  /*5d10*/  VIADD R0, R16, 0x9 ;  /* 0x0000000910007836 */ /* 0x000fe20000000000 */
[----:B------:R-:W-:Y:S01]  /*5d20*/  ISETP.GE.U32.AND P2, PT, R2, 0x180, PT ;  /* 0x000001800200780c */ /* 0x000fe20003f46070 */
[----:B------:R-:W-:Y:S01]  /*5d30*/  IMAD.MOV.U32 R7, RZ, RZ, R12 ;  /* 0x000000ffff077224 */ /* 0x000fe200078e000c */
[----:B------:R-:W-:Y:S01]  /*5d40*/  UMOV UR7, UR5 ;  /* 0x0000000500077c82 */ /* 0x000fe20008000000 */
[----:B------:R-:W-:Y:S01]  /*5d50*/  IMAD.MOV.U32 R9, RZ, RZ, R8 ;  /* 0x000000ffff097224 */ /* 0x000fe200078e0008 */
[----:B------:R-:W-:Y:S01]  /*5d60*/  SEL R0, R0, 0x9, !P2 ;  /* 0x0000000900007807 */ /* 0x000fe20005000000 */
[----:B------:R-:W-:Y:S01]  /*5d70*/  VIADD R16, R16, 0x8 ;  /* 0x0000000810107836 */ /* 0x000fe20000000000 */
[----:B------:R-:W-:-:S07]  /*5d80*/  UMOV UR6, UR4 ;  /* 0x0000000400067c82 */ /* 0x000fce0008000000 */
.L_x_1882:
        /* <DEDUP_REMOVED lines=9> */
.L_x_1875:
[----:B------:R-:W-:Y:S01]  /*5e20*/  ULEA UR10, UR4, UR39, 0x3 ;  /* 0x00000027040a7291 */ /* 0x000fe2000f8e183f */
[----:B------:R-:W-:-:S05]  /*5e30*/  IMAD.U32 R3, RZ, RZ, UR5 ;  /* 0x00000005ff037e24 */ /* 0x000fca000f8e00ff */
[----:B------:R-:W-:-:S04]  /*5e40*/  SHF.L.U32 R3, R3, 0x1f, RZ ;  /* 0x0000001f03037819 */ /* 0x000fc800000006ff */
[----:B------:R0:W1:Y:S01]  /*5e50*/  SYNCS.PHASECHK.TRANS64.TRYWAIT P2, [UR10+0x16830], R3 ;  /* 0x01683003ff0075a7 */ /* 0x000062000804014a */
[----:B------:R-:W-:Y:S05]  /*5e60*/  @!P0 BRA `(.L_x_1876) ;  /* 0x0000000000048947 */ /* 0x000fea0003800000 */
[----:B------:R-:W-:Y:S01]  /*5e70*/  BPT.TRAP 0x1 ;  /* 0x000000040000795c */ /* 0x000fe20000300000 */
.L_x_1876:
[----:B-1----:R-:W-:Y:S05]  /*5e80*/  @P2 BRA `(.L_x_1874) ;  /* 0x0000000000082947 */ /* 0x002fea0003800000 */
[----:B------:R-:W1:Y:S02]  /*5e90*/  SYNCS.PHASECHK.TRANS64.TRYWAIT P2, [UR10+0x16830], R3 ;  /* 0x01683003ff0075a7 */ /* 0x000e64000804014a */
[----:B-1----:R-:W-:Y:S05]  /*5ea0*/  @!P2 BRA `(.L_x_1877) ;  /* 0x0000006c0044a947 */ /* 0x002fea0003800000 */
.L_x_1874:
        /* <DEDUP_REMOVED lines=26> */
.L_x_1879:
[----:B------:R-:W-:Y:S01]  /*6050*/  ULEA UR10, UR6, UR39, 0x3 ;  /* 0x00000027060a7291 */ /* 0x000fe2000f8e183f */
[----:B01----:R-:W-:-:S05]  /*6060*/  IMAD.U32 R3, RZ, RZ, UR7 ;  /* 0x00000007ff037e24 */ /* 0x003fca000f8e00ff */
[----:B------:R-:W-:-:S04]  /*6070*/  SHF.L.U32 R3, R3, 0x1f, RZ ;  /* 0x0000001f03037819 */ /* 0x000fc800000006ff */
[----:B------:R0:W1:Y:S01]  /*6080*/  SYNCS.PHASECHK.TRANS64.TRYWAIT P2, [UR10+0x16850], R3 ;  /* 0x01685003ff0075a7 */ /* 0x000062000804014a */
[----:B------:R-:W-:Y:S05]  /*6090*/  @!P0 BRA `(.L_x_1880) ;  /* 0x0000000000048947 */ /* 0x000fea0003800000 */
[----:B------:R-:W-:Y:S01]  /*60a0*/  BPT.TRAP 0x1 ;  /* 0x000000040000795c */ /* 0x000fe20000300000 */
.L_x_1880:
[----:B-1----:R-:W-:Y:S05]  /*60b0*/  @P2 BRA `(.L_x_1878) ;  /* 0x0000000000082947 */ /* 0x002fea0003800000 */
[----:B------:R-:W1:Y:S02]  /*60c0*/  SYNCS.PHASECHK.TRANS64.TRYWAIT P2, [UR10+0x16850], R3 ;  /* 0x01685003ff0075a7 */ /* 0x000e64000804014a */
[----:B-1----:R-:W-:Y:S05]  /*60d0*/  @!P2 BRA `(.L_x_1881) ;  /* 0x0000006800d0a947 */ /* 0x002fea0003800000 */
.L_x_1878:
[----:B------:R-:W-:Y:S01]  /*60e0*/  UIADD3 UR7, UR39, 0x400, URZ ;  /* 0x0000040027077890 */ /* 0x000fe2000fffe03f */
[----:B------:R-:W-:Y:S01]  /*60f0*/  WARPGROUP.ARRIVE ;  /* 0x00000000000079c5 */ /* 0x000fe20000000000 */
[----:B------:R-:W-:Y:S01]  /*6100*/  UMOV UR11, 0x40000040 ;  /* 0x40000040000b7882 */ /* 0x000fe20000000000 */
[----:B------:R-:W-:Y:S01]  /*6110*/  UMOV UR15, 0x40000040 ;  /* 0x40000040000f7882 */ /* 0x000fe20000000000 */
[----:B------:R-:W-:Y:S01]  /*6120*/  USHF.R.U32.HI UR7, URZ, 0x4, UR7 ;  /* 0x000000043f077899 */ /* 0x000fe20008011607 */
[----:B-1----:R-:W-:Y:S01]  /*6130*/  FMNMX.FTZ R6, R24, R9, !PT ;  /* 0x0000000918067209 */ /* 0x002fe20007810000 */
[----:B------:R-:W-:Y:S02]  /*6140*/  UISETP.GT.AND UP0, UPT, UR26, UR38, UPT ;  /* 0x000000261a00728c */ /* 0x000fe4000bf04270 */
[----:B------:R-:W-:Y:S01]  /*6150*/  ULOP3.LUT UR7, UR7, 0x3fff, URZ, 0xc0, !UPT ;  /* 0x00003fff07077892 */ /* 0x000fe2000f8ec03f */
[----:B0-----:R-:W-:Y:S01]  /*6160*/  FMNMX.FTZ R3, R25, R6, !PT ;  /* 0x0000000619037209 */ /* 0x001fe20007810000 */
[----:B------:R-:W-:-:S02]  /*6170*/  UIADD3 UR26, UR26, -0x1, URZ ;  /* 0xffffffff1a1a7890 */ /* 0x000fc4000fffe03f */
[----:B------:R-:W-:Y:S01]  /*6180*/  ULEA UR10, UR6, UR7, 0xa ;  /* 0x00000007060a7291 */ /* 0x000fe2000f8e503f */
[----:B------:R-:W-:Y:S02]  /*6190*/  FMNMX.FTZ R6, R28, R3, !PT ;  /* 0x000000031c067209 */ /* 0x000fe40007810000 */
[----:B------:R-:W-:Y:S01]  /*61a0*/  PLOP3.LUT P2, PT, PT, PT, UP0, 0x80, 0x0 ;  /* 0x000000000000781c */ /* 0x000fe20003f4f008 */
[----:B------:R-:W-:Y:S01]  /*61b0*/  UIADD3 UR14, UR10, 0x80, URZ ;  /* 0x000000800a0e7890 */ /* 0x000fe2000fffe03f */
[----:B------:R-:W-:Y:S01]  /*61c0*/  FMNMX.FTZ R3, R29, R6, !PT ;  /* 0x000000061d037209 */ /* 0x000fe20007810000 */
[----:B------:R-:W-:-:S03]  /*61d0*/  UMOV UR7, UR5 ;  /* 0x0000000500077c82 */ /* 0x000fc60008000000 */
        /* <DEDUP_REMOVED lines=45> */
[----:B------:R-:W-:Y:S01]  /*64b0*/  FADD.FTZ R14, -R8, R9 ;  /* 0x00000009080e7221 */ /* 0x000fe20000010100 */
[----:B------:R-:W-:-:S03]  /*64c0*/  UMOV UR15, 0x40000040 ;  /* 0x40000040000f7882 */ /* 0x000fc60000000000 */
[-C--:B0-----:R-:W-:Y:S01]  /*64d0*/  FMUL.FTZ R15, R14, R3.reuse ;  /* 0x000000030e0f7220 */ /* 0x081fe20000410000 */
[----:B------:R-:W-:-:S03]  /*64e0*/  FMUL.FTZ R14, R8, R3 ;  /* 0x00000003080e7220 */ /* 0x000fc60000410000 */
        /* <DEDUP_REMOVED lines=9> */
[----:B0-----:R-:W-:Y:S01]  /*6580*/  FMNMX.FTZ R15, R27, R12, !PT ;  /* 0x0000000c1b0f7209 */ /* 0x001fe20007810000 */
[-CC-:B------:R-:W-:Y:S01]  /*6590*/  FFMA.FTZ R9, R24, R3.reuse, -R14.reuse ;  /* 0x0000000318097223 */ /* 0x180fe2000001080e */
[-CC-:B------:R-:W-:Y:S01]  /*65a0*/  FFMA.FTZ R150, R28, R3.reuse, -R14.reuse ;  /* 0x000000031c967223 */ /* 0x180fe2000001080e */
[--C-:B------:R-:W-:Y:S01]  /*65b0*/  FFMA.FTZ R19, R37, R3, -R14.reuse ;  /* 0x0000000325137223 */ /* 0x100fe2000001080e */
[----:B------:R-:W-:Y:S01]  /*65c0*/  FMNMX.FTZ R12, R30, R15, !PT ;  /* 0x0000000f1e0c7209 */ /* 0x000fe20007810000 */
[-CC-:B------:R-:W-:Y:S01]  /*65d0*/  FFMA.FTZ R21, R41, R3.reuse, -R14.reuse ;  /* 0x0000000329157223 */ /* 0x180fe2000001080e */
[----:B------:R-:W-:Y:S01]  /*65e0*/  MUFU.EX2 R15, R33 ;  /* 0x00000021000f7308 */ /* 0x000fe20000000800 */
        /* <DEDUP_REMOVED lines=15> */
[----:B------:R-:W-:Y:S01]  /*66e0*/  FFMA.FTZ R85, R85, R3, -R14 ;  /* 0x0000000355557223 */ /* 0x000fe2000001080e */
[----:B------:R-:W0:Y:S01]  /*66f0*/  MUFU.EX2 R9, R9 ;  /* 0x0000000900097308 */ /* 0x000e220000000800 */
[----:B------:R-:W-:-:S04]  /*6700*/  FMNMX.FTZ R17, R39, R12, !PT ;  /* 0x0000000c27117209 */ /* 0x000fc80007810000 */
[----:B------:R-:W-:-:S03]  /*6710*/  FMNMX.FTZ R12, R42, R17, !PT ;  /* 0x000000112a0c7209 */ /* 0x000fc60007810000 */
[----:B------:R-:W1:Y:S01]  /*6720*/  MUFU.EX2 R148, R148 ;  /* 0x0000009400947308 */ /* 0x000e620000000800 */
[----:B------:R-:W-:-:S04]  /*6730*/  FMNMX.FTZ R17, R43, R12, !PT ;  /* 0x0000000c2b117209 */ /* 0x000fc80007810000 */
[----:B------:R-:W-:-:S03]  /*6740*/  FMNMX.FTZ R12, R46, R17, !PT ;  /* 0x000000112e0c7209 */ /* 0x000fc60007810000 */
[----:B------:R-:W2:Y:S01]  /*6750*/  MUFU.EX2 R150, R150 ;  /* 0x0000009600967308 */ /* 0x000ea20000000800 */
[----:B------:R-:W-:Y:S01]  /*6760*/  FMNMX.FTZ R17, R47, R12, !PT ;  /* 0x0000000c2f117209 */ /* 0x000fe20007810000 */
[----:B0-----:R-:W-:-:S03]  /*6770*/  FFMA.FTZ R5, R6, R5, R9 ;  /* 0x0000000506057223 */ /* 0x001fc60000010009 */
[----:B------:R-:W-:-:S03]  /*6780*/  FMNMX.FTZ R12, R50, R17, !PT ;  /* 0x00000011320c7209 */ /* 0x000fc60007810000 */
[----:B------:R-:W0:Y:S01]  /*6790*/  MUFU.EX2 R13, R13 ;  /* 0x0000000d000d7308 */ /* 0x000e220000000800 */
[----:B------:R-:W-:Y:S01]  /*67a0*/  FMNMX.FTZ R17, R51, R12, !PT ;  /* 0x0000000c33117209 */ /* 0x000fe20007810000 */
[C---:B-1----:R-:W-:Y:S01]  /*67b0*/  FADD.FTZ R5, R148.reuse, R5 ;  /* 0x0000000594057221 */ /* 0x042fe20000010000 */
[----:B------:R-:W-:Y:S02]  /*67c0*/  F2FP.F16.F32.PACK_AB R148, R148, R9 ;  /* 0x000000099494723e */ /* 0x000fe400000000ff */
[----:B------:R-:W-:-:S03]  /*67d0*/  FMNMX.FTZ R12, R54, R17, !PT ;  /* 0x00000011360c7209 */ /* 0x000fc60007810000 */
[----:B------:R-:W-:Y:S01]  /*67e0*/  MUFU.EX2 R17, R45 ;  /* 0x0000002d00117308 */ /* 0x000fe20000000800 */
[----:B------:R-:W-:Y:S01]  /*67f0*/  FMNMX.FTZ R23, R55, R12, !PT ;  /* 0x0000000c37177209 */ /* 0x000fe20007810000 */
[----:B------:R-:W-:Y:S02]  /*6800*/  WARPGROUP.DEPBAR.LE gsb0, 0x0 ;  /* 0x00008000000079c5 */ /* 0x000fe40000010000 */
[----:B------:R-:W-:Y:S01]  /*6810*/  WARPGROUP.ARRIVE ;  /* 0x00000000000079c5 */ /* 0x000fe20000000000 */
[----:B------:R-:W-:Y:S01]  /*6820*/  FMNMX.FTZ R12, R58, R23, !PT ;  /* 0x000000173a0c7209 */ /* 0x000fe20007810000 */
[-CC-:B------:R-:W-:Y:S01]  /*6830*/  FFMA.FTZ R140, R40, R3.reuse, -R14.reuse ;  /* 0x00000003288c7223 */ /* 0x180fe2000001080e */
[----:B------:R-:W-:Y:S01]  /*6840*/  FFMA.FTZ R142, R44, R3, -R14 ;  /* 0x000000032c8e7223 */ /* 0x000fe2000001080e */
[----:B------:R-:W-:Y:S01]  /*6850*/  MUFU.EX2 R144, R144 ;  /* 0x0000009000907308 */ /* 0x000fe20000000800 */
[----:B------:R-:W-:Y:S01]  /*6860*/  FMNMX.FTZ R23, R59, R12, !PT ;  /* 0x0000000c3b177209 */ /* 0x000fe20007810000 */
[----:B------:R-:W-:Y:S01]  /*6870*/  HGMMA.64x64x16.F32 R88, R136, gdesc[UR12].tnspB, R88, gsb0 ;  /* 0x40e0000c88587df0 */ /* 0x000fe20008000858 */
[----:B------:R-:W-:Y:S01]  /*6880*/  UIADD3 UR14, UR10, 0x200, URZ ;  /* 0x000002000a0e7890 */ /* 0x000fe2000fffe03f */
[----:B------:R-:W-:Y:S01]  /*6890*/  UMOV UR15, 0x40000040 ;  /* 0x40000040000f7882 */ /* 0x000fe20000000000 */
[----:B------:R-:W-:-:S03]  /*68a0*/  FMNMX.FTZ R12, R62, R23, !PT ;  /* 0x000000173e0c7209 */ /* 0x000fc60007810000 */
[----:B------:R1:W-:Y:S01]  /*68b0*/  MUFU.EX2 R23, R49 ;  /* 0x0000003100177308 */ /* 0x0003e20000000800 */
[----:B------:R-:W-:-:S04]  /*68c0*/  FMNMX.FTZ R25, R63, R12, !PT ;  /* 0x0000000c3f197209 */ /* 0x000fc80007810000 */
[----:B------:R-:W-:-:S03]  /*68d0*/  FMNMX.FTZ R12, R66, R25, !PT ;  /* 0x00000019420c7209 */ /* 0x000fc60007810000 */
[----:B------:R-:W-:Y:S01]  /*68e0*/  MUFU.EX2 R146, R146 ;  /* 0x0000009200927308 */ /* 0x000fe20000000800 */
[----:B-1----:R-:W-:Y:S01]  /*68f0*/  FFMA.FTZ R49, R77, R3, -R14 ;  /* 0x000000034d317223 */ /* 0x002fe2000001080e */
        /* <DEDUP_REMOVED lines=14> */
[----:B------:R-:W-:Y:S02]  /*69e0*/  MUFU.EX2 R142, R142 ;  /* 0x0000008e008e7308 */ /* 0x000fe40000000800 */
[----:B------:R-:W-:-:S05]  /*69f0*/  FMNMX.FTZ R12, R87, R12, !PT ;  /* 0x0000000c570c7209 */ /* 0x000fca0007810000 */
[----:B------:R-:W3:Y:S01]  /*6a00*/  SHFL.BFLY PT, R45, R12, 0x2, 0x1f ;  /* 0x0c401f000c2d7f89 */ /* 0x000ee200000e0000 */
[----:B------:R-:W-:Y:S08]  /*6a10*/  MUFU.EX2 R29, R29 ;  /* 0x0000001d001d7308 */ /* 0x000ff00000000800 */
[----:B------:R-:W-:Y:S01]  /*6a20*/  MUFU.EX2 R33, R61 ;  /* 0x0000003d00217308 */ /* 0x000fe20000000800 */
[----:B------:R-:W-:-:S02]  /*6a30*/  WARPGROUP.DEPBAR.LE gsb0, 0x0 ;  /* 0x00008000000079c5 */ /* 0x000fc40000010000 */
[----:B------:R-:W-:Y:S01]  /*6a40*/  WARPGROUP.ARRIVE ;  /* 0x00000000000079c5 */ /* 0x000fe20000000000 */
[-CC-:B------:R-:W-:Y:S01]  /*6a50*/  FFMA.FTZ R136, R48, R3.reuse, -R14.reuse ;  /* 0x0000000330887223 */ /* 0x180fe2000001080e */
[----:B------:R-:W-:-:S03]  /*6a60*/  FFMA.FTZ R138, R52, R3, -R14 ;  /* 0x00000003348a7223 */ /* 0x000fc6000001080e */
[----:B------:R-:W-:Y:S01]  /*6a70*/  MUFU.EX2 R18, R18 ;  /* 0x0000001200127308 */ /* 0x000fe20000000800 */
[----:B---3--:R-:W-:Y:S01]  /*6a80*/  FMNMX.FTZ R32, R12, R45, !PT ;  /* 0x0000002d0c207209 */ /* 0x008fe20007810000 */
[----:B------:R-:W-:Y:S01]  /*6a90*/  HGMMA.64x64x16.F32 R88, R132, gdesc[UR12].tnspB, R88, gsb0 ;  /* 0x40e0000c84587df0 */ /* 0x000fe20008000858 */
[----:B------:R-:W-:Y:S01]  /*6aa0*/  UIADD3 UR14, UR10, 0x280, URZ ;  /* 0x000002800a0e7890 */ /* 0x000fe2000fffe03f */
[----:B------:R-:W-:Y:S01]  /*6ab0*/  FFMA.FTZ R45, R73, R3, -R14 ;  /* 0x00000003492d7223 */ /* 0x000fe2000001080e */
[----:B------:R-:W-:Y:S01]  /*6ac0*/  UMOV UR15, 0x40000040 ;  /* 0x40000040000f7882 */ /* 0x000fe20000000000 */
[----:B-1----:R-:W1:Y:S02]  /*6ad0*/  SHFL.BFLY PT, R57, R32, 0x1, 0x1f ;  /* 0x0c201f0020397f89 */ /* 0x002e6400000e0000 */
[----:B------:R-:W-:Y:S08]  /*6ae0*/  MUFU.EX2 R136, R136 ;  /* 0x0000008800887308 */ /* 0x000ff00000000800 */
[----:B------:R-:W-:Y:S08]  /*6af0*/  MUFU.EX2 R138, R138 ;  /* 0x0000008a008a7308 */ /* 0x000ff00000000800 */
[----:B------:R-:W-:Y:S01]  /*6b00*/  MUFU.EX2 R37, R37 ;  /* 0x0000002500257308 */ /* 0x000fe20000000800 */
[----:B-1----:R-:W-:-:S07]  /*6b10*/  FMNMX.FTZ R12, R32, R57, !PT ;  /* 0x00000039200c7209 */ /* 0x002fce0007810000 */
[----:B------:R-:W-:Y:S01]  /*6b20*/  MUFU.EX2 R20, R20 ;  /* 0x0000001400147308 */ /* 0x000fe20000000800 */
[----:B------:R-:W-:-:S04]  /*6b30*/  FMUL.FTZ R36, R12, R3 ;  /* 0x000000030c247220 */ /* 0x000fc80000410000 */
[-CC-:B------:R-:W-:Y:S01]  /*6b40*/  FFMA.FTZ R149, R27, R3.reuse, -R36.reuse ;  /* 0x000000031b957223 */ /* 0x180fe20000010824 */
[----:B------:R-:W-:Y:S02]  /*6b50*/  IMAD.U32 R27, RZ, RZ, UR4 ;  /* 0x00000004ff1b7e24 */ /* 0x000fe4000f8e00ff */
[-CC-:B------:R-:W-:Y:S01]  /*6b60*/  FFMA.FTZ R151, R30, R3.reuse, -R36.reuse ;  /* 0x000000031e977223 */ /* 0x180fe20000010824 */
[-CC-:B------:R-:W-:Y:S01]  /*6b70*/  FFMA.FTZ R145, R34, R3.reuse, -R36.reuse ;  /* 0x0000000322917223 */ /* 0x180fe20000010824 */
[-CC-:B------:R-:W-:Y:S01]  /*6b80*/  FFMA.FTZ R30, R35, R3.reuse, -R36.reuse ;  /* 0x00000003231e7223 */ /* 0x180fe20000010824 */
[-CC-:B------:R-:W-:Y:S01]  /*6b90*/  FFMA.FTZ R147, R38, R3.reuse, -R36.reuse ;  /* 0x0000000326937223 */ /* 0x180fe20000010824 */
[----:B------:R-:W-:Y:S01]  /*6ba0*/  @!P1 LEA R27, R27, UR39, 0x3 ;  /* 0x000000271b1b9c11 */ /* 0x000fe2000f8e18ff */
[----:B------:R-:W-:Y:S01]  /*6bb0*/  MUFU.EX2 R149, R149 ;  /* 0x0000009500957308 */ /* 0x000fe20000000800 */
[-CC-:B------:R-:W-:Y:S01]  /*6bc0*/  FFMA.FTZ R34, R39, R3.reuse, -R36.reuse ;  /* 0x0000000327227223 */ /* 0x180fe20000010824 */
[----:B------:R-:W-:Y:S01]  /*6bd0*/  FFMA.FTZ R137, R50, R3, -R36 ;  /* 0x0000000332897223 */ /* 0x000fe20000010824 */
[----:B--2---:R-:W-:Y:S01]  /*6be0*/  FADD.FTZ R50, R150, R5 ;  /* 0x0000000596327221 */ /* 0x004fe20000010000 */
[----:B------:R-:W-:-:S02]  /*6bf0*/  @!P1 VIADD R27, R27, 0x16840 ;  /* 0x000168401b1b9836 */ /* 0x000fc40000000000 */
[-CC-:B------:R-:W-:Y:S01]  /*6c00*/  FFMA.FTZ R141, R42, R3.reuse, -R36.reuse ;  /* 0x000000032a8d7223 */ /* 0x180fe20000010824 */
[-CC-:B------:R-:W-:Y:S01]  /*6c10*/  FFMA.FTZ R38, R43, R3.reuse, -R36.reuse ;  /* 0x000000032b267223 */ /* 0x180fe20000010824 */
[-CC-:B------:R-:W-:Y:S01]  /*6c20*/  FFMA.FTZ R143, R46, R3.reuse, -R36.reuse ;  /* 0x000000032e8f7223 */ /* 0x180fe20000010824 */
[----:B------:R-:W-:Y:S01]  /*6c30*/  MUFU.EX2 R151, R151 ;  /* 0x0000009700977308 */ /* 0x000fe20000000800 */
[----:B------:R-:W-:Y:S01]  /*6c40*/  @!P1 PRMT R27, RZ, 0x654, R27 ;  /* 0x00000654ff1b9816 */ /* 0x000fe2000000001b */
        /* <DEDUP_REMOVED lines=11> */
[----:B------:R-:W-:Y:S01]  /*6d00*/  FFMA.FTZ R86, R86, R3, -R36 ;  /* 0x0000000356567223 */ /* 0x000fe20000010824 */
[----:B0-----:R-:W-:-:S02]  /*6d10*/  F2FP.F16.F32.PACK_AB R150, R13, R150 ;  /* 0x000000960d96723e */ /* 0x001fc400000000ff */
[----:B------:R-:W-:Y:S08]  /*6d20*/  MUFU.EX2 R30, R30 ;  /* 0x0000001e001e7308 */ /* 0x000ff00000000800 */
[----:B------:R-:W-:Y:S01]  /*6d30*/  MUFU.EX2 R147, R147 ;  /* 0x0000009300937308 */ /* 0x000fe20000000800 */
[----:B------:R-:W-:Y:S02]  /*6d40*/  WARPGROUP.DEPBAR.LE gsb0, 0x0 ;  /* 0x00008000000079c5 */ /* 0x000fe40000010000 */
[----:B------:R-:W-:Y:S01]  /*6d50*/  WARPGROUP.ARRIVE ;  /* 0x00000000000079c5 */ /* 0x000fe20000000000 */
[-CC-:B------:R-:W-:Y:S01]  /*6d60*/  FFMA.FTZ R132, R56, R3.reuse, -R14.reuse ;  /* 0x0000000338847223 */ /* 0x180fe2000001080e */
[----:B------:R-:W-:Y:S01]  /*6d70*/  FFMA.FTZ R134, R60, R3, -R14 ;  /* 0x000000033c867223 */ /* 0x000fe2000001080e */
[----:B------:R-:W-:-:S02]  /*6d80*/  FADD.FTZ R14, -R12, R7 ;  /* 0x000000070c0e7221 */ /* 0x000fc40000010100 */
        /* <DEDUP_REMOVED lines=9> */
[----:B------:R-:W-:Y:S01]  /*6e20*/  MUFU.EX2 R141, R141 ;  /* 0x0000008d008d7308 */ /* 0x000fe20000000800 */
[----:B------:R-:W-:-:S07]  /*6e30*/  FFMA.FTZ R135, R62, R3, -R36 ;  /* 0x000000033e877223 */ /* 0x000fce0000010824 */
[----:B------:R-:W-:Y:S08]  /*6e40*/  MUFU.EX2 R57, R57 ;  /* 0x0000003900397308 */ /* 0x000ff00000000800 */
[----:B------:R-:W0:Y:S08]  /*6e50*/  MUFU.EX2 R14, R14 ;  /* 0x0000000e000e7308 */ /* 0x000e300000000800 */
        /* <DEDUP_REMOVED lines=21> */
[----:B--2---:R-:W-:-:S03]  /*6fb0*/  F2FP.F16.F32.PACK_AB R141, R38, R141 ;  /* 0x0000008d268d723e */ /* 0x004fc600000000ff */
[----:B------:R-:W-:Y:S01]  /*6fc0*/  FADD.FTZ R52, R38, R5 ;  /* 0x0000000526347221 */ /* 0x000fe20000010000 */
[----:B------:R-:W-:Y:S02]  /*6fd0*/  WARPGROUP.DEPBAR.LE gsb0, 0x0 ;  /* 0x00008000000079c5 */ /* 0x000fe40000010000 */
[----:B------:R-:W-:Y:S01]  /*6fe0*/  WARPGROUP.ARRIVE ;  /* 0x00000000000079c5 */ /* 0x000fe20000000000 */
[----:B------:R-:W2:Y:S01]  /*6ff0*/  MUFU.EX2 R139, R139 ;  /* 0x0000008b008b7308 */ /* 0x000ea20000000800 */
[----:B0-----:R-:W-:Y:S01]  /*7000*/  FADD.FTZ R5, R143, R52 ;  /* 0x000000348f057221 */ /* 0x001fe20000010000 */
[-CC-:B------:R-:W-:Y:S01]  /*7010*/  FFMA.FTZ R129, R66, R3.reuse, -R36.reuse ;  /* 0x0000000342817223 */ /* 0x180fe20000010824 */
[----:B------:R-:W-:Y:S01]  /*7020*/  FFMA.FTZ R131, R70, R3, -R36 ;  /* 0x0000000346837223 */ /* 0x000fe20000010824 */
[C---:B-1----:R-:W-:Y:S01]  /*7030*/  F2FP.F16.F32.PACK_AB R143, R40.reuse, R143 ;  /* 0x0000008f288f723e */ /* 0x042fe200000000ff */
[----:B------:R-:W-:Y:S01]  /*7040*/  HGMMA.64x64x16.F32 R88, R124, gdesc[UR12].tnspB, R88, gsb0 ;  /* 0x40e0000c7c587df0 */ /* 0x000fe20008000858 */
[----:B------:R-:W-:Y:S01]  /*7050*/  FADD.FTZ R52, R40, R5 ;  /* 0x0000000528347221 */ /* 0x000fe20000010000 */
[----:B------:R-:W-:Y:S01]  /*7060*/  F2FP.F16.F32.PACK_AB R128, R37, R18 ;  /* 0x000000122580723e */ /* 0x000fe200000000ff */
[----:B------:R-:W0:Y:S02]  /*7070*/  MUFU.EX2 R44, R44 ;  /* 0x0000002c002c7308 */ /* 0x000e240000000800 */
[----:B---3--:R-:W-:Y:S01]  /*7080*/  FADD.FTZ R5, R137, R52 ;  /* 0x0000003489057221 */ /* 0x008fe20000010000 */
[----:B----4-:R-:W-:-:S03]  /*7090*/  F2FP.F16.F32.PACK_AB R137, R42, R137 ;  /* 0x000000892a89723e */ /* 0x010fc600000000ff */
[----:B------:R-:W-:Y:S02]  /*70a0*/  FADD.FTZ R52, R42, R5 ;  /* 0x000000052a347221 */ /* 0x000fe40000010000 */
[----:B------:R-:W-:Y:S02]  /*70b0*/  MUFU.EX2 R132, R132 ;  /* 0x0000008400847308 */ /* 0x000fe40000000800 */
[----:B--2---:R-:W-:-:S06]  /*70c0*/  FADD.FTZ R5, R139, R52 ;  /* 0x000000348b057221 */ /* 0x004fcc0000010000 */
[----:B------:R-:W1:Y:S01]  /*70d0*/  MUFU.EX2 R133, R133 ;  /* 0x0000008500857308 */ /* 0x000e620000000800 */
[C---:B0-----:R-:W-:Y:S01]  /*70e0*/  FADD.FTZ R14, R44.reuse, R5 ;  /* 0x000000052c0e7221 */ /* 0x041fe20000010000 */
[----:B------:R-:W-:-:S06]  /*70f0*/  F2FP.F16.F32.PACK_AB R139, R44, R139 ;  /* 0x0000008b2c8b723e */ /* 0x000fcc00000000ff */
[----:B------:R-:W0:Y:S08]  /*7100*/  MUFU.EX2 R46, R46 ;  /* 0x0000002e002e7308 */ /* 0x000e300000000800 */
[----:B------:R-:W-:Y:S01]  /*7110*/  MUFU.EX2 R134, R134 ;  /* 0x0000008600867308 */ /* 0x000fe20000000800 */
[----:B-1----:R-:W-:-:S07]  /*7120*/  FADD.FTZ R5, R133, R14 ;  /* 0x0000000e85057221 */ /* 0x002fce0000010000 */
[----:B------:R-:W1:Y:S01]  /*7130*/  MUFU.EX2 R135, R135 ;  /* 0x0000008700877308 */ /* 0x000e620000000800 */
[C---:B0-----:R-:W-:Y:S01]  /*7140*/  FADD.FTZ R14, R46.reuse, R5 ;  /* 0x000000052e0e7221 */ /* 0x041fe20000010000 */
[----:B------:R-:W-:-:S06]  /*7150*/  F2FP.F16.F32.PACK_AB R133, R46, R133 ;  /* 0x000000852e85723e */ /* 0x000fcc00000000ff */
[----:B------:R-:W0:Y:S08]  /*7160*/  MUFU.EX2 R4, R4 ;  /* 0x0000000400047308 */ /* 0x000e300000000800 */
[----:B------:R-:W2:Y:S01]  /*7170*/  MUFU.EX2 R129, R129 ;  /* 0x0000008100817308 */ /* 0x000ea20000000800 */
[----:B-1----:R-:W-:-:S07]  /*7180*/  FADD.FTZ R5, R135, R14 ;  /* 0x0000000e87057221 */ /* 0x002fce0000010000 */
[----:B------:R-:W1:Y:S01]  /*7190*/  MUFU.EX2 R48, R48 ;  /* 0x0000003000307308 */ /* 0x000e620000000800 */
[C---:B0-----:R-:W-:Y:S01]  /*71a0*/  FADD.FTZ R14, R4.reuse, R5 ;  /* 0x00000005040e7221 */ /* 0x041fe20000010000 */
[----:B------:R-:W-:-:S06]  /*71b0*/  F2FP.F16.F32.PACK_AB R135, R4, R135 ;  /* 0x000000870487723e */ /* 0x000fcc00000000ff */
[----:B------:R-:W0:Y:S01]  /*71c0*/  MUFU.EX2 R131, R131 ;  /* 0x0000008300837308 */ /* 0x000e220000000800 */
[----:B--2---:R-:W-:Y:S01]  /*71d0*/  FADD.FTZ R5, R129, R14 ;  /* 0x0000000e81057221 */ /* 0x004fe20000010000 */
[----:B------:R-:W-:Y:S02]  /*71e0*/  WARPGROUP.DEPBAR.LE gsb0, 0x0 ;  /* 0x00008000000079c5 */ /* 0x000fe40000010000 */
[----:B------:R-:W-:Y:S01]  /*71f0*/  WARPGROUP.ARRIVE ;  /* 0x00000000000079c5 */ /* 0x000fe20000000000 */
[----:B------:R-:W-:-:S03]  /*7200*/  FFMA.FTZ R125, R74, R3, -R36 ;  /* 0x000000034a7d7223 */ /* 0x000fc60000010824 */
[----:B------:R-:W2:Y:S01]  /*7210*/  MUFU.EX2 R41, R41 ;  /* 0x0000002900297308 */ /* 0x000ea20000000800 */
[C---:B-1----:R-:W-:Y:S01]  /*7220*/  FADD.FTZ R14, R48.reuse, R5 ;  /* 0x00000005300e7221 */ /* 0x042fe20000010000 */
[----:B------:R-:W-:Y:S01]  /*7230*/  F2FP.F16.F32.PACK_AB R129, R48, R129 ;  /* 0x000000813081723e */ /* 0x000fe200000000ff */
[----:B------:R-:W-:Y:S05]  /*7240*/  HGMMA.64x64x16.F32 R88, R120, gdesc[UR8].tnspB, R88, gsb0 ;  /* 0x40e0000878587df0 */ /* 0x000fea0008000858 */
[----:B------:R-:W-:Y:S01]  /*7250*/  MUFU.EX2 R22, R22 ;  /* 0x0000001600167308 */ /* 0x000fe20000000800 */
[----:B0-----:R-:W-:-:S07]  /*7260*/  FADD.FTZ R5, R131, R14 ;  /* 0x0000000e83057221 */ /* 0x001fce0000010000 */
[----:B------:R-:W-:Y:S01]  /*7270*/  MUFU.EX2 R125, R125 ;  /* 0x0000007d007d7308 */ /* 0x000fe20000000800 */
[----:B--2---:R-:W-:-:S07]  /*7280*/  F2FP.F16.F32.PACK_AB R130, R41, R20 ;  /* 0x000000142982723e */ /* 0x004fce00000000ff */
[----:B------:R-:W0:Y:S08]  /*7290*/  MUFU.EX2 R45, R45 ;  /* 0x0000002d002d7308 */ /* 0x000e300000000800 */
[----:B------:R-:W-:Y:S08]  /*72a0*/  MUFU.EX2 R75, R75 ;  /* 0x0000004b004b7308 */ /* 0x000ff00000000800 */
[----:B------:R-:W-:Y:S01]  /*72b0*/  MUFU.EX2 R24, R24 ;  /* 0x0000001800187308 */ /* 0x000fe20000000800 */
[----:B0-----:R-:W-:-:S07]  /*72c0*/  F2FP.F16.F32.PACK_AB R124, R45, R22 ;  /* 0x000000162d7c723e */ /* 0x001fce00000000ff */
[----:B------:R-:W-:Y:S08]  /*72d0*/  MUFU.EX2 R127, R78 ;  /* 0x0000004e007f7308 */ /* 0x000ff00000000800 */
[----:B------:R-:W0:Y:S08]  /*72e0*/  MUFU.EX2 R49, R49 ;  /* 0x0000003100317308 */ /* 0x000e300000000800 */
[----:B------:R-:W-:Y:S08]  /*72f0*/  MUFU.EX2 R79, R79 ;  /* 0x0000004f004f7308 */ /* 0x000ff00000000800 */
[----:B------:R-:W-:Y:S01]  /*7300*/  MUFU.EX2 R28, R28 ;  /* 0x0000001c001c7308 */ /* 0x000fe20000000800 */
[----:B0-----:R-:W-:-:S07]  /*7310*/  F2FP.F16.F32.PACK_AB R126, R49, R24 ;  /* 0x00000018317e723e */ /* 0x001fce00000000ff */
[----:B------:R-:W0:Y:S01]  /*7320*/  MUFU.EX2 R53, R53 ;  /* 0x0000003500357308 */ /* 0x000e220000000800 */
[----:B------:R-:W-:Y:S02]  /*7330*/  WARPGROUP.DEPBAR.LE gsb0, 0x0 ;  /* 0x00008000000079c5 */ /* 0x000fe40000010000 */
        /* <DEDUP_REMOVED lines=8> */
[----:B------:R-:W-:Y:S01]  /*73c0*/  FMUL.FTZ R97, R97, R6 ;  /* 0x0000000661617220 */ /* 0x000fe20000410000 */
[----:B--2---:R-:W-:Y:S01]  /*73d0*/  IMAD.U32 R27, RZ, RZ, UR6 ;  /* 0x00000006ff1b7e24 */ /* 0x004fe2000f8e00ff */
[----:B------:R-:W-:Y:S01]  /*73e0*/  MUFU.EX2 R83, R83 ;  /* 0x0000005300537308 */ /* 0x000fe20000000800 */
[----:B------:R-:W-:Y:S01]  /*73f0*/  UMOV UR6, UR4 ;  /* 0x0000000400067c82 */ /* 0x000fe20008000000 */
[----:B0-----:R-:W-:Y:S01]  /*7400*/  F2FP.F16.F32.PACK_AB R120, R53, R28 ;  /* 0x0000001c3578723e */ /* 0x001fe200000000ff */
[-C--:B------:R-:W-:Y:S01]  /*7410*/  FMUL.FTZ R100, R100, R6.reuse ;  /* 0x0000000664647220 */ /* 0x080fe20000410000 */
[----:B------:R-:W-:Y:S01]  /*7420*/  @!P1 LEA R27, R27, UR39, 0x3 ;  /* 0x000000271b1b9c11 */ /* 0x000fe2000f8e18ff */
[-C--:B------:R-:W-:Y:S01]  /*7430*/  FMUL.FTZ R101, R101, R6.reuse ;  /* 0x0000000665657220 */ /* 0x080fe20000410000 */
[-C--:B------:R-:W-:Y:S01]  /*7440*/  FMUL.FTZ R104, R104, R6.reuse ;  /* 0x0000000668687220 */ /* 0x080fe20000410000 */
[----:B------:R-:W-:Y:S01]  /*7450*/  FMUL.FTZ R105, R105, R6 ;  /* 0x0000000669697220 */ /* 0x000fe20000410000 */
[----:B------:R-:W-:Y:S01]  /*7460*/  MUFU.EX2 R32, R84 ;  /* 0x0000005400207308 */ /* 0x000fe20000000800 */
[----:B------:R-:W-:-:S02]  /*7470*/  @!P1 VIADD R27, R27, 0x16860 ;  /* 0x000168601b1b9836 */ /* 0x000fc40000000000 */
[-C--:B------:R-:W-:Y:S01]  /*7480*/  FMUL.FTZ R108, R108, R6.reuse ;  /* 0x000000066c6c7220 */ /* 0x080fe20000410000 */
[-C--:B------:R-:W-:Y:S01]  /*7490*/  FMUL.FTZ R109, R109, R6.reuse ;  /* 0x000000066d6d7220 */ /* 0x080fe20000410000 */
[-C--:B------:R-:W-:Y:S01]  /*74a0*/  FMUL.FTZ R112, R112, R6.reuse ;  /* 0x0000000670707220 */ /* 0x080fe20000410000 */
[-C--:B------:R-:W-:Y:S01]  /*74b0*/  FMUL.FTZ R113, R113, R6.reuse ;  /* 0x0000000671717220 */ /* 0x080fe20000410000 */
[----:B------:R-:W-:Y:S01]  /*74c0*/  @!P1 PRMT R31, RZ, 0x654, R27 ;  /* 0x00000654ff1f9816 */ /* 0x000fe2000000001b */
[----:B------:R-:W-:Y:S01]  /*74d0*/  FADD.FTZ R27, R13, R50 ;  /* 0x000000320d1b7221 */ /* 0x000fe20000010000 */
[----:B------:R-:W-:Y:S01]  /*74e0*/  MUFU.EX2 R123, R86 ;  /* 0x00000056007b7308 */ /* 0x000fe20000000800 */
[----:B------:R-:W-:Y:S01]  /*74f0*/  FMUL.FTZ R116, R116, R6 ;  /* 0x0000000674747220 */ /* 0x000fe20000410000 */
[----:B------:R1:W-:Y:S01]  /*7500*/  @!P1 SYNCS.ARRIVE.TRANS64.RED.A1T0 RZ, [R31+URZ], RZ ;  /* 0x000000ff1fff99a7 */ /* 0x0003e2000810043f */
[----:B------:R-:W-:Y:S01]  /*7510*/  FADD.FTZ R50, R144, R27 ;  /* 0x0000001b90327221 */ /* 0x000fe20000010000 */
[----:B------:R-:W-:Y:S01]  /*7520*/  F2FP.F16.F32.PACK_AB R144, R15, R144 ;  /* 0x000000900f90723e */ /* 0x000fe200000000ff */
[----:B------:R-:W-:Y:S01]  /*7530*/  FMUL.FTZ R117, R117, R6 ;  /* 0x0000000675757220 */ /* 0x000fe20000410000 */
[----:B------:R-:W-:Y:S01]  /*7540*/  FMUL.FTZ R90, R90, R57 ;  /* 0x000000395a5a7220 */ /* 0x000fe20000410000 */
[----:B------:R-:W-:Y:S01]  /*7550*/  FADD.FTZ R27, R15, R50 ;  /* 0x000000320f1b7221 */ /* 0x000fe20000010000 */
[-CC-:B------:R-:W-:Y:S01]  /*7560*/  FFMA.FTZ R50, R71, R3.reuse, -R36.reuse ;  /* 0x0000000347327223 */ /* 0x180fe20000010824 */
[----:B------:R-:W-:Y:S01]  /*7570*/  FFMA.FTZ R36, R87, R3, -R36 ;  /* 0x0000000357247223 */ /* 0x000fe20000010824 */
[----:B------:R-:W0:Y:S01]  /*7580*/  MUFU.EX2 R7, R85 ;  /* 0x0000005500077308 */ /* 0x000e220000000800 */
[----:B------:R-:W-:Y:S01]  /*7590*/  FADD.FTZ R54, R146, R27 ;  /* 0x0000001b92367221 */ /* 0x000fe20000010000 */
[----:B------:R-:W-:Y:S01]  /*75a0*/  F2FP.F16.F32.PACK_AB R146, R19, R146 ;  /* 0x000000921392723e */ /* 0x000fe200000000ff */
[-C--:B------:R-:W-:Y:S01]  /*75b0*/  FMUL.FTZ R91, R91, R57.reuse ;  /* 0x000000395b5b7220 */ /* 0x080fe20000410000 */
        /* <DEDUP_REMOVED lines=14> */
[----:B0-----:R-:W-:Y:S01]  /*76a0*/  F2FP.F16.F32.PACK_AB R122, R7, R32 ;  /* 0x00000020077a723e */ /* 0x001fe200000000ff */
[-C--:B------:R-:W-:Y:S01]  /*76b0*/  FMUL.FTZ R107, R107, R57.reuse ;  /* 0x000000396b6b7220 */ /* 0x080fe20000410000 */
[C---:B------:R-:W-:Y:S01]  /*76c0*/  F2FP.F16.F32.PACK_AB R142, R17.reuse, R142 ;  /* 0x0000008e118e723e */ /* 0x040fe200000000ff */
[----:B------:R-:W-:Y:S01]  /*76d0*/  FADD.FTZ R27, R17, R54 ;  /* 0x00000036111b7221 */ /* 0x000fe20000010000 */
[-C--:B------:R-:W-:Y:S01]  /*76e0*/  FMUL.FTZ R110, R110, R57.reuse ;  /* 0x000000396e6e7220 */ /* 0x080fe20000410000 */
[-C--:B------:R-:W-:Y:S01]  /*76f0*/  FMUL.FTZ R111, R111, R57.reuse ;  /* 0x000000396f6f7220 */ /* 0x080fe20000410000 */
[-C--:B------:R-:W-:Y:S01]  /*7700*/  FMUL.FTZ R114, R114, R57.reuse ;  /* 0x0000003972727220 */ /* 0x080fe20000410000 */
[----:B------:R-:W-:Y:S01]  /*7710*/  FADD.FTZ R54, R136, R27 ;  /* 0x0000001b88367221 */ /* 0x000fe20000010000 */
[C---:B--2---:R-:W-:Y:S01]  /*7720*/  FADD.FTZ R14, R50.reuse, R5 ;  /* 0x00000005320e7221 */ /* 0x044fe20000010000 */
        /* <DEDUP_REMOVED lines=12> */
[----:B------:R-:W-:-:S02]  /*77f0*/  F2FP.F16.F32.PACK_AB R125, R75, R125 ;  /* 0x0000007d4b7d723e */ /* 0x000fc400000000ff */
[----:B------:R-:W-:Y:S01]  /*7800*/  FADD.FTZ R26, R132, R9 ;  /* 0x00000009841a7221 */ /* 0x000fe20000010000 */
[----:B------:R-:W-:Y:S01]  /*7810*/  FADD.FTZ R14, R79, R14 ;  /* 0x0000000e4f0e7221 */ /* 0x000fe20000010000 */
[C---:B------:R-:W-:Y:S02]  /*7820*/  F2FP.F16.F32.PACK_AB R132, R25.reuse, R132 ;  /* 0x000000841984723e */ /* 0x040fe400000000ff */
        /* <DEDUP_REMOVED lines=10> */
[----:B---3--:R-:W-:-:S03]  /*78d0*/  F2FP.F16.F32.PACK_AB R123, R36, R123 ;  /* 0x0000007b247b723e */ /* 0x008fc600000000ff */
[----:B------:R-:W-:-:S04]  /*78e0*/  FADD.FTZ R9, R37, R26 ;  /* 0x0000001a25097221 */ /* 0x000fc80000010000 */
[----:B------:R-:W-:-:S04]  /*78f0*/  FADD.FTZ R26, R20, R9 ;  /* 0x00000009141a7221 */ /* 0x000fc80000010000 */
[----:B------:R-:W-:-:S04]  /*7900*/  FADD.FTZ R9, R41, R26 ;  /* 0x0000001a29097221 */ /* 0x000fc80000010000 */
[----:B------:R-:W-:Y:S01]  /*7910*/  FADD.FTZ R26, R22, R9 ;  /* 0x00000009161a7221 */ /* 0x000fe20000010000 */
[----:B------:R-:W-:-:S03]  /*7920*/  IMAD.MOV.U32 R9, RZ, RZ, R8 ;  /* 0x000000ffff097224 */ /* 0x000fc600078e0008 */
[----:B------:R-:W-:-:S04]  /*7930*/  FADD.FTZ R5, R45, R26 ;  /* 0x0000001a2d057221 */ /* 0x000fc80000010000 */
[----:B------:R-:W-:-:S04]  /*7940*/  FADD.FTZ R4, R24, R5 ;  /* 0x0000000518047221 */ /* 0x000fc80000010000 */
[----:B------:R-:W-:-:S04]  /*7950*/  FADD.FTZ R5, R49, R4 ;  /* 0x0000000431057221 */ /* 0x000fc80000010000 */
[----:B------:R-:W-:-:S04]  /*7960*/  FADD.FTZ R4, R28, R5 ;  /* 0x000000051c047221 */ /* 0x000fc80000010000 */
[----:B------:R-:W-:-:S04]  /*7970*/  FADD.FTZ R5, R53, R4 ;  /* 0x0000000435057221 */ /* 0x000fc80000010000 */
[----:B------:R-:W-:-:S04]  /*7980*/  FADD.FTZ R4, R32, R5 ;  /* 0x0000000520047221 */ /* 0x000fc80000010000 */
[----:B------:R-:W-:Y:S01]  /*7990*/  FADD.FTZ R5, R7, R4 ;  /* 0x0000000407057221 */ /* 0x000fe20000010000 */
[----:B------:R-:W-:Y:S01]  /*79a0*/  FADD.FTZ R4, R36, R14 ;  /* 0x0000000e24047221 */ /* 0x000fe20000010000 */
[----:B------:R-:W-:Y:S01]  /*79b0*/  IMAD.MOV.U32 R7, RZ, RZ, R12 ;  /* 0x000000ffff077224 */ /* 0x000fe200078e000c */
[----:B-1----:R-:W-:Y:S06]  /*79c0*/  @P2 BRA `(.L_x_1882) ;  /* 0xffffffe000f02947 */ /* 0x002fec000383ffff */
.L_x_1873:
[----:B------:R-:W-:Y:S06]  /*79d0*/  BAR.ARV 0x8, 0x200 ;  /* 0x0208000000007b1d */ /* 0x000fec0000002000 */
[----:B------:R-:W-:Y:S05]  /*79e0*/  @!P0 BRA `(.L_x_1883) ;  /* 0x0000000000048947 */ /* 0x000fea0003800000 */
[----:B------:R-:W-:Y:S01]  /*79f0*/  BPT.TRAP 0x1 ;  /* 0x000000040000795c */ /* 0x000fe20000300000 */
.L_x_1883:
[----:B------:R-:W-:Y:S01]  /*7a00*/  ULEA UR7, UR4, UR39, 0x3 ;  /* 0x0000002704077291 */ /* 0x000fe2000f8e183f */
[----:B------:R-:W-:-:S05]  /*7a10*/  IMAD.U32 R0, RZ, RZ, UR5 ;  /* 0x00000005ff007e24 */ /* 0x000fca000f8e00ff */
[----:B------:R-:W-:-:S04]  /*7a20*/  SHF.L.U32 R0, R0, 0x1f, RZ ;  /* 0x0000001f00007819 */ /* 0x000fc800000006ff */
[----:B------:R0:W1:Y:S01]  /*7a30*/  SYNCS.PHASECHK.TRANS64.TRYWAIT P2, [UR7+0x16850], R0 ;  /* 0x01685000ff0075a7 */ /* 0x0000620008040147 */
[----:B------:R-:W-:Y:S05]  /*7a40*/  @!P0 BRA `(.L_x_1884) ;  /* 0x0000000000048947 */ /* 0x000fea0003800000 */
[----:B------:R-:W-:Y:S01]  /*7a50*/  BPT.TRAP 0x1 ;  /* 0x000000040000795c */ /* 0x000fe20000300000 */
.L_x_1884:
[----:B-1----:R-:W-:Y:S05]  /*7a60*/  @P2 BRA `(.L_x_1885) ;  /* 0x0000000000082947 */ /* 0x002fea0003800000 */
[----:B------:R-:W1:Y:S02]  /*7a70*/  SYNCS.PHASECHK.TRANS64.TRYWAIT P0, [UR7+0x16850], R0 ;  /* 0x01685000ff0075a7 */ /* 0x000e640008000147 */
[----:B-1----:R-:W-:Y:S05]  /*7a80*/  @!P0 BRA `(.L_x_1886) ;  /* 0x00000050007c8947 */ /* 0x002fea0003800000 */
.L_x_1885:
        /* <DEDUP_REMOVED lines=19> */
[----:B------:R-:W-:Y:S02]  /*7bc0*/  IMAD.MOV.U32 R5, RZ, RZ, RZ ;  /* 0x000000ffff057224 */ /* 0x000fe400078e00ff */
[----:B-1----:R-:W-:Y:S01]  /*7bd0*/  FADD.FTZ R6, R7, R4 ;  /* 0x0000000407067221 */ /* 0x002fe20000010000 */
[----:B------:R-:W-:Y:S01]  /*7be0*/  IMAD.MOV.U32 R4, RZ, RZ, -0x800000 ;  /* 0xff800000ff047424 */ /* 0x000fe200078e00ff */
[----:B------:R-:W0:Y:S04]  /*7bf0*/  SHFL.BFLY PT, R7, R0, 0x1, 0x1f ;  /* 0x0c201f0000077f89 */ /* 0x000e2800000e0000 */
[----:B------:R-:W1:Y:S01]  /*7c00*/  SHFL.BFLY PT, R9, R6, 0x1, 0x1f ;  /* 0x0c201f0006097f89 */ /* 0x000e6200000e0000 */
[----:B0-----:R-:W-:Y:S01]  /*7c10*/  FADD.FTZ R14, R0, R7 ;  /* 0x00000007000e7221 */ /* 0x001fe20000010000 */
[----:B------:R-:W-:-:S02]  /*7c20*/  IMAD.MOV.U32 R0, RZ, RZ, -0x800000 ;  /* 0xff800000ff007424 */ /* 0x000fc400078e00ff */
[----:B-1----:R-:W-:Y:S02]  /*7c30*/  FADD.FTZ R15, R6, R9 ;  /* 0x00000009060f7221 */ /* 0x002fe40000010000 */
[----:B------:R-:W-:-:S03]  /*7c40*/  FSETP.NE.FTZ.AND P0, PT, R14, RZ, PT ;  /* 0x000000ff0e00720b */ /* 0x000fc60003f15000 */
[----:B------:R-:W-:-:S10]  /*7c50*/  FSETP.NE.FTZ.AND P2, PT, R15, RZ, PT ;  /* 0x000000ff0f00720b */ /* 0x000fd40003f55000 */
[----:B------:R-:W0:Y:S01]  /*7c60*/  @P0 MUFU.LG2 R9, R14 ;  /* 0x0000000e00090308 */ /* 0x000e220000000c00 */
[C---:B------:R-:W-:Y:S02]  /*7c70*/  @P0 FMUL.FTZ R7, R3.reuse, 0.69314718246459960938 ;  /* 0x3f31721803070820 */ /* 0x040fe40000410000 */
[----:B------:R-:W-:-:S05]  /*7c80*/  @P2 FMUL.FTZ R16, R3, 0.69314718246459960938 ;  /* 0x3f31721803102820 */ /* 0x000fca0000410000 */
        /* <DEDUP_REMOVED lines=80> */
.L_x_1856:
        /* <DEDUP_REMOVED lines=23> */
[----:B------:R-:W-:-:S03]  /*8300*/  ULDC.64 UR8, c[0x0][0xb38] ;  /* 0x0002ce0000087ab9 */ /* 0x000fc60000000a00 */
[----:B------:R-:W-:Y:S01]  /*8310*/  BAR.SYNC.DEFER_BLOCKING 0x1, 0x180 ;  /* 0x0046000000007b1d */ /* 0x000fe20000010000 */
[----:B0-----:R-:W-:Y:S01]  /*8320*/  ISETP.NE.AND P0, PT, R17, 0x1, PT ;  /* 0x000000011100780c */ /* 0x001fe20003f05270 */
[----:B------:R-:W-:Y:S01]  /*8330*/  UIMAD UR7, UR7, UR8, URZ ;  /* 0x00000008070772a4 */ /* 0x000fe2000f8e023f */
[CC--:B------:R-:W-:Y:S02]  /*8340*/  LEA.HI R22, R8.reuse, R21.reuse, RZ, 0x2 ;  /* 0x0000001508167211 */ /* 0x0c0fe400078f10ff */
[----:B------:R-:W-:-:S03]  /*8350*/  LEA.HI R8, R8, R21, RZ, 0x5 ;  /* 0x0000001508087211 */ /* 0x000fc600078f28ff */
[----:B------:R-:W3:Y:S01]  /*8360*/  LDC R19, c[0x0][0xc50] ;  /* 0x00031400ff137b82 */ /* 0x000ee20000000800 */
[--C-:B------:R-:W-:Y:S02]  /*8370*/  SHF.R.S32.HI R7, RZ, 0x2, R22.reuse ;  /* 0x00000002ff077819 */ /* 0x100fe40000011416 */
[----:B------:R-:W-:Y:S01]  /*8380*/  SHF.R.S32.HI R6, RZ, 0x1f, R22 ;  /* 0x0000001fff067819 */ /* 0x000fe20000011416 */
[----:B--2---:R-:W-:Y:S01]  /*8390*/  USHF.R.S32.HI UR10, URZ, 0x1f, UR12 ;  /* 0x0000001f3f0a7899 */ /* 0x004fe2000801140c */
[----:B------:R-:W-:Y:S02]  /*83a0*/  LOP3.LUT R22, R22, 0x7ffffffc, RZ, 0xc0, !PT ;  /* 0x7ffffffc16167812 */ /* 0x000fe400078ec0ff */
[----:B------:R-:W-:Y:S01]  /*83b0*/  LEA.HI R9, R6, R7, RZ, 0x3 ;  /* 0x0000000706097211 */ /* 0x000fe200078f18ff */
[----:B------:R-:W0:Y:S01]  /*83c0*/  LDC.64 R14, c[0x0][0xb40] ;  /* 0x0002d000ff0e7b82 */ /* 0x000e220000000a00 */
[----:B------:R-:W-:Y:S01]  /*83d0*/  LEA.HI R6, R3, R3, RZ, 0x1 ;  /* 0x0000000303067211 */ /* 0x000fe200078f08ff */
[----:B------:R-:W-:Y:S01]  /*83e0*/  IMAD.IADD R3, R2, 0x1, -R11 ;  /* 0x0000000102037824 */ /* 0x000fe200078e0a0b */
[----:B------:R-:W-:-:S03]  /*83f0*/  LOP3.LUT R10, R9, 0xfffffff8, RZ, 0xc0, !PT ;  /* 0xfffffff8090a7812 */ /* 0x000fc600078ec0ff */
[----:B------:R-:W-:Y:S01]  /*8400*/  IMAD R6, R6, -0x3, R5 ;  /* 0xfffffffd06067824 */ /* 0x000fe200078e0205 */
[----:B------:R-:W-:Y:S01]  /*8410*/  LEA.HI R5, R3, R3, RZ, 0x1 ;  /* 0x0000000303057211 */ /* 0x000fe200078f08ff */
[----:B------:R-:W-:Y:S01]  /*8420*/  IMAD.IADD R2, R7, 0x1, -R10 ;  /* 0x0000000107027824 */ /* 0x000fe200078e0a0a */
[----:B------:R-:W2:Y:S02]  /*8430*/  @P0 LDC R9, c[0x0][0xbec] ;  /* 0x0002fb00ff090b82 */ /* 0x000ea40000000800 */
[----:B------:R-:W-:Y:S02]  /*8440*/  LOP3.LUT R12, R5, 0x1ffffffe, RZ, 0xc0, !PT ;  /* 0x1ffffffe050c7812 */ /* 0x000fe400078ec0ff */
[----:B------:R-:W-:-:S03]  /*8450*/  SHF.R.S32.HI R5, RZ, 0x5, R8 ;  /* 0x00000005ff057819 */ /* 0x000fc60000011408 */
[----:B------:R-:W-:Y:S01]  /*8460*/  IMAD.IADD R12, R3, 0x1, -R12 ;  /* 0x00000001030c7824 */ /* 0x000fe200078e0a0c */
[----:B------:R-:W4:Y:S01]  /*8470*/  LDC.64 R10, c[0x0][0xbd8] ;  /* 0x0002f600ff0a7b82 */ /* 0x000f220000000a00 */
[----:B------:R-:W-:Y:S02]  /*8480*/  IMAD R5, R5, 0x10, R2 ;  /* 0x0000001005057824 */ /* 0x000fe400078e0202 */
[----:B------:R-:W-:Y:S02]  /*8490*/  IMAD.U32 R3, RZ, RZ, UR5 ;  /* 0x00000005ff037e24 */ /* 0x000fe4000f8e00ff */
[----:B------:R-:W-:Y:S02]  /*84a0*/  IMAD R5, R6, 0x40, R5 ;  /* 0x0000004006057824 */ /* 0x000fe400078e0205 */
[----:B------:R-:W-:Y:S01]  /*84b0*/  IMAD.U32 R2, RZ, RZ, UR4 ;  /* 0x00000004ff027e24 */ /* 0x000fe2000f8e00ff */
[----:B------:R-:W5:Y:S01]  /*84c0*/  @P0 LDC R13, c[0x0][0xbf0] ;  /* 0x0002fc00ff0d0b82 */ /* 0x000f620000000800 */
[----:B------:R-:W-:Y:S01]  /*84d0*/  IMAD.U32 R3, RZ, RZ, UR6 ;  /* 0x00000006ff037e24 */ /* 0x000fe2000f8e00ff */
[----:B------:R-:W-:Y:S01]  /*84e0*/  UIMAD.WIDE.U32 UR4, UR36, UR8, URZ ;  /* 0x00000008240472a5 */ /* 0x000fe2000f8e003f */
[----:B------:R-:W-:Y:S01]  /*84f0*/  IMAD R6, R12, 0x8, R5 ;  /* 0x000000080c067824 */ /* 0x000fe200078e0205 */
[----:B------:R-:W-:Y:S01]  /*8500*/  UIMAD UR6, UR36, UR9, UR7 ;  /* 0x00000009240672a4 */ /* 0x000fe2000f8e0207 */
[----:B0-----:R-:W-:-:S02]  /*8510*/  IMAD R12, R14, UR10, RZ ;  /* 0x0000000a0e0c7c24 */ /* 0x001fc4000f8e02ff */
[----:B---3--:R-:W-:Y:S01]  /*8520*/  IMAD R19, R19, R18, UR11 ;  /* 0x0000000b13137e24 */ /* 0x008fe2000f8e0212 */
[----:B------:R-:W0:Y:S01]  /*8530*/  @P0 LDC R23, c[0x0][0xbec] ;  /* 0x0002fb00ff170b82 */ /* 0x000e220000000800 */
[----:B------:R-:W-:Y:S02]  /*8540*/  UIADD3 UR6, UR5, UR6, URZ ;  /* 0x0000000605067290 */ /* 0x000fe4000fffe03f */
[----:B------:R-:W-:Y:S01]  /*8550*/  IMAD.U32 R7, RZ, RZ, UR5 ;  /* 0x00000005ff077e24 */ /* 0x000fe2000f8e00ff */
[----:B------:R-:W-:Y:S01]  /*8560*/  ULDC.64 UR8, c[0x0][0xb28] ;  /* 0x0002ca0000087ab9 */ /* 0x000fe20000000a00 */
[----:B-1----:R-:W-:Y:S02]  /*8570*/  IMAD R5, R16, 0xc0, R5 ;  /* 0x000000c010057824 */ /* 0x002fe400078e0205 */
[----:B------:R-:W-:Y:S01]  /*8580*/  IMAD.U32 R7, RZ, RZ, UR6 ;  /* 0x00000006ff077e24 */ /* 0x000fe2000f8e00ff */
[----:B------:R-:W1:Y:S01]  /*8590*/  @P0 LDC R20, c[0x0][0xbf0] ;  /* 0x0002fc00ff140b82 */ /* 0x000e620000000800 */
[C---:B----4-:R-:W-:Y:S01]  /*85a0*/  IMAD R8, R10.reuse, UR10, RZ ;  /* 0x0000000a0a087c24 */ /* 0x050fe2000f8e02ff */
[----:B------:R-:W-:Y:S01]  /*85b0*/  ULDC.64 UR6, c[0x0][0xb48] ;  /* 0x0002d20000067ab9 */ /* 0x000fe20000000a00 */
[----:B------:R-:W-:-:S04]  /*85c0*/  IMAD.WIDE.U32 R2, R10, UR12, R2 ;  /* 0x0000000c0a027c25 */ /* 0x000fc8000f8e0002 */
[----:B------:R-:W-:Y:S02]  /*85d0*/  IMAD R11, R11, UR12, R8 ;  /* 0x0000000c0b0b7c24 */ /* 0x000fe4000f8e0208 */
[----:B------:R-:W-:Y:S02]  /*85e0*/  IMAD R8, R16, 0xc0, R6 ;  /* 0x000000c010087824 */ /* 0x000fe400078e0206 */
[----:B------:R-:W-:Y:S01]  /*85f0*/  IMAD.U32 R6, RZ, RZ, UR4 ;  /* 0x00000004ff067e24 */ /* 0x000fe2000f8e00ff */
[----:B------:R-:W-:Y:S01]  /*8600*/  ULDC.64 UR4, c[0x0][0xbe0] ;  /* 0x0002f80000047ab9 */ /* 0x000fe20000000a00 */
[----:B--2---:R-:W-:-:S04]  /*8610*/  @P0 IMAD.HI.U32 R10, R8, R9, RZ ;  /* 0x00000009080a0227 */ /* 0x004fc800078e00ff */
[----:B------:R-:W-:Y:S01]  /*8620*/  IMAD.MOV.U32 R9, RZ, RZ, R8 ;  /* 0x000000ffff097224 */ /* 0x000fe200078e0008 */
[----:B-----5:R-:W-:Y:S01]  /*8630*/  @P0 SHF.R.U32.HI R9, RZ, R13, R10 ;  /* 0x0000000dff090219 */ /* 0x020fe2000001160a */
[----:B------:R-:W-:Y:S01]  /*8640*/  IMAD R13, R15, UR12, R12 ;  /* 0x0000000c0f0d7c24 */ /* 0x000fe2000f8e020c */
[----:B------:R-:W-:Y:S01]  /*8650*/  SHF.R.S32.HI R12, RZ, 0x1f, R19 ;  /* 0x0000001fff0c7819 */ /* 0x000fe20000011413 */
[----:B------:R-:W-:-:S04]  /*8660*/  IMAD.WIDE.U32 R6, R14, UR12, R6 ;  /* 0x0000000c0e067c25 */ /* 0x000fc8000f8e0006 */
[----:B------:R-:W-:Y:S02]  /*8670*/  IMAD.IADD R3, R3, 0x1, R11 ;  /* 0x0000000103037824 */ /* 0x000fe400078e020b */
[----:B0-----:R-:W-:-:S04]  /*8680*/  @P0 IMAD.HI.U32 R23, R8, R23, RZ ;  /* 0x0000001708170227 */ /* 0x001fc800078e00ff */
[----:B------:R-:W-:Y:S02]  /*8690*/  IMAD.IADD R7, R7, 0x1, R13 ;  /* 0x0000000107077824 */ /* 0x000fe400078e020d */
[----:B------:R-:W-:Y:S02]  /*86a0*/  IMAD R13, R12, UR6, RZ ;  /* 0x000000060c0d7c24 */ /* 0x000fe4000f8e02ff */
[----:B------:R-:W-:-:S04]  /*86b0*/  IMAD.WIDE.U32 R2, R19, UR4, R2 ;  /* 0x0000000413027c25 */ /* 0x000fc8000f8e0002 */
[----:B------:R-:W-:Y:S01]  /*86c0*/  IMAD.MOV.U32 R11, RZ, RZ, R8 ;  /* 0x000000ffff0b7224 */ /* 0x000fe200078e0008 */
[----:B-1----:R-:W-:Y:S01]  /*86d0*/  @P0 SHF.R.U32.HI R11, RZ, R20, R23 ;  /* 0x00000014ff0b0219 */ /* 0x002fe20000011617 */
        /* <DEDUP_REMOVED lines=39> */
[----:B------:R-:W-:Y:S01]  /*8950*/  VIADD R17, R5, 0x8 ;  /* 0x0000000805117836 */ /* 0x000fe20000000000 */
        /* <DEDUP_REMOVED lines=10> */
[----:B------:R-:W-:-:S03]  /*8a00*/  IMAD.IADD R19, R21, 0x1, -R22 ;  /* 0x0000000115137824 */ /* 0x000fc600078e0a16 */
[----:B------:R-:W1:Y:S01]  /*8a10*/  SHFL.IDX PT, R7, R9, 0x1, 0x1c1f ;  /* 0x003c1f0009077f89 */ /* 0x000e6200000e0000 */
[----:B------:R-:W-:Y:S02]  /*8a20*/  IMAD.SHL.U32 R19, R19, 0x2, RZ ;  /* 0x0000000213137824 */ /* 0x000fe400078e00ff */
        /* <DEDUP_REMOVED lines=52> */
.L_x_1889:
[----:B------:R-:W-:Y:S05]  /*8d70*/  BSYNC B0 ;  /* 0x0000000000007941 */ /* 0x000fea0003800000 */
.L_x_1888:
        /* <DEDUP_REMOVED lines=52> */
.L_x_1887:
        /* <DEDUP_REMOVED lines=59> */
.L_x_1852:
        /* <DEDUP_REMOVED lines=18> */
.L_x_1890:
[----:B------:R-:W-:Y:S01]  /*9590*/  ULDC UR41, c[0x0][0xc50] ;  /* 0x0003140000297ab9 */ /* 0x000fe20000000800 */
[----:B------:R-:W-:Y:S01]  /*95a0*/  UMOV UR36, UR6 ;  /* 0x0000000600247c82 */ /* 0x000fe20008000000 */
[----:B------:R-:W-:-:S11]  /*95b0*/  UISETP.NE.AND UP0, UPT, UR41, 0x1, UPT ;  /* 0x000000012900788c */ /* 0x000fd6000bf05270 */
[----:B------:R-:W-:Y:S01]  /*95c0*/  @UP0 ULDC UR4, c[0x0][0xc54] ;  /* 0x0003150000040ab9 */ /* 0x000fe20000000800 */
[----:B------:R-:W-:Y:S01]  /*95d0*/  @UP0 ULDC UR7, c[0x0][0xc58] ;  /* 0x0003160000070ab9 */ /* 0x000fe20000000800 */
[----:B------:R-:W-:-:S04]  /*95e0*/  UIMAD.WIDE.U32 UR4, UR6, UR4, URZ ;  /* 0x00000004060472a5 */ /* 0x000fc8000f8e003f */
[----:B------:R-:W-:-:S12]  /*95f0*/  @UP0 USHF.R.U32.HI UR36, URZ, UR7, UR5 ;  /* 0x000000073f240299 */ /* 0x000fd80008011605 */
.L_x_1891:
        /* <DEDUP_REMOVED lines=8> */
[----:B------:R-:W-:Y:S01]  /*9680*/  ULDC UR5, c[0x0][0x448] ;  /* 0x0001120000057ab9 */ /* 0x000fe20000000800 */
[----:B------:R-:W-:Y:S01]  /*9690*/  ULDC.64 UR6, c[0x0][0x418] ;  /* 0x0001060000067ab9 */ /* 0x000fe20000000a00 */
[----:B------:R-:W-:Y:S02]  /*96a0*/  UISETP.NE.AND UP1, UPT, UR5, 0x1, UPT ;  /* 0x000000010500788c */ /* 0x000fe4000bf25270 */
[----:B------:R-:W-:Y:S01]  /*96b0*/  UISETP.NE.U32.AND UP0, UPT, UR6, URZ, UPT ;  /* 0x0000003f0600728c */ /* 0x000fe2000bf05070 */
[----:B------:R-:W-:Y:S01]  /*96c0*/  UMOV UR8, 0xc0 ;  /* 0x000000c000087882 */ /* 0x000fe20000000000 */
[----:B------:R-:W-:Y:S02]  /*96d0*/  ULDC UR5, c[0x0][0x288] ;  /* 0x0000a20000057ab9 */ /* 0x000fe40000000800 */
[----:B------:R-:W-:Y:S01]  /*96e0*/  UISETP.NE.AND.EX UP0, UPT, UR7, URZ, UPT, UP0 ;  /* 0x0000003f0700728c */ /* 0x000fe2000bf05300 */
[----:B------:R-:W-:Y:S01]  /*96f0*/  ULDC UR6, c[0x0][0x424] ;  /* 0x0001090000067ab9 */ /* 0x000fe20000000800 */
[----:B------:R-:W-:-:S02]  /*9700*/  UIADD3 UR10, -UR5, 0x80, URZ ;  /* 0x00000080050a7890 */ /* 0x000fc4000fffe13f */
[----:B------:R-:W-:Y:S01]  /*9710*/  USEL UR7, UR6, 0x1, UP0 ;  /* 0x0000000106077887 */ /* 0x000fe20008000000 */
[----:B------:R-:W-:Y:S01]  /*9720*/  ULDC UR9, c[0x0][0x2f0] ;  /* 0x0000bc0000097ab9 */ /* 0x000fe20000000800 */
[----:B------:R-:W-:Y:S02]  /*9730*/  UMOV UR44, URZ ;  /* 0x0000003f002c7c82 */ /* 0x000fe40008000000 */
[----:B------:R-:W-:Y:S02]  /*9740*/  UIMAD UR10, UR7, UR9, UR10 ;  /* 0x00000009070a72a4 */ /* 0x000fe4000f8e020a */
[----:B------:R-:W-:Y:S02]  /*9750*/  UIMAD UR7, UR7, UR9, 0x7f ;  /* 0x0000007f070774a4 */ /* 0x000fe4000f8e0209 */
[----:B------:R-:W-:Y:S02]  /*9760*/  USHF.R.U32.HI UR9, URZ, 0x10, UR41 ;  /* 0x000000103f097899 */ /* 0x000fe40008011629 */
[----:B0-----:R-:W-:-:S02]  /*9770*/  UIMAD UR8, UR4, UR8, 0xbf ;  /* 0x000000bf040874a4 */ /* 0x001fc4000f8e0208 */
[----:B------:R-:W-:Y:S01]  /*9780*/  ULOP3.LUT UR41, UR41, 0xffff, URZ, 0xc0, !UPT ;  /* 0x0000ffff29297892 */ /* 0x000fe2000f8ec03f */
[----:B------:R-:W-:Y:S02]  /*9790*/  @UP1 ULDC UR4, c[0x0][0x44c] ;  /* 0x0001130000041ab9 */ /* 0x000fe40000000800 */
[----:B------:R-:W-:Y:S02]  /*97a0*/  UIMAD.WIDE.U32 UR4, UR8, UR4, URZ ;  /* 0x00000004080472a5 */ /* 0x000fe4000f8e003f */
[----:B------:R-:W-:Y:S01]  /*97b0*/  UMOV UR6, UR8 ;  /* 0x0000000800067c82 */ /* 0x000fe20008000000 */
[----:B------:R-:W-:Y:S02]  /*97c0*/  @UP1 ULDC UR8, c[0x0][0x450] ;  /* 0x0001140000081ab9 */ /* 0x000fe40000000800 */
[----:B------:R-:W-:Y:S02]  /*97d0*/  @UP1 USHF.R.U32.HI UR6, URZ, UR8, UR5 ;  /* 0x000000083f061299 */ /* 0x000fe40008011605 */
[----:B------:R-:W-:-:S02]  /*97e0*/  USHF.R.S32.HI UR5, URZ, 0x1f, UR7 ;  /* 0x0000001f3f057899 */ /* 0x000fc40008011407 */
[----:B------:R-:W-:Y:S02]  /*97f0*/  UIADD3 UR6, UR10, UR6, URZ ;  /* 0x000000060a067290 */ /* 0x000fe4000fffe03f */
[----:B------:R-:W-:Y:S02]  /*9800*/  ULEA.HI UR5, UR5, UR7, URZ, 0x7 ;  /* 0x0000000705057291 */ /* 0x000fe4000f8f383f */
[----:B------:R-:W-:Y:S02]  /*9810*/  USHF.R.S32.HI UR4, URZ, 0x1f, UR6 ;  /* 0x0000001f3f047899 */ /* 0x000fe40008011406 */
[----:B------:R-:W-:Y:S02]  /*9820*/  USHF.R.S32.HI UR5, URZ, 0x7, UR5 ;  /* 0x000000073f057899 */ /* 0x000fe40008011405 */
[----:B------:R-:W-:-:S04]  /*9830*/  ULEA.HI UR4, UR4, UR6, URZ, 0x7 ;  /* 0x0000000604047291 */ /* 0x000fc8000f8f383f */
        /* <DEDUP_REMOVED lines=41> */
.L_x_1893:
[----:B------:R-:W-:Y:S01]  /*9ad0*/  UIMAD UR40, UR41, UR44, URZ ;  /* 0x0000002c292872a4 */ /* 0x000fe2000f8e023f */
[----:B------:R-:W-:-:S05]  /*9ae0*/  IMAD.U32 R3, RZ, RZ, UR42 ;  /* 0x0000002aff037e24 */ /* 0x000fca000f8e00ff */
[----:B------:R-:W-:-:S05]  /*9af0*/  IMAD.U32 R4, RZ, RZ, UR40 ;  /* 0x00000028ff047e24 */ /* 0x000fca000f8e00ff */
[----:B------:R-:W-:Y:S01]  /*9b00*/  VIADDMNMX R3, R4, UR44, R3, PT ;  /* 0x0000002c04037c46 */ /* 0x000fe2000b800103 */
[----:B------:R-:W-:-:S03]  /*9b10*/  IMAD.MOV.U32 R4, RZ, RZ, 0x1 ;  /* 0x00000001ff047424 */ /* 0x000fc600078e00ff */
[----:B------:R-:W-:Y:S01]  /*9b20*/  R2UR UR39, R3 ;  /* 0x00000000032772ca */ /* 0x000fe200000e0000 */
[----:B------:R-:W-:-:S12]  /*9b30*/  IMAD.MOV.U32 R3, RZ, RZ, RZ ;  /* 0x000000ffff037224 */ /* 0x000fd800078e00ff */
[----:B------:R-:W-:-:S06]  /*9b40*/  UISETP.GT.AND UP0, UPT, UR39, UR40, UPT ;  /* 0x000000282700728c */ /* 0x000fcc000bf04270 */
[----:B------:R-:W-:-:S13]  /*9b50*/  PLOP3.LUT P0, PT, PT, PT, UP0, 0x80, 0x0 ;  /* 0x000000000000781c */ /* 0x000fda0003f0f008 */
        /* <DEDUP_REMOVED lines=24> */
.L_x_1894:
        /* <DEDUP_REMOVED lines=20> */
.L_x_1896:
        /* <DEDUP_REMOVED lines=15> */
.L_x_1895:
        /* <DEDUP_REMOVED lines=9> */
[----:B------:R-:W-:-:S04]  /*9fa0*/  IMAD.U32 R23, RZ, RZ, UR39 ;  /* 0x00000027ff177e24 */ /* 0x000fc8000f8e00ff */
[----:B------:R-:W-:Y:S01]  /*9fb0*/  VIADD R23, R23, 0xffffffff ;  /* 0xffffffff17177836 */ /* 0x000fe20000000000 */
[----:B0-----:R-:W-:-:S04]  /*9fc0*/  ISETP.NE.U32.AND P0, PT, R4, RZ, PT ;  /* 0x000000ff0400720c */ /* 0x001fc80003f05070 */
[----:B------:R-:W-:-:S04]  /*9fd0*/  ISETP.NE.AND.EX P1, PT, R5, RZ, PT, P0 ;  /* 0x000000ff0500720c */ /* 0x000fc80003f25300 */
[----:B------:R-:W-:Y:S02]  /*9fe0*/  P2R R27, PR, RZ, 0x2 ;  /* 0x00000002ff1b7803 */ /* 0x000fe40000000000 */
[----:B--2---:R-:W-:Y:S02]  /*9ff0*/  SHF.R.S32.HI R22, RZ, 0x1f, R24 ;  /* 0x0000001fff167819 */ /* 0x004fe40000011418 */
[----:B------:R-:W-:Y:S01]  /*a000*/  SEL R18, R24, RZ, !P1 ;  /* 0x000000ff18127207 */ /* 0x000fe20004800000 */
[----:B------:R-:W-:Y:S06]  /*a010*/  BRA.DIV UR4, `(.L_x_1897) ;  /* 0x0000002e04307947 */ /* 0x000fec000b800000 */
[----:B------:R0:W1:Y:S02]  /*a020*/  SHFL.IDX PT, R14, R16, RZ, 0x1f ;  /* 0x00001fff100e7589 */ /* 0x00006400000e0000 */
.L_x_1965:
[----:B-1----:R-:W-:Y:S02]  /*a030*/  ISETP.NE.AND P0, PT, R14, RZ, PT ;  /* 0x000000ff0e00720c */ /* 0x002fe40003f05270 */
[----:B------:R-:W-:-:S04]  /*a040*/  PLOP3.LUT P2, PT, PT, PT, PT, 0x8, 0x0 ;  /* 0x000000000000781c */ /* 0x000fc80003f4e170 */
[----:B------:R-:W-:-:S07]  /*a050*/  P2R R26, PR, RZ, 0x4 ;  /* 0x00000004ff1a7803 */ /* 0x000fce0000000000 */
[----:B------:R-:W-:Y:S05]  /*a060*/  @P0 BRA `(.L_x_1898) ;  /* 0x0000000000cc0947 */ /* 0x000fea0003800000 */
[----:B------:R-:W-:-:S03]  /*a070*/  UMOV UR4, 0xffffffff ;  /* 0xffffffff00047882 */ /* 0x000fc60000000000 */
[----:B------:R-:W-:Y:S05]  /*a080*/  BRA.DIV UR4, `(.L_x_1899) ;  /* 0x0000002e04347947 */ /* 0x000fea000b800000 */
[----:B------:R-:W-:-:S13]  /*a090*/  ELECT P6, URZ, PT ;  /* 0x00000000003f782f */ /* 0x000fda00038c0000 */
.L_x_1968:
        /* <DEDUP_REMOVED lines=23> */
.L_x_1900:
[----:B------:R-:W2:Y:S01]  /*a210*/  SYNCS.PHASECHK.TRANS64.TRYWAIT P0, [UR38+0x16840], R8 ;  /* 0x01684008ff0075a7 */ /* 0x000ea20008000166 */
[----:B------:R-:W-:Y:S01]  /*a220*/  ISETP.NE.AND P1, PT, R17, RZ, PT ;  /* 0x000000ff1100720c */ /* 0x000fe20003f25270 */
[----:B--2---:R-:W-:-:S12]  /*a230*/  @!P0 BRA `(.L_x_1901) ;  /* 0x0000002800e88947 */ /* 0x004fd80003800000 */
.L_x_1969:
[----:B------:R-:W-:Y:S05]  /*a240*/  @P1 BRA `(.L_x_1902) ;  /* 0x0000000000141947 */ /* 0x000fea0003800000 */
[----:B------:R-:W-:Y:S01]  /*a250*/  LOP3.LUT P0, RZ, R2, 0x1f, RZ, 0xc0, !PT ;  /* 0x0000001f02ff7812 */ /* 0x000fe2000780c0ff */
[----:B------:R-:W-:-:S04]  /*a260*/  IMAD.MOV.U32 R0, RZ, RZ, 0x4000 ;  /* 0x00004000ff007424 */ /* 0x000fc800078e00ff */
[----:B------:R3:W-:Y:S08]  /*a270*/  SYNCS.ARRIVE.TRANS64 RZ, [UR38+0x16830], R0 ;  /* 0x01683000ffff79a7 */ /* 0x0007f00008000026 */
[----:B---3--:R-:W-:Y:S05]  /*a280*/  @!P0 BRA `(.L_x_1902) ;  /* 0x0000000000048947 */ /* 0x008fea0003800000 */
[----:B------:R-:W-:Y:S01]  /*a290*/  BPT.TRAP 0x1 ;  /* 0x000000040000795c */ /* 0x000fe20000300000 */
.L_x_1902:
[----:B------:R-:W-:Y:S01]  /*a2a0*/  R2UR UR11, R23 ;  /* 0x00000000170b72ca */ /* 0x000fe200000e0000 */
[----:B------:R-:W-:Y:S01]  /*a2b0*/  ULDC.64 UR4, c[0x0][0x198] ;  /* 0x0000660000047ab9 */ /* 0x000fe20000000a00 */
[----:B-----5:R-:W-:Y:S01]  /*a2c0*/  R2UR UR13, R18 ;  /* 0x00000000120d72ca */ /* 0x020fe200000e0000 */
[----:B------:R-:W-:Y:S01]  /*a2d0*/  UIADD3 UR4, UP0, UR4, 0x370, URZ ;  /* 0x0000037004047890 */ /* 0x000fe2000ff1e03f */
[----:B------:R-:W-:Y:S01]  /*a2e0*/  PLOP3.LUT P0, PT, PT, PT, PT, 0x80, 0x0 ;  /* 0x000000000000781c */ /* 0x000fe20003f0f070 */
[----:B------:R-:W-:Y:S02]  /*a2f0*/  UIADD3 UR8, UR38, 0xe400, URZ ;  /* 0x0000e40026087890 */ /* 0x000fe4000fffe03f */
[----:B------:R-:W-:Y:S01]  /*a300*/  UIADD3 UR9, UR38, 0x16830, URZ ;  /* 0x0001683026097890 */ /* 0x000fe2000fffe03f */
[----:B------:R-:W-:Y:S01]  /*a310*/  P2R R26, PR, RZ, 0x1 ;  /* 0x00000001ff1a7803 */ /* 0x000fe20000000000 */
[----:B------:R-:W-:Y:S01]  /*a320*/  UIADD3.X UR5, URZ, UR5, URZ, UP0, !UPT ;  /* 0x000000053f057290 */ /* 0x000fe200087fe43f */
[----:B------:R-:W-:Y:S01]  /*a330*/  UMOV UR6, 0x0 ;  /* 0x0000000000067882 */ /* 0x000fe20000000000 */
[----:B------:R-:W-:-:S02]  /*a340*/  UMOV UR7, 0x14f00000 ;  /* 0x14f0000000077882 */ /* 0x000fc40000000000 */
[----:B------:R-:W-:Y:S01]  /*a350*/  USHF.L.U32 UR11, UR11, 0x7, URZ ;  /* 0x000000070b0b7899 */ /* 0x000fe2000800063f */
[----:B------:R-:W-:Y:S01]  /*a360*/  UMOV UR10, URZ ;  /* 0x0000003f000a7c82 */ /* 0x000fe20008000000 */
[----:B------:R-:W-:-:S07]  /*a370*/  UMOV UR12, UR36 ;  /* 0x00000024000c7c82 */ /* 0x000fce0008000000 */
[----:B------:R3:W-:Y:S02]  /*a380*/  UTMALDG.4D [UR8], [UR4], desc[UR6] ;  /* 0x00000608040075b4 */ /* 0x0007e40008019000 */
[----:B---3--:R-:W-:Y:S01]  /*a390*/  NOP ;  /* 0x0000000000007918 */ /* 0x008fe20000000000 */
.L_x_1898:
        /* <DEDUP_REMOVED lines=24> */
[----:B--2---:R-:W-:Y:S02]  /*a520*/  IMAD.MOV.U32 R8, RZ, RZ, 0x70 ;  /* 0x00000070ff087424 */ /* 0x004fe400078e00ff */
[----:B------:R-:W-:Y:S02]  /*a530*/  IMAD.MOV.U32 R12, RZ, RZ, 0x1 ;  /* 0x00000001ff0c7424 */ /* 0x000fe400078e00ff */
[----:B------:R-:W-:-:S07]  /*a540*/  IMAD.MOV.U32 R13, RZ, RZ, RZ ;  /* 0x000000ffff0d7224 */ /* 0x000fce00078e00ff */
[----:B------:R-:W-:-:S07]  /*a550*/  LEPC R20, `(.L_x_1903) ;  /* 0x000000001014794e */ /* 0x000fce0000000000 */
[----:B01----:R-:W-:Y:S05]  /*a560*/  CALL.ABS.NOINC R14 ;  /* 0x000000000e007343 */ /* 0x003fea0003c00000 */
.L_x_1903:
[----:B------:R-:W3:Y:S01]  /*a570*/  LDC R0, c[0x0][0x448] ;  /* 0x00011200ff007b82 */ /* 0x000ee20000000800 */
[----:B------:R-:W4:Y:S01]  /*a580*/  S2R R9, SR_CTAID.X ;  /* 0x0000000000097919 */ /* 0x000f220000002500 */
[----:B--2---:R-:W-:Y:S01]  /*a590*/  IMAD.SHL.U32 R3, R2, 0x10, RZ ;  /* 0x0000001002037824 */ /* 0x004fe200078e00ff */
[----:B------:R-:W-:Y:S01]  /*a5a0*/  SHF.R.U32.HI R12, RZ, 0x3, R17 ;  /* 0x00000003ff0c7819 */ /* 0x000fe20000011611 */
[----:B------:R-:W-:Y:S01]  /*a5b0*/  UMOV UR4, UR48 ;  /* 0x0000003000047c82 */ /* 0x000fe20008000000 */
[----:B------:R-:W-:Y:S01]  /*a5c0*/  UMOV UR5, UR45 ;  /* 0x0000002d00057c82 */ /* 0x000fe20008000000 */
[----:B------:R-:W-:Y:S01]  /*a5d0*/  ULDC.64 UR6, c[0x0][0x2c8] ;  /* 0x0000b20000067ab9 */ /* 0x000fe20000000a00 */
[----:B-1----:R-:W-:Y:S02]  /*a5e0*/  LOP3.LUT R4, R12, 0x70, R3, 0xf8, !PT ;  /* 0x000000700c047812 */ /* 0x002fe400078ef803 */
[----:B---3--:R-:W-:-:S03]  /*a5f0*/  ISETP.NE.AND P0, PT, R0, 0x1, PT ;  /* 0x000000010000780c */ /* 0x008fc60003f05270 */
[----:B----4-:R-:W-:Y:S02]  /*a600*/  IMAD R13, R9, 0xc0, R4 ;  /* 0x000000c0090d7824 */ /* 0x010fe400078e0204 */
[----:B------:R-:W1:Y:S02]  /*a610*/  LDC.64 R4, c[0x0][0x2e0] ;  /* 0x0000b800ff047b82 */ /* 0x000e640000000a00 */
[----:B------:R-:W-:Y:S02]  /*a620*/  VIADD R11, R13, 0x80 ;  /* 0x000000800d0b7836 */ /* 0x000fe40000000000 */
[----:B------:R-:W-:-:S04]  /*a630*/  IMAD.MOV.U32 R15, RZ, RZ, R13 ;  /* 0x000000ffff0f7224 */ /* 0x000fc800078e000d */
[----:B------:R-:W2:Y:S08]  /*a640*/  @P0 LDC R6, c[0x0][0x44c] ;  /* 0x00011300ff060b82 */ /* 0x000eb00000000800 */
[----:B------:R-:W3:Y:S08]  /*a650*/  @P0 LDC R10, c[0x0][0x44c] ;  /* 0x00011300ff0a0b82 */ /* 0x000ef00000000800 */
[----:B------:R-:W4:Y:S08]  /*a660*/  @P0 LDC R8, c[0x0][0x450] ;  /* 0x00011400ff080b82 */ /* 0x000f300000000800 */
[----:B------:R-:W5:Y:S01]  /*a670*/  @P0 LDC R7, c[0x0][0x450] ;  /* 0x00011400ff070b82 */ /* 0x000f620000000800 */
[----:B--2---:R-:W-:-:S04]  /*a680*/  @P0 IMAD.HI.U32 R3, R13, R6, RZ ;  /* 0x000000060d030227 */ /* 0x004fc800078e00ff */
[----:B---3--:R-:W-:Y:S01]  /*a690*/  @P0 IMAD.HI.U32 R6, R11, R10, RZ ;  /* 0x0000000a0b060227 */ /* 0x008fe200078e00ff */
[----:B----4-:R-:W-:-:S03]  /*a6a0*/  @P0 SHF.R.U32.HI R15, RZ, R8, R3 ;  /* 0x00000008ff0f0219 */ /* 0x010fc60000011603 */
[----:B------:R-:W-:Y:S02]  /*a6b0*/  IMAD.MOV.U32 R3, RZ, RZ, R11 ;  /* 0x000000ffff037224 */ /* 0x000fe400078e000b */
[----:B------:R-:W-:Y:S01]  /*a6c0*/  IMAD.MOV R8, RZ, RZ, -R15 ;  /* 0x000000ffff087224 */ /* 0x000fe200078e0a0f */
[----:B-----5:R-:W-:Y:S01]  /*a6d0*/  @P0 SHF.R.U32.HI R3, RZ, R7, R6 ;  /* 0x00000007ff030219 */ /* 0x020fe20000011606 */
[----:B-1----:R-:W-:Y:S02]  /*a6e0*/  IMAD R6, R19, R4, RZ ;  /* 0x0000000413067224 */ /* 0x002fe400078e02ff */
[----:B------:R-:W-:Y:S01]  /*a6f0*/  IMAD R13, R0, R8, R13 ;  /* 0x00000008000d7224 */ /* 0x000fe200078e020d */
[----:B------:R-:W-:Y:S01]  /*a700*/  SHF.R.S32.HI R10, RZ, 0x1f, R3 ;  /* 0x0000001fff0a7819 */ /* 0x000fe20000011403 */
[C---:B------:R-:W-:Y:S01]  /*a710*/  IMAD R7, R25.reuse, R5, R6 ;  /* 0x0000000519077224 */ /* 0x040fe200078e0206 */
[----:B------:R-:W-:Y:S01]  /*a720*/  SHF.R.S32.HI R6, RZ, 0x1f, R15 ;  /* 0x0000001fff067819 */ /* 0x000fe2000001140f */
[----:B------:R-:W-:Y:S01]  /*a730*/  IMAD.WIDE.U32 R4, R25, R4, UR4 ;  /* 0x0000000419047e25 */ /* 0x000fe2000f8e0004 */
[----:B------:R-:W-:-:S03]  /*a740*/  ULDC.64 UR4, c[0x0][0x2d0] ;  /* 0x0000b40000047ab9 */ /* 0x000fc60000000a00 */
[----:B------:R-:W-:Y:S02]  /*a750*/  IMAD R6, R6, UR4, RZ ;  /* 0x0000000406067c24 */ /* 0x000fe4000f8e02ff */
[----:B------:R-:W-:Y:S02]  /*a760*/  IMAD.IADD R5, R5, 0x1, R7 ;  /* 0x0000000105057824 */ /* 0x000fe400078e0207 */
[----:B------:R-:W-:Y:S02]  /*a770*/  IMAD.MOV R8, RZ, RZ, -R3 ;  /* 0x000000ffff087224 */ /* 0x000fe400078e0a03 */
[C---:B------:R-:W-:Y:S02]  /*a780*/  IMAD R19, R15.reuse, UR5, R6 ;  /* 0x000000050f137c24 */ /* 0x040fe4000f8e0206 */
[----:B------:R-:W-:-:S04]  /*a790*/  IMAD.WIDE.U32 R6, R15, UR4, R4 ;  /* 0x000000040f067c25 */ /* 0x000fc8000f8e0004 */
[----:B------:R-:W-:Y:S01]  /*a7a0*/  IMAD R11, R0, R8, R11 ;  /* 0x00000008000b7224 */ /* 0x000fe200078e020b */
[----:B------:R-:W-:Y:S01]  /*a7b0*/  SHF.R.S32.HI R8, RZ, 0x1f, R13 ;  /* 0x0000001fff087819 */ /* 0x000fe2000001140d */
[----:B------:R-:W-:Y:S02]  /*a7c0*/  IMAD R10, R10, UR4, RZ ;  /* 0x000000040a0a7c24 */ /* 0x000fe4000f8e02ff */
[----:B------:R-:W-:Y:S02]  /*a7d0*/  IMAD.IADD R7, R7, 0x1, R19 ;  /* 0x0000000107077824 */ /* 0x000fe400078e0213 */
[----:B------:R-:W-:-:S04]  /*a7e0*/  IMAD.WIDE.U32 R4, R3, UR4, R4 ;  /* 0x0000000403047c25 */ /* 0x000fc8000f8e0004 */
[----:B------:R-:W-:Y:S01]  /*a7f0*/  IMAD R19, R3, UR5, R10 ;  /* 0x0000000503137c24 */ /* 0x000fe2000f8e020a */
[----:B------:R-:W-:Y:S01]  /*a800*/  SHF.R.S32.HI R3, RZ, 0x1f, R11 ;  /* 0x0000001fff037819 */ /* 0x000fe2000001140b */
[----:B------:R-:W-:Y:S01]  /*a810*/  IMAD R8, R8, UR6, RZ ;  /* 0x0000000608087c24 */ /* 0x000fe2000f8e02ff */
[----:B------:R-:W-:Y:S01]  /*a820*/  ULDC.64 UR4, c[0x0][0x280] ;  /* 0x0000a00000047ab9 */ /* 0x000fe20000000a00 */
[----:B------:R-:W-:-:S04]  /*a830*/  IMAD.WIDE.U32 R6, R13, UR6, R6 ;  /* 0x000000060d067c25 */ /* 0x000fc8000f8e0006 */
[----:B------:R-:W-:Y:S02]  /*a840*/  IMAD R15, R13, UR7, R8 ;  /* 0x000000070d0f7c24 */ /* 0x000fe4000f8e0208 */
[----:B------:R-:W-:Y:S02]  /*a850*/  IMAD R8, R3, UR6, RZ ;  /* 0x0000000603087c24 */ /* 0x000fe4000f8e02ff */
[----:B------:R-:W-:Y:S02]  /*a860*/  IMAD.IADD R5, R5, 0x1, R19 ;  /* 0x0000000105057824 */ /* 0x000fe400078e0213 */
[----:B------:R-:W-:Y:S01]  /*a870*/  IMAD R3, R11, UR7, R8 ;  /* 0x000000070b037c24 */ /* 0x000fe2000f8e0208 */
[----:B------:R-:W-:Y:S01]  /*a880*/  LEA R8, P0, R6, UR4, 0x1 ;  /* 0x0000000406087c11 */ /* 0x000fe2000f8008ff */
[----:B------:R-:W-:Y:S02]  /*a890*/  IMAD.IADD R7, R7, 0x1, R15 ;  /* 0x0000000107077824 */ /* 0x000fe400078e020f */
[----:B------:R-:W-:-:S03]  /*a8a0*/  IMAD.WIDE.U32 R4, R11, UR6, R4 ;  /* 0x000000060b047c25 */ /* 0x000fc6000f8e0004 */
[----:B------:R-:W-:Y:S01]  /*a8b0*/  LEA.HI.X R7, R6, UR5, R7, 0x1, P0 ;  /* 0x0000000506077c11 */ /* 0x000fe200080f0c07 */
[----:B------:R-:W-:Y:S01]  /*a8c0*/  IMAD.SHL.U32 R19, R2, 0x8, RZ ;  /* 0x0000000802137824 */ /* 0x000fe200078e00ff */
[C---:B------:R-:W-:Y:S01]  /*a8d0*/  LEA R6, P0, R4.reuse, UR4, 0x1 ;  /* 0x0000000404067c11 */ /* 0x040fe2000f8008ff */
[----:B------:R-:W-:Y:S01]  /*a8e0*/  IMAD.IADD R3, R5, 0x1, R3 ;  /* 0x0000000105037824 */ /* 0x000fe200078e0203 */
[----:B------:R-:W-:Y:S01]  /*a8f0*/  ULDC UR4, c[0x0][0x2b8] ;  /* 0x0000ae0000047ab9 */ /* 0x000fe20000000800 */
[----:B------:R-:W-:Y:S01]  /*a900*/  IMAD.SHL.U32 R10, R17, 0x8, RZ ;  /* 0x00000008110a7824 */ /* 0x000fe200078e00ff */
[C---:B------:R-:W-:Y:S02]  /*a910*/  LOP3.LUT R5, R19.reuse, 0x1f8, RZ, 0xc0, !PT ;  /* 0x000001f813057812 */ /* 0x040fe400078ec0ff */
[----:B------:R-:W-:Y:S02]  /*a920*/  LOP3.LUT R19, R19, 0x38, RZ, 0xc0, !PT ;  /* 0x0000003813137812 */ /* 0x000fe400078ec0ff */
[----:B------:R-:W-:-:S02]  /*a930*/  LEA.HI.X R3, R4, UR5, R3, 0x1, P0 ;  /* 0x0000000504037c11 */ /* 0x000fc400080f0c03 */
[----:B------:R-:W-:Y:S01]  /*a940*/  ISETP.GE.AND P0, PT, R19, UR4, PT ;  /* 0x0000000413007c0c */ /* 0x000fe2000bf06270 */
[----:B------:R-:W-:Y:S01]  /*a950*/  UMOV UR4, 0xffffffff ;  /* 0xffffffff00047882 */ /* 0x000fe20000000000 */
[----:B------:R-:W-:-:S04]  /*a960*/  LOP3.LUT R5, R5, 0x38, R2, 0x78, !PT ;  /* 0x0000003805057812 */ /* 0x000fc800078e7802 */
[----:B------:R-:W-:Y:S01]  /*a970*/  LOP3.LUT R10, R5, 0x200, R10, 0xf8, !PT ;  /* 0x00000200050a7812 */ /* 0x000fe200078ef80a */
[----:B------:R-:W-:Y:S06]  /*a980*/  BRA.DIV UR4, `(.L_x_1904) ;  /* 0x00000026042c7947 */ /* 0x000fec000b800000 */
[----:B------:R-:W1:Y:S01]  /*a990*/  SHFL.IDX PT, R14, R8, RZ, 0x181f ;  /* 0x00181fff080e7589 */ /* 0x000e6200000e0000 */
[----:B------:R-:W-:Y:S01]  /*a9a0*/  ULDC UR4, c[0x0][0x288] ;  /* 0x0000a20000047ab9 */ /* 0x000fe20000000800 */
[----:B------:R-:W-:Y:S02]  /*a9b0*/  IMAD R9, R9, 0xc0, R12 ;  /* 0x000000c009097824 */ /* 0x000fe400078e020c */
        /* <DEDUP_REMOVED lines=80> */
[----:B------:R-:W-:Y:S01]  /*aec0*/  @!P1 LEA R21, R10, UR38, 0x1 ;  /* 0x000000260a159c11 */ /* 0x000fe2000f8e08ff */
[----:B------:R-:W4:Y:S01]  /*aed0*/  SHFL.IDX PT, R3, R3, 0x3, 0x181f ;  /* 0x00781f0003037f89 */ /* 0x000f2200000e0000 */
[----:B-1----:R-:W-:-:S03]  /*aee0*/  @!P1 LEA R4, P3, R19, R14, 0x1 ;  /* 0x0000000e13049211 */ /* 0x002fc600078608ff */
[----:B------:R1:W0:Y:S02]  /*aef0*/  SHFL.IDX PT, R14, R6, 0x3, 0x181f ;  /* 0x00781f00060e7f89 */ /* 0x00022400000e0000 */
[----:B------:R-:W-:-:S05]  /*af00*/  @!P1 IMAD.X R5, RZ, RZ, R8, P3 ;  /* 0x000000ffff059224 */ /* 0x000fca00018e0608 */
[----:B------:R2:W-:Y:S02]  /*af10*/  @!P1 LDGSTS.E.BYPASS.LTC128B.128 [R21+0xcc00], desc[UR46][R4.64], !P0 ;  /* 0x0cc0000004159fae */ /* 0x0005e4000c101d6e */
[----:B--2---:R-:W-:-:S05]  /*af20*/  @!P2 LEA R4, P1, R19, R20, 0x1 ;  /* 0x000000141304a211 */ /* 0x004fca00078208ff */
[----:B---3--:R-:W-:Y:S01]  /*af30*/  @!P2 IMAD.X R5, RZ, RZ, R7, P1 ;  /* 0x000000ffff05a224 */ /* 0x008fe200008e0607 */
[----:B------:R-:W-:-:S05]  /*af40*/  @!P2 LEA R7, R10, UR38, 0x1 ;  /* 0x000000260a07ac11 */ /* 0x000fca000f8e08ff */
[----:B0---4-:R1:W-:Y:S02]  /*af50*/  @!P2 LDGSTS.E.BYPASS.LTC128B.128 [R7+0xd400], desc[UR46][R4.64], !P0 ;  /* 0x0d4000000407afae */ /* 0x0113e4000c101d6e */
.L_x_1994:
[----:B------:R-:W-:-:S05]  /*af60*/  VIADD R9, R9, 0xb0 ;  /* 0x000000b009097836 */ /* 0x000fca0000000000 */
[----:B------:R-:W-:Y:S01]  /*af70*/  ISETP.GE.AND P1, PT, R9, R0, PT ;  /* 0x000000000900720c */ /* 0x000fe20003f26270 */
[----:B------:R-:W-:-:S05]  /*af80*/  IMAD.MOV.U32 R0, RZ, RZ, 0x1 ;  /* 0x00000001ff007424 */ /* 0x000fca00078e00ff */
[----:B------:R-:W-:-:S07]  /*af90*/  SHF.L.U32 R0, R0, 0x1f, RZ ;  /* 0x0000001f00007819 */ /* 0x000fce00000006ff */
[----:B-1----:R-:W-:-:S05]  /*afa0*/  @!P1 LEA R4, P2, R19, R14, 0x1 ;  /* 0x0000000e13049211 */ /* 0x002fca00078408ff */
[----:B------:R-:W-:Y:S01]  /*afb0*/  @!P1 IMAD.X R5, RZ, RZ, R3, P2 ;  /* 0x000000ffff059224 */ /* 0x000fe200010e0603 */
[----:B------:R-:W-:-:S05]  /*afc0*/  @!P1 LEA R3, R10, UR38, 0x1 ;  /* 0x000000260a039c11 */ /* 0x000fca000f8e08ff */
        /* <DEDUP_REMOVED lines=9> */
[----:B------:R-:W1:Y:S02]  /*b060*/  SYNCS.PHASECHK.TRANS64.TRYWAIT P0, [UR38+0x16820], R0 ;  /* 0x01682000ff0075a7 */ /* 0x000e640008000166 */
[----:B01----:R-:W-:Y:S05]  /*b070*/  @!P0 BRA `(.L_x_1905) ;  /* 0x0000002c00088947 */ /* 0x003fea0003800000 */
.L_x_1995:
[----:B------:R-:W-:Y:S01]  /*b080*/  UIADD3 UR6, UR39, -0x2, URZ ;  /* 0xfffffffe27067890 */ /* 0x000fe2000fffe03f */
[----:B------:R-:W-:Y:S02]  /*b090*/  IMAD.MOV.U32 R12, RZ, RZ, 0x1 ;  /* 0x00000001ff0c7424 */ /* 0x000fe400078e00ff */
[----:B0-----:R-:W-:Y:S01]  /*b0a0*/  IMAD.MOV.U32 R0, RZ, RZ, RZ ;  /* 0x000000ffff007224 */ /* 0x001fe200078e00ff */
[----:B------:R-:W-:-:S06]  /*b0b0*/  UISETP.GE.AND UP0, UPT, UR6, UR40, UPT ;  /* 0x000000280600728c */ /* 0x000fcc000bf06270 */
[----:B------:R-:W-:-:S13]  /*b0c0*/  PLOP3.LUT P0, PT, PT, PT, UP0, 0x80, 0x0 ;  /* 0x000000000000781c */ /* 0x000fda0003f0f008 */
[----:B------:R-:W-:Y:S05]  /*b0d0*/  @!P0 BRA `(.L_x_1906) ;  /* 0x0000001000e48947 */ /* 0x000fea0003800000 */
[----:B------:R-:W-:Y:S01]  /*b0e0*/  UIADD3 UR4, UR41, 0x1, URZ ;  /* 0x0000000129047890 */ /* 0x000fe2000fffe03f */
[----:B------:R-:W-:Y:S01]  /*b0f0*/  LOP3.LUT R3, RZ, UR40, RZ, 0x33, !PT ;  /* 0x00000028ff037c12 */ /* 0x000fe2000f8e33ff */
[----:B------:R-:W-:Y:S01]  /*b100*/  IMAD.MOV.U32 R12, RZ, RZ, 0x1 ;  /* 0x00000001ff0c7424 */ /* 0x000fe200078e00ff */
[----:B------:R-:W-:Y:S01]  /*b110*/  LOP3.LUT R8, R2, 0x1f, RZ, 0xc0, !PT ;  /* 0x0000001f02087812 */ /* 0x000fe200078ec0ff */
[----:B------:R-:W-:Y:S01]  /*b120*/  UIMAD UR4, UR4, UR44, URZ ;  /* 0x0000002c040472a4 */ /* 0x000fe2000f8e023f */
[----:B------:R-:W-:-:S03]  /*b130*/  IMAD.MOV.U32 R6, RZ, RZ, R18 ;  /* 0x000000ffff067224 */ /* 0x000fc600078e0012 */
[----:B------:R-:W-:-:S04]  /*b140*/  UISETP.LT.AND UP0, UPT, UR42, UR4, UPT ;  /* 0x000000042a00728c */ /* 0x000fc8000bf01270 */
[----:B------:R-:W-:-:S06]  /*b150*/  USEL UR4, UR42, UR4, UP0 ;  /* 0x000000042a047287 */ /* 0x000fcc0008000000 */
[----:B------:R-:W-:-:S05]  /*b160*/  IMAD R4, RZ, RZ, -UR4 ;  /* 0x80000004ff047e24 */ /* 0x000fca000f8e02ff */
[----:B------:R-:W-:-:S04]  /*b170*/  VIADDMNMX R3, R4, 0x1, R3, !PT ;  /* 0x0000000104037846 */ /* 0x000fc80007800103 */
[----:B------:R-:W-:Y:S02]  /*b180*/  R2UR UR5, R3 ;  /* 0x00000000030572ca */ /* 0x000fe400000e0000 */
[----:B------:R-:W-:-:S11]  /*b190*/  LOP3.LUT R3, RZ, UR4, RZ, 0x33, !PT ;  /* 0x00000004ff037c12 */ /* 0x000fd6000f8e33ff */
[----:B------:R-:W-:Y:S02]  /*b1a0*/  UIADD3 UR7, UR5, -0x2, URZ ;  /* 0xfffffffe05077890 */ /* 0x000fe4000fffe03f */
[----:B------:R-:W-:-:S04]  /*b1b0*/  UIADD3 UR4, UR4, UR5, URZ ;  /* 0x0000000504047290 */ /* 0x000fc8000fffe03f */
[----:B------:R-:W-:Y:S01]  /*b1c0*/  ISETP.NE.AND P0, PT, R3, UR7, PT ;  /* 0x0000000703007c0c */ /* 0x000fe2000bf05270 */
[----:B------:R-:W-:Y:S02]  /*b1d0*/  IMAD.U32 R3, RZ, RZ, UR6 ;  /* 0x00000006ff037e24 */ /* 0x000fe4000f8e00ff */
[----:B------:R-:W-:-:S05]  /*b1e0*/  IMAD.U32 R9, RZ, RZ, UR4 ;  /* 0x00000004ff097e24 */ /* 0x000fca000f8e00ff */
[----:B------:R-:W-:-:S05]  /*b1f0*/  LOP3.LUT R9, R9, 0x1, RZ, 0xc0, !PT ;  /* 0x0000000109097812 */ /* 0x000fca00078ec0ff */
[----:B------:R-:W-:Y:S05]  /*b200*/  @!P0 BRA `(.L_x_1907) ;  /* 0x0000000c001c8947 */ /* 0x000fea0003800000 */
[----:B------:R-:W-:Y:S01]  /*b210*/  R2UR UR5, R9 ;  /* 0x00000000090572ca */ /* 0x000fe200000e0000 */
[----:B------:R-:W-:Y:S01]  /*b220*/  BSSY B0, `(.L_x_1907) ;  /* 0x00000c5000007945 */ /* 0x000fe20003800000 */
[----:B------:R-:W-:Y:S02]  /*b230*/  IMAD.MOV.U32 R10, RZ, RZ, 0x1 ;  /* 0x00000001ff0a7424 */ /* 0x000fe400078e00ff */
[----:B------:R-:W-:-:S09]  /*b240*/  IMAD.MOV.U32 R6, RZ, RZ, R18 ;  /* 0x000000ffff067224 */ /* 0x000fd200078e0012 */
[----:B------:R-:W-:-:S06]  /*b250*/  UIADD3 UR4, UR4, -UR5, URZ ;  /* 0x8000000504047290 */ /* 0x000fcc000fffe03f */
[----:B------:R-:W-:-:S07]  /*b260*/  IMAD.U32 R11, RZ, RZ, UR4 ;  /* 0x00000004ff0b7e24 */ /* 0x000fce000f8e00ff */
.L_x_1934:
[----:B------:R-:W-:Y:S01]  /*b270*/  ISETP.NE.AND P0, PT, R26, RZ, PT ;  /* 0x000000ff1a00720c */ /* 0x000fe20003f05270 */
[----:B------:R-:W-:Y:S01]  /*b280*/  VIADD R11, R11, 0xfffffffe ;  /* 0xfffffffe0b0b7836 */ /* 0x000fe20000000000 */
[----:B------:R-:W-:Y:S04]  /*b290*/  BSSY B1, `(.L_x_1908) ;  /* 0x000005b000017945 */ /* 0x000fe80003800000 */
[----:B------:R-:W-:-:S07]  /*b2a0*/  ISETP.NE.AND P1, PT, R11, RZ, PT ;  /* 0x000000ff0b00720c */ /* 0x000fce0003f25270 */
[----:B------:R-:W-:Y:S06]  /*b2b0*/  @!P0 BRA `(.L_x_1909) ;  /* 0x0000000400608947 */ /* 0x000fec0003800000 */
[----:B------:R-:W-:Y:S01]  /*b2c0*/  ISETP.NE.AND P0, PT, R27, RZ, PT ;  /* 0x000000ff1b00720c */ /* 0x000fe20003f05270 */
[----:B------:R-:W-:Y:S01]  /*b2d0*/  IMAD.MOV.U32 R14, RZ, RZ, R3 ;  /* 0x000000ffff0e7224 */ /* 0x000fe200078e0003 */
        /* <DEDUP_REMOVED lines=21> */
.L_x_1910:
[----:B------:R-:W1:Y:S01]  /*b430*/  SYNCS.PHASECHK.TRANS64.TRYWAIT P0, [UR38+0x16848], R12 ;  /* 0x0168480cff0075a7 */ /* 0x000e620008000166 */
[----:B------:R-:W-:Y:S01]  /*b440*/  BSSY B2, `(.L_x_1911) ;  /* 0x0000003000027945 */ /* 0x000fe20003800000 */
[----:B------:R-:W-:-:S03]  /*b450*/  ISETP.NE.AND P2, PT, R17, RZ, PT ;  /* 0x000000ff1100720c */ /* 0x000fc60003f45270 */
[----:B-1----:R-:W-:Y:S10]  /*b460*/  @!P0 BRA `(.L_x_1912) ;  /* 0x0000002800248947 */ /* 0x002ff40003800000 */
.L_x_1996:
[----:B------:R-:W-:Y:S05]  /*b470*/  BSYNC B2 ;  /* 0x0000000000027941 */ /* 0x000fea0003800000 */
.L_x_1911:
[----:B------:R-:W-:Y:S04]  /*b480*/  BSSY B2, `(.L_x_1913) ;  /* 0x0000007000027945 */ /* 0x000fe80003800000 */
[----:B------:R-:W-:Y:S05]  /*b490*/  @P2 BRA `(.L_x_1914) ;  /* 0x0000000000142947 */ /* 0x000fea0003800000 */
[----:B------:R-:W-:Y:S01]  /*b4a0*/  ISETP.NE.AND P0, PT, R8, RZ, PT ;  /* 0x000000ff0800720c */ /* 0x000fe20003f05270 */
[----:B0-----:R-:W-:-:S04]  /*b4b0*/  IMAD.MOV.U32 R4, RZ, RZ, 0x4000 ;  /* 0x00004000ff047424 */ /* 0x001fc800078e00ff */
[----:B------:R1:W-:Y:S08]  /*b4c0*/  SYNCS.ARRIVE.TRANS64 RZ, [UR38+0x16838], R4 ;  /* 0x01683804ffff79a7 */ /* 0x0003f00008000026 */
[----:B-1----:R-:W-:Y:S05]  /*b4d0*/  @!P0 BRA `(.L_x_1914) ;  /* 0x0000000000048947 */ /* 0x002fea0003800000 */
[----:B------:R-:W-:Y:S01]  /*b4e0*/  BPT.TRAP 0x1 ;  /* 0x000000040000795c */ /* 0x000fe20000300000 */
.L_x_1914:
[----:B------:R-:W-:Y:S05]  /*b4f0*/  BSYNC B2 ;  /* 0x0000000000027941 */ /* 0x000fea0003800000 */
.L_x_1913:
        /* <DEDUP_REMOVED lines=11> */
.L_x_1915:
        /* <DEDUP_REMOVED lines=10> */
.L_x_1997:
[----:B------:R-:W-:Y:S05]  /*b650*/  BSYNC B2 ;  /* 0x0000000000027941 */ /* 0x000fea0003800000 */
.L_x_1916:
        /* <DEDUP_REMOVED lines=9> */
.L_x_1919:
[----:B------:R-:W-:Y:S05]  /*b6f0*/  BSYNC B2 ;  /* 0x0000000000027941 */ /* 0x000fea0003800000 */
.L_x_1918:
        /* <DEDUP_REMOVED lines=10> */
.L_x_1920:
        /* <DEDUP_REMOVED lines=10> */
.L_x_1909:
[----:B------:R-:W-:Y:S05]  /*b840*/  BSYNC B1 ;  /* 0x0000000000017941 */ /* 0x000fea0003800000 */
.L_x_1908:
[----:B------:R-:W-:Y:S01]  /*b850*/  ISETP.NE.AND P0, PT, R26, RZ, PT ;  /* 0x000000ff1a00720c */ /* 0x000fe20003f05270 */
[----:B------:R-:W-:Y:S01]  /*b860*/  BSSY B1, `(.L_x_1921) ;  /* 0x000005d000017945 */ /* 0x000fe20003800000 */
[----:B------:R-:W-:-:S11]  /*b870*/  LOP3.LUT R12, R10, 0x1, RZ, 0x3c, !PT ;  /* 0x000000010a0c7812 */ /* 0x000fd600078e3cff */
[----:B------:R-:W-:Y:S05]  /*b880*/  @!P0 BRA `(.L_x_1922) ;  /* 0x0000000400688947 */ /* 0x000fea0003800000 */
[----:B------:R-:W-:Y:S01]  /*b890*/  ISETP.NE.AND P0, PT, R27, RZ, PT ;  /* 0x000000ff1b00720c */ /* 0x000fe20003f05270 */
[----:B------:R-:W-:Y:S01]  /*b8a0*/  VIADD R13, R3, 0xffffffff ;  /* 0xffffffff030d7836 */ /* 0x000fe20000000000 */
        /* <DEDUP_REMOVED lines=21> */
.L_x_1923:
[----:B------:R-:W1:Y:S01]  /*ba00*/  SYNCS.PHASECHK.TRANS64.TRYWAIT P0, [UR38+0x16840], R14 ;  /* 0x0168400eff0075a7 */ /* 0x000e620008000166 */
[----:B------:R-:W-:Y:S01]  /*ba10*/  BSSY B2, `(.L_x_1924) ;  /* 0x0000003000027945 */ /* 0x000fe20003800000 */
[----:B------:R-:W-:-:S03]  /*ba20*/  ISETP.NE.AND P2, PT, R17, RZ, PT ;  /* 0x000000ff1100720c */ /* 0x000fc60003f45270 */
[----:B-1----:R-:W-:Y:S10]  /*ba30*/  @!P0 BRA `(.L_x_1925) ;  /* 0x0000002000e08947 */ /* 0x002ff40003800000 */
.L_x_1998:
[----:B------:R-:W-:Y:S05]  /*ba40*/  BSYNC B2 ;  /* 0x0000000000027941 */ /* 0x000fea0003800000 */
.L_x_1924:
[----:B------:R-:W-:Y:S04]  /*ba50*/  BSSY B2, `(.L_x_1926) ;  /* 0x0000007000027945 */ /* 0x000fe80003800000 */
[----:B------:R-:W-:Y:S05]  /*ba60*/  @P2 BRA `(.L_x_1927) ;  /* 0x0000000000142947 */ /* 0x000fea0003800000 */
[----:B------:R-:W-:Y:S01]  /*ba70*/  ISETP.NE.AND P0, PT, R8, RZ, PT ;  /* 0x000000ff0800720c */ /* 0x000fe20003f05270 */
[----:B0-----:R-:W-:-:S04]  /*ba80*/  IMAD.MOV.U32 R4, RZ, RZ, 0x4000 ;  /* 0x00004000ff047424 */ /* 0x001fc800078e00ff */
[----:B------:R1:W-:Y:S08]  /*ba90*/  SYNCS.ARRIVE.TRANS64 RZ, [UR38+0x16830], R4 ;  /* 0x01683004ffff79a7 */ /* 0x0003f00008000026 */
[----:B-1----:R-:W-:Y:S05]  /*baa0*/  @!P0 BRA `(.L_x_1927) ;  /* 0x0000000000048947 */ /* 0x002fea0003800000 */
[----:B------:R-:W-:Y:S01]  /*bab0*/  BPT.TRAP 0x1 ;  /* 0x000000040000795c */ /* 0x000fe20000300000 */
.L_x_1927:
[----:B------:R-:W-:Y:S05]  /*bac0*/  BSYNC B2 ;  /* 0x0000000000027941 */ /* 0x000fea0003800000 */
.L_x_1926:
        /* <DEDUP_REMOVED lines=11> */
.L_x_1928:
        /* <DEDUP_REMOVED lines=12> */
.L_x_1999:
[----:B------:R-:W-:Y:S05]  /*bc40*/  BSYNC B2 ;  /* 0x0000000000027941 */ /* 0x000fea0003800000 */
.L_x_1929:
        /* <DEDUP_REMOVED lines=9> */
.L_x_1932:
[----:B------:R-:W-:Y:S05]  /*bce0*/  BSYNC B2 ;  /* 0x0000000000027941 */ /* 0x000fea0003800000 */
.L_x_1931:
        /* <DEDUP_REMOVED lines=10> */
.L_x_1933:
        /* <DEDUP_REMOVED lines=10> */
.L_x_1922:
[----:B------:R-:W-:Y:S05]  /*be30*/  BSYNC B1 ;  /* 0x0000000000017941 */ /* 0x000fea0003800000 */
.L_x_1921:
[----:B------:R-:W-:Y:S02]  /*be40*/  VIADD R3, R3, 0xfffffffe ;  /* 0xfffffffe03037836 */ /* 0x000fe40000000000 */
[----:B------:R-:W-:Y:S01]  /*be50*/  IMAD.MOV.U32 R10, RZ, RZ, R12 ;  /* 0x000000ffff0a7224 */ /* 0x000fe200078e000c */
[----:B------:R-:W-:Y:S06]  /*be60*/  @P1 BRA `(.L_x_1934) ;  /* 0xfffffff400001947 */ /* 0x000fec000383ffff */
[----:B------:R-:W-:Y:S05]  /*be70*/  BSYNC B0 ;  /* 0x0000000000007941 */ /* 0x000fea0003800000 */
.L_x_1907:
[----:B------:R-:W-:Y:S01]  /*be80*/  ISETP.NE.AND P0, PT, R9, RZ, PT ;  /* 0x000000ff0900720c */ /* 0x000fe20003f05270 */
[----:B------:R-:W-:-:S12]  /*be90*/  BSSY B0, `(.L_x_1906) ;  /* 0x000005d000007945 */ /* 0x000fd80003800000 */
[----:B------:R-:W-:Y:S05]  /*bea0*/  @!P0 BRA `(.L_x_1935) ;  /* 0x00000004006c8947 */ /* 0x000fea0003800000 */
[----:B------:R-:W-:Y:S01]  /*beb0*/  ISETP.NE.AND P1, PT, R26, RZ, PT ;  /* 0x000000ff1a00720c */ /* 0x000fe20003f25270 */
[----:B------:R-:W-:-:S12]  /*bec0*/  IMAD.MOV.U32 R0, RZ, RZ, 0x1 ;  /* 0x00000001ff007424 */ /* 0x000fd800078e00ff */
[----:B------:R-:W-:Y:S05]  /*bed0*/  @!P1 BRA `(.L_x_1935) ;  /* 0x0000000400609947 */ /* 0x000fea0003800000 */
[----:B------:R-:W-:Y:S02]  /*bee0*/  ISETP.NE.AND P1, PT, R27, RZ, PT ;  /* 0x000000ff1b00720c */ /* 0x000fe40003f25270 */
        /* <DEDUP_REMOVED lines=21> */
.L_x_1936:
[----:B------:R-:W1:Y:S01]  /*c040*/  SYNCS.PHASECHK.TRANS64.TRYWAIT P0, [UR38+0x16848], R9 ;  /* 0x01684809ff0075a7 */ /* 0x000e620008000166 */
[----:B------:R-:W-:Y:S01]  /*c050*/  BSSY B1, `(.L_x_1937) ;  /* 0x0000003000017945 */ /* 0x000fe20003800000 */
[----:B------:R-:W-:-:S03]  /*c060*/  ISETP.NE.AND P1, PT, R17, RZ, PT ;  /* 0x000000ff1100720c */ /* 0x000fc60003f25270 */
[----:B-1----:R-:W-:Y:S10]  /*c070*/  @!P0 BRA `(.L_x_1938) ;  /* 0x0000001c00808947 */ /* 0x002ff40003800000 */
.L_x_2000:
[----:B------:R-:W-:Y:S05]  /*c080*/  BSYNC B1 ;  /* 0x0000000000017941 */ /* 0x000fea0003800000 */
.L_x_1937:
[----:B------:R-:W-:Y:S04]  /*c090*/  BSSY B1, `(.L_x_1939) ;  /* 0x0000007000017945 */ /* 0x000fe80003800000 */
[----:B------:R-:W-:Y:S05]  /*c0a0*/  @P1 BRA `(.L_x_1940) ;  /* 0x0000000000141947 */ /* 0x000fea0003800000 */
[----:B------:R-:W-:Y:S01]  /*c0b0*/  ISETP.NE.AND P0, PT, R8, RZ, PT ;  /* 0x000000ff0800720c */ /* 0x000fe20003f05270 */
[----:B0-----:R-:W-:-:S04]  /*c0c0*/  IMAD.MOV.U32 R4, RZ, RZ, 0x4000 ;  /* 0x00004000ff047424 */ /* 0x001fc800078e00ff */
[----:B------:R1:W-:Y:S08]  /*c0d0*/  SYNCS.ARRIVE.TRANS64 RZ, [UR38+0x16838], R4 ;  /* 0x01683804ffff79a7 */ /* 0x0003f00008000026 */
[----:B-1----:R-:W-:Y:S05]  /*c0e0*/  @!P0 BRA `(.L_x_1940) ;  /* 0x0000000000048947 */ /* 0x002fea0003800000 */
[----:B------:R-:W-:Y:S01]  /*c0f0*/  BPT.TRAP 0x1 ;  /* 0x000000040000795c */ /* 0x000fe20000300000 */
.L_x_1940:
[----:B------:R-:W-:Y:S05]  /*c100*/  BSYNC B1 ;  /* 0x0000000000017941 */ /* 0x000fea0003800000 */
.L_x_1939:
        /* <DEDUP_REMOVED lines=11> */
.L_x_1941:
        /* <DEDUP_REMOVED lines=11> */
.L_x_2001:
[----:B------:R-:W-:Y:S05]  /*c270*/  BSYNC B1 ;  /* 0x0000000000017941 */ /* 0x000fea0003800000 */
.L_x_1942:
        /* <DEDUP_REMOVED lines=9> */
.L_x_1945:
[----:B------:R-:W-:Y:S05]  /*c310*/  BSYNC B1 ;  /* 0x0000000000017941 */ /* 0x000fea0003800000 */
.L_x_1944:
        /* <DEDUP_REMOVED lines=10> */
.L_x_1946:
        /* <DEDUP_REMOVED lines=10> */
.L_x_1935:
[----:B------:R-:W-:Y:S05]  /*c460*/  BSYNC B0 ;  /* 0x0000000000007941 */ /* 0x000fea0003800000 */
.L_x_1906:
[----:B------:R-:W-:Y:S01]  /*c470*/  ISETP.NE.AND P0, PT, R26, RZ, PT ;  /* 0x000000ff1a00720c */ /* 0x000fe20003f05270 */
        /* <DEDUP_REMOVED lines=8> */
.L_x_2002:
[----:B------:R-:W-:Y:S05]  /*c500*/  BSYNC B1 ;  /* 0x0000000000017941 */ /* 0x000fea0003800000 */
.L_x_1949:
[----:B------:R-:W-:Y:S04]  /*c510*/  BSSY B1, `(.L_x_1951) ;  /* 0x0000007000017945 */ /* 0x000fe80003800000 */
[----:B------:R-:W-:Y:S05]  /*c520*/  @P1 BRA `(.L_x_1952) ;  /* 0x0000000000141947 */ /* 0x000fea0003800000 */
[----:B------:R-:W-:Y:S01]  /*c530*/  LOP3.LUT P0, RZ, R2, 0x1f, RZ, 0xc0, !PT ;  /* 0x0000001f02ff7812 */ /* 0x000fe2000780c0ff */
[----:B0-----:R-:W-:-:S04]  /*c540*/  IMAD.MOV.U32 R3, RZ, RZ, 0x4000 ;  /* 0x00004000ff037424 */ /* 0x001fc800078e00ff */
[----:B------:R1:W-:Y:S08]  /*c550*/  SYNCS.ARRIVE.TRANS64 RZ, [R4+URZ+0x16850], R3 ;  /* 0x0168500304ff79a7 */ /* 0x0003f0000800003f */
[----:B------:R-:W-:Y:S05]  /*c560*/  @!P0 BRA `(.L_x_1952) ;  /* 0x0000000000048947 */ /* 0x000fea0003800000 */
[----:B------:R-:W-:Y:S01]  /*c570*/  BPT.TRAP 0x1 ;  /* 0x000000040000795c */ /* 0x000fe20000300000 */
.L_x_1952:
[----:B------:R-:W-:Y:S05]  /*c580*/  BSYNC B1 ;  /* 0x0000000000017941 */ /* 0x000fea0003800000 */
.L_x_1951:
        /* <DEDUP_REMOVED lines=13> */
.L_x_1953:
        /* <DEDUP_REMOVED lines=8> */
.L_x_1948:
[----:B------:R-:W-:Y:S05]  /*c6e0*/  BSYNC B0 ;  /* 0x0000000000007941 */ /* 0x000fea0003800000 */
.L_x_1947:
[----:B------:R-:W-:Y:S02]  /*c6f0*/  VIADD R0, R0, 0x1 ;  /* 0x0000000100007836 */ /* 0x000fe40000000000 */
[----:B01----:R-:W-:-:S03]  /*c700*/  IMAD.MOV.U32 R4, RZ, RZ, RZ ;  /* 0x000000ffff047224 */ /* 0x003fc600078e00ff */
[----:B------:R-:W-:-:S04]  /*c710*/  ISETP.NE.AND P0, PT, R0, 0x2, PT ;  /* 0x000000020000780c */ /* 0x000fc80003f05270 */
[----:B------:R-:W-:Y:S02]  /*c720*/  SEL R5, RZ, 0x1, P0 ;  /* 0x00000001ff057807 */ /* 0x000fe40000000000 */
[----:B------:R-:W-:Y:S02]  /*c730*/  SEL R3, R0, RZ, P0 ;  /* 0x000000ff00037207 */ /* 0x000fe40000000000 */
[----:B------:R-:W-:-:S07]  /*c740*/  LOP3.LUT R0, R12, R5, RZ, 0x3c, !PT ;  /* 0x000000050c007212 */ /* 0x000fce00078e3cff */
.L_x_1892:
[----:B------:R-:W0:Y:S01]  /*c750*/  S2R R5, SR_CgaCtaId ;  /* 0x0000000000057919 */ /* 0x000e220000008800 */
[----:B------:R-:W-:Y:S02]  /*c760*/  MOV R2, 0x400 ;  /* 0x0000040000027802 */ /* 0x000fe40000000f00 */
[----:B------:R-:W-:Y:S02]  /*c770*/  SHF.L.U32 R4, R4, 0x1f, RZ ;  /* 0x0000001f04047819 */ /* 0x000fe400000006ff */
[----:B0-----:R-:W-:-:S04]  /*c780*/  LEA R17, R5, R2, 0x18 ;  /* 0x0000000205117211 */ /* 0x001fc800078ec0ff */
[----:B------:R-:W0:Y:S02]  /*c790*/  SYNCS.PHASECHK.TRANS64.TRYWAIT P0, [R17+URZ+0x16820], R4 ;  /* 0x01682004110075a7 */ /* 0x000e24000800017f */
[----:B0-----:R-:W-:Y:S05]  /*c7a0*/  @!P0 BRA `(.L_x_1954) ;  /* 0x0000001400f88947 */ /* 0x001fea0003800000 */
.L_x_2003:
[----:B------:R-:W-:-:S03]  /*c7b0*/  UMOV UR4, 0xffffffff ;  /* 0xffffffff00047882 */ /* 0x000fc60000000000 */
[----:B------:R-:W-:Y:S05]  /*c7c0*/  BRA.DIV UR4, `(.L_x_1955) ;  /* 0x0000001a04047947 */ /* 0x000fea000b800000 */
[----:B------:R1:W2:Y:S02]  /*c7d0*/  SHFL.IDX PT, R14, R16, RZ, 0x1f ;  /* 0x00001fff100e7589 */ /* 0x0002a400000e0000 */
.L_x_2006:
[----:B--2---:R-:W-:-:S13]  /*c7e0*/  ISETP.NE.AND P0, PT, R14, RZ, PT ;  /* 0x000000ff0e00720c */ /* 0x004fda0003f05270 */
[----:B------:R-:W-:Y:S05]  /*c7f0*/  @P0 BRA `(.L_x_1854) ;  /* 0x0000000000880947 */ /* 0x000fea0003800000 */
[----:B------:R-:W-:-:S03]  /*c800*/  UMOV UR4, 0xffffffff ;  /* 0xffffffff00047882 */ /* 0x000fc60000000000 */
[----:B------:R-:W-:Y:S05]  /*c810*/  BRA.DIV UR4, `(.L_x_1956) ;  /* 0x0000001a04187947 */ /* 0x000fea000b800000 */
[----:B------:R-:W-:-:S13]  /*c820*/  ELECT P6, URZ, PT ;  /* 0x00000000003f782f */ /* 0x000fda00038c0000 */
.L_x_2009:
[----:B------:R-:W-:Y:S05]  /*c830*/  @!P6 BRA `(.L_x_1854) ;  /* 0x000000000078e947 */ /* 0x000fea0003800000 */
[----:B------:R-:W-:-:S06]  /*c840*/  ULOP3.LUT UR4, UR43, 0x2, URZ, 0xfc, !UPT ;  /* 0x000000022b047892 */ /* 0x000fcc000f8efc3f */
[----:B------:R-:W-:-:S05]  /*c850*/  IMAD.U32 R2, RZ, RZ, UR4 ;  /* 0x00000004ff027e24 */ /* 0x000fca000f8e00ff */
[----:B------:R-:W-:-:S13]  /*c860*/  ISETP.NE.AND P2, PT, R2, 0x3, PT ;  /* 0x000000030200780c */ /* 0x000fda0003f45270 */
[----:B------:R-:W-:Y:S05]  /*c870*/  @!P2 BRA `(.L_x_1957) ;  /* 0x000000000004a947 */ /* 0x000fea0003800000 */
[----:B------:R-:W-:Y:S01]  /*c880*/  BPT.TRAP 0x1 ;  /* 0x000000040000795c */ /* 0x000fe20000300000 */
.L_x_1957:
[----:B------:R-:W-:Y:S01]  /*c890*/  VIADD R6, R17, 0x16840 ;  /* 0x0001684011067836 */ /* 0x000fe20000000000 */
[----:B0-----:R-:W-:Y:S01]  /*c8a0*/  SHF.L.U32 R4, R0, 0x1f, RZ ;  /* 0x0000001f00047819 */ /* 0x001fe200000006ff */
        /* <DEDUP_REMOVED lines=10> */
.L_x_2010:
[----:B------:R-:W2:Y:S02]  /*c950*/  SYNCS.PHASECHK.TRANS64.TRYWAIT P0, [R5+URZ], R2 ;  /* 0x00000002050075a7 */ /* 0x000ea4000800017f */
[----:B--2---:R-:W-:Y:S05]  /*c960*/  @!P0 BRA `(.L_x_1959) ;  /* 0x0000001400f88947 */ /* 0x004fea0003800000 */
.L_x_2011:
[----:B------:R-:W-:Y:S05]  /*c970*/  @!P2 BRA `(.L_x_1960) ;  /* 0x000000000004a947 */ /* 0x000fea0003800000 */
[----:B------:R-:W-:Y:S01]  /*c980*/  BPT.TRAP 0x1 ;  /* 0x000000040000795c */ /* 0x000fe20000300000 */
.L_x_1960:
[----:B------:R-:W-:-:S04]  /*c990*/  VIADD R0, R17, 0x16860 ;  /* 0x0001686011007836 */ /* 0x000fc80000000000 */
[----:B------:R-:W-:-:S04]  /*c9a0*/  IMAD R3, R3, 0x8, R0 ;  /* 0x0000000803037824 */ /* 0x000fc800078e0200 */
[----:B------:R-:W3:Y:S02]  /*c9b0*/  SYNCS.PHASECHK.TRANS64.TRYWAIT P0, [R3+URZ], R4 ;  /* 0x00000004030075a7 */ /* 0x000ee4000800017f */
[----:B---3--:R-:W-:Y:S05]  /*c9c0*/  @!P0 BRA `(.L_x_1961) ;  /* 0x0000001400f48947 */ /* 0x008fea0003800000 */
.L_x_2012:
[----:B------:R-:W-:-:S07]  /*c9d0*/  IMAD R9, R9, 0x8, R0 ;  /* 0x0000000809097824 */ /* 0x000fce00078e0200 */
.L_x_1962:
[----:B----4-:R4:W0:Y:S02]  /*c9e0*/  SYNCS.PHASECHK.TRANS64.TRYWAIT P0, [R9+URZ], R2 ;  /* 0x00000002090075a7 */ /* 0x010824000800017f */
[----:B0-----:R-:W-:Y:S05]  /*c9f0*/  @!P0 NANOSLEEP.SYNCS 0x989680 ;  /* 0x009896800000895d */ /* 0x001fea0003900000 */
[----:B------:R-:W0:Y:S02]  /*ca00*/  @!P0 SYNCS.PHASECHK.TRANS64 P0, [R9+URZ], R2 ;  /* 0x00000002090085a7 */ /* 0x000e24000800007f */
[----:B0-----:R-:W-:Y:S05]  /*ca10*/  @!P0 BRA `(.L_x_1962) ;  /* 0xfffffffc00f08947 */ /* 0x001fea000383ffff */
.L_x_1854:
[----:B------:R-:W-:Y:S05]  /*ca20*/  BSYNC B6 ;  /* 0x0000000000067941 */ /* 0x000fea0003800000 */
.L_x_1851:
[----:B------:R-:W-:Y:S05]  /*ca30*/  EXIT ;  /* 0x000000000000794d */ /* 0x000fea0003800000 */
.L_x_1858:
[----:B0-----:R-:W-:-:S04]  /*ca40*/  IMAD.U32 R3, RZ, RZ, UR39 ;  /* 0x00000027ff037e24 */ /* 0x001fc8000f8e00ff */
[----:B------:R0:W1:Y:S03]  /*ca50*/  SYNCS.PHASECHK.TRANS64.TRYWAIT P0, [R3+URZ+0x16800], R0 ;  /* 0x01680000030075a7 */ /* 0x000066000800017f */
[----:B-1----:R-:W-:Y:S05]  /*ca60*/  @!P0 NANOSLEEP.SYNCS 0x989680 ;  /* 0x009896800000895d */ /* 0x002fea0003900000 */
[----:B------:R-:W1:Y:S02]  /*ca70*/  @!P0 SYNCS.PHASECHK.TRANS64 P0, [R3+URZ+0x16800], R0 ;  /* 0x01680000030085a7 */ /* 0x000e64000800007f */
[----:B-1----:R-:W-:Y:S05]  /*ca80*/  @!P0 BRA `(.L_x_1858) ;  /* 0xfffffffc00ec8947 */ /* 0x002fea000383ffff */
[----:B------:R-:W-:Y:S05]  /*ca90*/  BRA `(.L_x_1963) ;  /* 0xffffff4800287947 */ /* 0x000fea000383ffff */
.L_x_1862:
[----:B-1----:R-:W-:-:S04]  /*caa0*/  IMAD.U32 R3, RZ, RZ, UR39 ;  /* 0x00000027ff037e24 */ /* 0x002fc8000f8e00ff */
[----:B------:R1:W2:Y:S03]  /*cab0*/  SYNCS.PHASECHK.TRANS64.TRYWAIT P2, [R3+URZ+0x16830], R0 ;  /* 0x01683000030075a7 */ /* 0x0002a6000804017f */
[----:B--2---:R-:W-:Y:S05]  /*cac0*/  @!P2 NANOSLEEP.SYNCS 0x989680 ;  /* 0x009896800000a95d */ /* 0x004fea0003900000 */
[----:B------:R-:W2:Y:S02]  /*cad0*/  @!P2 SYNCS.PHASECHK.TRANS64 P2, [R3+URZ+0x16830], R0 ;  /* 0x016830000300a5a7 */ /* 0x000ea4000804007f */
[----:B--2---:R-:W-:Y:S05]  /*cae0*/  @!P2 BRA `(.L_x_1862) ;  /* 0xfffffffc00eca947 */ /* 0x004fea000383ffff */
[----:B------:R-:W-:Y:S05]  /*caf0*/  BRA `(.L_x_1861) ;  /* 0xffffff4800487947 */ /* 0x000fea000383ffff */
.L_x_1867:
[----:B-1----:R-:W-:-:S04]  /*cb00*/  IMAD.U32 R8, RZ, RZ, UR10 ;  /* 0x0000000aff087e24 */ /* 0x002fc8000f8e00ff */
[----:B------:R1:W2:Y:S03]  /*cb10*/  SYNCS.PHASECHK.TRANS64.TRYWAIT P3, [R8+URZ+0x16830], R3 ;  /* 0x01683003080075a7 */ /* 0x0002a6000806017f */
[----:B--2---:R-:W-:Y:S05]  /*cb20*/  @!P3 NANOSLEEP.SYNCS 0x989680 ;  /* 0x009896800000b95d */ /* 0x004fea0003900000 */
[----:B------:R-:W2:Y:S02]  /*cb30*/  @!P3 SYNCS.PHASECHK.TRANS64 P3, [R8+URZ+0x16830], R3 ;  /* 0x016830030800b5a7 */ /* 0x000ea4000806007f */
[----:B--2---:R-:W-:Y:S05]  /*cb40*/  @!P3 BRA `(.L_x_1867) ;  /* 0xfffffffc00ecb947 */ /* 0x004fea000383ffff */
[----:B------:R-:W-:Y:S05]  /*cb50*/  BRA `(.L_x_1864) ;  /* 0xffffff6c00307947 */ /* 0x000fea000383ffff */
.L_x_1871:
[----:B-1----:R-:W-:-:S04]  /*cb60*/  IMAD.U32 R8, RZ, RZ, UR10 ;  /* 0x0000000aff087e24 */ /* 0x002fc8000f8e00ff */
[----:B------:R1:W2:Y:S03]  /*cb70*/  SYNCS.PHASECHK.TRANS64.TRYWAIT P3, [R8+URZ+0x16850], R3 ;  /* 0x01685003080075a7 */ /* 0x0002a6000806017f */
[----:B--2---:R-:W-:Y:S05]  /*cb80*/  @!P3 NANOSLEEP.SYNCS 0x989680 ;  /* 0x009896800000b95d */ /* 0x004fea0003900000 */
[----:B------:R-:W2:Y:S02]  /*cb90*/  @!P3 SYNCS.PHASECHK.TRANS64 P3, [R8+URZ+0x16850], R3 ;  /* 0x016850030800b5a7 */ /* 0x000ea4000806007f */
[----:B--2---:R-:W-:Y:S05]  /*cba0*/  @!P3 BRA `(.L_x_1871) ;  /* 0xfffffffc00ecb947 */ /* 0x004fea000383ffff */
[----:B------:R-:W-:Y:S05]  /*cbb0*/  BRA `(.L_x_1868) ;  /* 0xffffff6c00a87947 */ /* 0x000fea000383ffff */
.L_x_1877:
[----:B-1----:R-:W-:-:S04]  /*cbc0*/  IMAD.U32 R6, RZ, RZ, UR10 ;  /* 0x0000000aff067e24 */ /* 0x002fc8000f8e00ff */
[----:B------:R1:W2:Y:S03]  /*cbd0*/  SYNCS.PHASECHK.TRANS64.TRYWAIT P2, [R6+URZ+0x16830], R3 ;  /* 0x01683003060075a7 */ /* 0x0002a6000804017f */
[----:B--2---:R-:W-:Y:S05]  /*cbe0*/  @!P2 NANOSLEEP.SYNCS 0x989680 ;  /* 0x009896800000a95d */ /* 0x004fea0003900000 */
[----:B------:R-:W2:Y:S02]  /*cbf0*/  @!P2 SYNCS.PHASECHK.TRANS64 P2, [R6+URZ+0x16830], R3 ;  /* 0x016830030600a5a7 */ /* 0x000ea4000804007f */
[----:B--2---:R-:W-:Y:S05]  /*cc00*/  @!P2 BRA `(.L_x_1877) ;  /* 0xfffffffc00eca947 */ /* 0x004fea000383ffff */
[----:B------:R-:W-:Y:S05]  /*cc10*/  BRA `(.L_x_1874) ;  /* 0xffffff9000a47947 */ /* 0x000fea000383ffff */
.L_x_1881:
[----:B-1----:R-:W-:-:S04]  /*cc20*/  IMAD.U32 R6, RZ, RZ, UR10 ;  /* 0x0000000aff067e24 */ /* 0x002fc8000f8e00ff */
[----:B------:R1:W2:Y:S03]  /*cc30*/  SYNCS.PHASECHK.TRANS64.TRYWAIT P2, [R6+URZ+0x16850], R3 ;  /* 0x01685003060075a7 */ /* 0x0002a6000804017f */
[----:B--2---:R-:W-:Y:S05]  /*cc40*/  @!P2 NANOSLEEP.SYNCS 0x989680 ;  /* 0x009896800000a95d */ /* 0x004fea0003900000 */
[----:B------:R-:W2:Y:S02]  /*cc50*/  @!P2 SYNCS.PHASECHK.TRANS64 P2, [R6+URZ+0x16850], R3 ;  /* 0x016850030600a5a7 */ /* 0x000ea4000804007f */
[----:B--2---:R-:W-:Y:S05]  /*cc60*/  @!P2 BRA `(.L_x_1881) ;  /* 0xfffffffc00eca947 */ /* 0x004fea000383ffff */
[----:B------:R-:W-:Y:S05]  /*cc70*/  BRA `(.L_x_1878) ;  /* 0xffffff9400187947 */ /* 0x000fea000383ffff */
.L_x_1886:
[----:B-1----:R-:W-:-:S04]  /*cc80*/  IMAD.U32 R7, RZ, RZ, UR7 ;  /* 0x00000007ff077e24 */ /* 0x002fc8000f8e00ff */
[----:B------:R1:W2:Y:S03]  /*cc90*/  SYNCS.PHASECHK.TRANS64.TRYWAIT P0, [R7+URZ+0x16850], R0 ;  /* 0x01685000070075a7 */ /* 0x0002a6000800017f */
[----:B--2---:R-:W-:Y:S05]  /*cca0*/  @!P0 NANOSLEEP.SYNCS 0x989680 ;  /* 0x009896800000895d */ /* 0x004fea0003900000 */
[----:B------:R-:W2:Y:S02]  /*ccb0*/  @!P0 SYNCS.PHASECHK.TRANS64 P0, [R7+URZ+0x16850], R0 ;  /* 0x01685000070085a7 */ /* 0x000ea4000800007f */
[----:B--2---:R-:W-:Y:S05]  /*ccc0*/  @!P0 BRA `(.L_x_1886) ;  /* 0xfffffffc00ec8947 */ /* 0x004fea000383ffff */
[----:B------:R-:W-:Y:S05]  /*ccd0*/  BRA `(.L_x_1885) ;  /* 0xffffffac006c7947 */ /* 0x000fea000383ffff */
.L_x_1897:
[----:B------:R-:W-:Y:S02]  /*cce0*/  IMAD.MOV.U32 R13, RZ, RZ, R16 ;  /* 0x000000ffff0d7224 */ /* 0x000fe400078e0010 */
[----:B------:R-:W-:Y:S02]  /*ccf0*/  IMAD.MOV.U32 R12, RZ, RZ, RZ ;  /* 0x000000ffff0c7224 */ /* 0x000fe400078e00ff */
[----:B------:R-:W-:Y:S02]  /*cd00*/  IMAD.MOV.U32 R11, RZ, RZ, 0x1f ;  /* 0x0000001fff0b7424 */ /* 0x000fe400078e00ff */
[----:B------:R-:W-:-:S07]  /*cd10*/  IMAD.MOV.U32 R15, RZ, RZ, -0x1 ;  /* 0xffffffffff0f7424 */ /* 0x000fce00078e00ff */
[----:B------:R-:W-:Y:S05]  /*cd20*/  WARPSYNC.COLLECTIVE R15, `(.L_x_1964) ;  /* 0x000000000f087348 */ /* 0x000fea0003c00000 */
[----:B------:R0:W1:Y:S02]  /*cd30*/  SHFL.IDX P6, R14, R13, R12, R11 ;  /* 0x0000000c0d0e7389 */ /* 0x00006400000c000b */
[----:B01----:R-:W-:Y:S01]  /*cd40*/  ENDCOLLECTIVE ;  /* 0x000000000000791b */ /* 0x003fe20003800000 */
.L_x_1964:
[----:B------:R-:W-:Y:S05]  /*cd50*/  BRA `(.L_x_1965) ;  /* 0xffffffd000b47947 */ /* 0x000fea000383ffff */
.L_x_1899:
[----:B------:R-:W-:Y:S01]  /*cd60*/  BSSY B0, `(.L_x_1966) ;  /* 0x0000006000007945 */ /* 0x000fe20003800000 */
[----:B------:R-:W-:-:S07]  /*cd70*/  IMAD.MOV.U32 R15, RZ, RZ, -0x1 ;  /* 0xffffffffff0f7424 */ /* 0x000fce00078e00ff */
[----:B0-----:R-:W-:Y:S05]  /*cd80*/  WARPSYNC.COLLECTIVE R15, `(.L_x_1967) ;  /* 0x000000000f0c7348 */ /* 0x001fea0003c00000 */
[----:B------:R-:W-:Y:S02]  /*cd90*/  ELECT P6, UR62, PT ;  /* 0x00000000003e782f */ /* 0x000fe400038c0000 */
[----:B------:R-:W-:Y:S01]  /*cda0*/  MOV R14, UR62 ;  /* 0x0000003e000e7c02 */ /* 0x000fe20008000f00 */
[----:B0-----:R-:W-:Y:S10]  /*cdb0*/  ENDCOLLECTIVE ;  /* 0x000000000000791b */ /* 0x001ff40003800000 */
.L_x_1967:
[----:B------:R-:W-:Y:S05]  /*cdc0*/  BSYNC B0 ;  /* 0x0000000000007941 */ /* 0x000fea0003800000 */
.L_x_1966:
[----:B------:R-:W-:Y:S05]  /*cdd0*/  BRA `(.L_x_1968) ;  /* 0xffffffd000b07947 */ /* 0x000fea000383ffff */
.L_x_1901:
[----:B--2---:R-:W-:-:S04]  /*cde0*/  IMAD.U32 R3, RZ, RZ, UR38 ;  /* 0x00000026ff037e24 */ /* 0x004fc8000f8e00ff */
[----:B------:R2:W3:Y:S03]  /*cdf0*/  SYNCS.PHASECHK.TRANS64.TRYWAIT P0, [R3+URZ+0x16840], R8 ;  /* 0x01684008030075a7 */ /* 0x0004e6000800017f */
[----:B---3--:R-:W-:Y:S05]  /*ce00*/  @!P0 NANOSLEEP.SYNCS 0x989680 ;  /* 0x009896800000895d */ /* 0x008fea0003900000 */
[----:B------:R-:W3:Y:S02]  /*ce10*/  @!P0 SYNCS.PHASECHK.TRANS64 P0, [R3+URZ+0x16840], R8 ;  /* 0x01684008030085a7 */ /* 0x000ee4000800007f */
[----:B---3--:R-:W-:Y:S05]  /*ce20*/  @!P0 BRA `(.L_x_1901) ;  /* 0xfffffffc00ec8947 */ /* 0x008fea000383ffff */
[----:B------:R-:W-:Y:S05]  /*ce30*/  BRA `(.L_x_1969) ;  /* 0xffffffd400007947 */ /* 0x000fea000383ffff */
.L_x_1904:
[----:B------:R-:W-:Y:S02]  /*ce40*/  IMAD R9, R9, 0xc0, R12 ;  /* 0x000000c009097824 */ /* 0x000fe400078e020c */
[----:B------:R-:W-:Y:S02]  /*ce50*/  IMAD.MOV.U32 R13, RZ, RZ, R7 ;  /* 0x000000ffff0d7224 */ /* 0x000fe400078e0007 */
[----:B------:R-:W-:Y:S02]  /*ce60*/  IMAD.MOV.U32 R12, RZ, RZ, RZ ;  /* 0x000000ffff0c7224 */ /* 0x000fe400078e00ff */
[----:B------:R-:W-:Y:S02]  /*ce70*/  IMAD.MOV.U32 R11, RZ, RZ, 0x181f ;  /* 0x0000181fff0b7424 */ /* 0x000fe400078e00ff */
[----:B------:R-:W-:Y:S02]  /*ce80*/  IMAD.MOV.U32 R15, RZ, RZ, -0x1 ;  /* 0xffffffffff0f7424 */ /* 0x000fe400078e00ff */
[----:B------:R-:W-:-:S07]  /*ce90*/  VIADD R25, R9, 0x10 ;  /* 0x0000001009197836 */ /* 0x000fce0000000000 */
[----:B0-----:R-:W-:Y:S05]  /*cea0*/  WARPSYNC.COLLECTIVE R15, `(.L_x_1970) ;  /* 0x000000000f087348 */ /* 0x001fea0003c00000 */
[----:B------:R1:W2:Y:S02]  /*ceb0*/  SHFL.IDX P6, R14, R13, R12, R11 ;  /* 0x0000000c0d0e7389 */ /* 0x0002a400000c000b */
[----:B012---:R-:W-:Y:S01]  /*cec0*/  ENDCOLLECTIVE ;  /* 0x000000000000791b */ /* 0x007fe20003800000 */
.L_x_1970:
[----:B------:R-:W-:Y:S02]  /*ced0*/  IMAD.MOV.U32 R13, RZ, RZ, R8 ;  /* 0x000000ffff0d7224 */ /* 0x000fe400078e0008 */
[----:B------:R-:W-:-:S07]  /*cee0*/  IMAD.MOV.U32 R4, RZ, RZ, R14 ;  /* 0x000000ffff047224 */ /* 0x000fce00078e000e */
[----:B------:R-:W-:Y:S05]  /*cef0*/  WARPSYNC.COLLECTIVE R15, `(.L_x_1971) ;  /* 0x000000000f087348 */ /* 0x000fea0003c00000 */
[----:B------:R0:W1:Y:S02]  /*cf00*/  SHFL.IDX P6, R14, R13, R12, R11 ;  /* 0x0000000c0d0e7389 */ /* 0x00006400000c000b */
[----:B01----:R-:W-:Y:S01]  /*cf10*/  ENDCOLLECTIVE ;  /* 0x000000000000791b */ /* 0x003fe20003800000 */
.L_x_1971:
        /* <DEDUP_REMOVED lines=8> */
[----:B------:R-:W-:-:S07]  /*cfa0*/  @!P1 IMAD.MOV.U32 R4, RZ, RZ, R14 ;  /* 0x000000ffff049224 */ /* 0x000fce00078e000e */
[----:B------:R-:W-:Y:S05]  /*cfb0*/  WARPSYNC.COLLECTIVE R15, `(.L_x_1972) ;  /* 0x000000000f087348 */ /* 0x000fea0003c00000 */
[----:B------:R0:W1:Y:S02]  /*cfc0*/  SHFL.IDX P6, R14, R13, R12, R11 ;  /* 0x0000000c0d0e7389 */ /* 0x00006400000c000b */
[----:B01----:R-:W-:Y:S01]  /*cfd0*/  ENDCOLLECTIVE ;  /* 0x000000000000791b */ /* 0x003fe20003800000 */
.L_x_1972:
[----:B------:R-:W-:Y:S01]  /*cfe0*/  @!PT LDS RZ, [RZ] ;  /* 0x00000000fffff984 */ /* 0x000fe20000000800 */
[----:B------:R-:W-:Y:S01]  /*cff0*/  @!PT LDS RZ, [RZ] ;  /* 0x00000000fffff984 */ /* 0x000fe20000000800 */
[----:B------:R-:W-:Y:S01]  /*d000*/  @!PT LDS RZ, [RZ] ;  /* 0x00000000fffff984 */ /* 0x000fe20000000800 */
[----:B------:R0:W-:Y:S01]  /*d010*/  @!P1 LDGSTS.E.BYPASS.LTC128B.128 [R21+0x8400], desc[UR46][R4.64], !P0 ;  /* 0x0840000004159fae */ /* 0x0001e2000c101d6e */
[----:B------:R-:W-:Y:S01]  /*d020*/  ISETP.GE.AND P1, PT, R25, R0, PT ;  /* 0x000000001900720c */ /* 0x000fe20003f26270 */
[----:B------:R-:W-:Y:S02]  /*d030*/  IMAD.MOV.U32 R13, RZ, RZ, R8 ;  /* 0x000000ffff0d7224 */ /* 0x000fe400078e0008 */
[----:B0-----:R-:W-:-:S05]  /*d040*/  VIADD R21, R9, 0x20 ;  /* 0x0000002009157836 */ /* 0x001fca0000000000 */
[----:B------:R-:W-:Y:S01]  /*d050*/  ISETP.GE.AND P2, PT, R21, R0, PT ;  /* 0x000000001500720c */ /* 0x000fe20003f46270 */
[----:B------:R-:W-:Y:S02]  /*d060*/  VIADD R21, R9, 0x30 ;  /* 0x0000003009157836 */ /* 0x000fe40000000000 */
[----:B------:R-:W-:-:S10]  /*d070*/  IMAD.MOV.U32 R25, RZ, RZ, R14 ;  /* 0x000000ffff197224 */ /* 0x000fd400078e000e */
[----:B------:R-:W-:Y:S05]  /*d080*/  WARPSYNC.COLLECTIVE R15, `(.L_x_1973) ;  /* 0x000000000f087348 */ /* 0x000fea0003c00000 */
[----:B------:R0:W1:Y:S02]  /*d090*/  SHFL.IDX P6, R14, R13, R12, R11 ;  /* 0x0000000c0d0e7389 */ /* 0x00006400000c000b */
[----:B01----:R-:W-:Y:S01]  /*d0a0*/  ENDCOLLECTIVE ;  /* 0x000000000000791b */ /* 0x003fe20003800000 */
.L_x_1973:
[----:B------:R-:W-:Y:S01]  /*d0b0*/  @!P2 LEA R29, R10, UR38, 0x1 ;  /* 0x000000260a1dac11 */ /* 0x000fe2000f8e08ff */
[----:B------:R-:W-:Y:S02]  /*d0c0*/  IMAD.MOV.U32 R13, RZ, RZ, R7 ;  /* 0x000000ffff0d7224 */ /* 0x000fe400078e0007 */
[----:B------:R-:W-:Y:S01]  /*d0d0*/  IMAD.MOV.U32 R12, RZ, RZ, 0x2 ;  /* 0x00000002ff0c7424 */ /* 0x000fe200078e00ff */
[----:B------:R-:W-:-:S13]  /*d0e0*/  @!P1 LEA R4, P3, R19, R14, 0x1 ;  /* 0x0000000e13049211 */ /* 0x000fda00078608ff */
[----:B------:R-:W-:Y:S05]  /*d0f0*/  WARPSYNC.COLLECTIVE R15, `(.L_x_1974) ;  /* 0x000000000f087348 */ /* 0x000fea0003c00000 */
[----:B------:R0:W1:Y:S02]  /*d100*/  SHFL.IDX P6, R14, R13, R12, R11 ;  /* 0x0000000c0d0e7389 */ /* 0x00006400000c000b */
[----:B01----:R-:W-:Y:S01]  /*d110*/  ENDCOLLECTIVE ;  /* 0x000000000000791b */ /* 0x003fe20003800000 */
.L_x_1974:
        /* <DEDUP_REMOVED lines=11> */
.L_x_1975:
[----:B------:R-:W-:Y:S02]  /*d1d0*/  IMAD.MOV.U32 R13, RZ, RZ, R7 ;  /* 0x000000ffff0d7224 */ /* 0x000fe400078e0007 */
[----:B------:R-:W-:Y:S02]  /*d1e0*/  IMAD.MOV.U32 R12, RZ, RZ, 0x3 ;  /* 0x00000003ff0c7424 */ /* 0x000fe400078e00ff */
[----:B------:R-:W-:-:S07]  /*d1f0*/  IMAD.MOV.U32 R28, RZ, RZ, R14 ;  /* 0x000000ffff1c7224 */ /* 0x000fce00078e000e */
[----:B------:R-:W-:Y:S05]  /*d200*/  WARPSYNC.COLLECTIVE R15, `(.L_x_1976) ;  /* 0x000000000f087348 */ /* 0x000fea0003c00000 */
[----:B------:R0:W1:Y:S02]  /*d210*/  SHFL.IDX P6, R14, R13, R12, R11 ;  /* 0x0000000c0d0e7389 */ /* 0x00006400000c000b */
[----:B01----:R-:W-:Y:S01]  /*d220*/  ENDCOLLECTIVE ;  /* 0x000000000000791b */ /* 0x003fe20003800000 */
.L_x_1976:
[----:B------:R-:W-:-:S05]  /*d230*/  @!P2 LEA R4, P1, R19, R28, 0x1 ;  /* 0x0000001c1304a211 */ /* 0x000fca00078208ff */
[----:B------:R-:W-:Y:S01]  /*d240*/  @!P2 IMAD.X R5, RZ, RZ, R20, P1 ;  /* 0x000000ffff05a224 */ /* 0x000fe200008e0614 */
[----:B------:R-:W-:-:S04]  /*d250*/  ISETP.GE.AND P1, PT, R21, R0, PT ;  /* 0x000000001500720c */ /* 0x000fc80003f26270 */
[----:B------:R-:W-:Y:S01]  /*d260*/  @!PT LDS RZ, [RZ] ;  /* 0x00000000fffff984 */ /* 0x000fe20000000800 */
[----:B------:R-:W-:Y:S01]  /*d270*/  @!PT LDS RZ, [RZ] ;  /* 0x00000000fffff984 */ /* 0x000fe20000000800 */
[----:B------:R-:W-:Y:S01]  /*d280*/  @!PT LDS RZ, [RZ] ;  /* 0x00000000fffff984 */ /* 0x000fe20000000800 */
[----:B------:R0:W-:Y:S01]  /*d290*/  @!P2 LDGSTS.E.BYPASS.LTC128B.128 [R29+0x9400], desc[UR46][R4.64], !P0 ;  /* 0x09400000041dafae */ /* 0x0001e2000c101d6e */
[----:B------:R-:W-:-:S08]  /*d2a0*/  IMAD.MOV.U32 R13, RZ, RZ, R8 ;  /* 0x000000ffff0d7224 */ /* 0x000fd000078e0008 */
[----:B------:R-:W-:Y:S01]  /*d2b0*/  @!P1 LEA R25, R10, UR38, 0x1 ;  /* 0x000000260a199c11 */ /* 0x000fe2000f8e08ff */
[----:B------:R-:W-:-:S07]  /*d2c0*/  IMAD.MOV.U32 R21, RZ, RZ, R14 ;  /* 0x000000ffff157224 */ /* 0x000fce00078e000e */
[----:B0-----:R-:W-:Y:S05]  /*d2d0*/  WARPSYNC.COLLECTIVE R15, `(.L_x_1977) ;  /* 0x000000000f087348 */ /* 0x001fea0003c00000 */
[----:B------:R1:W2:Y:S02]  /*d2e0*/  SHFL.IDX P6, R14, R13, R12, R11 ;  /* 0x0000000c0d0e7389 */ /* 0x0002a400000c000b */
[----:B012---:R-:W-:Y:S01]  /*d2f0*/  ENDCOLLECTIVE ;  /* 0x000000000000791b */ /* 0x007fe20003800000 */
.L_x_1977:
[----:B------:R-:W-:Y:S02]  /*d300*/  IMAD.MOV.U32 R13, RZ, RZ, R7 ;  /* 0x000000ffff0d7224 */ /* 0x000fe400078e0007 */
[----:B------:R-:W-:Y:S01]  /*d310*/  IMAD.MOV.U32 R12, RZ, RZ, 0x4 ;  /* 0x00000004ff0c7424 */ /* 0x000fe200078e00ff */
[----:B------:R-:W-:-:S13]  /*d320*/  @!P1 LEA R4, P3, R19, R14, 0x1 ;  /* 0x0000000e13049211 */ /* 0x000fda00078608ff */
[----:B------:R-:W-:Y:S05]  /*d330*/  WARPSYNC.COLLECTIVE R15, `(.L_x_1978) ;  /* 0x000000000f087348 */ /* 0x000fea0003c00000 */
[----:B------:R0:W1:Y:S02]  /*d340*/  SHFL.IDX P6, R14, R13, R12, R11 ;  /* 0x0000000c0d0e7389 */ /* 0x00006400000c000b */
[----:B01----:R-:W-:Y:S01]  /*d350*/  ENDCOLLECTIVE ;  /* 0x000000000000791b */ /* 0x003fe20003800000 */
.L_x_1978:
[----:B------:R-:W-:Y:S02]  /*d360*/  @!P1 IMAD.X R5, RZ, RZ, R21, P3 ;  /* 0x000000ffff059224 */ /* 0x000fe400018e0615 */
[----:B------:R-:W-:-:S03]  /*d370*/  VIADD R21, R9, 0x40 ;  /* 0x0000004009157836 */ /* 0x000fc60000000000 */
[----:B------:R-:W-:Y:S01]  /*d380*/  @!PT LDS RZ, [RZ] ;  /* 0x00000000fffff984 */ /* 0x000fe20000000800 */
[----:B------:R-:W-:Y:S01]  /*d390*/  @!PT LDS RZ, [RZ] ;  /* 0x00000000fffff984 */ /* 0x000fe20000000800 */
[----:B------:R-:W-:Y:S01]  /*d3a0*/  @!PT LDS RZ, [RZ] ;  /* 0x00000000fffff984 */ /* 0x000fe20000000800 */
[----:B------:R0:W-:Y:S02]  /*d3b0*/  @!P1 LDGSTS.E.BYPASS.LTC128B.128 [R25+0x9c00], desc[UR46][R4.64], !P0 ;  /* 0x09c0000004199fae */ /* 0x0001e4000c101d6e */
[----:B------:R-:W-:Y:S01]  /*d3c0*/  ISETP.GE.AND P2, PT, R21, R0, PT ;  /* 0x000000001500720c */ /* 0x000fe20003f46270 */
[C---:B------:R-:W-:Y:S02]  /*d3d0*/  VIADD R21, R9.reuse, 0x50 ;  /* 0x0000005009157836 */ /* 0x040fe40000000000 */
[----:B------:R-:W-:Y:S02]  /*d3e0*/  IMAD.MOV.U32 R13, RZ, RZ, R8 ;  /* 0x000000ffff0d7224 */ /* 0x000fe400078e0008 */
[----:B0-----:R-:W-:-:S08]  /*d3f0*/  VIADD R25, R9, 0x60 ;  /* 0x0000006009197836 */ /* 0x001fd00000000000 */
[----:B------:R-:W-:Y:S01]  /*d400*/  @!P2 LEA R29, R10, UR38, 0x1 ;  /* 0x000000260a1dac11 */ /* 0x000fe2000f8e08ff */
[----:B------:R-:W-:-:S07]  /*d410*/  IMAD.MOV.U32 R20, RZ, RZ, R14 ;  /* 0x000000ffff147224 */ /* 0x000fce00078e000e */
[----:B------:R-:W-:Y:S05]  /*d420*/  WARPSYNC.COLLECTIVE R15, `(.L_x_1979) ;  /* 0x000000000f087348 */ /* 0x000fea0003c00000 */
[----:B------:R0:W1:Y:S02]  /*d430*/  SHFL.IDX P6, R14, R13, R12, R11 ;  /* 0x0000000c0d0e7389 */ /* 0x00006400000c000b */
[----:B01----:R-:W-:Y:S01]  /*d440*/  ENDCOLLECTIVE ;  /* 0x000000000000791b */ /* 0x003fe20003800000 */
.L_x_1979:
[----:B------:R-:W-:Y:S02]  /*d450*/  IMAD.MOV.U32 R13, RZ, RZ, R7 ;  /* 0x000000ffff0d7224 */ /* 0x000fe400078e0007 */
[----:B------:R-:W-:Y:S02]  /*d460*/  IMAD.MOV.U32 R12, RZ, RZ, 0x5 ;  /* 0x00000005ff0c7424 */ /* 0x000fe400078e00ff */
[----:B------:R-:W-:-:S07]  /*d470*/  IMAD.MOV.U32 R28, RZ, RZ, R14 ;  /* 0x000000ffff1c7224 */ /* 0x000fce00078e000e */
[----:B------:R-:W-:Y:S05]  /*d480*/  WARPSYNC.COLLECTIVE R15, `(.L_x_1980) ;  /* 0x000000000f087348 */ /* 0x000fea0003c00000 */
[----:B------:R0:W1:Y:S02]  /*d490*/  SHFL.IDX P6, R14, R13, R12, R11 ;  /* 0x0000000c0d0e7389 */ /* 0x00006400000c000b */
[----:B01----:R-:W-:Y:S01]  /*d4a0*/  ENDCOLLECTIVE ;  /* 0x000000000000791b */ /* 0x003fe20003800000 */
.L_x_1980:
[----:B------:R-:W-:-:S05]  /*d4b0*/  @!P2 LEA R4, P1, R19, R28, 0x1 ;  /* 0x0000001c1304a211 */ /* 0x000fca00078208ff */
[----:B------:R-:W-:Y:S01]  /*d4c0*/  @!P2 IMAD.X R5, RZ, RZ, R20, P1 ;  /* 0x000000ffff05a224 */ /* 0x000fe200008e0614 */
[----:B------:R-:W-:-:S04]  /*d4d0*/  ISETP.GE.AND P1, PT, R21, R0, PT ;  /* 0x000000001500720c */ /* 0x000fc80003f26270 */
[----:B------:R-:W-:Y:S01]  /*d4e0*/  @!PT LDS RZ, [RZ] ;  /* 0x00000000fffff984 */ /* 0x000fe20000000800 */
[----:B------:R-:W-:Y:S01]  /*d4f0*/  @!PT LDS RZ, [RZ] ;  /* 0x00000000fffff984 */ /* 0x000fe20000000800 */
[----:B------:R-:W-:Y:S01]  /*d500*/  @!PT LDS RZ, [RZ] ;  /* 0x00000000fffff984 */ /* 0x000fe20000000800 */
[----:B------:R0:W-:Y:S01]  /*d510*/  @!P2 LDGSTS.E.BYPASS.LTC128B.128 [R29+0xa400], desc[UR46][R4.64], !P0 ;  /* 0x0a400000041dafae */ /* 0x0001e2000c101d6e */
[----:B------:R-:W-:Y:S01]  /*d520*/  IMAD.MOV.U32 R13, RZ, RZ, R8 ;  /* 0x000000ffff0d7224 */ /* 0x000fe200078e0008 */
[----:B------:R-:W-:Y:S01]  /*d530*/  ISETP.GE.AND P2, PT, R25, R0, PT ;  /* 0x000000001900720c */ /* 0x000fe20003f46270 */
[----:B------:R-:W-:-:S12]  /*d540*/  IMAD.MOV.U32 R21, RZ, RZ, R14 ;  /* 0x000000ffff157224 */ /* 0x000fd800078e000e */
[----:B0-----:R-:W-:Y:S05]  /*d550*/  WARPSYNC.COLLECTIVE R15, `(.L_x_1981) ;  /* 0x000000000f087348 */ /* 0x001fea0003c00000 */
[----:B------:R1:W2:Y:S02]  /*d560*/  SHFL.IDX P6, R14, R13, R12, R11 ;  /* 0x0000000c0d0e7389 */ /* 0x0002a400000c000b */
[----:B012---:R-:W-:Y:S01]  /*d570*/  ENDCOLLECTIVE ;  /* 0x000000000000791b */ /* 0x007fe20003800000 */
.L_x_1981:
[----:B------:R-:W-:Y:S01]  /*d580*/  @!P2 LEA R25, R10, UR38, 0x1 ;  /* 0x000000260a19ac11 */ /* 0x000fe2000f8e08ff */
[----:B------:R-:W-:Y:S02]  /*d590*/  IMAD.MOV.U32 R13, RZ, RZ, R7 ;  /* 0x000000ffff0d7224 */ /* 0x000fe400078e0007 */
[----:B------:R-:W-:Y:S01]  /*d5a0*/  IMAD.MOV.U32 R12, RZ, RZ, 0x6 ;  /* 0x00000006ff0c7424 */ /* 0x000fe200078e00ff */
[----:B------:R-:W-:-:S13]  /*d5b0*/  @!P1 LEA R4, P3, R19, R14, 0x1 ;  /* 0x0000000e13049211 */ /* 0x000fda00078608ff */
[----:B------:R-:W-:Y:S05]  /*d5c0*/  WARPSYNC.COLLECTIVE R15, `(.L_x_1982) ;  /* 0x000000000f087348 */ /* 0x000fea0003c00000 */
[----:B------:R0:W1:Y:S02]  /*d5d0*/  SHFL.IDX P6, R14, R13, R12, R11 ;  /* 0x0000000c0d0e7389 */ /* 0x00006400000c000b */
[----:B01----:R-:W-:Y:S01]  /*d5e0*/  ENDCOLLECTIVE ;  /* 0x000000000000791b */ /* 0x003fe20003800000 */
.L_x_1982:
        /* <DEDUP_REMOVED lines=11> */
.L_x_1983:
[----:B------:R-:W-:Y:S02]  /*d6a0*/  IMAD.MOV.U32 R13, RZ, RZ, R7 ;  /* 0x000000ffff0d7224 */ /* 0x000fe400078e0007 */
[----:B------:R-:W-:Y:S02]  /*d6b0*/  IMAD.MOV.U32 R12, RZ, RZ, 0x7 ;  /* 0x00000007ff0c7424 */ /* 0x000fe400078e00ff */
[----:B------:R-:W-:-:S07]  /*d6c0*/  IMAD.MOV.U32 R28, RZ, RZ, R14 ;  /* 0x000000ffff1c7224 */ /* 0x000fce00078e000e */
[----:B------:R-:W-:Y:S05]  /*d6d0*/  WARPSYNC.COLLECTIVE R15, `(.L_x_1984) ;  /* 0x000000000f087348 */ /* 0x000fea0003c00000 */
[----:B------:R0:W1:Y:S02]  /*d6e0*/  SHFL.IDX P6, R14, R13, R12, R11 ;  /* 0x0000000c0d0e7389 */ /* 0x00006400000c000b */
[----:B01----:R-:W-:Y:S01]  /*d6f0*/  ENDCOLLECTIVE ;  /* 0x000000000000791b */ /* 0x003fe20003800000 */
.L_x_1984:
        /* <DEDUP_REMOVED lines=11> */
.L_x_1985:
        /* <DEDUP_REMOVED lines=9> */
.L_x_1986:
        /* <DEDUP_REMOVED lines=14> */
.L_x_1987:
[----:B------:R-:W-:Y:S02]  /*d920*/  IMAD.MOV.U32 R13, RZ, RZ, R3 ;  /* 0x000000ffff0d7224 */ /* 0x000fe400078e0003 */
[----:B------:R-:W-:Y:S02]  /*d930*/  IMAD.MOV.U32 R12, RZ, RZ, 0x1 ;  /* 0x00000001ff0c7424 */ /* 0x000fe400078e00ff */
[----:B------:R-:W-:-:S07]  /*d940*/  IMAD.MOV.U32 R28, RZ, RZ, R14 ;  /* 0x000000ffff1c7224 */ /* 0x000fce00078e000e */
[----:B------:R-:W-:Y:S05]  /*d950*/  WARPSYNC.COLLECTIVE R15, `(.L_x_1988) ;  /* 0x000000000f087348 */ /* 0x000fea0003c00000 */
[----:B------:R0:W1:Y:S02]  /*d960*/  SHFL.IDX P6, R14, R13, R12, R11 ;  /* 0x0000000c0d0e7389 */ /* 0x00006400000c000b */
[----:B01----:R-:W-:Y:S01]  /*d970*/  ENDCOLLECTIVE ;  /* 0x000000000000791b */ /* 0x003fe20003800000 */
.L_x_1988:
        /* <DEDUP_REMOVED lines=13> */
.L_x_1989:
[----:B------:R-:W-:Y:S02]  /*da50*/  IMAD.MOV.U32 R13, RZ, RZ, R3 ;  /* 0x000000ffff0d7224 */ /* 0x000fe400078e0003 */
[----:B------:R-:W-:Y:S01]  /*da60*/  IMAD.MOV.U32 R12, RZ, RZ, 0x2 ;  /* 0x00000002ff0c7424 */ /* 0x000fe200078e00ff */
[----:B------:R-:W-:-:S13]  /*da70*/  @!P1 LEA R4, P3, R19, R14, 0x1 ;  /* 0x0000000e13049211 */ /* 0x000fda00078608ff */
[----:B------:R-:W-:Y:S05]  /*da80*/  WARPSYNC.COLLECTIVE R15, `(.L_x_1990) ;  /* 0x000000000f087348 */ /* 0x000fea0003c00000 */
[----:B------:R0:W1:Y:S02]  /*da90*/  SHFL.IDX P6, R14, R13, R12, R11 ;  /* 0x0000000c0d0e7389 */ /* 0x00006400000c000b */
[----:B01----:R-:W-:Y:S01]  /*daa0*/  ENDCOLLECTIVE ;  /* 0x000000000000791b */ /* 0x003fe20003800000 */
.L_x_1990:
        /* <DEDUP_REMOVED lines=12> */
.L_x_1991:
[----:B------:R-:W-:Y:S02]  /*db70*/  IMAD.MOV.U32 R13, RZ, RZ, R3 ;  /* 0x000000ffff0d7224 */ /* 0x000fe400078e0003 */
[----:B------:R-:W-:Y:S02]  /*db80*/  IMAD.MOV.U32 R12, RZ, RZ, 0x3 ;  /* 0x00000003ff0c7424 */ /* 0x000fe400078e00ff */
[----:B------:R-:W-:-:S07]  /*db90*/  IMAD.MOV.U32 R20, RZ, RZ, R14 ;  /* 0x000000ffff147224 */ /* 0x000fce00078e000e */
[----:B------:R-:W-:Y:S05]  /*dba0*/  WARPSYNC.COLLECTIVE R15, `(.L_x_1992) ;  /* 0x000000000f087348 */ /* 0x000fea0003c00000 */
[----:B------:R0:W1:Y:S02]  /*dbb0*/  SHFL.IDX P6, R14, R13, R12, R11 ;  /* 0x0000000c0d0e7389 */ /* 0x00006400000c000b */
[----:B01----:R-:W-:Y:S01]  /*dbc0*/  ENDCOLLECTIVE ;  /* 0x000000000000791b */ /* 0x003fe20003800000 */
.L_x_1992:
        /* <DEDUP_REMOVED lines=12> */
.L_x_1993:
[----:B------:R-:W-:Y:S05]  /*dc90*/  BRA `(.L_x_1994) ;  /* 0xffffffd000b07947 */ /* 0x000fea000383ffff */
.L_x_1905:
[----:B0-----:R-:W-:-:S04]  /*dca0*/  IMAD.U32 R3, RZ, RZ, UR38 ;  /* 0x00000026ff037e24 */ /* 0x001fc8000f8e00ff */
[----:B------:R0:W1:Y:S03]  /*dcb0*/  SYNCS.PHASECHK.TRANS64.TRYWAIT P0, [R3+URZ+0x16820], R0 ;  /* 0x01682000030075a7 */ /* 0x000066000800017f */
[----:B-1----:R-:W-:Y:S05]  /*dcc0*/  @!P0 NANOSLEEP.SYNCS 0x989680 ;  /* 0x009896800000895d */ /* 0x002fea0003900000 */
[----:B------:R-:W1:Y:S02]  /*dcd0*/  @!P0 SYNCS.PHASECHK.TRANS64 P0, [R3+URZ+0x16820], R0 ;  /* 0x01682000030085a7 */ /* 0x000e64000800007f */
[----:B-1----:R-:W-:Y:S05]  /*dce0*/  @!P0 BRA `(.L_x_1905) ;  /* 0xfffffffc00ec8947 */ /* 0x002fea000383ffff */
[----:B------:R-:W-:Y:S05]  /*dcf0*/  BRA `(.L_x_1995) ;  /* 0xffffffd000e07947 */ /* 0x000fea000383ffff */
.L_x_1912:
[----:B0-----:R-:W-:-:S04]  /*dd00*/  IMAD.U32 R5, RZ, RZ, UR38 ;  /* 0x00000026ff057e24 */ /* 0x001fc8000f8e00ff */
[----:B------:R0:W1:Y:S03]  /*dd10*/  SYNCS.PHASECHK.TRANS64.TRYWAIT P0, [R5+URZ+0x16848], R12 ;  /* 0x0168480c050075a7 */ /* 0x000066000800017f */
[----:B-1----:R-:W-:Y:S05]  /*dd20*/  @!P0 NANOSLEEP.SYNCS 0x989680 ;  /* 0x009896800000895d */ /* 0x002fea0003900000 */
[----:B------:R-:W1:Y:S02]  /*dd30*/  @!P0 SYNCS.PHASECHK.TRANS64 P0, [R5+URZ+0x16848], R12 ;  /* 0x0168480c050085a7 */ /* 0x000e64000800007f */
[----:B-1----:R-:W-:Y:S05]  /*dd40*/  @!P0 BRA `(.L_x_1912) ;  /* 0xfffffffc00ec8947 */ /* 0x002fea000383ffff */
[----:B------:R-:W-:Y:S05]  /*dd50*/  BRA `(.L_x_1996) ;  /* 0xffffffd400c47947 */ /* 0x000fea000383ffff */
.L_x_1917:
[----:B0-----:R-:W-:-:S04]  /*dd60*/  IMAD.U32 R5, RZ, RZ, UR38 ;  /* 0x00000026ff057e24 */ /* 0x001fc8000f8e00ff */
[----:B------:R0:W1:Y:S03]  /*dd70*/  SYNCS.PHASECHK.TRANS64.TRYWAIT P0, [R5+URZ+0x16860], R12 ;  /* 0x0168600c050075a7 */ /* 0x000066000800017f */
[----:B-1----:R-:W-:Y:S05]  /*dd80*/  @!P0 NANOSLEEP.SYNCS 0x989680 ;  /* 0x009896800000895d */ /* 0x002fea0003900000 */
[----:B------:R-:W1:Y:S02]  /*dd90*/  @!P0 SYNCS.PHASECHK.TRANS64 P0, [R5+URZ+0x16860], R12 ;  /* 0x0168600c050085a7 */ /* 0x000e64000800007f */
[----:B-1----:R-:W-:Y:S05]  /*dda0*/  @!P0 BRA `(.L_x_1917) ;  /* 0xfffffffc00ec8947 */ /* 0x002fea000383ffff */
[----:B------:R-:W-:Y:S05]  /*ddb0*/  BRA `(.L_x_1997) ;  /* 0xffffffd800247947 */ /* 0x000fea000383ffff */
.L_x_1925:
[----:B0-----:R-:W-:-:S04]  /*ddc0*/  IMAD.U32 R5, RZ, RZ, UR38 ;  /* 0x00000026ff057e24 */ /* 0x001fc8000f8e00ff */
[----:B------:R0:W1:Y:S03]  /*ddd0*/  SYNCS.PHASECHK.TRANS64.TRYWAIT P0, [R5+URZ+0x16840], R14 ;  /* 0x0168400e050075a7 */ /* 0x000066000800017f */
[----:B-1----:R-:W-:Y:S05]  /*dde0*/  @!P0 NANOSLEEP.SYNCS 0x989680 ;  /* 0x009896800000895d */ /* 0x002fea0003900000 */
[----:B------:R-:W1:Y:S02]  /*ddf0*/  @!P0 SYNCS.PHASECHK.TRANS64 P0, [R5+URZ+0x16840], R14 ;  /* 0x0168400e050085a7 */ /* 0x000e64000800007f */
[----:B-1----:R-:W-:Y:S05]  /*de00*/  @!P0 BRA `(.L_x_1925) ;  /* 0xfffffffc00ec8947 */ /* 0x002fea000383ffff */
[----:B------:R-:W-:Y:S05]  /*de10*/  BRA `(.L_x_1998) ;  /* 0xffffffdc00087947 */ /* 0x000fea000383ffff */
.L_x_1930:
[----:B0-----:R-:W-:-:S04]  /*de20*/  IMAD.U32 R5, RZ, RZ, UR38 ;  /* 0x00000026ff057e24 */ /* 0x001fc8000f8e00ff */
[----:B------:R0:W1:Y:S03]  /*de30*/  SYNCS.PHASECHK.TRANS64.TRYWAIT P0, [R5+URZ+0x16868], R4 ;  /* 0x01686804050075a7 */ /* 0x000066000800017f */
[----:B-1----:R-:W-:Y:S05]  /*de40*/  @!P0 NANOSLEEP.SYNCS 0x989680 ;  /* 0x009896800000895d */ /* 0x002fea0003900000 */
[----:B------:R-:W1:Y:S02]  /*de50*/  @!P0 SYNCS.PHASECHK.TRANS64 P0, [R5+URZ+0x16868], R4 ;  /* 0x01686804050085a7 */ /* 0x000e64000800007f */
[----:B-1----:R-:W-:Y:S05]  /*de60*/  @!P0 BRA `(.L_x_1930) ;  /* 0xfffffffc00ec8947 */ /* 0x002fea000383ffff */
[----:B------:R-:W-:Y:S05]  /*de70*/  BRA `(.L_x_1999) ;  /* 0xffffffdc00707947 */ /* 0x000fea000383ffff */
.L_x_1938:
[----:B0-----:R-:W-:-:S04]  /*de80*/  IMAD.U32 R4, RZ, RZ, UR38 ;  /* 0x00000026ff047e24 */ /* 0x001fc8000f8e00ff */
[----:B------:R0:W1:Y:S03]  /*de90*/  SYNCS.PHASECHK.TRANS64.TRYWAIT P0, [R4+URZ+0x16848], R9 ;  /* 0x01684809040075a7 */ /* 0x000066000800017f */
[----:B-1----:R-:W-:Y:S05]  /*dea0*/  @!P0 NANOSLEEP.SYNCS 0x989680 ;  /* 0x009896800000895d */ /* 0x002fea0003900000 */
[----:B------:R-:W1:Y:S02]  /*deb0*/  @!P0 SYNCS.PHASECHK.TRANS64 P0, [R4+URZ+0x16848], R9 ;  /* 0x01684809040085a7 */ /* 0x000e64000800007f */
[----:B-1----:R-:W-:Y:S05]  /*dec0*/  @!P0 BRA `(.L_x_1938) ;  /* 0xfffffffc00ec8947 */ /* 0x002fea000383ffff */
[----:B------:R-:W-:Y:S05]  /*ded0*/  BRA `(.L_x_2000) ;  /* 0xffffffe000687947 */ /* 0x000fea000383ffff */
.L_x_1943:
[----:B0-----:R-:W-:-:S04]  /*dee0*/  IMAD.U32 R4, RZ, RZ, UR38 ;  /* 0x00000026ff047e24 */ /* 0x001fc8000f8e00ff */
[----:B------:R0:W1:Y:S03]  /*def0*/  SYNCS.PHASECHK.TRANS64.TRYWAIT P0, [R4+URZ+0x16860], R9 ;  /* 0x01686009040075a7 */ /* 0x000066000800017f */
[----:B-1----:R-:W-:Y:S05]  /*df00*/  @!P0 NANOSLEEP.SYNCS 0x989680 ;  /* 0x009896800000895d */ /* 0x002fea0003900000 */
[----:B------:R-:W1:Y:S02]  /*df10*/  @!P0 SYNCS.PHASECHK.TRANS64 P0, [R4+URZ+0x16860], R9 ;  /* 0x01686009040085a7 */ /* 0x000e64000800007f */
[----:B-1----:R-:W-:Y:S05]  /*df20*/  @!P0 BRA `(.L_x_1943) ;  /* 0xfffffffc00ec8947 */ /* 0x002fea000383ffff */
[----:B------:R-:W-:Y:S05]  /*df30*/  BRA `(.L_x_2001) ;  /* 0xffffffe000cc7947 */ /* 0x000fea000383ffff */
.L_x_1950:
[----:B0-----:R0:W1:Y:S02]  /*df40*/  SYNCS.PHASECHK.TRANS64.TRYWAIT P0, [R4+URZ+0x16860], R3 ;  /* 0x01686003040075a7 */ /* 0x001064000800017f */
[----:B-1----:R-:W-:Y:S05]  /*df50*/  @!P0 NANOSLEEP.SYNCS 0x989680 ;  /* 0x009896800000895d */ /* 0x002fea0003900000 */
[----:B------:R-:W1:Y:S02]  /*df60*/  @!P0 SYNCS.PHASECHK.TRANS64 P0, [R4+URZ+0x16860], R3 ;  /* 0x01686003040085a7 */ /* 0x000e64000800007f */
[----:B-1----:R-:W-:Y:S05]  /*df70*/  @!P0 BRA `(.L_x_1950) ;  /* 0xfffffffc00f08947 */ /* 0x002fea000383ffff */
[----:B------:R-:W-:Y:S05]  /*df80*/  BRA `(.L_x_2002) ;  /* 0xffffffe4005c7947 */ /* 0x000fea000383ffff */
.L_x_1954:
[----:B0-----:R0:W1:Y:S02]  /*df90*/  SYNCS.PHASECHK.TRANS64.TRYWAIT P0, [R17+URZ+0x16820], R4 ;  /* 0x01682004110075a7 */ /* 0x001064000800017f */
[----:B-1----:R-:W-:Y:S05]  /*dfa0*/  @!P0 NANOSLEEP.SYNCS 0x989680 ;  /* 0x009896800000895d */ /* 0x002fea0003900000 */
[----:B------:R-:W1:Y:S02]  /*dfb0*/  @!P0 SYNCS.PHASECHK.TRANS64 P0, [R17+URZ+0x16820], R4 ;  /* 0x01682004110085a7 */ /* 0x000e64000800007f */
[----:B-1----:R-:W-:Y:S05]  /*dfc0*/  @!P0 BRA `(.L_x_1954) ;  /* 0xfffffffc00f08947 */ /* 0x002fea000383ffff */
[----:B------:R-:W-:Y:S05]  /*dfd0*/  BRA `(.L_x_2003) ;  /* 0xffffffe400f47947 */ /* 0x000fea000383ffff */
.L_x_1955:
        /* <DEDUP_REMOVED lines=8> */
.L_x_2005:
[----:B------:R-:W-:Y:S05]  /*e060*/  BSYNC B0 ;  /* 0x0000000000007941 */ /* 0x000fea0003800000 */
.L_x_2004:
[----:B------:R-:W-:Y:S05]  /*e070*/  BRA `(.L_x_2006) ;  /* 0xffffffe400d87947 */ /* 0x000fea000383ffff */
.L_x_1956:
[----:B------:R-:W-:Y:S01]  /*e080*/  BSSY B0, `(.L_x_2007) ;  /* 0x0000006000007945 */ /* 0x000fe20003800000 */
[----:B------:R-:W-:-:S07]  /*e090*/  IMAD.MOV.U32 R15, RZ, RZ, -0x1 ;  /* 0xffffffffff0f7424 */ /* 0x000fce00078e00ff */
[----:B01----:R-:W-:Y:S05]  /*e0a0*/  WARPSYNC.COLLECTIVE R15, `(.L_x_2008) ;  /* 0x000000000f0c7348 */ /* 0x003fea0003c00000 */
[----:B------:R-:W-:Y:S02]  /*e0b0*/  ELECT P6, UR62, PT ;  /* 0x00000000003e782f */ /* 0x000fe400038c0000 */
[----:B------:R-:W-:Y:S01]  /*e0c0*/  MOV R14, UR62 ;  /* 0x0000003e000e7c02 */ /* 0x000fe20008000f00 */
[----:B01----:R-:W-:Y:S10]  /*e0d0*/  ENDCOLLECTIVE ;  /* 0x000000000000791b */ /* 0x003ff40003800000 */
.L_x_2008:
[----:B------:R-:W-:Y:S05]  /*e0e0*/  BSYNC B0 ;  /* 0x0000000000007941 */ /* 0x000fea0003800000 */
.L_x_2007:
[----:B------:R-:W-:Y:S05]  /*e0f0*/  BRA `(.L_x_2009) ;  /* 0xffffffe400cc7947 */ /* 0x000fea000383ffff */
.L_x_1958:
[----:B0-----:R0:W2:Y:S02]  /*e100*/  SYNCS.PHASECHK.TRANS64.TRYWAIT P0, [R7+URZ], R4 ;  /* 0x00000004070075a7 */ /* 0x0010a4000800017f */
[----:B--2---:R-:W-:Y:S05]  /*e110*/  @!P0 NANOSLEEP.SYNCS 0x989680 ;  /* 0x009896800000895d */ /* 0x004fea0003900000 */
[----:B------:R-:W2:Y:S02]  /*e120*/  @!P0 SYNCS.PHASECHK.TRANS64 P0, [R7+URZ], R4 ;  /* 0x00000004070085a7 */ /* 0x000ea4000800007f */
[----:B--2---:R-:W-:Y:S05]  /*e130*/  @!P0 BRA `(.L_x_1958) ;  /* 0xfffffffc00f08947 */ /* 0x004fea000383ffff */
[----:B------:R-:W-:Y:S05]  /*e140*/  BRA `(.L_x_2010) ;  /* 0xffffffe800007947 */ /* 0x000fea000383ffff */
.L_x_1959:
[----:B--2---:R2:W3:Y:S02]  /*e150*/  SYNCS.PHASECHK.TRANS64.TRYWAIT P0, [R5+URZ], R2 ;  /* 0x00000002050075a7 */ /* 0x0044e4000800017f */
[----:B---3--:R-:W-:Y:S05]  /*e160*/  @!P0 NANOSLEEP.SYNCS 0x989680 ;  /* 0x009896800000895d */ /* 0x008fea0003900000 */
[----:B------:R-:W3:Y:S02]  /*e170*/  @!P0 SYNCS.PHASECHK.TRANS64 P0, [R5+URZ], R2 ;  /* 0x00000002050085a7 */ /* 0x000ee4000800007f */
[----:B---3--:R-:W-:Y:S05]  /*e180*/  @!P0 BRA `(.L_x_1959) ;  /* 0xfffffffc00f08947 */ /* 0x008fea000383ffff */
[----:B------:R-:W-:Y:S05]  /*e190*/  BRA `(.L_x_2011) ;  /* 0xffffffe400f47947 */ /* 0x000fea000383ffff */
.L_x_1961:
[----:B---3--:R3:W4:Y:S02]  /*e1a0*/  SYNCS.PHASECHK.TRANS64.TRYWAIT P0, [R3+URZ], R4 ;  /* 0x00000004030075a7 */ /* 0x008724000800017f */
[----:B----4-:R-:W-:Y:S05]  /*e1b0*/  @!P0 NANOSLEEP.SYNCS 0x989680 ;  /* 0x009896800000895d */ /* 0x010fea0003900000 */
[----:B------:R-:W4:Y:S02]  /*e1c0*/  @!P0 SYNCS.PHASECHK.TRANS64 P0, [R3+URZ], R4 ;  /* 0x00000004030085a7 */ /* 0x000f24000800007f */
[----:B----4-:R-:W-:Y:S05]  /*e1d0*/  @!P0 BRA `(.L_x_1961) ;  /* 0xfffffffc00f08947 */ /* 0x010fea000383ffff */
[----:B------:R-:W-:Y:S05]  /*e1e0*/  BRA `(.L_x_2012) ;  /* 0xffffffe400f87947 */ /* 0x000fea000383ffff */
.L_x_2013:
        /* <DEDUP_REMOVED lines=9> */
.L_x_2708:


//--------------------- .text._ZN7cutlass13device_kernelIN5flash11enable_sm90INS1_16FlashAttnFwdSm90INS1_25CollectiveMainloopFwdSm90ILi2EN4cute5tupleIJNS5_1CILi1EEES8_S8_EEENS6_IJNS7_ILi192EEENS7_ILi128EEENS7_ILi64EEEEEELi64ENS_6half_tEfNS_4arch4Sm90ELb1ELb0ELb0ELb1ELb0ELb0ELb0ELb1ELb1ELb1ELb1ELb0EEENS1_21CollectiveEpilogueFwdINS6_IJSA_SC_SB_EEES9_SE_SG_Li384ELb1ELb1ELb1ELb0EEENS1_36VarlenDynamicPersistentTileSchedulerILi192ELi128ELi384ELi128ELb1ELb1ELb1ELb1ELb1ELb1EEEEEEEEEvNT_6ParamsE --------------------------
	.section	.text._ZN7cutlass13device_kernelIN5flash11enable_sm90INS1_16FlashAttnFwdSm90INS1_25CollectiveMainloopFwdSm90ILi2EN4cute5tupleIJNS5_1CILi1EEES8_S8_EEENS6_IJNS7_ILi192EEENS7_ILi128EEENS7_ILi64EEEEEELi64ENS_6half_tEfNS_4arch4Sm90ELb1ELb0ELb0ELb1ELb0ELb0ELb0ELb1ELb1ELb1ELb1ELb0EEENS1_21CollectiveEpilogueFwdINS6_IJSA_SC_SB_EEES9_SE_SG_Li384ELb1ELb1ELb1ELb0EEENS1_36VarlenDynamicPersistentTileSchedulerILi192ELi128ELi384ELi128ELb1ELb1ELb1ELb1ELb1ELb1EEEEEEEEEvNT_6ParamsE,"ax",@progbits
	.align	128
.text._ZN7cutlass13device_kernelIN5flash11enable_sm90INS1_16FlashAttnFwdSm90INS1_25CollectiveMainloopFwdSm90ILi2EN4cute5tupleIJNS5_1CILi1EEES8_S8_EEENS6_IJNS7_ILi192EEENS7_ILi128EEENS7_ILi64EEEEEELi64ENS_6half_tEfNS_4arch4Sm90ELb1ELb0ELb0ELb1ELb0ELb0ELb0ELb1ELb1ELb1ELb1ELb0EEENS1_21CollectiveEpilogueFwdINS6_IJSA_SC_SB_EEES9_SE_SG_Li384ELb1ELb1ELb1ELb0EEENS1_36VarlenDynamicPersistentTileSchedulerILi192ELi128ELi384ELi128ELb1ELb1ELb1ELb1ELb1ELb1EEEEEEEEEvNT_6ParamsE:
        .type           _ZN7cutlass13device_kernelIN5flash11enable_sm90INS1_16FlashAttnFwdSm90INS1_25CollectiveMainloopFwdSm90ILi2EN4cute5tupleIJNS5_1CILi1EEES8_S8_EEENS6_IJNS7_ILi192EEENS7_ILi128EEENS7_ILi64EEEEEELi64ENS_6half_tEfNS_4arch4Sm90ELb1ELb0ELb0ELb1ELb0ELb0ELb0ELb1ELb1ELb1ELb1ELb0EEENS1_21CollectiveEpilogueFwdINS6_IJSA_SC_SB_EEES9_SE_SG_Li384ELb1ELb1ELb1ELb0EEENS1_36VarlenDynamicPersistentTileSchedulerILi192ELi128ELi384ELi128ELb1ELb1ELb1ELb1ELb1ELb1EEEEEEEEEvNT_6ParamsE,@function
        .size           _ZN7cutlass13device_kernelIN5flash11enable_sm90INS1_16FlashAttnFwdSm90INS1_25CollectiveMainloopFwdSm90ILi2EN4cute5tupleIJNS5_1CILi1EEES8_S8_EEENS6_IJNS7_ILi192EEENS7_ILi128EEENS7_ILi64EEEEEELi64ENS_6half_tEfNS_4arch4Sm90ELb1ELb0ELb0ELb1ELb0ELb0ELb0ELb1ELb1ELb1ELb1ELb0EEENS1_21CollectiveEpilogueFwdINS6_IJSA_SC_SB_EEES9_SE_SG_Li384ELb1ELb1ELb1ELb0EEENS1_36VarlenDynamicPersistentTileSchedulerILi192ELi128ELi384ELi128ELb1ELb1ELb1ELb1ELb1ELb1EEEEEEEEEvNT_6ParamsE,(.L_x_2709 - _ZN7cutlass13device_kernelIN5flash11enable_sm90INS1_16FlashAttnFwdSm90INS1_25CollectiveMainloopFwdSm90ILi2EN4cute5tupleIJNS5_1CILi1EEES8_S8_EEENS6_IJNS7_ILi192EEENS7_ILi128EEENS7_ILi64EEEEEELi64ENS_6half_tEfNS_4arch4Sm90ELb1ELb0ELb0ELb1ELb0ELb0ELb0ELb1ELb1ELb1ELb1ELb0EEENS1_21CollectiveEpilogueFwdINS6_IJSA_SC_SB_EEES9_SE_SG_Li384ELb1ELb1ELb1ELb0EEENS1_36VarlenDynamicPersistentTileSchedulerILi192ELi128ELi384ELi128ELb1ELb1ELb1ELb1ELb1ELb1EEEEEEEEEvNT_6ParamsE)
        .other          _ZN7cutlass13device_kernelIN5flash11enable_sm90INS1_16FlashAttnFwdSm90INS1_25CollectiveMainloopFwdSm90ILi2EN4cute5tupleIJNS5_1CILi1EEES8_S8_EEENS6_IJNS7_ILi192EEENS7_ILi128EEENS7_ILi64EEEEEELi64ENS_6half_tEfNS_4arch4Sm90ELb1ELb0ELb0ELb1ELb0ELb0ELb0ELb1ELb1ELb1ELb1ELb0EEENS1_21CollectiveEpilogueFwdINS6_IJSA_SC_SB_EEES9_SE_SG_Li384ELb1ELb1ELb1ELb0EEENS1_36VarlenDynamicPersistentTileSchedulerILi192ELi128ELi384ELi128ELb1ELb1ELb1ELb1ELb1ELb1EEEEEEEEEvNT_6ParamsE,@"STO_CUDA_ENTRY STV_DEFAULT"
_ZN7cutlass13device_kernelIN5flash11enable_sm90INS1_16FlashAttnFwdSm90INS1_25CollectiveMainloopFwdSm90ILi2EN4cute5tupleIJNS5_1CILi1EEES8_S8_EEENS6_IJNS7_ILi192EEENS7_ILi128EEENS7_ILi64EEEEEELi64ENS_6half_tEfNS_4arch4Sm90ELb1ELb0ELb0ELb1ELb0ELb0ELb0ELb1ELb1ELb1ELb1ELb0EEENS1_21CollectiveEpilogueFwdINS6_IJSA_SC_SB_EEES9_SE_SG_Li384ELb1ELb1ELb1ELb0EEENS1_36VarlenDynamicPersistentTileSchedulerILi192ELi128ELi384ELi128ELb1ELb1ELb1ELb1ELb1ELb1EEEEEEEEEvNT_6ParamsE:
        /* <DEDUP_REMOVED lines=17> */
.L_x_2015:
[----:B------:R-:W-:Y:S05]  /*0110*/  BSYNC B0 ;  /* 0x0000000000007941 */ /* 0x000fea0003800000 */
.L_x_2014:
        /* <DEDUP_REMOVED lines=40> */
.L_x_2016:
        /* <DEDUP_REMOVED lines=22> */
.L_x_2017:
        /* <DEDUP_REMOVED lines=18> */
.L_x_2018:
        /* <DEDUP_REMOVED lines=22> */
.L_x_2019:
        /* <DEDUP_REMOVED lines=22> */
.L_x_2020:
        /* <DEDUP_REMOVED lines=8> */
.L_x_2022:
        /* <DEDUP_REMOVED lines=18> */
[----:B------:R-:W2:Y:S01]  /*0a80*/  LDL R12, [R1+0x40] ;  /* 0x00004000010c7983 */ /* 0x000ea20000100800 */
[----:B------:R-:W-:-:S05]  /*0a90*/  VIADD R17, R2, 0xffffff80 ;  /* 0xffffff8002117836 */ /* 0x000fca0000000000 */
[----:B------:R-:W-:-:S04]  /*0aa0*/  SHF.R.S32.HI R0, RZ, 0x1f, R17 ;  /* 0x0000001fff007819 */ /* 0x000fc80000011411 */
[----:B------:R-:W-:-:S04]  /*0ab0*/  LEA.HI R2, R0, R17, RZ, 0x7 ;  /* 0x0000001100027211 */ /* 0x000fc800078f38ff */
[----:B------:R-:W-:-:S05]  /*0ac0*/  LOP3.LUT R3, R2, 0xffffff80, RZ, 0xc0, !PT ;  /* 0xffffff8002037812 */ /* 0x000fca00078ec0ff */
[----:B------:R-:W-:Y:S01]  /*0ad0*/  IMAD.IADD R16, R17, 0x1, -R3 ;  /* 0x0000000111107824 */ /* 0x000fe200078e0a03 */
[CC--:B------:R-:W-:Y:S02]  /*0ae0*/  LEA.HI R4, R0.reuse, R17.reuse, RZ, 0x5 ;  /* 0x0000001100047211 */ /* 0x0c0fe400078f28ff */
[----:B------:R-:W-:Y:S02]  /*0af0*/  LEA.HI R3, R0, R17, RZ, 0x4 ;  /* 0x0000001100037211 */ /* 0x000fe400078f20ff */
[----:B------:R-:W-:Y:S01]  /*0b00*/  SHF.R.S32.HI R6, RZ, 0x1f, R16 ;  /* 0x0000001fff067819 */ /* 0x000fe20000011410 */
[----:B------:R-:W-:Y:S01]  /*0b10*/  IMAD.SHL.U32 R5, R4, 0x20, RZ ;  /* 0x0000002004057824 */ /* 0x000fe200078e00ff */
[----:B------:R-:W-:Y:S02]  /*0b20*/  LOP3.LUT R4, R3, 0x3fffff0, RZ, 0xc0, !PT ;  /* 0x03fffff003047812 */ /* 0x000fe400078ec0ff */
[----:B------:R-:W-:Y:S02]  /*0b30*/  LEA.HI R7, R6, R16, RZ, 0x2 ;  /* 0x0000001006077211 */ /* 0x000fe400078f10ff */
[----:B------:R-:W-:-:S02]  /*0b40*/  LOP3.LUT R5, R5, 0xfffffc00, RZ, 0xc0, !PT ;  /* 0xfffffc0005057812 */ /* 0x000fc400078ec0ff */
[--C-:B------:R-:W-:Y:S02]  /*0b50*/  SHF.R.S32.HI R8, RZ, 0x2, R7.reuse ;  /* 0x00000002ff087819 */ /* 0x100fe40000011407 */
[----:B------:R-:W-:Y:S01]  /*0b60*/  SHF.R.S32.HI R9, RZ, 0x1f, R7 ;  /* 0x0000001fff097819 */ /* 0x000fe20000011407 */
[----:B------:R-:W-:Y:S01]  /*0b70*/  IMAD.IADD R4, R17, 0x1, -R4 ;  /* 0x0000000111047824 */ /* 0x000fe200078e0a04 */
[----:B------:R-:W-:Y:S02]  /*0b80*/  SHF.R.S32.HI R11, RZ, 0x7, R2 ;  /* 0x00000007ff0b7819 */ /* 0x000fe40000011402 */
[----:B------:R-:W-:Y:S02]  /*0b90*/  SHF.R.S32.HI R2, RZ, 0x4, R3 ;  /* 0x00000004ff027819 */ /* 0x000fe40000011403 */
[----:B------:R-:W-:Y:S01]  /*0ba0*/  LEA.HI R9, R9, R8, RZ, 0x3 ;  /* 0x0000000809097211 */ /* 0x000fe200078f18ff */
[----:B------:R-:W-:Y:S01]  /*0bb0*/  IMAD R4, R4, 0x40, R5 ;  /* 0x0000004004047824 */ /* 0x000fe200078e0205 */
[----:B------:R-:W-:Y:S01]  /*0bc0*/  LEA.HI R3, R3, R2, RZ, 0x1 ;  /* 0x0000000203037211 */ /* 0x000fe200078f08ff */
[----:B------:R-:W-:Y:S01]  /*0bd0*/  IMAD.HI R5, R11, 0x55555556, RZ ;  /* 0x555555560b057827 */ /* 0x000fe200078e02ff */
[----:B------:R-:W-:-:S02]  /*0be0*/  LOP3.LUT R9, R9, 0xfffffff8, RZ, 0xc0, !PT ;  /* 0xfffffff809097812 */ /* 0x000fc400078ec0ff */
[----:B------:R-:W-:Y:S02]  /*0bf0*/  LEA.HI R6, R6, R16, RZ, 0x5 ;  /* 0x0000001006067211 */ /* 0x000fe400078f28ff */
[----:B------:R-:W-:Y:S01]  /*0c00*/  LOP3.LUT R3, R3, 0x1ffffffe, RZ, 0xc0, !PT ;  /* 0x1ffffffe03037812 */ /* 0x000fe200078ec0ff */
[----:B------:R-:W-:Y:S01]  /*0c10*/  IMAD.IADD R9, R8, 0x1, -R9 ;  /* 0x0000000108097824 */ /* 0x000fe200078e0a09 */
[----:B------:R-:W-:Y:S02]  /*0c20*/  LEA.HI R5, R5, R5, RZ, 0x1 ;  /* 0x0000000505057211 */ /* 0x000fe400078f08ff */
[----:B------:R-:W-:Y:S01]  /*0c30*/  SHF.R.S32.HI R6, RZ, 0x5, R6 ;  /* 0x00000005ff067819 */ /* 0x000fe20000011406 */
[----:B------:R-:W-:Y:S01]  /*0c40*/  IMAD.IADD R3, R2, 0x1, -R3 ;  /* 0x0000000102037824 */ /* 0x000fe200078e0a03 */
[----:B------:R-:W-:Y:S01]  /*0c50*/  LEA.HI R10, R0, R17, RZ, 0x2 ;  /* 0x00000011000a7211 */ /* 0x000fe200078f10ff */
[----:B------:R-:W-:Y:S02]  /*0c60*/  IMAD R5, R5, -0x3, R11 ;  /* 0xfffffffd05057824 */ /* 0x000fe400078e020b */
[----:B------:R-:W-:-:S02]  /*0c70*/  IMAD R6, R6, 0x10, R9 ;  /* 0x0000001006067824 */ /* 0x000fc400078e0209 */
[----:B------:R-:W-:Y:S01]  /*0c80*/  IMAD R3, R3, 0x8, R4 ;  /* 0x0000000803037824 */ /* 0x000fe200078e0204 */
[----:B------:R-:W-:Y:S01]  /*0c90*/  LOP3.LUT R10, R10, 0xfffffffc, RZ, 0xc0, !PT ;  /* 0xfffffffc0a0a7812 */ /* 0x000fe200078ec0ff */
[----:B------:R-:W-:Y:S01]  /*0ca0*/  IMAD R2, R5, 0x40, R6 ;  /* 0x0000004005027824 */ /* 0x000fe200078e0206 */
[----:B------:R-:W-:Y:S02]  /*0cb0*/  LEA.HI R0, R0, R17, RZ, 0x3 ;  /* 0x0000001100007211 */ /* 0x000fe400078f18ff */
[----:B------:R0:W-:Y:S01]  /*0cc0*/  STL [R1+0x48], R3 ;  /* 0x0000480301007387 */ /* 0x0001e20000100800 */
[----:B------:R-:W-:Y:S01]  /*0cd0*/  IMAD.IADD R10, R17, 0x1, -R10 ;  /* 0x00000001110a7824 */ /* 0x000fe200078e0a0a */
[----:B------:R-:W-:Y:S02]  /*0ce0*/  LOP3.LUT R156, R0, 0xfffffff8, RZ, 0xc0, !PT ;  /* 0xfffffff8009c7812 */ /* 0x000fe400078ec0ff */
[----:B------:R1:W-:Y:S01]  /*0cf0*/  STL [R1+0x44], R2 ;  /* 0x0000440201007387 */ /* 0x0003e20000100800 */
[----:B------:R-:W-:-:S03]  /*0d00*/  LOP3.LUT R7, R7, 0x7ffffffc, RZ, 0xc0, !PT ;  /* 0x7ffffffc07077812 */ /* 0x000fc600078ec0ff */
[----:B------:R1:W-:Y:S01]  /*0d10*/  STL [R1+0x24], RZ ;  /* 0x000024ff01007387 */ /* 0x0003e20000100800 */
[----:B------:R-:W-:Y:S01]  /*0d20*/  LEA.HI R8, R10, R10, RZ, 0x1 ;  /* 0x0000000a0a087211 */ /* 0x000fe200078f08ff */
[----:B------:R-:W-:Y:S02]  /*0d30*/  IMAD.IADD R156, R17, 0x1, -R156 ;  /* 0x00000001119c7824 */ /* 0x000fe400078e0a9c */
[----:B------:R-:W-:Y:S01]  /*0d40*/  IMAD.IADD R22, R16, 0x1, -R7 ;  /* 0x0000000110167824 */ /* 0x000fe200078e0a07 */
[----:B------:R-:W-:Y:S01]  /*0d50*/  LOP3.LUT R11, R8, 0x1ffffffe, RZ, 0xc0, !PT ;  /* 0x1ffffffe080b7812 */ /* 0x000fe200078ec0ff */
[----:B------:R-:W-:Y:S02]  /*0d60*/  IMAD.SHL.U32 R157, R156, 0x8, RZ ;  /* 0x000000089c9d7824 */ /* 0x000fe400078e00ff */
[----:B------:R-:W-:Y:S01]  /*0d70*/  IMAD.SHL.U32 R22, R22, 0x2, RZ ;  /* 0x0000000216167824 */ /* 0x000fe200078e00ff */
[----:B0-----:R-:W-:Y:S01]  /*0d80*/  SHF.R.S32.HI R3, RZ, 0x3, R0 ;  /* 0x00000003ff037819 */ /* 0x001fe20000011400 */
[----:B------:R-:W-:Y:S01]  /*0d90*/  IMAD.IADD R11, R10, 0x1, -R11 ;  /* 0x000000010a0b7824 */ /* 0x000fe200078e0a0b */
[----:B------:R-:W-:Y:S01]  /*0da0*/  SHF.R.S32.HI R0, RZ, 0x1f, R157 ;  /* 0x0000001fff007819 */ /* 0x000fe2000001149d */
[----:B------:R-:W-:-:S02]  /*0db0*/  VIADD R10, R22, 0x10 ;  /* 0x00000010160a7836 */ /* 0x000fc40000000000 */
[C---:B------:R-:W-:Y:S02]  /*0dc0*/  VIADD R9, R22.reuse, 0x18 ;  /* 0x0000001816097836 */ /* 0x040fe40000000000 */
[C---:B------:R-:W-:Y:S02]  /*0dd0*/  VIADD R8, R22.reuse, 0x20 ;  /* 0x0000002016087836 */ /* 0x040fe40000000000 */
[C---:B------:R-:W-:Y:S02]  /*0de0*/  VIADD R4, R22.reuse, 0x28 ;  /* 0x0000002816047836 */ /* 0x040fe40000000000 */
[C---:B------:R-:W-:Y:S02]  /*0df0*/  VIADD R3, R22.reuse, 0x30 ;  /* 0x0000003016037836 */ /* 0x040fe40000000000 */
[----:B------:R-:W-:Y:S01]  /*0e00*/  VIADD R0, R22, 0x38 ;  /* 0x0000003816007836 */ /* 0x000fe20000000000 */
[----:B------:R-:W-:Y:S01]  /*0e10*/  SHF.R.S32.HI R10, RZ, 0x1f, R10 ;  /* 0x0000001fff0a7819 */ /* 0x000fe2000001140a */
[----:B------:R-:W-:Y:S01]  /*0e20*/  IMAD.MOV.U32 R5, RZ, RZ, R13 ;  /* 0x000000ffff057224 */ /* 0x000fe200078e000d */
[----:B------:R-:W-:Y:S01]  /*0e30*/  SHF.R.S32.HI R9, RZ, 0x1f, R9 ;  /* 0x0000001fff097819 */ /* 0x000fe20000011409 */
[----:B------:R-:W-:Y:S01]  /*0e40*/  IMAD.MOV.U32 R6, RZ, RZ, R14 ;  /* 0x000000ffff067224 */ /* 0x000fe200078e000e */
[----:B------:R-:W-:Y:S01]  /*0e50*/  SHF.R.S32.HI R8, RZ, 0x1f, R8 ;  /* 0x0000001fff087819 */ /* 0x000fe20000011408 */
[----:B------:R-:W-:Y:S01]  /*0e60*/  IMAD.MOV.U32 R7, RZ, RZ, R15 ;  /* 0x000000ffff077224 */ /* 0x000fe200078e000f */
[----:B------:R-:W-:Y:S01]  /*0e70*/  SHF.R.S32.HI R4, RZ, 0x1f, R4 ;  /* 0x0000001fff047819 */ /* 0x000fe20000011404 */
[----:B------:R-:W-:Y:S01]  /*0e80*/  IMAD R152, R11, 0x8, R2 ;  /* 0x000000080b987824 */ /* 0x000fe200078e0202 */
[----:B------:R-:W-:-:S02]  /*0e90*/  SHF.R.S32.HI R3, RZ, 0x1f, R3 ;  /* 0x0000001fff037819 */ /* 0x000fc40000011403 */
[----:B------:R-:W-:Y:S01]  /*0ea0*/  SHF.R.S32.HI R0, RZ, 0x1f, R0 ;  /* 0x0000001fff007819 */ /* 0x000fe20000011400 */
[----:B------:R-:W-:Y:S01]  /*0eb0*/  UMOV UR36, URZ ;  /* 0x0000003f00247c82 */ /* 0x000fe20008000000 */
[----:B------:R-:W-:Y:S01]  /*0ec0*/  UMOV UR37, URZ ;  /* 0x0000003f00257c82 */ /* 0x000fe20008000000 */
[----:B--2---:R-:W-:Y:S01]  /*0ed0*/  LOP3.LUT R19, R12, 0x1, RZ, 0xfc, !PT ;  /* 0x000000010c137812 */ /* 0x004fe200078efcff */
[----:B------:R-:W-:-:S05]  /*0ee0*/  VIADD R12, R22, 0x8 ;  /* 0x00000008160c7836 */ /* 0x000fca0000000000 */
[----:B-1----:R-:W-:-:S07]  /*0ef0*/  SHF.R.S32.HI R12, RZ, 0x1f, R12 ;  /* 0x0000001fff0c7819 */ /* 0x002fce000001140c */
.L_x_2068:
[----:B012---:R-:W0:Y:S01]  /*0f00*/  LDC.64 R2, c[0x0][0xc88] ;  /* 0x00032200ff027b82 */ /* 0x007e220000000a00 */
[----:B------:R-:W-:Y:S01]  /*0f10*/  ULDC.64 UR4, c[0x0][0xa28] ;  /* 0x00028a0000047ab9 */ /* 0x000fe20000000a00 */
[----:B------:R-:W-:-:S06]  /*0f20*/  ULDC.64 UR6, c[0x0][0xa18] ;  /* 0x0002860000067ab9 */ /* 0x000fcc0000000a00 */
[----:B------:R-:W1:Y:S08]  /*0f30*/  LDC R18, c[0x0][0x288] ;  /* 0x0000a200ff127b82 */ /* 0x000e700000000800 */
[----:B------:R-:W2:Y:S01]  /*0f40*/  LDC.64 R12, c[0x0][0x418] ;  /* 0x00010600ff0c7b82 */ /* 0x000ea20000000a00 */
[----:B0-----:R-:W-:-:S07]  /*0f50*/  IMAD.WIDE R2, R7, 0x4, R2 ;  /* 0x0000000407027825 */ /* 0x001fce00078e0202 */
[----:B-----5:R-:W0:Y:S01]  /*0f60*/  LDC R11, c[0x0][0x424] ;  /* 0x00010900ff0b7b82 */ /* 0x020e220000000800 */
[----:B---3--:R-:W3:Y:S01]  /*0f70*/  LDG.E R153, desc[UR40][R2.64] ;  /* 0x0000002802997981 */ /* 0x008ee2000c1e1900 */
[----:B------:R-:W-:Y:S01]  /*0f80*/  ISETP.NE.U32.AND P1, PT, RZ, UR4, PT ;  /* 0x00000004ff007c0c */ /* 0x000fe2000bf25070 */
[----:B------:R-:W-:Y:S01]  /*0f90*/  IMAD.MOV.U32 R10, RZ, RZ, RZ ;  /* 0x000000ffff0a7224 */ /* 0x000fe200078e00ff */
[----:B------:R-:W-:-:S04]  /*0fa0*/  ISETP.NE.U32.AND P0, PT, RZ, UR6, PT ;  /* 0x00000006ff007c0c */ /* 0x000fc8000bf05070 */
[----:B----4-:R-:W4:Y:S01]  /*0fb0*/  LDC R17, c[0x0][0x2f0] ;  /* 0x0000bc00ff117b82 */ /* 0x010f220000000800 */
[----:B------:R-:W-:Y:S02]  /*0fc0*/  ISETP.NE.AND.EX P1, PT, RZ, UR5, PT, P1 ;  /* 0x00000005ff007c0c */ /* 0x000fe4000bf25310 */
[----:B------:R-:W-:Y:S02]  /*0fd0*/  ISETP.NE.AND.EX P0, PT, RZ, UR7, PT, P0 ;  /* 0x00000007ff007c0c */ /* 0x000fe4000bf05300 */
[----:B---3--:R-:W-:-:S09]  /*0fe0*/  SHF.R.S32.HI R14, RZ, 0x1f, R153 ;  /* 0x0000001fff0e7819 */ /* 0x008fd20000011499 */
[C---:B------:R-:W-:Y:S01]  /*0ff0*/  @P1 LEA R8, P2, R153.reuse, UR4, 0x2 ;  /* 0x0000000499081c11 */ /* 0x040fe2000f8410ff */
[----:B------:R3:W-:Y:S03]  /*1000*/  STL [R1], R14 ;  /* 0x0000000e01007387 */ /* 0x0007e60000100800 */
[C-C-:B------:R-:W-:Y:S02]  /*1010*/  @P1 LEA.HI.X R9, R153.reuse, UR5, R14.reuse, 0x2, P2 ;  /* 0x0000000599091c11 */ /* 0x140fe400090f140e */
[C---:B------:R-:W-:Y:S02]  /*1020*/  @P0 LEA R2, P2, R153.reuse, UR6, 0x2 ;  /* 0x0000000699020c11 */ /* 0x040fe4000f8410ff */
[----:B------:R-:W-:Y:S01]  /*1030*/  LOP3.LUT R4, R6, 0xff000000, RZ, 0xc0, !PT ;  /* 0xff00000006047812 */ /* 0x000fe200078ec0ff */
[----:B------:R3:W5:Y:S01]  /*1040*/  @P1 LDG.E R10, desc[UR40][R8.64] ;  /* 0x00000028080a1981 */ /* 0x000762000c1e1900 */
[----:B------:R-:W-:Y:S01]  /*1050*/  @P0 LEA.HI.X R3, R153, UR7, R14, 0x2, P2 ;  /* 0x0000000799030c11 */ /* 0x000fe200090f140e */
[----:B------:R-:W-:-:S04]  /*1060*/  ULDC.64 UR6, c[0x0][0xa20] ;  /* 0x0002880000067ab9 */ /* 0x000fc80000000a00 */
[----:B-1----:R3:W5:Y:S01]  /*1070*/  @P0 LDG.E R18, desc[UR40][R2.64] ;  /* 0x0000002802120981 */ /* 0x002762000c1e1900 */
[----:B--2---:R-:W-:Y:S02]  /*1080*/  ISETP.NE.U32.AND P1, PT, R12, RZ, PT ;  /* 0x000000ff0c00720c */ /* 0x004fe40003f25070 */
[----:B------:R-:W-:Y:S02]  /*1090*/  ISETP.NE.U32.AND P2, PT, RZ, UR6, PT ;  /* 0x00000006ff007c0c */ /* 0x000fe4000bf45070 */
[----:B------:R-:W-:Y:S02]  /*10a0*/  LOP3.LUT R0, R6, 0xff0000, RZ, 0xc0, !PT ;  /* 0x00ff000006007812 */ /* 0x000fe400078ec0ff */
[----:B------:R-:W-:Y:S02]  /*10b0*/  SHF.R.U32.HI R7, RZ, 0x8, R4 ;  /* 0x00000008ff077819 */ /* 0x000fe40000011604 */
[----:B------:R-:W-:Y:S02]  /*10c0*/  ISETP.NE.AND.EX P1, PT, R13, RZ, PT, P1 ;  /* 0x000000ff0d00720c */ /* 0x000fe40003f25310 */
[----:B------:R-:W-:-:S02]  /*10d0*/  ISETP.NE.AND.EX P2, PT, RZ, UR7, PT, P2 ;  /* 0x00000007ff007c0c */ /* 0x000fc4000bf45320 */
[----:B------:R-:W-:Y:S02]  /*10e0*/  LEA.HI R155, R0, R7, RZ, 0x10 ;  /* 0x00000007009b7211 */ /* 0x000fe400078f80ff */
[----:B0-----:R-:W-:Y:S01]  /*10f0*/  SEL R0, R11, 0x1, P1 ;  /* 0x000000010b007807 */ /* 0x001fe20000800000 */
[----:B---34-:R-:W-:Y:S08]  /*1100*/  @P0 BRA `(.L_x_2023) ;  /* 0x0000000000240947 */ /* 0x018ff00003800000 */
        /* <DEDUP_REMOVED lines=9> */
.L_x_2023:
[----:B------:R-:W-:Y:S01]  /*11a0*/  IMAD R17, R0, R17, RZ ;  /* 0x0000001100117224 */ /* 0x000fe200078e02ff */
[----:B------:R-:W-:Y:S01]  /*11b0*/  LOP3.LUT R154, R6, 0xffff, RZ, 0xc0, !PT ;  /* 0x0000ffff069a7812 */ /* 0x000fe200078ec0ff */
[----:B------:R-:W-:Y:S06]  /*11c0*/  @!P2 BRA `(.L_x_2024) ;  /* 0x000000000010a947 */ /* 0x000fec0003800000 */
[----:B------:R-:W-:-:S04]  /*11d0*/  LEA R2, P0, R153, UR6, 0x2 ;  /* 0x0000000699027c11 */ /* 0x000fc8000f8010ff */
[----:B------:R-:W-:-:S05]  /*11e0*/  LEA.HI.X R3, R153, UR7, R14, 0x2, P0 ;  /* 0x0000000799037c11 */ /* 0x000fca00080f140e */
[----:B------:R0:W5:Y:S01]  /*11f0*/  LDG.E R17, desc[UR40][R2.64] ;  /* 0x0000002802117981 */ /* 0x000162000c1e1900 */
[----:B------:R-:W-:Y:S05]  /*1200*/  BRA `(.L_x_2025) ;  /* 0x0000000000247947 */ /* 0x000fea0003800000 */
.L_x_2024:
[----:B------:R-:W-:Y:S02]  /*1210*/  ULDC.64 UR4, c[0x0][0xa08] ;  /* 0x0002820000047ab9 */ /* 0x000fe40000000a00 */
[----:B------:R-:W-:-:S04]  /*1220*/  ISETP.NE.U32.AND P0, PT, RZ, UR4, PT ;  /* 0x00000004ff007c0c */ /* 0x000fc8000bf05070 */
[----:B------:R-:W-:-:S13]  /*1230*/  ISETP.NE.AND.EX P0, PT, RZ, UR5, PT, P0 ;  /* 0x00000005ff007c0c */ /* 0x000fda000bf05300 */
[----:B------:R-:W-:Y:S05]  /*1240*/  @!P0 BRA `(.L_x_2025) ;  /* 0x0000000000148947 */ /* 0x000fea0003800000 */
[----:B------:R-:W0:Y:S02]  /*1250*/  LDC.64 R2, c[0x0][0xa08] ;  /* 0x00028200ff027b82 */ /* 0x000e240000000a00 */
[----:B0-----:R-:W-:-:S05]  /*1260*/  IMAD.WIDE R2, R153, 0x4, R2 ;  /* 0x0000000499027825 */ /* 0x001fca00078e0202 */
[----:B------:R-:W2:Y:S04]  /*1270*/  LDG.E R17, desc[UR40][R2.64] ;  /* 0x0000002802117981 */ /* 0x000ea8000c1e1900 */
[----:B------:R-:W2:Y:S02]  /*1280*/  LDG.E R0, desc[UR40][R2.64+0x4] ;  /* 0x0000042802007981 */ /* 0x000ea4000c1e1900 */
[----:B--2---:R-:W-:-:S07]  /*1290*/  IMAD.IADD R17, R0, 0x1, -R17 ;  /* 0x0000000100117824 */ /* 0x004fce00078e0a11 */
.L_x_2025:
[----:B------:R-:W1:Y:S01]  /*12a0*/  LDC R0, c[0x0][0x448] ;  /* 0x00011200ff007b82 */ /* 0x000e620000000800 */
[----:B------:R-:W-:Y:S01]  /*12b0*/  IMAD R16, R5, 0xc0, RZ ;  /* 0x000000c005107824 */ /* 0x000fe200078e02ff */
[----:B------:R-:W-:Y:S01]  /*12c0*/  LOP3.LUT R11, R155, 0xff, RZ, 0xc0, !PT ;  /* 0x000000ff9b0b7812 */ /* 0x000fe200078ec0ff */
[----:B-----5:R-:W-:Y:S01]  /*12d0*/  IMAD.IADD R17, R17, 0x1, -R10 ;  /* 0x0000000111117824 */ /* 0x020fe200078e0a0a */
[----:B------:R-:W-:Y:S01]  /*12e0*/  SHF.R.U32.HI R155, RZ, 0x10, R155 ;  /* 0x00000010ff9b7819 */ /* 0x000fe2000001169b */
[----:B------:R-:W-:Y:S02]  /*12f0*/  IMAD.MOV.U32 R88, RZ, RZ, RZ ;  /* 0x000000ffff587224 */ /* 0x000fe400078e00ff */
[----:B------:R2:W-:Y:S01]  /*1300*/  STL [R1+0x1c], R11 ;  /* 0x00001c0b01007387 */ /* 0x0005e20000100800 */
[----:B-1----:R-:W-:Y:S01]  /*1310*/  ISETP.NE.AND P0, PT, R0, 0x1, PT ;  /* 0x000000010000780c */ /* 0x002fe20003f05270 */
[----:B------:R-:W-:-:S12]  /*1320*/  VIADD R0, R16, 0xbf ;  /* 0x000000bf10007836 */ /* 0x000fd80000000000 */
[----:B0-----:R-:W0:Y:S08]  /*1330*/  @P0 LDC R3, c[0x0][0x44c] ;  /* 0x00011300ff030b82 */ /* 0x001e300000000800 */
[----:B------:R-:W1:Y:S01]  /*1340*/  @P0 LDC R7, c[0x0][0x450] ;  /* 0x00011400ff070b82 */ /* 0x000e620000000800 */
[----:B0-----:R-:W-:Y:S01]  /*1350*/  @P0 IMAD.HI.U32 R2, R0, R3, RZ ;  /* 0x0000000300020227 */ /* 0x001fe200078e00ff */
[----:B------:R-:W-:-:S04]  /*1360*/  IADD3 R3, R17, 0x80, -R18 ;  /* 0x0000008011037810 */ /* 0x000fc80007ffe812 */
[----:B-1----:R-:W-:Y:S01]  /*1370*/  @P0 SHF.R.U32.HI R0, RZ, R7, R2 ;  /* 0x00000007ff000219 */ /* 0x002fe20000011602 */
[----:B------:R-:W-:-:S04]  /*1380*/  VIADD R2, R17, 0x7f ;  /* 0x0000007f11027836 */ /* 0x000fc80000000000 */
[----:B------:R-:W-:Y:S01]  /*1390*/  IMAD.IADD R0, R3, 0x1, R0 ;  /* 0x0000000103007824 */ /* 0x000fe200078e0200 */
[----:B------:R-:W-:-:S04]  /*13a0*/  SHF.R.S32.HI R3, RZ, 0x1f, R2 ;  /* 0x0000001fff037819 */ /* 0x000fc80000011402 */
[----:B------:R-:W-:Y:S02]  /*13b0*/  SHF.R.S32.HI R5, RZ, 0x1f, R0 ;  /* 0x0000001fff057819 */ /* 0x000fe40000011400 */
[----:B------:R-:W-:Y:S02]  /*13c0*/  LEA.HI R3, R3, R2, RZ, 0x7 ;  /* 0x0000000203037211 */ /* 0x000fe400078f38ff */
[----:B------:R-:W-:Y:S02]  /*13d0*/  LEA.HI R5, R5, R0, RZ, 0x7 ;  /* 0x0000000005057211 */ /* 0x000fe400078f38ff */
[----:B------:R-:W-:Y:S02]  /*13e0*/  SHF.R.S32.HI R3, RZ, 0x7, R3 ;  /* 0x00000007ff037819 */ /* 0x000fe40000011403 */
[----:B------:R-:W-:-:S04]  /*13f0*/  SHF.R.S32.HI R0, RZ, 0x7, R5 ;  /* 0x00000007ff007819 */ /* 0x000fc80000011405 */
[----:B------:R-:W-:-:S04]  /*1400*/  VIMNMX R6, R3, R0, PT ;  /* 0x0000000003067248 */ /* 0x000fc80003fe0100 */
[----:B------:R-:W-:-:S13]  /*1410*/  ISETP.GE.AND P0, PT, R6, 0x1, PT ;  /* 0x000000010600780c */ /* 0x000fda0003f06270 */
[----:B--2---:R-:W-:Y:S05]  /*1420*/  @!P0 BRA `(.L_x_2026) ;  /* 0x0000000000788947 */ /* 0x004fea0003800000 */
[----:B------:R-:W0:Y:S01]  /*1430*/  LDC R0, c[0x0][0x9f0] ;  /* 0x00027c00ff007b82 */ /* 0x000e220000000800 */
[----:B------:R-:W-:-:S04]  /*1440*/  ISETP.NE.AND P0, PT, R155, RZ, PT ;  /* 0x000000ff9b00720c */ /* 0x000fc80003f05270 */
[----:B0-----:R-:W-:-:S04]  /*1450*/  SEL R9, R155, R0, P0 ;  /* 0x000000009b097207 */ /* 0x001fc80000000000 */
[-C--:B------:R-:W-:Y:S02]  /*1460*/  IABS R5, R9.reuse ;  /* 0x0000000900057213 */ /* 0x080fe40000000000 */
        /* <DEDUP_REMOVED lines=26> */
.L_x_2026:
[-C--:B------:R-:W-:Y:S01]  /*1610*/  IMAD R23, R11, R88.reuse, RZ ;  /* 0x000000580b177224 */ /* 0x080fe200078e02ff */
[----:B------:R-:W-:Y:S02]  /*1620*/  PLOP3.LUT P0, PT, PT, PT, PT, 0x80, 0x0 ;  /* 0x000000000000781c */ /* 0x000fe40003f0f070 */
[----:B------:R-:W-:Y:S02]  /*1630*/  CS2R R28, SRZ ;  /* 0x00000000001c7805 */ /* 0x000fe4000001ff00 */
[----:B------:R-:W-:Y:S02]  /*1640*/  CS2R R118, SRZ ;  /* 0x0000000000767805 */ /* 0x000fe4000001ff00 */
[----:B------:R-:W-:Y:S02]  /*1650*/  CS2R R116, SRZ ;  /* 0x0000000000747805 */ /* 0x000fe4000001ff00 */
[----:B------:R-:W-:Y:S02]  /*1660*/  VIADDMNMX R88, R23, R88, R6, PT ;  /* 0x0000005817587246 */ /* 0x000fe40003800106 */
[----:B------:R-:W-:-:S02]  /*1670*/  CS2R R114, SRZ ;  /* 0x0000000000727805 */ /* 0x000fc4000001ff00 */
[----:B------:R-:W-:Y:S02]  /*1680*/  CS2R R112, SRZ ;  /* 0x0000000000707805 */ /* 0x000fe4000001ff00 */
[----:B------:R-:W-:Y:S02]  /*1690*/  CS2R R110, SRZ ;  /* 0x00000000006e7805 */ /* 0x000fe4000001ff00 */
[----:B------:R-:W-:Y:S02]  /*16a0*/  ISETP.GT.AND P1, PT, R88, R23, PT ;  /* 0x000000175800720c */ /* 0x000fe40003f24270 */
        /* <DEDUP_REMOVED lines=48> */
.L_x_2028:
[----:B------:R-:W2:Y:S01]  /*19b0*/  LDL R2, [R1+0x24] ;  /* 0x0000240001027983 */ /* 0x000ea20000100800 */
[----:B------:R-:W-:Y:S02]  /*19c0*/  ISETP.NE.AND P0, PT, R19, 0x3, PT ;  /* 0x000000031300780c */ /* 0x000fe40003f05270 */
[----:B--2---:R-:W-:-:S04]  /*19d0*/  LEA.HI R0, R2, R2, RZ, 0x1 ;  /* 0x0000000202007211 */ /* 0x004fc800078f08ff */
[----:B------:R-:W-:-:S05]  /*19e0*/  LOP3.LUT R0, R0, 0xfffffffe, RZ, 0xc0, !PT ;  /* 0xfffffffe00007812 */ /* 0x000fca00078ec0ff */
[----:B------:R-:W-:-:S05]  /*19f0*/  IMAD.IADD R0, R2, 0x1, -R0 ;  /* 0x0000000102007824 */ /* 0x000fca00078e0a00 */
[----:B------:R-:W-:-:S04]  /*1a00*/  SHF.L.U32 R0, R0, 0x1f, RZ ;  /* 0x0000001f00007819 */ /* 0x000fc800000006ff */
[----:B------:R-:W0:Y:S02]  /*1a10*/  SYNCS.PHASECHK.TRANS64.TRYWAIT P1, [UR38+0x16800], R0 ;  /* 0x01680000ff0075a7 */ /* 0x000e240008020166 */
[----:B0-----:R-:W-:Y:S05]  /*1a20*/  @!P1 BRA `(.L_x_2029) ;  /* 0x000000f000709947 */ /* 0x001fea0003800000 */
.L_x_2183:
[----:B------:R-:W-:Y:S05]  /*1a30*/  @!P0 BRA `(.L_x_2030) ;  /* 0x0000000000048947 */ /* 0x000fea0003800000 */
[----:B------:R-:W-:Y:S01]  /*1a40*/  BPT.TRAP 0x1 ;  /* 0x000000040000795c */ /* 0x000fe20000300000 */
.L_x_2030:
[----:B0-----:R-:W-:Y:S02]  /*1a50*/  IMAD.U32 R3, RZ, RZ, UR37 ;  /* 0x00000025ff037e24 */ /* 0x001fe4000f8e00ff */
[----:B------:R-:W-:-:S03]  /*1a60*/  IMAD.U32 R0, RZ, RZ, UR36 ;  /* 0x00000024ff007e24 */ /* 0x000fc6000f8e00ff */
[----:B------:R-:W-:Y:S02]  /*1a70*/  LEA R3, R3, UR38, 0x3 ;  /* 0x0000002603037c11 */ /* 0x000fe4000f8e18ff */
[----:B------:R-:W-:-:S04]  /*1a80*/  SHF.L.U32 R0, R0, 0x1f, RZ ;  /* 0x0000001f00007819 */ /* 0x000fc800000006ff */
[----:B------:R0:W1:Y:S01]  /*1a90*/  SYNCS.PHASECHK.TRANS64.TRYWAIT P2, [R3+URZ+0x16830], R0 ;  /* 0x01683000030075a7 */ /* 0x000062000804017f */
[----:B------:R-:W-:Y:S05]  /*1aa0*/  @!P0 BRA `(.L_x_2031) ;  /* 0x0000000000048947 */ /* 0x000fea0003800000 */
[----:B------:R-:W-:Y:S01]  /*1ab0*/  BPT.TRAP 0x1 ;  /* 0x000000040000795c */ /* 0x000fe20000300000 */
.L_x_2031:
[----:B------:R-:W2:Y:S02]  /*1ac0*/  S2R R2, SR_TID.X ;  /* 0x0000000000027919 */ /* 0x000ea40000002100 */
[----:B--2---:R-:W-:Y:S01]  /*1ad0*/  LOP3.LUT P1, RZ, R2, 0x7f, RZ, 0xc0, !PT ;  /* 0x0000007f02ff7812 */ /* 0x004fe2000782c0ff */
[----:B-1----:R-:W-:-:S12]  /*1ae0*/  @P2 BRA `(.L_x_2032) ;  /* 0x0000000000082947 */ /* 0x002fd80003800000 */
[----:B------:R-:W1:Y:S02]  /*1af0*/  SYNCS.PHASECHK.TRANS64.TRYWAIT P2, [R3+URZ+0x16830], R0 ;  /* 0x01683000030075a7 */ /* 0x000e64000804017f */
[----:B-1----:R-:W-:Y:S05]  /*1b00*/  @!P2 BRA `(.L_x_2033) ;  /* 0x000000f00050a947 */ /* 0x002fea0003800000 */
.L_x_2032:
[----:B------:R-:W-:Y:S05]  /*1b10*/  WARPSYNC.ALL ;  /* 0x0000000000007948 */ /* 0x000fea0003800000 */
[----:B------:R-:W-:Y:S01]  /*1b20*/  UIADD3 UR4, UR38, 0xe400, URZ ;  /* 0x0000e40026047890 */ /* 0x000fe2000fffe03f */
[----:B------:R-:W-:Y:S01]  /*1b30*/  WARPGROUP.ARRIVE ;  /* 0x00000000000079c5 */ /* 0x000fe20000000000 */
[----:B------:R-:W-:Y:S01]  /*1b40*/  ULOP3.LUT UR8, UR42, 0x10000, URZ, 0xfc, !UPT ;  /* 0x000100002a087892 */ /* 0x000fe2000f8efc3f */
[----:B01----:R-:W0:Y:S01]  /*1b50*/  LDC R0, c[0x0][0x448] ;  /* 0x00011200ff007b82 */ /* 0x003e220000000800 */
[----:B------:R-:W-:Y:S01]  /*1b60*/  USHF.R.U32.HI UR4, URZ, 0x4, UR4 ;  /* 0x000000043f047899 */ /* 0x000fe20008011604 */
[----:B------:R-:W-:Y:S01]  /*1b70*/  IMAD.IADD R10, R152, 0x1, R16 ;  /* 0x00000001980a7824 */ /* 0x000fe200078e0210 */
[----:B------:R-:W-:Y:S01]  /*1b80*/  UMOV UR9, 0x40000040 ;  /* 0x4000004000097882 */ /* 0x000fe20000000000 */
[----:B------:R-:W-:Y:S01]  /*1b90*/  UMOV UR11, 0x40000040 ;  /* 0x40000040000b7882 */ /* 0x000fe20000000000 */
[----:B------:R-:W-:Y:S01]  /*1ba0*/  ULOP3.LUT UR4, UR4, 0x3fff, URZ, 0xc0, !UPT ;  /* 0x00003fff04047892 */ /* 0x000fe2000f8ec03f */
[----:B------:R-:W-:Y:S01]  /*1bb0*/  @!P1 VIADD R3, R3, 0x16840 ;  /* 0x0001684003039836 */ /* 0x000fe20000000000 */
[----:B------:R-:W-:Y:S01]  /*1bc0*/  UIADD3 UR12, UR8, 0x2, URZ ;  /* 0x00000002080c7890 */ /* 0x000fe2000fffe03f */
[----:B------:R-:W-:Y:S01]  /*1bd0*/  CS2R R118, SRZ ;  /* 0x0000000000767805 */ /* 0x000fe2000001ff00 */
[----:B------:R-:W-:Y:S01]  /*1be0*/  ULOP3.LUT UR20, UR4, 0x10000, URZ, 0xfc, !UPT ;  /* 0x0001000004147892 */ /* 0x000fe2000f8efc3f */
[----:B------:R-:W-:Y:S01]  /*1bf0*/  CS2R R116, SRZ ;  /* 0x0000000000747805 */ /* 0x000fe2000001ff00 */
[----:B------:R-:W-:Y:S01]  /*1c00*/  UMOV UR13, 0x40000040 ;  /* 0x40000040000d7882 */ /* 0x000fe20000000000 */
[----:B------:R-:W-:Y:S01]  /*1c10*/  UMOV UR15, 0x40000040 ;  /* 0x40000040000f7882 */ /* 0x000fe20000000000 */
[----:B------:R-:W-:Y:S01]  /*1c20*/  ULEA UR10, UR37, UR20, 0xa ;  /* 0x00000014250a7291 */ /* 0x000fe2000f8e503f */
[----:B------:R-:W-:Y:S01]  /*1c30*/  @!P1 PRMT R3, RZ, 0x654, R3 ;  /* 0x00000654ff039816 */ /* 0x000fe20000000003 */
[----:B------:R-:W-:Y:S01]  /*1c40*/  UIADD3 UR16, UR8, 0x4, URZ ;  /* 0x0000000408107890 */ /* 0x000fe2000fffe03f */
[----:B------:R-:W-:Y:S01]  /*1c50*/  CS2R R114, SRZ ;  /* 0x0000000000727805 */ /* 0x000fe2000001ff00 */
[----:B------:R-:W-:Y:S01]  /*1c60*/  UIADD3 UR14, UR10, 0x2, URZ ;  /* 0x000000020a0e7890 */ /* 0x000fe2000fffe03f */
[----:B------:R-:W-:Y:S01]  /*1c70*/  CS2R R112, SRZ ;  /* 0x0000000000707805 */ /* 0x000fe2000001ff00 */
[----:B------:R-:W-:Y:S01]  /*1c80*/  UIADD3 UR18, UR10, 0x4, URZ ;  /* 0x000000040a127890 */ /* 0x000fe2000fffe03f */
[----:B------:R-:W-:Y:S01]  /*1c90*/  CS2R R110, SRZ ;  /* 0x00000000006e7805 */ /* 0x000fe2000001ff00 */
[----:B------:R-:W-:Y:S01]  /*1ca0*/  UMOV UR17, 0x40000040 ;  /* 0x4000004000117882 */ /* 0x000fe20000000000 */
[----:B------:R-:W-:Y:S01]  /*1cb0*/  HGMMA.64x128x16.F32 R24, gdesc[UR8], RZ, !UPT, gsb0 ;  /* 0x01e00000081879f0 */ /* 0x000fe2000c0008ff */
[----:B------:R-:W-:Y:S01]  /*1cc0*/  UMOV UR19, 0x40000040 ;  /* 0x4000004000137882 */ /* 0x000fe20000000000 */
[----:B------:R-:W-:Y:S01]  /*1cd0*/  UIADD3 UR4, UR8, 0x6, URZ ;  /* 0x0000000608047890 */ /* 0x000fe2000fffe03f */
[----:B0-----:R-:W-:Y:S01]  /*1ce0*/  ISETP.NE.AND P2, PT, R0, 0x1, PT ;  /* 0x000000010000780c */ /* 0x001fe20003f45270 */
[----:B------:R-:W-:Y:S01]  /*1cf0*/  UIADD3 UR6, UR10, 0x6, URZ ;  /* 0x000000060a067890 */ /* 0x000fe2000fffe03f */
[----:B------:R-:W-:Y:S01]  /*1d00*/  UMOV UR5, 0x40000040 ;  /* 0x4000004000057882 */ /* 0x000fe20000000000 */
[----:B------:R-:W-:-:S10]  /*1d10*/  UMOV UR7, 0x40000040 ;  /* 0x4000004000077882 */ /* 0x000fd40000000000 */
[----:B------:R-:W0:Y:S08]  /*1d20*/  @P2 LDC R5, c[0x0][0x44c] ;  /* 0x00011300ff052b82 */ /* 0x000e300000000800 */
[----:B------:R-:W1:Y:S01]  /*1d30*/  @P2 LDC R7, c[0x0][0x450] ;  /* 0x00011400ff072b82 */ /* 0x000e620000000800 */
[----:B0-----:R-:W-:-:S04]  /*1d40*/  @P2 IMAD.HI.U32 R0, R10, R5, RZ ;  /* 0x000000050a002227 */ /* 0x001fc800078e00ff */
[----:B------:R-:W-:Y:S01]  /*1d50*/  IMAD.MOV.U32 R5, RZ, RZ, -0x80 ;  /* 0xffffff80ff057424 */ /* 0x000fe200078e00ff */
[----:B-1----:R-:W-:-:S03]  /*1d60*/  @P2 SHF.R.U32.HI R10, RZ, R7, R0 ;  /* 0x00000007ff0a2219 */ /* 0x002fc60000011600 */
[----:B------:R-:W-:Y:S02]  /*1d70*/  IMAD R5, R88, R5, 0x80 ;  /* 0x0000008058057424 */ /* 0x000fe400078e0205 */
[----:B------:R-:W0:Y:S03]  /*1d80*/  SHFL.IDX PT, R0, R10, 0x1, 0x1c1f ;  /* 0x003c1f000a007f89 */ /* 0x000e2600000e0000 */
[C-C-:B------:R-:W-:Y:S02]  /*1d90*/  IADD3 R91, -R22.reuse, 0x1, R5.reuse ;  /* 0x00000001165b7810 */ /* 0x140fe40007ffe105 */
[----:B------:R-:W-:Y:S01]  /*1da0*/  IADD3 R8, -R22, R17, R5 ;  /* 0x0000001116087210 */ /* 0x000fe20007ffe105 */
[----:B------:R-:W1:Y:S01]  /*1db0*/  SHFL.IDX PT, R10, R10, RZ, 0x1c1f ;  /* 0x001c1fff0a0a7589 */ /* 0x000e6200000e0000 */
[----:B------:R-:W-:-:S04]  /*1dc0*/  IADD3 R91, -R18, R91, R17 ;  /* 0x0000005b125b7210 */ /* 0x000fc80007ffe111 */
[----:B0-----:R-:W-:-:S04]  /*1dd0*/  VIADDMNMX R0, R0, R91, R8, PT ;  /* 0x0000005b00007246 */ /* 0x001fc80003800108 */
[C---:B------:R-:W-:Y:S02]  /*1de0*/  ISETP.GT.AND P3, PT, R0.reuse, RZ, PT ;  /* 0x000000ff0000720c */ /* 0x040fe40003f64270 */
[C---:B------:R-:W-:Y:S02]  /*1df0*/  ISETP.GT.AND P4, PT, R0.reuse, 0x1, PT ;  /* 0x000000010000780c */ /* 0x040fe40003f84270 */
[----:B------:R-:W-:Y:S02]  /*1e00*/  ISETP.GT.AND P5, PT, R0, 0x8, PT ;  /* 0x000000080000780c */ /* 0x000fe40003fa4270 */
[----:B-1----:R-:W-:Y:S01]  /*1e10*/  VIADDMNMX R8, R10, R91, R8, PT ;  /* 0x0000005b0a087246 */ /* 0x002fe20003800108 */
        /* <DEDUP_REMOVED lines=8> */
[----:B------:R-:W-:Y:S01]  /*1ea0*/  HGMMA.64x128x16.F32 R24, gdesc[UR4], R24, gsb0 ;  /* 0x01e00000041879f0 */ /* 0x000fe20008000818 */
[----:B------:R-:W-:Y:S02]  /*1eb0*/  ULDC UR6, c[0x0][0x988] ;  /* 0x0002620000067ab9 */ /* 0x000fe40000000800 */
[----:B------:R-:W-:Y:S02]  /*1ec0*/  WARPGROUP.DEPBAR.LE gsb0, 0x0 ;  /* 0x00008000000079c5 */ /* 0x000fe40000010000 */
[----:B------:R-:W-:Y:S01]  /*1ed0*/  FSEL R109, R26, -INF , P3 ;  /* 0xff8000001a6d7808 */ /* 0x000fe20001800000 */
[----:B------:R0:W-:Y:S01]  /*1ee0*/  @!P1 SYNCS.ARRIVE.TRANS64.RED.A1T0 RZ, [R3+URZ], RZ ;  /* 0x000000ff03ff99a7 */ /* 0x0001e2000810043f */
[----:B------:R-:W-:Y:S02]  /*1ef0*/  FSEL R107, R27, -INF , P4 ;  /* 0xff8000001b6b7808 */ /* 0x000fe40002000000 */
[----:B------:R-:W-:Y:S02]  /*1f00*/  ISETP.GT.AND P3, PT, R0, 0x9, PT ;  /* 0x000000090000780c */ /* 0x000fe40003f64270 */
[----:B------:R-:W-:-:S02]  /*1f10*/  FSEL R105, R30, -INF , P5 ;  /* 0xff8000001e697808 */ /* 0x000fc40002800000 */
[----:B------:R-:W-:Y:S02]  /*1f20*/  FMNMX.FTZ R2, R109, R107, !PT ;  /* 0x0000006b6d027209 */ /* 0x000fe40007810000 */
[C---:B------:R-:W-:Y:S02]  /*1f30*/  ISETP.GT.AND P4, PT, R0.reuse, 0x10, PT ;  /* 0x000000100000780c */ /* 0x040fe40003f84270 */
[----:B------:R-:W-:Y:S02]  /*1f40*/  FSEL R93, R31, -INF , P3 ;  /* 0xff8000001f5d7808 */ /* 0x000fe40001800000 */
[----:B------:R-:W-:Y:S02]  /*1f50*/  FMNMX.FTZ R2, R105, R2, !PT ;  /* 0x0000000269027209 */ /* 0x000fe40007810000 */
        /* <DEDUP_REMOVED lines=26> */
[----:B------:R-:W-:Y:S01]  /*2100*/  FMNMX.FTZ R2, R47, R2, !PT ;  /* 0x000000022f027209 */ /* 0x000fe20007810000 */
[----:B------:R-:W1:Y:S01]  /*2110*/  @P2 LDC R50, c[0x0][0x450] ;  /* 0x00011400ff322b82 */ /* 0x000e620000000800 */
        /* <DEDUP_REMOVED lines=51> */
[----:B------:R-:W-:Y:S01]  /*2450*/  ISETP.GT.AND P3, PT, R0, 0x79, PT ;  /* 0x000000790000780c */ /* 0x000fe20003f64270 */
[----:B------:R-:W-:Y:S01]  /*2460*/  IMAD.U32 R0, RZ, RZ, UR6 ;  /* 0x00000006ff007e24 */ /* 0x000fe2000f8e00ff */
[----:B------:R-:W-:-:S02]  /*2470*/  FSEL R31, R86, -INF , P4 ;  /* 0xff800000561f7808 */ /* 0x000fc40002000000 */
[----:B------:R-:W-:Y:S02]  /*2480*/  FMNMX.FTZ R2, R83, R2, !PT ;  /* 0x0000000253027209 */ /* 0x000fe40007810000 */
[----:B------:R-:W-:Y:S02]  /*2490*/  FSEL R87, R87, -INF , P3 ;  /* 0xff80000057577808 */ /* 0x000fe40001800000 */
[----:B------:R-:W-:Y:S02]  /*24a0*/  FMNMX.FTZ R2, R31, R2, !PT ;  /* 0x000000021f027209 */ /* 0x000fe40007810000 */
[C---:B------:R-:W-:Y:S02]  /*24b0*/  ISETP.GT.AND P4, PT, R8.reuse, 0x1, PT ;  /* 0x000000010800780c */ /* 0x040fe40003f84270 */
[----:B------:R-:W-:Y:S02]  /*24c0*/  FMNMX.FTZ R4, R87, R2, !PT ;  /* 0x0000000257047209 */ /* 0x000fe40007810000 */
[----:B------:R-:W-:-:S02]  /*24d0*/  ISETP.GT.AND P5, PT, R8, 0x8, PT ;  /* 0x000000080800780c */ /* 0x000fc40003fa4270 */
[----:B------:R-:W-:Y:S01]  /*24e0*/  FSEL R25, R25, -INF , P4 ;  /* 0xff80000019197808 */ /* 0x000fe20002000000 */
[----:B------:R-:W2:Y:S01]  /*24f0*/  SHFL.BFLY PT, R35, R4, 0x2, 0x1f ;  /* 0x0c401f0004237f89 */ /* 0x000ea200000e0000 */
[----:B------:R-:W-:Y:S02]  /*2500*/  FSEL R91, R28, -INF , P5 ;  /* 0xff8000001c5b7808 */ /* 0x000fe40002800000 */
[----:B------:R-:W-:Y:S02]  /*2510*/  ISETP.GT.AND P4, PT, R8, 0x10, PT ;  /* 0x000000100800780c */ /* 0x000fe40003f84270 */
[----:B--2---:R-:W-:-:S05]  /*2520*/  FMNMX.FTZ R35, R4, R35, !PT ;  /* 0x0000002304237209 */ /* 0x004fca0007810000 */
[----:B------:R-:W2:Y:S02]  /*2530*/  SHFL.BFLY PT, R2, R35, 0x1, 0x1f ;  /* 0x0c201f0023027f89 */ /* 0x000ea400000e0000 */
[----:B--2---:R-:W-:-:S04]  /*2540*/  FMNMX.FTZ R2, R35, R2, !PT ;  /* 0x0000000223027209 */ /* 0x004fc80007810000 */
[C---:B------:R-:W-:Y:S01]  /*2550*/  FSETP.NEU.FTZ.AND P3, PT, R2.reuse, -INF , PT ;  /* 0xff8000000200780b */ /* 0x040fe20003f7d000 */
[----:B------:R-:W-:-:S05]  /*2560*/  FMUL.FTZ R6, R2, R0 ;  /* 0x0000000002067220 */ /* 0x000fca0000410000 */
[----:B------:R-:W-:Y:S02]  /*2570*/  FSEL R6, R6, RZ, P3 ;  /* 0x000000ff06067208 */ /* 0x000fe40001800000 */
[----:B------:R-:W-:-:S03]  /*2580*/  ISETP.GT.AND P3, PT, R8, RZ, PT ;  /* 0x000000ff0800720c */ /* 0x000fc60003f64270 */
[-CC-:B------:R-:W-:Y:S01]  /*2590*/  FFMA.FTZ R10, R93, R0.reuse, -R6.reuse ;  /* 0x000000005d0a7223 */ /* 0x180fe20000010806 */
[----:B------:R-:W-:Y:S01]  /*25a0*/  FSEL R35, R24, -INF , P3 ;  /* 0xff80000018237808 */ /* 0x000fe20001800000 */
[-CC-:B------:R-:W-:Y:S01]  /*25b0*/  FFMA.FTZ R145, R95, R0.reuse, -R6.reuse ;  /* 0x000000005f917223 */ /* 0x180fe20000010806 */
[C---:B------:R-:W-:Y:S01]  /*25c0*/  ISETP.GT.AND P3, PT, R8.reuse, 0x9, PT ;  /* 0x000000090800780c */ /* 0x040fe20003f64270 */
[-CC-:B------:R-:W-:Y:S01]  /*25d0*/  FFMA.FTZ R20, R97, R0.reuse, -R6.reuse ;  /* 0x0000000061147223 */ /* 0x180fe20000010806 */
[----:B------:R-:W-:Y:S01]  /*25e0*/  FMNMX.FTZ R12, R35, R25, !PT ;  /* 0x00000019230c7209 */ /* 0x000fe20007810000 */
[-CC-:B------:R-:W-:Y:S01]  /*25f0*/  FFMA.FTZ R147, R99, R0.reuse, -R6.reuse ;  /* 0x0000000063937223 */ /* 0x180fe20000010806 */
[----:B------:R-:W-:Y:S01]  /*2600*/  FSEL R29, R29, -INF , P3 ;  /* 0xff8000001d1d7808 */ /* 0x000fe20001800000 */
[--C-:B------:R-:W-:Y:S01]  /*2610*/  FFMA.FTZ R24, R101, R0, -R6.reuse ;  /* 0x0000000065187223 */ /* 0x100fe20000010806 */
[----:B------:R-:W-:Y:S01]  /*2620*/  FMNMX.FTZ R12, R91, R12, !PT ;  /* 0x0000000c5b0c7209 */ /* 0x000fe20007810000 */
[-CC-:B------:R-:W-:Y:S01]  /*2630*/  FFMA.FTZ R141, R103, R0.reuse, -R6.reuse ;  /* 0x00000000678d7223 */ /* 0x180fe20000010806 */
[----:B------:R-:W-:Y:S01]  /*2640*/  ISETP.GT.AND P3, PT, R8, 0x11, PT ;  /* 0x000000110800780c */ /* 0x000fe20003f64270 */
[-CC-:B------:R-:W-:Y:S01]  /*2650*/  FFMA.FTZ R26, R89, R0.reuse, -R6.reuse ;  /* 0x00000000591a7223 */ /* 0x180fe20000010806 */
[----:B------:R-:W-:Y:S01]  /*2660*/  FSEL R93, R32, -INF , P4 ;  /* 0xff800000205d7808 */ /* 0x000fe20002000000 */
[--C-:B------:R-:W-:Y:S01]  /*2670*/  FFMA.FTZ R143, R43, R0, -R6.reuse ;  /* 0x000000002b8f7223 */ /* 0x100fe20000010806 */
[----:B------:R-:W-:Y:S01]  /*2680*/  FMNMX.FTZ R12, R29, R12, !PT ;  /* 0x0000000c1d0c7209 */ /* 0x000fe20007810000 */
[-CC-:B------:R-:W-:Y:S01]  /*2690*/  FFMA.FTZ R28, R47, R0.reuse, -R6.reuse ;  /* 0x000000002f1c7223 */ /* 0x180fe20000010806 */
[C---:B------:R-:W-:Y:S01]  /*26a0*/  ISETP.GT.AND P4, PT, R8.reuse, 0x18, PT ;  /* 0x000000180800780c */ /* 0x040fe20003f84270 */
        /* <DEDUP_REMOVED lines=12> */
[----:B------:R2:W-:Y:S01]  /*2770*/  MUFU.EX2 R12, R20 ;  /* 0x00000014000c7308 */ /* 0x0005e20000000800 */
[----:B------:R-:W-:Y:S01]  /*2780*/  FSEL R37, R37, -INF , P3 ;  /* 0xff80000025257808 */ /* 0x000fe20001800000 */
[--C-:B------:R-:W-:Y:S01]  /*2790*/  FFMA.FTZ R149, R109, R0, -R6.reuse ;  /* 0x000000006d957223 */ /* 0x100fe20000010806 */
[----:B------:R-:W-:Y:S01]  /*27a0*/  FMNMX.FTZ R14, R95, R14, !PT ;  /* 0x0000000e5f0e7209 */ /* 0x000fe20007810000 */
[-CC-:B------:R-:W-:Y:S01]  /*27b0*/  FFMA.FTZ R4, R107, R0.reuse, -R6.reuse ;  /* 0x000000006b047223 */ /* 0x180fe20000010806 */
[----:B------:R-:W-:Y:S01]  /*27c0*/  ISETP.GT.AND P3, PT, R8, 0x21, PT ;  /* 0x000000210800780c */ /* 0x000fe20003f64270 */
[--C-:B------:R-:W-:Y:S01]  /*27d0*/  FFMA.FTZ R151, R105, R0, -R6.reuse ;  /* 0x0000000069977223 */ /* 0x100fe20000010806 */
[----:B------:R-:W-:Y:S01]  /*27e0*/  FSEL R97, R40, -INF , P4 ;  /* 0xff80000028617808 */ /* 0x000fe20002000000 */
[----:B------:R-:W-:Y:S01]  /*27f0*/  MUFU.EX2 R149, R149 ;  /* 0x0000009500957308 */ /* 0x000fe20000000800 */
[----:B------:R-:W-:Y:S01]  /*2800*/  FMNMX.FTZ R14, R37, R14, !PT ;  /* 0x0000000e250e7209 */ /* 0x000fe20007810000 */
[-CC-:B------:R-:W-:Y:S01]  /*2810*/  FFMA.FTZ R129, R9, R0.reuse, -R6.reuse ;  /* 0x0000000009817223 */ /* 0x180fe20000010806 */
[C---:B------:R-:W-:Y:S01]  /*2820*/  ISETP.GT.AND P4, PT, R8.reuse, 0x28, PT ;  /* 0x000000280800780c */ /* 0x040fe20003f84270 */
[-CC-:B------:R-:W-:Y:S01]  /*2830*/  FFMA.FTZ R123, R31, R0.reuse, -R6.reuse ;  /* 0x000000001f7b7223 */ /* 0x180fe20000010806 */
[----:B------:R-:W-:Y:S01]  /*2840*/  FSEL R41, R41, -INF , P3 ;  /* 0xff80000029297808 */ /* 0x000fe20001800000 */
[--C-:B------:R-:W-:Y:S01]  /*2850*/  FFMA.FTZ R131, R11, R0, -R6.reuse ;  /* 0x000000000b837223 */ /* 0x100fe20000010806 */
[----:B------:R-:W-:Y:S01]  /*2860*/  FMNMX.FTZ R14, R97, R14, !PT ;  /* 0x0000000e610e7209 */ /* 0x000fe20007810000 */
[----:B------:R-:W3:Y:S01]  /*2870*/  MUFU.EX2 R4, R4 ;  /* 0x0000000400047308 */ /* 0x000ee20000000800 */
[----:B------:R-:W-:Y:S01]  /*2880*/  ISETP.GT.AND P3, PT, R8, 0x29, PT ;  /* 0x000000290800780c */ /* 0x000fe20003f64270 */
[-CC-:B------:R-:W-:Y:S01]  /*2890*/  FFMA.FTZ R125, R13, R0.reuse, -R6.reuse ;  /* 0x000000000d7d7223 */ /* 0x180fe20000010806 */
[----:B------:R-:W-:Y:S01]  /*28a0*/  FSEL R99, R44, -INF , P4 ;  /* 0xff8000002c637808 */ /* 0x000fe20002000000 */
[--C-:B------:R-:W-:Y:S01]  /*28b0*/  FFMA.FTZ R127, R15, R0, -R6.reuse ;  /* 0x000000000f7f7223 */ /* 0x100fe20000010806 */
[----:B--2---:R-:W-:Y:S01]  /*28c0*/  FMNMX.FTZ R20, R41, R14, !PT ;  /* 0x0000000e29147209 */ /* 0x004fe20007810000 */
        /* <DEDUP_REMOVED lines=8> */
[----:B------:R-:W-:Y:S01]  /*2950*/  FFMA.FTZ R36, R71, R0, -R6 ;  /* 0x0000000047247223 */ /* 0x000fe20000010806 */
[----:B------:R-:W-:Y:S01]  /*2960*/  FSEL R101, R48, -INF , P4 ;  /* 0xff80000030657808 */ /* 0x000fe20002000000 */
[----:B------:R-:W4:Y:S01]  /*2970*/  MUFU.EX2 R151, R151 ;  /* 0x0000009700977308 */ /* 0x000f220000000800 */
[----:B------:R-:W-:Y:S01]  /*2980*/  FMNMX.FTZ R20, R45, R20, !PT ;  /* 0x000000142d147209 */ /* 0x000fe20007810000 */
[----:B---3--:R-:W-:Y:S01]  /*2990*/  FADD.FTZ R46, R149, R4 ;  /* 0x00000004952e7221 */ /* 0x008fe20000010000 */
[C---:B------:R-:W-:Y:S01]  /*29a0*/  ISETP.GT.AND P4, PT, R8.reuse, 0x38, PT ;  /* 0x000000380800780c */ /* 0x040fe20003f84270 */
[-CC-:B------:R-:W-:Y:S01]  /*29b0*/  FFMA.FTZ R38, R75, R0.reuse, -R6.reuse ;  /* 0x000000004b267223 */ /* 0x180fe20000010806 */
[----:B------:R-:W-:Y:S01]  /*29c0*/  FSEL R49, R49, -INF , P3 ;  /* 0xff80000031317808 */ /* 0x000fe20001800000 */
[--C-:B------:R-:W-:Y:S01]  /*29d0*/  FFMA.FTZ R40, R79, R0, -R6.reuse ;  /* 0x000000004f287223 */ /* 0x100fe20000010806 */
[----:B------:R-:W-:Y:S01]  /*29e0*/  FMNMX.FTZ R20, R101, R20, !PT ;  /* 0x0000001465147209 */ /* 0x000fe20007810000 */
[----:B------:R-:W3:Y:S01]  /*29f0*/  MUFU.EX2 R10, R10 ;  /* 0x0000000a000a7308 */ /* 0x000ee20000000800 */
[----:B------:R-:W-:Y:S01]  /*2a00*/  ISETP.GT.AND P3, PT, R8, 0x39, PT ;  /* 0x000000390800780c */ /* 0x000fe20003f64270 */
[----:B------:R-:W-:Y:S01]  /*2a10*/  FFMA.FTZ R42, R83, R0, -R6 ;  /* 0x00000000532a7223 */ /* 0x000fe20000010806 */
[----:B------:R-:W-:-:S02]  /*2a20*/  FSEL R103, R52, -INF , P4 ;  /* 0xff80000034677808 */ /* 0x000fc40002000000 */
[----:B------:R-:W-:Y:S02]  /*2a30*/  CS2R R108, SRZ ;  /* 0x00000000006c7805 */ /* 0x000fe4000001ff00 */
[----:B--2---:R-:W-:Y:S02]  /*2a40*/  FMNMX.FTZ R24, R49, R20, !PT ;  /* 0x0000001431187209 */ /* 0x004fe40007810000 */
[----:B------:R-:W-:Y:S02]  /*2a50*/  CS2R R106, SRZ ;  /* 0x00000000006a7805 */ /* 0x000fe4000001ff00 */
[----:B------:R-:W-:Y:S01]  /*2a60*/  ISETP.GT.AND P4, PT, R8, 0x40, PT ;  /* 0x000000400800780c */ /* 0x000fe20003f84270 */
[----:B------:R2:W-:Y:S01]  /*2a70*/  MUFU.EX2 R20, R26 ;  /* 0x0000001a00147308 */ /* 0x0005e20000000800 */
[----:B------:R-:W-:Y:S01]  /*2a80*/  FSEL R53, R53, -INF , P3 ;  /* 0xff80000035357808 */ /* 0x000fe20001800000 */
[----:B----4-:R-:W-:Y:S01]  /*2a90*/  FADD.FTZ R31, R151, R46 ;  /* 0x0000002e971f7221 */ /* 0x010fe20000010000 */
[----:B------:R-:W-:-:S02]  /*2aa0*/  FMNMX.FTZ R24, R103, R24, !PT ;  /* 0x0000001867187209 */ /* 0x000fc40007810000 */
[----:B------:R-:W-:Y:S02]  /*2ab0*/  CS2R R104, SRZ ;  /* 0x0000000000687805 */ /* 0x000fe4000001ff00 */
[----:B------:R-:W-:Y:S02]  /*2ac0*/  ISETP.GT.AND P3, PT, R8, 0x41, PT ;  /* 0x000000410800780c */ /* 0x000fe40003f64270 */
[----:B------:R-:W-:Y:S01]  /*2ad0*/  FSEL R89, R56, -INF , P4 ;  /* 0xff80000038597808 */ /* 0x000fe20002000000 */
[----:B------:R-:W4:Y:S01]  /*2ae0*/  MUFU.EX2 R145, R145 ;  /* 0x0000009100917308 */ /* 0x000f220000000800 */
[----:B------:R-:W-:Y:S01]  /*2af0*/  FMNMX.FTZ R24, R53, R24, !PT ;  /* 0x0000001835187209 */ /* 0x000fe20007810000 */
[----:B---3--:R-:W-:Y:S01]  /*2b00*/  FADD.FTZ R46, R10, R31 ;  /* 0x0000001f0a2e7221 */ /* 0x008fe20000010000 */
[----:B------:R-:W-:Y:S02]  /*2b10*/  ISETP.GT.AND P4, PT, R8, 0x48, PT ;  /* 0x000000480800780c */ /* 0x000fe40003f84270 */
[----:B------:R-:W-:-:S02]  /*2b20*/  FSEL R57, R57, -INF , P3 ;  /* 0xff80000039397808 */ /* 0x000fc40001800000 */
[----:B------:R-:W-:Y:S01]  /*2b30*/  FMNMX.FTZ R24, R89, R24, !PT ;  /* 0x0000001859187209 */ /* 0x000fe20007810000 */
[----:B------:R-:W3:Y:S01]  /*2b40*/  MUFU.EX2 R147, R147 ;  /* 0x0000009300937308 */ /* 0x000ee20000000800 */
[----:B------:R-:W-:Y:S02]  /*2b50*/  ISETP.GT.AND P3, PT, R8, 0x49, PT ;  /* 0x000000490800780c */ /* 0x000fe40003f64270 */
[----:B------:R-:W-:Y:S02]  /*2b60*/  FSEL R43, R60, -INF , P4 ;  /* 0xff8000003c2b7808 */ /* 0x000fe40002000000 */
[----:B--2---:R-:W-:Y:S02]  /*2b70*/  FMNMX.FTZ R26, R57, R24, !PT ;  /* 0x00000018391a7209 */ /* 0x004fe40007810000 */
[----:B------:R-:W-:Y:S01]  /*2b80*/  ISETP.GT.AND P4, PT, R8, 0x50, PT ;  /* 0x000000500800780c */ /* 0x000fe20003f84270 */
[----:B------:R2:W-:Y:S01]  /*2b90*/  MUFU.EX2 R24, R28 ;  /* 0x0000001c00187308 */ /* 0x0005e20000000800 */
[----:B------:R-:W-:-:S02]  /*2ba0*/  FSEL R61, R61, -INF , P3 ;  /* 0xff8000003d3d7808 */ /* 0x000fc40001800000 */
[----:B------:R-:W-:Y:S02]  /*2bb0*/  FMNMX.FTZ R26, R43, R26, !PT ;  /* 0x0000001a2b1a7209 */ /* 0x000fe40007810000 */
[----:B------:R-:W-:Y:S02]  /*2bc0*/  ISETP.GT.AND P3, PT, R8, 0x51, PT ;  /* 0x000000510800780c */ /* 0x000fe40003f64270 */
[----:B------:R-:W-:Y:S01]  /*2bd0*/  FSEL R47, R64, -INF , P4 ;  /* 0xff800000402f7808 */ /* 0x000fe20002000000 */
[----:B------:R-:W-:Y:S01]  /*2be0*/  MUFU.EX2 R141, R141 ;  /* 0x0000008d008d7308 */ /* 0x000fe20000000800 */
[----:B------:R-:W-:Y:S02]  /*2bf0*/  FMNMX.FTZ R26, R61, R26, !PT ;  /* 0x0000001a3d1a7209 */ /* 0x000fe40007810000 */
[----:B------:R-:W-:Y:S02]  /*2c00*/  ISETP.GT.AND P4, PT, R8, 0x58, PT ;  /* 0x000000580800780c */ /* 0x000fe40003f84270 */
[----:B------:R-:W-:-:S02]  /*2c10*/  FSEL R65, R65, -INF , P3 ;  /* 0xff80000041417808 */ /* 0x000fc40001800000 */
[----:B------:R-:W-:Y:S01]  /*2c20*/  FMNMX.FTZ R26, R47, R26, !PT ;  /* 0x0000001a2f1a7209 */ /* 0x000fe20007810000 */
[----:B------:R-:W-:Y:S01]  /*2c30*/  MUFU.EX2 R143, R143 ;  /* 0x0000008f008f7308 */ /* 0x000fe20000000800 */
        /* <DEDUP_REMOVED lines=25> */
[----:B------:R-:W-:Y:S01]  /*2dd0*/  FMNMX.FTZ R30, R77, R30, !PT ;  /* 0x0000001e4d1e7209 */ /* 0x000fe20007810000 */
[-CC-:B--2---:R-:W-:Y:S01]  /*2de0*/  FFMA.FTZ R32, R63, R0.reuse, -R6.reuse ;  /* 0x000000003f207223 */ /* 0x184fe20000010806 */
[----:B------:R-:W-:Y:S01]  /*2df0*/  ISETP.GT.AND P4, PT, R8, 0x78, PT ;  /* 0x000000780800780c */ /* 0x000fe20003f84270 */
[----:B------:R-:W-:Y:S01]  /*2e00*/  FFMA.FTZ R6, R87, R0, -R6 ;  /* 0x0000000057067223 */ /* 0x000fe20000010806 */
[----:B------:R-:W-:-:S02]  /*2e10*/  FSEL R81, R81, -INF , P3 ;  /* 0xff80000051517808 */ /* 0x000fc40001800000 */
[----:B------:R-:W-:Y:S01]  /*2e20*/  FMNMX.FTZ R30, R55, R30, !PT ;  /* 0x0000001e371e7209 */ /* 0x000fe20007810000 */
[----:B------:R-:W-:Y:S01]  /*2e30*/  MUFU.EX2 R135, R135 ;  /* 0x0000008700877308 */ /* 0x000fe20000000800 */
[----:B------:R-:W-:Y:S02]  /*2e40*/  ISETP.GT.AND P3, PT, R8, 0x79, PT ;  /* 0x000000790800780c */ /* 0x000fe40003f64270 */
[----:B------:R-:W-:Y:S02]  /*2e50*/  FSEL R5, R84, -INF , P4 ;  /* 0xff80000054057808 */ /* 0x000fe40002000000 */
[----:B------:R-:W-:Y:S02]  /*2e60*/  FMNMX.FTZ R8, R81, R30, !PT ;  /* 0x0000001e51087209 */ /* 0x000fe40007810000 */
[----:B------:R-:W-:Y:S01]  /*2e70*/  FSEL R85, R85, -INF , P3 ;  /* 0xff80000055557808 */ /* 0x000fe20001800000 */
[----:B------:R-:W-:Y:S01]  /*2e80*/  MUFU.EX2 R30, R59 ;  /* 0x0000003b001e7308 */ /* 0x000fe20000000800 */
[----:B------:R-:W-:-:S02]  /*2e90*/  FMNMX.FTZ R8, R5, R8, !PT ;  /* 0x0000000805087209 */ /* 0x000fc40007810000 */
[----:B------:R-:W-:Y:S02]  /*2ea0*/  F2FP.F16.F32.PACK_AB R149, R4, R149 ;  /* 0x000000950495723e */ /* 0x000fe400000000ff */
[----:B------:R-:W-:Y:S02]  /*2eb0*/  FMNMX.FTZ R8, R85, R8, !PT ;  /* 0x0000000855087209 */ /* 0x000fe40007810000 */
[----:B------:R-:W-:Y:S01]  /*2ec0*/  F2FP.F16.F32.PACK_AB R151, R10, R151 ;  /* 0x000000970a97723e */ /* 0x000fe200000000ff */
[----:B------:R-:W-:Y:S02]  /*2ed0*/  MUFU.EX2 R32, R32 ;  /* 0x0000002000207308 */ /* 0x000fe40000000800 */
[----:B------:R-:W2:Y:S06]  /*2ee0*/  SHFL.BFLY PT, R7, R8, 0x2, 0x1f ;  /* 0x0c401f0008077f89 */ /* 0x000eac00000e0000 */
[----:B------:R-:W-:Y:S08]  /*2ef0*/  MUFU.EX2 R129, R129 ;  /* 0x0000008100817308 */ /* 0x000ff00000000800 */
[----:B------:R-:W-:Y:S08]  /*2f00*/  MUFU.EX2 R34, R34 ;  /* 0x0000002200227308 */ /* 0x000ff00000000800 */
[----:B------:R-:W-:Y:S01]  /*2f10*/  MUFU.EX2 R131, R131 ;  /* 0x0000008300837308 */ /* 0x000fe20000000800 */
[----:B--2---:R-:W-:-:S05]  /*2f20*/  FMNMX.FTZ R7, R8, R7, !PT ;  /* 0x0000000708077209 */ /* 0x004fca0007810000 */
[----:B------:R-:W2:Y:S02]  /*2f30*/  SHFL.BFLY PT, R8, R7, 0x1, 0x1f ;  /* 0x0c201f0007087f89 */ /* 0x000ea400000e0000 */
[----:B------:R-:W-:Y:S08]  /*2f40*/  MUFU.EX2 R36, R36 ;  /* 0x0000002400247308 */ /* 0x000ff00000000800 */
[----:B------:R-:W-:Y:S08]  /*2f50*/  MUFU.EX2 R125, R125 ;  /* 0x0000007d007d7308 */ /* 0x000ff00000000800 */
[----:B------:R-:W-:Y:S01]  /*2f60*/  MUFU.EX2 R38, R38 ;  /* 0x0000002600267308 */ /* 0x000fe20000000800 */
[----:B--2---:R-:W-:-:S07]  /*2f70*/  FMNMX.FTZ R8, R7, R8, !PT ;  /* 0x0000000807087209 */ /* 0x004fce0007810000 */
[----:B------:R-:W-:Y:S01]  /*2f80*/  MUFU.EX2 R127, R127 ;  /* 0x0000007f007f7308 */ /* 0x000fe20000000800 */
[C---:B------:R-:W-:Y:S01]  /*2f90*/  FSETP.NEU.FTZ.AND P3, PT, R8.reuse, -INF , PT ;  /* 0xff8000000800780b */ /* 0x040fe20003f7d000 */
[----:B------:R-:W-:-:S06]  /*2fa0*/  FMUL.FTZ R44, R8, R0 ;  /* 0x00000000082c7220 */ /* 0x000fcc0000410000 */
[----:B------:R-:W-:Y:S01]  /*2fb0*/  MUFU.EX2 R40, R40 ;  /* 0x0000002800287308 */ /* 0x000fe20000000800 */
[----:B------:R-:W-:-:S05]  /*2fc0*/  FSEL R44, R44, RZ, P3 ;  /* 0x000000ff2c2c7208 */ /* 0x000fca0001800000 */
[-CC-:B------:R-:W-:Y:S01]  /*2fd0*/  FFMA.FTZ R148, R35, R0.reuse, -R44.reuse ;  /* 0x0000000023947223 */ /* 0x180fe2000001082c */
[-CC-:B------:R-:W-:Y:S01]  /*2fe0*/  FFMA.FTZ R7, R25, R0.reuse, -R44.reuse ;  /* 0x0000000019077223 */ /* 0x180fe2000001082c */
[-CC-:B------:R-:W-:Y:S01]  /*2ff0*/  FFMA.FTZ R150, R91, R0.reuse, -R44.reuse ;  /* 0x000000005b967223 */ /* 0x180fe2000001082c */
[-CC-:B------:R-:W-:Y:S01]  /*3000*/  FFMA.FTZ R9, R29, R0.reuse, -R44.reuse ;  /* 0x000000001d097223 */ /* 0x180fe2000001082c */
[-CC-:B------:R-:W-:Y:S01]  /*3010*/  FFMA.FTZ R144, R93, R0.reuse, -R44.reuse ;  /* 0x000000005d907223 */ /* 0x180fe2000001082c */
[-C--:B------:R-:W-:Y:S01]  /*3020*/  FFMA.FTZ R11, R33, R0.reuse, -R44 ;  /* 0x00000000210b7223 */ /* 0x080fe2000001082c */
[----:B------:R-:W-:Y:S01]  /*3030*/  MUFU.EX2 R148, R148 ;  /* 0x0000009400947308 */ /* 0x000fe20000000800 */
[----:B----4-:R-:W-:Y:S01]  /*3040*/  FADD.FTZ R33, R145, R46 ;  /* 0x0000002e91217221 */ /* 0x010fe20000010000 */
[-CC-:B------:R-:W-:Y:S01]  /*3050*/  FFMA.FTZ R13, R37, R0.reuse, -R44.reuse ;  /* 0x00000000250d7223 */ /* 0x180fe2000001082c */
[-CC-:B------:R-:W-:Y:S01]  /*3060*/  FFMA.FTZ R146, R95, R0.reuse, -R44.reuse ;  /* 0x000000005f927223 */ /* 0x180fe2000001082c */
[----:B------:R-:W2:Y:S01]  /*3070*/  @P2 LDC R37, c[0x0][0x44c] ;  /* 0x00011300ff252b82 */ /* 0x000ea20000000800 */
[----:B------:R-:W-:Y:S01]  /*3080*/  FADD.FTZ R46, R12, R33 ;  /* 0x000000210c2e7221 */ /* 0x000fe20000010000 */
[-CC-:B------:R-:W-:Y:S01]  /*3090*/  FFMA.FTZ R140, R97, R0.reuse, -R44.reuse ;  /* 0x00000000618c7223 */ /* 0x180fe2000001082c */
[-C--:B------:R-:W-:Y:S01]  /*30a0*/  FFMA.FTZ R15, R41, R0.reuse, -R44 ;  /* 0x00000000290f7223 */ /* 0x080fe2000001082c */
[----:B------:R-:W4:Y:S01]  /*30b0*/  MUFU.EX2 R7, R7 ;  /* 0x0000000700077308 */ /* 0x000f220000000800 */
[----:B---3--:R-:W-:Y:S01]  /*30c0*/  FADD.FTZ R33, R147, R46 ;  /* 0x0000002e93217221 */ /* 0x008fe20000010000 */
[-CC-:B------:R-:W-:Y:S01]  /*30d0*/  FFMA.FTZ R142, R99, R0.reuse, -R44.reuse ;  /* 0x00000000638e7223 */ /* 0x180fe2000001082c */
[-CC-:B------:R-:W-:Y:S01]  /*30e0*/  FFMA.FTZ R21, R45, R0.reuse, -R44.reuse ;  /* 0x000000002d157223 */ /* 0x180fe2000001082c */
[-CC-:B------:R-:W-:Y:S01]  /*30f0*/  FFMA.FTZ R136, R101, R0.reuse, -R44.reuse ;  /* 0x0000000065887223 */ /* 0x180fe2000001082c */
[----:B------:R-:W-:Y:S01]  /*3100*/  FADD.FTZ R48, R14, R33 ;  /* 0x000000210e307221 */ /* 0x000fe20000010000 */
[-C--:B------:R-:W-:Y:S01]  /*3110*/  FFMA.FTZ R25, R49, R0.reuse, -R44 ;  /* 0x0000000031197223 */ /* 0x080fe2000001082c */
[----:B------:R-:W-:Y:S01]  /*3120*/  IMAD.MOV.U32 R41, RZ, RZ, R16 ;  /* 0x000000ffff297224 */ /* 0x000fe200078e0010 */
[----:B------:R-:W3:Y:S01]  /*3130*/  MUFU.EX2 R150, R150 ;  /* 0x0000009600967308 */ /* 0x000ee20000000800 */
        /* <DEDUP_REMOVED lines=8> */
[----:B----4-:R-:W-:Y:S01]  /*31c0*/  FADD.FTZ R35, R148, R7 ;  /* 0x0000000794237221 */ /* 0x010fe20000010000 */
[-CC-:B------:R-:W-:Y:S01]  /*31d0*/  FFMA.FTZ R128, R47, R0.reuse, -R44.reuse ;  /* 0x000000002f807223 */ /* 0x180fe2000001082c */
[----:B------:R-:W-:Y:S01]  /*31e0*/  FFMA.FTZ R69, R69, R0, -R44 ;  /* 0x0000000045457223 */ /* 0x000fe2000001082c */
[----:B--2---:R-:W-:-:S04]  /*31f0*/  @P2 IMAD.HI.U32 R37, R16, R37, RZ ;  /* 0x0000002510252227 */ /* 0x004fc800078e00ff */
[-CC-:B------:R-:W-:Y:S01]  /*3200*/  FFMA.FTZ R124, R51, R0.reuse, -R44.reuse ;  /* 0x00000000337c7223 */ /* 0x180fe2000001082c */
[-CC-:B------:R-:W-:Y:S01]  /*3210*/  FFMA.FTZ R126, R27, R0.reuse, -R44.reuse ;  /* 0x000000001b7e7223 */ /* 0x180fe2000001082c */
[----:B------:R-:W-:Y:S01]  /*3220*/  FFMA.FTZ R77, R77, R0, -R44 ;  /* 0x000000004d4d7223 */ /* 0x000fe2000001082c */
[----:B------:R-:W2:Y:S01]  /*3230*/  MUFU.EX2 R144, R144 ;  /* 0x0000009000907308 */ /* 0x000ea20000000800 */
[----:B---3--:R-:W-:Y:S01]  /*3240*/  FADD.FTZ R46, R150, R35 ;  /* 0x00000023962e7221 */ /* 0x008fe20000010000 */
[----:B------:R-:W-:Y:S01]  /*3250*/  FADD.FTZ R35, R141, R48 ;  /* 0x000000308d237221 */ /* 0x000fe20000010000 */
[----:B-1----:R-:W-:Y:S01]  /*3260*/  @P2 SHF.R.U32.HI R41, RZ, R50, R37 ;  /* 0x00000032ff292219 */ /* 0x002fe20000011625 */
[-CC-:B------:R-:W-:Y:S01]  /*3270*/  FFMA.FTZ R55, R55, R0.reuse, -R44.reuse ;  /* 0x0000000037377223 */ /* 0x180fe2000001082c */
[----:B------:R-:W-:Y:S01]  /*3280*/  FFMA.FTZ R81, R81, R0, -R44 ;  /* 0x0000000051517223 */ /* 0x000fe2000001082c */
[----:B------:R-:W-:Y:S01]  /*3290*/  FADD.FTZ R48, R20, R35 ;  /* 0x0000002314307221 */ /* 0x000fe20000010000 */
[----:B------:R-:W-:Y:S01]  /*32a0*/  IADD3 R43, R41, R17, -R18 ;  /* 0x00000011292b7210 */ /* 0x000fe20007ffe812 */
[----:B------:R-:W1:Y:S01]  /*32b0*/  MUFU.EX2 R11, R11 ;  /* 0x0000000b000b7308 */ /* 0x000e620000000800 */
[----:B0-----:R-:W-:Y:S01]  /*32c0*/  FADD.FTZ R3, R9, R46 ;  /* 0x0000002e09037221 */ /* 0x001fe20000010000 */
[----:B------:R-:W-:Y:S01]  /*32d0*/  FADD.FTZ R35, R143, R48 ;  /* 0x000000308f237221 */ /* 0x000fe20000010000 */
[----:B------:R-:W-:-:S02]  /*32e0*/  F2FP.F16.F32.PACK_AB R148, R7, R148 ;  /* 0x000000940794723e */ /* 0x000fc400000000ff */
[----:B------:R-:W-:Y:S02]  /*32f0*/  CS2R R102, SRZ ;  /* 0x0000000000667805 */ /* 0x000fe4000001ff00 */
[----:B------:R-:W-:Y:S01]  /*3300*/  SHF.R.S32.HI R50, RZ, 0x1f, R43 ;  /* 0x0000001fff327819 */ /* 0x000fe2000001142b */
[----:B------:R-:W-:Y:S01]  /*3310*/  FADD.FTZ R48, R24, R35 ;  /* 0x0000002318307221 */ /* 0x000fe20000010000 */
[----:B------:R-:W-:Y:S01]  /*3320*/  FFMA.FTZ R35, R65, R0, -R44 ;  /* 0x0000000041237223 */ /* 0x000fe2000001082c */
[----:B------:R-:W0:Y:S01]  /*3330*/  MUFU.EX2 R146, R146 ;  /* 0x0000009200927308 */ /* 0x000e220000000800 */
[----:B--2---:R-:W-:Y:S01]  /*3340*/  FADD.FTZ R46, R144, R3 ;  /* 0x00000003902e7221 */ /* 0x004fe20000010000 */
[----:B------:R-:W-:Y:S01]  /*3350*/  FADD.FTZ R37, R137, R48 ;  /* 0x0000003089257221 */ /* 0x000fe20000010000 */
[----:B------:R-:W-:Y:S01]  /*3360*/  F2FP.F16.F32.PACK_AB R150, R9, R150 ;  /* 0x000000960996723e */ /* 0x000fe200000000ff */
[----:B------:R-:W-:Y:S01]  /*3370*/  VIADD R9, R88, 0xfffffffe ;  /* 0xfffffffe58097836 */ /* 0x000fe20000000000 */
[----:B------:R-:W-:Y:S01]  /*3380*/  F2FP.F16.F32.PACK_AB R145, R12, R145 ;  /* 0x000000910c91723e */ /* 0x000fe200000000ff */
[----:B------:R-:W-:Y:S01]  /*3390*/  FADD.FTZ R48, R26, R37 ;  /* 0x000000251a307221 */ /* 0x000fe20000010000 */
[----:B------:R-:W-:Y:S01]  /*33a0*/  F2FP.F16.F32.PACK_AB R147, R14, R147 ;  /* 0x000000930e93723e */ /* 0x000fe200000000ff */
[----:B------:R-:W2:Y:S01]  /*33b0*/  MUFU.EX2 R13, R13 ;  /* 0x0000000d000d7308 */ /* 0x000ea20000000800 */
[----:B-1----:R-:W-:Y:S01]  /*33c0*/  FADD.FTZ R3, R11, R46 ;  /* 0x0000002e0b037221 */ /* 0x002fe20000010000 */
[----:B------:R-:W-:Y:S01]  /*33d0*/  FADD.FTZ R37, R139, R48 ;  /* 0x000000308b257221 */ /* 0x000fe20000010000 */
[----:B------:R-:W-:-:S02]  /*33e0*/  F2FP.F16.F32.PACK_AB R141, R20, R141 ;  /* 0x0000008d148d723e */ /* 0x000fc400000000ff */
[----:B------:R-:W-:Y:S02]  /*33f0*/  CS2R R100, SRZ ;  /* 0x0000000000647805 */ /* 0x000fe4000001ff00 */
[----:B------:R-:W-:Y:S01]  /*3400*/  F2FP.F16.F32.PACK_AB R143, R24, R143 ;  /* 0x0000008f188f723e */ /* 0x000fe200000000ff */
[----:B------:R-:W-:Y:S01]  /*3410*/  FADD.FTZ R48, R28, R37 ;  /* 0x000000251c307221 */ /* 0x000fe20000010000 */
[----:B------:R-:W-:Y:S01]  /*3420*/  FFMA.FTZ R37, R73, R0, -R44 ;  /* 0x0000000049257223 */ /* 0x000fe2000001082c */
[----:B------:R-:W1:Y:S01]  /*3430*/  MUFU.EX2 R140, R140 ;  /* 0x0000008c008c7308 */ /* 0x000e620000000800 */
[----:B0-----:R-:W-:Y:S01]  /*3440*/  FADD.FTZ R46, R146, R3 ;  /* 0x00000003922e7221 */ /* 0x001fe20000010000 */
[----:B------:R-:W-:Y:S01]  /*3450*/  FADD.FTZ R39, R133, R48 ;  /* 0x0000003085277221 */ /* 0x000fe20000010000 */
[----:B------:R-:W-:Y:S02]  /*3460*/  F2FP.F16.F32.PACK_AB R137, R26, R137 ;  /* 0x000000891a89723e */ /* 0x000fe400000000ff */
[----:B------:R-:W-:-:S02]  /*3470*/  CS2R R98, SRZ ;  /* 0x0000000000627805 */ /* 0x000fc4000001ff00 */
[----:B------:R-:W-:Y:S01]  /*3480*/  F2FP.F16.F32.PACK_AB R139, R28, R139 ;  /* 0x0000008b1c8b723e */ /* 0x000fe200000000ff */
[C---:B------:R-:W-:Y:S01]  /*3490*/  FADD.FTZ R48, R30.reuse, R39 ;  /* 0x000000271e307221 */ /* 0x040fe20000010000 */
[----:B------:R-:W-:Y:S01]  /*34a0*/  F2FP.F16.F32.PACK_AB R133, R30, R133 ;  /* 0x000000851e85723e */ /* 0x000fe200000000ff */
[----:B------:R-:W0:Y:S01]  /*34b0*/  MUFU.EX2 R15, R15 ;  /* 0x0000000f000f7308 */ /* 0x000e220000000800 */
[----:B--2---:R-:W-:Y:S01]  /*34c0*/  FADD.FTZ R3, R13, R46 ;  /* 0x0000002e0d037221 */ /* 0x004fe20000010000 */
[----:B------:R-:W-:Y:S01]  /*34d0*/  FADD.FTZ R39, R135, R48 ;  /* 0x0000003087277221 */ /* 0x000fe20000010000 */
[C---:B------:R-:W-:Y:S02]  /*34e0*/  F2FP.F16.F32.PACK_AB R135, R32.reuse, R135 ;  /* 0x000000872087723e */ /* 0x040fe400000000ff */
[----:B------:R-:W-:Y:S02]  /*34f0*/  CS2R R96, SRZ ;  /* 0x0000000000607805 */ /* 0x000fe4000001ff00 */
[----:B------:R-:W-:Y:S01]  /*3500*/  F2FP.F16.F32.PACK_AB R144, R11, R144 ;  /* 0x000000900b90723e */ /* 0x000fe200000000ff */
[----:B------:R-:W-:Y:S01]  /*3510*/  FADD.FTZ R48, R32, R39 ;  /* 0x0000002720307221 */ /* 0x000fe20000010000 */
[-C--:B------:R-:W-:Y:S01]  /*3520*/  FFMA.FTZ R39, R5, R0.reuse, -R44 ;  /* 0x0000000005277223 */ /* 0x080fe2000001082c */
[----:B------:R-:W2:Y:S01]  /*3530*/  MUFU.EX2 R142, R142 ;  /* 0x0000008e008e7308 */ /* 0x000ea20000000800 */
[----:B-1----:R-:W-:Y:S01]  /*3540*/  FADD.FTZ R46, R140, R3 ;  /* 0x000000038c2e7221 */ /* 0x002fe20000010000 */
[----:B------:R-:W-:Y:S01]  /*3550*/  FADD.FTZ R41, R129, R48 ;  /* 0x0000003081297221 */ /* 0x000fe20000010000 */
[----:B------:R-:W-:Y:S01]  /*3560*/  FFMA.FTZ R44, R85, R0, -R44 ;  /* 0x00000000552c7223 */ /* 0x000fe2000001082c */
[----:B------:R-:W-:-:S02]  /*3570*/  LEA.HI R5, R50, R43, RZ, 0x7 ;  /* 0x0000002b32057211 */ /* 0x000fc400078f38ff */
[----:B------:R-:W-:Y:S02]  /*3580*/  CS2R R94, SRZ ;  /* 0x00000000005e7805 */ /* 0x000fe4000001ff00 */
[----:B------:R-:W-:Y:S02]  /*3590*/  F2FP.F16.F32.PACK_AB R129, R34, R129 ;  /* 0x000000812281723e */ /* 0x000fe400000000ff */
[----:B------:R-:W-:Y:S01]  /*35a0*/  CS2R R92, SRZ ;  /* 0x00000000005c7805 */ /* 0x000fe2000001ff00 */
[----:B------:R-:W1:Y:S01]  /*35b0*/  MUFU.EX2 R21, R21 ;  /* 0x0000001500157308 */ /* 0x000e620000000800 */
[----:B0-----:R-:W-:Y:S01]  /*35c0*/  FADD.FTZ R3, R15, R46 ;  /* 0x0000002e0f037221 */ /* 0x001fe20000010000 */
[----:B------:R-:W-:Y:S02]  /*35d0*/  F2FP.F16.F32.PACK_AB R146, R13, R146 ;  /* 0x000000920d92723e */ /* 0x000fe400000000ff */
[----:B------:R-:W-:Y:S02]  /*35e0*/  CS2R R90, SRZ ;  /* 0x00000000005a7805 */ /* 0x000fe4000001ff00 */
[----:B------:R-:W-:-:S02]  /*35f0*/  F2FP.F16.F32.PACK_AB R140, R15, R140 ;  /* 0x0000008c0f8c723e */ /* 0x000fc400000000ff */
[----:B------:R-:W-:Y:S01]  /*3600*/  CS2R R88, SRZ ;  /* 0x0000000000587805 */ /* 0x000fe2000001ff00 */
        /* <DEDUP_REMOVED lines=14> */
[----:B------:R-:W-:Y:S01]  /*36f0*/  FADD.FTZ R46, R34, R41 ;  /* 0x00000029222e7221 */ /* 0x000fe20000010000 */
[----:B------:R-:W-:-:S03]  /*3700*/  F2FP.F16.F32.PACK_AB R138, R29, R138 ;  /* 0x0000008a1d8a723e */ /* 0x000fc600000000ff */
[----:B------:R-:W-:Y:S01]  /*3710*/  FADD.FTZ R41, R131, R46 ;  /* 0x0000002e83297221 */ /* 0x000fe20000010000 */
[----:B------:R-:W-:Y:S01]  /*3720*/  F2FP.F16.F32.PACK_AB R131, R36, R131 ;  /* 0x000000832483723e */ /* 0x000fe200000000ff */
[----:B------:R-:W0:Y:S01]  /*3730*/  MUFU.EX2 R134, R134 ;  /* 0x0000008600867308 */ /* 0x000e220000000800 */
[----:B--2---:R-:W-:Y:S01]  /*3740*/  FADD.FTZ R4, R132, R3 ;  /* 0x0000000384047221 */ /* 0x004fe20000010000 */
[----:B------:R-:W-:-:S04]  /*3750*/  FADD.FTZ R10, R36, R41 ;  /* 0x00000029240a7221 */ /* 0x000fc80000010000 */
[----:B------:R-:W-:Y:S01]  /*3760*/  FADD.FTZ R41, R125, R10 ;  /* 0x0000000a7d297221 */ /* 0x000fe20000010000 */
[C---:B------:R-:W-:Y:S01]  /*3770*/  F2FP.F16.F32.PACK_AB R125, R38.reuse, R125 ;  /* 0x0000007d267d723e */ /* 0x040fe200000000ff */
[----:B------:R-:W2:Y:S01]  /*3780*/  MUFU.EX2 R33, R33 ;  /* 0x0000002100217308 */ /* 0x000ea20000000800 */
[C---:B-1----:R-:W-:Y:S01]  /*3790*/  FADD.FTZ R3, R31.reuse, R4 ;  /* 0x000000041f037221 */ /* 0x042fe20000010000 */
[----:B------:R-:W-:Y:S01]  /*37a0*/  FADD.FTZ R10, R38, R41 ;  /* 0x00000029260a7221 */ /* 0x000fe20000010000 */
[----:B------:R-:W-:-:S03]  /*37b0*/  F2FP.F16.F32.PACK_AB R132, R31, R132 ;  /* 0x000000841f84723e */ /* 0x000fc600000000ff */
[----:B------:R-:W-:Y:S01]  /*37c0*/  FADD.FTZ R41, R127, R10 ;  /* 0x0000000a7f297221 */ /* 0x000fe20000010000 */
[----:B------:R-:W-:Y:S01]  /*37d0*/  F2FP.F16.F32.PACK_AB R127, R40, R127 ;  /* 0x0000007f287f723e */ /* 0x000fe200000000ff */
[----:B------:R-:W1:Y:S01]  /*37e0*/  MUFU.EX2 R128, R128 ;  /* 0x0000008000807308 */ /* 0x000e620000000800 */
[----:B0-----:R-:W-:Y:S01]  /*37f0*/  FADD.FTZ R4, R134, R3 ;  /* 0x0000000386047221 */ /* 0x001fe20000010000 */
[----:B------:R-:W-:-:S06]  /*3800*/  FADD.FTZ R10, R40, R41 ;  /* 0x00000029280a7221 */ /* 0x000fcc0000010000 */
        /* <DEDUP_REMOVED lines=37> */
[----:B------:R-:W-:Y:S02]  /*3a60*/  F2FP.F16.F32.PACK_AB R123, R6, R123 ;  /* 0x0000007b067b723e */ /* 0x000fe400000000ff */
[----:B------:R-:W-:Y:S01]  /*3a70*/  SHF.R.S32.HI R6, RZ, 0x7, R5 ;  /* 0x00000007ff067819 */ /* 0x000fe20000011405 */
[----:B--2---:R-:W-:-:S04]  /*3a80*/  FADD.FTZ R7, R39, R4 ;  /* 0x0000000427077221 */ /* 0x004fc80000010000 */
[C---:B-1----:R-:W-:Y:S01]  /*3a90*/  FADD.FTZ R4, R44.reuse, R7 ;  /* 0x000000072c047221 */ /* 0x042fe20000010000 */
[----:B------:R-:W-:Y:S02]  /*3aa0*/  VIMNMX R7, R23, R6, !PT ;  /* 0x0000000617077248 */ /* 0x000fe40007fe0100 */
[----:B------:R-:W-:Y:S02]  /*3ab0*/  F2FP.F16.F32.PACK_AB R122, R44, R39 ;  /* 0x000000272c7a723e */ /* 0x000fe400000000ff */
[----:B------:R-:W-:-:S13]  /*3ac0*/  ISETP.GE.AND P3, PT, R9, R7, PT ;  /* 0x000000070900720c */ /* 0x000fda0003f66270 */
[----:B------:R-:W-:Y:S05]  /*3ad0*/  @!P3 BRA `(.L_x_2034) ;  /* 0x00000024008cb947 */ /* 0x000fea0003800000 */
[----:B------:R-:W-:Y:S01]  /*3ae0*/  IMAD.MOV.U32 R6, RZ, RZ, R2 ;  /* 0x000000ffff067224 */ /* 0x000fe200078e0002 */
[----:B------:R-:W-:Y:S01]  /*3af0*/  UMOV UR7, UR36 ;  /* 0x0000002400077c82 */ /* 0x000fe20008000000 */
[----:B------:R-:W-:Y:S01]  /*3b00*/  IMAD.MOV.U32 R5, RZ, RZ, R8 ;  /* 0x000000ffff057224 */ /* 0x000fe200078e0008 */
[----:B------:R-:W-:Y:S01]  /*3b10*/  UMOV UR6, UR37 ;  /* 0x0000002500067c82 */ /* 0x000fe20008000000 */
[----:B------:R-:W-:-:S07]  /*3b20*/  IMAD.MOV.U32 R119, RZ, RZ, RZ ;  /* 0x000000ffff777224 */ /* 0x000fce00078e00ff */
.L_x_2043:
        /* <DEDUP_REMOVED lines=9> */
.L_x_2036:
[----:B------:R-:W-:Y:S01]  /*3bc0*/  ULEA UR10, UR37, UR38, 0x3 ;  /* 0x00000026250a7291 */ /* 0x000fe2000f8e183f */
[----:B------:R-:W-:-:S05]  /*3bd0*/  IMAD.U32 R0, RZ, RZ, UR36 ;  /* 0x00000024ff007e24 */ /* 0x000fca000f8e00ff */
[----:B------:R-:W-:-:S04]  /*3be0*/  SHF.L.U32 R0, R0, 0x1f, RZ ;  /* 0x0000001f00007819 */ /* 0x000fc800000006ff */
[----:B------:R0:W1:Y:S01]  /*3bf0*/  SYNCS.PHASECHK.TRANS64.TRYWAIT P3, [UR10+0x16830], R0 ;  /* 0x01683000ff0075a7 */ /* 0x000062000806014a */
[----:B------:R-:W-:Y:S05]  /*3c00*/  @!P0 BRA `(.L_x_2037) ;  /* 0x0000000000048947 */ /* 0x000fea0003800000 */
[----:B------:R-:W-:Y:S01]  /*3c10*/  BPT.TRAP 0x1 ;  /* 0x000000040000795c */ /* 0x000fe20000300000 */
.L_x_2037:
[----:B-1----:R-:W-:Y:S05]  /*3c20*/  @P3 BRA `(.L_x_2035) ;  /* 0x0000000000083947 */ /* 0x002fea0003800000 */
[----:B------:R-:W1:Y:S02]  /*3c30*/  SYNCS.PHASECHK.TRANS64.TRYWAIT P3, [UR10+0x16830], R0 ;  /* 0x01683000ff0075a7 */ /* 0x000e64000806014a */
[----:B-1----:R-:W-:Y:S05]  /*3c40*/  @!P3 BRA `(.L_x_2038) ;  /* 0x000000d00014b947 */ /* 0x002fea0003800000 */
.L_x_2035:
        /* <DEDUP_REMOVED lines=8> */
[----:B------:R-:W-:Y:S01]  /*3cd0*/  UMOV UR24, UR4 ;  /* 0x0000000400187c82 */ /* 0x000fe20008000000 */
[----:B------:R-:W-:Y:S01]  /*3ce0*/  UMOV UR25, UR5 ;  /* 0x0000000500197c82 */ /* 0x000fe20008000000 */
        /* <DEDUP_REMOVED lines=19> */
.L_x_2040:
[----:B------:R-:W-:Y:S01]  /*3e20*/  ULEA UR10, UR6, UR38, 0x3 ;  /* 0x00000026060a7291 */ /* 0x000fe2000f8e183f */
[----:B------:R-:W-:-:S05]  /*3e30*/  IMAD.U32 R0, RZ, RZ, UR7 ;  /* 0x00000007ff007e24 */ /* 0x000fca000f8e00ff */
[----:B------:R-:W-:-:S04]  /*3e40*/  SHF.L.U32 R0, R0, 0x1f, RZ ;  /* 0x0000001f00007819 */ /* 0x000fc800000006ff */
[----:B------:R0:W1:Y:S01]  /*3e50*/  SYNCS.PHASECHK.TRANS64.TRYWAIT P3, [UR10+0x16850], R0 ;  /* 0x01685000ff0075a7 */ /* 0x000062000806014a */
[----:B------:R-:W-:Y:S05]  /*3e60*/  @!P0 BRA `(.L_x_2041) ;  /* 0x0000000000048947 */ /* 0x000fea0003800000 */
[----:B------:R-:W-:Y:S01]  /*3e70*/  BPT.TRAP 0x1 ;  /* 0x000000040000795c */ /* 0x000fe20000300000 */
.L_x_2041:
[----:B-1----:R-:W-:Y:S05]  /*3e80*/  @P3 BRA `(.L_x_2039) ;  /* 0x0000000000083947 */ /* 0x002fea0003800000 */
[----:B------:R-:W1:Y:S02]  /*3e90*/  SYNCS.PHASECHK.TRANS64.TRYWAIT P3, [UR10+0x16850], R0 ;  /* 0x01685000ff0075a7 */ /* 0x000e64000806014a */
[----:B-1----:R-:W-:Y:S05]  /*3ea0*/  @!P3 BRA `(.L_x_2042) ;  /* 0x000000cc0094b947 */ /* 0x002fea0003800000 */
.L_x_2039:
[----:B------:R-:W-:Y:S01]  /*3eb0*/  UIADD3 UR7, UR38, 0x400, URZ ;  /* 0x0000040026077890 */ /* 0x000fe2000fffe03f */
[----:B------:R-:W-:Y:S01]  /*3ec0*/  WARPGROUP.ARRIVE ;  /* 0x00000000000079c5 */ /* 0x000fe20000000000 */
[----:B------:R-:W-:Y:S01]  /*3ed0*/  UMOV UR11, 0x40000040 ;  /* 0x40000040000b7882 */ /* 0x000fe20000000000 */
[----:B------:R-:W-:Y:S01]  /*3ee0*/  UMOV UR15, 0x40000040 ;  /* 0x40000040000f7882 */ /* 0x000fe20000000000 */
[----:B------:R-:W-:Y:S01]  /*3ef0*/  USHF.R.U32.HI UR7, URZ, 0x4, UR7 ;  /* 0x000000043f077899 */ /* 0x000fe20008011607 */
[----:B------:R-:W2:Y:S01]  /*3f00*/  @P2 LDC R8, c[0x0][0x44c] ;  /* 0x00011300ff082b82 */ /* 0x000ea20000000800 */
[----:B-1----:R-:W-:Y:S02]  /*3f10*/  IMAD.IADD R2, R152, 0x1, R16 ;  /* 0x0000000198027824 */ /* 0x002fe400078e0210 */
[----:B------:R-:W-:-:S04]  /*3f20*/  ULOP3.LUT UR7, UR7, 0x3fff, URZ, 0xc0, !UPT ;  /* 0x00003fff07077892 */ /* 0x000fc8000f8ec03f */
[----:B------:R-:W-:Y:S01]  /*3f30*/  ULEA UR10, UR6, UR7, 0xa ;  /* 0x00000007060a7291 */ /* 0x000fe2000f8e503f */
[----:B0-----:R-:W0:Y:S02]  /*3f40*/  @P2 LDC R0, c[0x0][0x450] ;  /* 0x00011400ff002b82 */ /* 0x001e240000000800 */
[----:B------:R-:W-:Y:S01]  /*3f50*/  UMOV UR7, UR36 ;  /* 0x0000002400077c82 */ /* 0x000fe20008000000 */
[----:B------:R-:W-:-:S05]  /*3f60*/  UIADD3 UR14, UR10, 0x80, URZ ;  /* 0x000000800a0e7890 */ /* 0x000fca000fffe03f */
[----:B------:R-:W-:Y:S01]  /*3f70*/  HGMMA.64x64x16.F32 R88, R148, gdesc[UR8].tnspB, R88, gsb0 ;  /* 0x40e0000894587df0 */ /* 0x000fe20008000858 */
[----:B------:R-:W-:Y:S01]  /*3f80*/  UMOV UR11, 0x40000040 ;  /* 0x40000040000b7882 */ /* 0x000fe20000000000 */
[----:B--2---:R-:W-:-:S05]  /*3f90*/  @P2 IMAD.HI.U32 R8, R2, R8, RZ ;  /* 0x0000000802082227 */ /* 0x004fca00078e00ff */
[----:B0-----:R-:W-:Y:S01]  /*3fa0*/  @P2 SHF.R.U32.HI R2, RZ, R0, R8 ;  /* 0x00000000ff022219 */ /* 0x001fe20000011608 */
[----:B------:R-:W-:-:S04]  /*3fb0*/  IMAD.MOV.U32 R8, RZ, RZ, -0x80 ;  /* 0xffffff80ff087424 */ /* 0x000fc800078e00ff */
[----:B------:R-:W0:Y:S01]  /*3fc0*/  SHFL.IDX PT, R0, R2, 0x1, 0x1c1f ;  /* 0x003c1f0002007f89 */ /* 0x000e2200000e0000 */
[----:B------:R-:W-:-:S05]  /*3fd0*/  IMAD R8, R9, R8, 0x1 ;  /* 0x0000000109087424 */ /* 0x000fca00078e0208 */
[----:B------:R-:W-:-:S05]  /*3fe0*/  IADD3 R8, R17, R8, -R22 ;  /* 0x0000000811087210 */ /* 0x000fca0007ffe816 */
[----:B------:R-:W-:-:S04]  /*3ff0*/  IMAD.IADD R8, R8, 0x1, -R18 ;  /* 0x0000000108087824 */ /* 0x000fc800078e0a12 */
[----:B0-----:R-:W-:-:S05]  /*4000*/  IMAD.IADD R0, R8, 0x1, R0 ;  /* 0x0000000108007824 */ /* 0x001fca00078e0200 */
[C---:B------:R-:W-:Y:S02]  /*4010*/  ISETP.GT.AND P3, PT, R0.reuse, RZ, PT ;  /* 0x000000ff0000720c */ /* 0x040fe40003f64270 */
[----:B------:R-:W-:Y:S02]  /*4020*/  ISETP.GT.AND P4, PT, R0, 0x1, PT ;  /* 0x000000010000780c */ /* 0x000fe40003f84270 */
[----:B------:R-:W-:Y:S02]  /*4030*/  FSEL R26, R26, -INF , P3 ;  /* 0xff8000001a1a7808 */ /* 0x000fe40001800000 */
[----:B------:R-:W-:Y:S02]  /*4040*/  ISETP.GT.AND P3, PT, R0, 0x8, PT ;  /* 0x000000080000780c */ /* 0x000fe40003f64270 */
[----:B------:R-:W-:Y:S02]  /*4050*/  FSEL R27, R27, -INF , P4 ;  /* 0xff8000001b1b7808 */ /* 0x000fe40002000000 */
[----:B------:R-:W-:-:S02]  /*4060*/  FMNMX.FTZ R10, R26, R6, !PT ;  /* 0x000000061a0a7209 */ /* 0x000fc40007810000 */
[----:B------:R-:W-:Y:S02]  /*4070*/  ISETP.GT.AND P4, PT, R0, 0x9, PT ;  /* 0x000000090000780c */ /* 0x000fe40003f84270 */
[----:B------:R-:W-:Y:S02]  /*4080*/  FSEL R30, R30, -INF , P3 ;  /* 0xff8000001e1e7808 */ /* 0x000fe40001800000 */
[----:B------:R-:W-:Y:S02]  /*4090*/  FMNMX.FTZ R10, R27, R10, !PT ;  /* 0x0000000a1b0a7209 */ /* 0x000fe40007810000 */
[----:B------:R-:W-:Y:S02]  /*40a0*/  ISETP.GT.AND P3, PT, R0, 0x10, PT ;  /* 0x000000100000780c */ /* 0x000fe40003f64270 */
[----:B------:R-:W-:Y:S02]  /*40b0*/  FSEL R31, R31, -INF , P4 ;  /* 0xff8000001f1f7808 */ /* 0x000fe40002000000 */
[----:B------:R-:W-:-:S02]  /*40c0*/  FMNMX.FTZ R10, R30, R10, !PT ;  /* 0x0000000a1e0a7209 */ /* 0x000fc40007810000 */
[----:B------:R-:W-:Y:S02]  /*40d0*/  ISETP.GT.AND P4, PT, R0, 0x11, PT ;  /* 0x000000110000780c */ /* 0x000fe40003f84270 */
[----:B------:R-:W-:Y:S01]  /*40e0*/  FSEL R34, R34, -INF , P3 ;  /* 0xff80000022227808 */ /* 0x000fe20001800000 */
[----:B------:R-:W-:Y:S02]  /*40f0*/  WARPGROUP.DEPBAR.LE gsb0, 0x0 ;  /* 0x00008000000079c5 */ /* 0x000fe40000010000 */
[----:B------:R-:W-:Y:S01]  /*4100*/  WARPGROUP.ARRIVE ;  /* 0x00000000000079c5 */ /* 0x000fe20000000000 */
[----:B------:R-:W-:Y:S02]  /*4110*/  FMNMX.FTZ R10, R31, R10, !PT ;  /* 0x0000000a1f0a7209 */ /* 0x000fe40007810000 */
[----:B------:R-:W-:Y:S02]  /*4120*/  ISETP.GT.AND P3, PT, R0, 0x18, PT ;  /* 0x000000180000780c */ /* 0x000fe40003f64270 */
[----:B------:R-:W-:Y:S01]  /*4130*/  FSEL R35, R35, -INF , P4 ;  /* 0xff80000023237808 */ /* 0x000fe20002000000 */
[----:B------:R-:W-:Y:S01]  /*4140*/  HGMMA.64x64x16.F32 R88, R144, gdesc[UR12].tnspB, R88, gsb0 ;  /* 0x40e0000c90587df0 */ /* 0x000fe20008000858 */
[----:B------:R-:W-:Y:S01]  /*4150*/  UIADD3 UR14, UR10, 0x100, URZ ;  /* 0x000001000a0e7890 */ /* 0x000fe2000fffe03f */
[----:B------:R-:W-:Y:S01]  /*4160*/  FMNMX.FTZ R10, R34, R10, !PT ;  /* 0x0000000a220a7209 */ /* 0x000fe20007810000 */
[----:B------:R-:W-:Y:S01]  /*4170*/  UMOV UR15, 0x40000040 ;  /* 0x40000040000f7882 */ /* 0x000fe20000000000 */
[----:B------:R-:W-:-:S02]  /*4180*/  ISETP.GT.AND P4, PT, R0, 0x19, PT ;  /* 0x000000190000780c */ /* 0x000fc40003f84270 */
[----:B------:R-:W-:Y:S02]  /*4190*/  FSEL R38, R38, -INF , P3 ;  /* 0xff80000026267808 */ /* 0x000fe40001800000 */
[----:B------:R-:W-:Y:S02]  /*41a0*/  FMNMX.FTZ R10, R35, R10, !PT ;  /* 0x0000000a230a7209 */ /* 0x000fe40007810000 */
[----:B------:R-:W-:Y:S02]  /*41b0*/  ISETP.GT.AND P3, PT, R0, 0x20, PT ;  /* 0x000000200000780c */ /* 0x000fe40003f64270 */
[----:B------:R-:W-:Y:S02]  /*41c0*/  FSEL R39, R39, -INF , P4 ;  /* 0xff80000027277808 */ /* 0x000fe40002000000 */
[----:B------:R-:W-:Y:S02]  /*41d0*/  FMNMX.FTZ R10, R38, R10, !PT ;  /* 0x0000000a260a7209 */ /* 0x000fe40007810000 */
        /* <DEDUP_REMOVED lines=30> */
[----:B------:R-:W-:Y:S01]  /*43c0*/  ISETP.GT.AND P4, PT, R0, 0x49, PT ;  /* 0x000000490000780c */ /* 0x000fe20003f84270 */
[----:B------:R-:W-:-:S02]  /*43d0*/  WARPGROUP.DEPBAR.LE gsb0, 0x0 ;  /* 0x00008000000079c5 */ /* 0x000fc40000010000 */
        /* <DEDUP_REMOVED lines=42> */
[----:B------:R-:W-:Y:S02]  /*4680*/  FSEL R87, R87, -INF , P5 ;  /* 0xff80000057577808 */ /* 0x000fe40002800000 */
[----:B------:R-:W-:Y:S01]  /*4690*/  FMNMX.FTZ R10, R86, R10, !PT ;  /* 0x0000000a560a7209 */ /* 0x000fe20007810000 */
[----:B------:R-:W-:Y:S02]  /*46a0*/  WARPGROUP.DEPBAR.LE gsb0, 0x0 ;  /* 0x00008000000079c5 */ /* 0x000fe40000010000 */
[----:B------:R-:W-:Y:S01]  /*46b0*/  WARPGROUP.ARRIVE ;  /* 0x00000000000079c5 */ /* 0x000fe20000000000 */
[----:B------:R-:W-:-:S02]  /*46c0*/  FMNMX.FTZ R11, R87, R10, !PT ;  /* 0x0000000a570b7209 */ /* 0x000fc40007810000 */
[----:B------:R-:W0:Y:S03]  /*46d0*/  SHFL.IDX PT, R10, R2, RZ, 0x1c1f ;  /* 0x001c1fff020a7589 */ /* 0x000e2600000e0000 */
[----:B------:R-:W-:Y:S01]  /*46e0*/  HGMMA.64x64x16.F32 R88, R136, gdesc[UR12].tnspB, R88, gsb0 ;  /* 0x40e0000c88587df0 */ /* 0x000fe20008000858 */
[----:B------:R-:W1:Y:S01]  /*46f0*/  SHFL.BFLY PT, R0, R11, 0x2, 0x1f ;  /* 0x0c401f000b007f89 */ /* 0x000e6200000e0000 */
[----:B------:R-:W-:Y:S01]  /*4700*/  UIADD3 UR14, UR10, 0x200, URZ ;  /* 0x000002000a0e7890 */ /* 0x000fe2000fffe03f */
[----:B------:R-:W-:Y:S01]  /*4710*/  UMOV UR15, 0x40000040 ;  /* 0x40000040000f7882 */ /* 0x000fe20000000000 */
[----:B0-----:R-:W-:Y:S01]  /*4720*/  IMAD.IADD R8, R8, 0x1, R10 ;  /* 0x0000000108087824 */ /* 0x001fe200078e020a */
[----:B-1----:R-:W-:Y:S02]  /*4730*/  FMNMX.FTZ R11, R11, R0, !PT ;  /* 0x000000000b0b7209 */ /* 0x002fe40007810000 */
[----:B------:R-:W0:Y:S02]  /*4740*/  LDC R0, c[0x0][0x988] ;  /* 0x00026200ff007b82 */ /* 0x000e240000000800 */
[C---:B------:R-:W-:Y:S01]  /*4750*/  ISETP.GT.AND P4, PT, R8.reuse, RZ, PT ;  /* 0x000000ff0800720c */ /* 0x040fe20003f84270 */
[----:B------:R-:W1:Y:S01]  /*4760*/  SHFL.BFLY PT, R12, R11, 0x1, 0x1f ;  /* 0x0c201f000b0c7f89 */ /* 0x000e6200000e0000 */
[----:B------:R-:W-:-:S02]  /*4770*/  ISETP.GT.AND P5, PT, R8, 0x1, PT ;  /* 0x000000010800780c */ /* 0x000fc40003fa4270 */
[----:B------:R-:W-:Y:S02]  /*4780*/  FSEL R24, R24, -INF , P4 ;  /* 0xff80000018187808 */ /* 0x000fe40002000000 */
[C---:B------:R-:W-:Y:S02]  /*4790*/  ISETP.GT.AND P4, PT, R8.reuse, 0x8, PT ;  /* 0x000000080800780c */ /* 0x040fe40003f84270 */
[----:B------:R-:W-:Y:S02]  /*47a0*/  FSEL R25, R25, -INF , P5 ;  /* 0xff80000019197808 */ /* 0x000fe40002800000 */
[----:B------:R-:W-:Y:S02]  /*47b0*/  ISETP.GT.AND P5, PT, R8, 0x9, PT ;  /* 0x000000090800780c */ /* 0x000fe40003fa4270 */
[----:B------:R-:W-:Y:S02]  /*47c0*/  FSEL R28, R28, -INF , P4 ;  /* 0xff8000001c1c7808 */ /* 0x000fe40002000000 */
[----:B------:R-:W-:-:S02]  /*47d0*/  ISETP.GT.AND P4, PT, R8, 0x10, PT ;  /* 0x000000100800780c */ /* 0x000fc40003f84270 */
[----:B------:R-:W-:Y:S02]  /*47e0*/  FSEL R29, R29, -INF , P5 ;  /* 0xff8000001d1d7808 */ /* 0x000fe40002800000 */
[----:B------:R-:W-:Y:S02]  /*47f0*/  ISETP.GT.AND P5, PT, R8, 0x11, PT ;  /* 0x000000110800780c */ /* 0x000fe40003fa4270 */
[----:B------:R-:W-:Y:S02]  /*4800*/  FSEL R32, R32, -INF , P4 ;  /* 0xff80000020207808 */ /* 0x000fe40002000000 */
[----:B------:R-:W-:Y:S02]  /*4810*/  ISETP.GT.AND P4, PT, R8, 0x18, PT ;  /* 0x000000180800780c */ /* 0x000fe40003f84270 */
[----:B------:R-:W-:Y:S02]  /*4820*/  FSEL R33, R33, -INF , P5 ;  /* 0xff80000021217808 */ /* 0x000fe40002800000 */
[----:B-1----:R-:W-:-:S02]  /*4830*/  FMNMX.FTZ R2, R11, R12, !PT ;  /* 0x0000000c0b027209 */ /* 0x002fc40007810000 */
[----:B------:R-:W-:Y:S02]  /*4840*/  ISETP.GT.AND P5, PT, R8, 0x19, PT ;  /* 0x000000190800780c */ /* 0x000fe40003fa4270 */
[C---:B------:R-:W-:Y:S01]  /*4850*/  FSETP.NEU.FTZ.AND P3, PT, R2.reuse, -INF , PT ;  /* 0xff8000000200780b */ /* 0x040fe20003f7d000 */
[----:B0-----:R-:W-:Y:S01]  /*4860*/  FMUL.FTZ R12, R2, R0 ;  /* 0x00000000020c7220 */ /* 0x001fe20000410000 */
[----:B------:R-:W-:Y:S02]  /*4870*/  FSEL R36, R36, -INF , P4 ;  /* 0xff80000024247808 */ /* 0x000fe40002000000 */
[----:B------:R-:W-:Y:S02]  /*4880*/  ISETP.GT.AND P4, PT, R8, 0x20, PT ;  /* 0x000000200800780c */ /* 0x000fe40003f84270 */
[----:B------:R-:W-:Y:S02]  /*4890*/  FSEL R11, R12, RZ, P3 ;  /* 0x000000ff0c0b7208 */ /* 0x000fe40001800000 */
[----:B------:R-:W-:-:S02]  /*48a0*/  FMNMX.FTZ R12, R24, R5, !PT ;  /* 0x00000005180c7209 */ /* 0x000fc40007810000 */
        /* <DEDUP_REMOVED lines=9> */
[----:B------:R-:W-:Y:S02]  /*4940*/  WARPGROUP.DEPBAR.LE gsb0, 0x0 ;  /* 0x00008000000079c5 */ /* 0x000fe40000010000 */
[----:B------:R-:W-:Y:S01]  /*4950*/  WARPGROUP.ARRIVE ;  /* 0x00000000000079c5 */ /* 0x000fe20000000000 */
[----:B------:R-:W-:Y:S01]  /*4960*/  FMNMX.FTZ R13, R29, R12, !PT ;  /* 0x0000000c1d0d7209 */ /* 0x000fe20007810000 */
[-CC-:B------:R-:W-:Y:S01]  /*4970*/  FFMA.FTZ R55, R55, R0.reuse, -R11.reuse ;  /* 0x0000000037377223 */ /* 0x180fe2000001080b */
[----:B------:R-:W-:Y:S01]  /*4980*/  ISETP.GT.AND P4, PT, R8, 0x28, PT ;  /* 0x000000280800780c */ /* 0x000fe20003f84270 */
[-CC-:B------:R-:W-:Y:S01]  /*4990*/  FFMA.FTZ R139, R54, R0.reuse, -R11.reuse ;  /* 0x00000000368b7223 */ /* 0x180fe2000001080b */
[----:B------:R-:W-:Y:S01]  /*49a0*/  FMNMX.FTZ R13, R32, R13, !PT ;  /* 0x0000000d200d7209 */ /* 0x000fe20007810000 */
[----:B------:R-:W-:Y:S01]  /*49b0*/  HGMMA.64x64x16.F32 R88, R132, gdesc[UR12].tnspB, R88, gsb0 ;  /* 0x40e0000c84587df0 */ /* 0x000fe20008000858 */
[----:B------:R-:W-:Y:S01]  /*49c0*/  UIADD3 UR14, UR10, 0x280, URZ ;  /* 0x000002800a0e7890 */ /* 0x000fe2000fffe03f */
[----:B------:R-:W-:Y:S01]  /*49d0*/  FSEL R41, R41, -INF , P5 ;  /* 0xff80000029297808 */ /* 0x000fe20002800000 */
[----:B------:R-:W-:Y:S01]  /*49e0*/  UMOV UR15, 0x40000040 ;  /* 0x40000040000f7882 */ /* 0x000fe20000000000 */
[----:B------:R-:W-:Y:S01]  /*49f0*/  FMNMX.FTZ R13, R33, R13, !PT ;  /* 0x0000000d210d7209 */ /* 0x000fe20007810000 */
[----:B------:R-:W0:Y:S01]  /*4a00*/  S2R R54, SR_TID.X ;  /* 0x0000000000367919 */ /* 0x000e220000002100 */
[----:B------:R-:W-:Y:S01]  /*4a10*/  ISETP.GT.AND P5, PT, R8, 0x29, PT ;  /* 0x000000290800780c */ /* 0x000fe20003fa4270 */
[----:B------:R-:W-:Y:S01]  /*4a20*/  MUFU.EX2 R149, R149 ;  /* 0x0000009500957308 */ /* 0x000fe20000000800 */
[----:B------:R-:W-:Y:S01]  /*4a30*/  FMNMX.FTZ R13, R36, R13, !PT ;  /* 0x0000000d240d7209 */ /* 0x000fe20007810000 */
[-CC-:B------:R-:W-:Y:S01]  /*4a40*/  FFMA.FTZ R151, R30, R0.reuse, -R11.reuse ;  /* 0x000000001e977223 */ /* 0x180fe2000001080b */
[----:B------:R-:W-:Y:S01]  /*4a50*/  FSEL R44, R44, -INF , P4 ;  /* 0xff8000002c2c7808 */ /* 0x000fe20002000000 */
[-CC-:B------:R-:W-:Y:S01]  /*4a60*/  FFMA.FTZ R31, R31, R0.reuse, -R11.reuse ;  /* 0x000000001f1f7223 */ /* 0x180fe2000001080b */
[----:B------:R-:W-:Y:S01]  /*4a70*/  FMNMX.FTZ R14, R37, R13, !PT ;  /* 0x0000000d250e7209 */ /* 0x000fe20007810000 */
[--C-:B------:R-:W-:Y:S01]  /*4a80*/  FFMA.FTZ R145, R34, R0, -R11.reuse ;  /* 0x0000000022917223 */ /* 0x100fe2000001080b */
[----:B------:R-:W-:Y:S01]  /*4a90*/  ISETP.GT.AND P4, PT, R8, 0x30, PT ;  /* 0x000000300800780c */ /* 0x000fe20003f84270 */
[----:B------:R-:W-:Y:S01]  /*4aa0*/  MUFU.EX2 R10, R10 ;  /* 0x0000000a000a7308 */ /* 0x000fe20000000800 */
[----:B------:R-:W-:Y:S01]  /*4ab0*/  FMNMX.FTZ R14, R40, R14, !PT ;  /* 0x0000000e280e7209 */ /* 0x000fe20007810000 */
[-CC-:B------:R-:W-:Y:S01]  /*4ac0*/  FFMA.FTZ R35, R35, R0.reuse, -R11.reuse ;  /* 0x0000000023237223 */ /* 0x180fe2000001080b */
[----:B------:R-:W-:Y:S01]  /*4ad0*/  FSEL R45, R45, -INF , P5 ;  /* 0xff8000002d2d7808 */ /* 0x000fe20002800000 */
[--C-:B------:R-:W-:Y:S01]  /*4ae0*/  FFMA.FTZ R39, R39, R0, -R11.reuse ;  /* 0x0000000027277223 */ /* 0x100fe2000001080b */
        /* <DEDUP_REMOVED lines=9> */
[-CC-:B------:R-:W-:Y:S01]  /*4b80*/  FFMA.FTZ R137, R50, R0.reuse, -R11.reuse ;  /* 0x0000000032897223 */ /* 0x180fe2000001080b */
[----:B------:R-:W-:Y:S01]  /*4b90*/  ISETP.GT.AND P4, PT, R8, 0x38, PT ;  /* 0x000000380800780c */ /* 0x000fe20003f84270 */
[----:B------:R1:W-:Y:S01]  /*4ba0*/  MUFU.EX2 R12, R31 ;  /* 0x0000001f000c7308 */ /* 0x0003e20000000800 */
[----:B------:R-:W-:Y:S01]  /*4bb0*/  FSEL R49, R49, -INF , P5 ;  /* 0xff80000031317808 */ /* 0x000fe20002800000 */
[-CC-:B------:R-:W-:Y:S01]  /*4bc0*/  FFMA.FTZ R51, R51, R0.reuse, -R11.reuse ;  /* 0x0000000033337223 */ /* 0x180fe2000001080b */
[----:B------:R-:W-:Y:S01]  /*4bd0*/  FMNMX.FTZ R15, R48, R15, !PT ;  /* 0x0000000f300f7209 */ /* 0x000fe20007810000 */
[-CC-:B------:R-:W-:Y:S01]  /*4be0*/  FFMA.FTZ R30, R63, R0.reuse, -R11.reuse ;  /* 0x000000003f1e7223 */ /* 0x180fe2000001080b */
[----:B------:R-:W-:Y:S01]  /*4bf0*/  ISETP.GT.AND P5, PT, R8, 0x39, PT ;  /* 0x000000390800780c */ /* 0x000fe20003fa4270 */
[-CC-:B------:R-:W-:Y:S01]  /*4c00*/  FFMA.FTZ R34, R67, R0.reuse, -R11.reuse ;  /* 0x0000000043227223 */ /* 0x180fe2000001080b */
[----:B------:R-:W-:Y:S01]  /*4c10*/  FSEL R52, R52, -INF , P4 ;  /* 0xff80000034347808 */ /* 0x000fe20002000000 */
[----:B------:R-:W-:Y:S01]  /*4c20*/  MUFU.EX2 R145, R145 ;  /* 0x0000009100917308 */ /* 0x000fe20000000800 */
[----:B------:R-:W-:Y:S01]  /*4c30*/  FMNMX.FTZ R15, R49, R15, !PT ;  /* 0x0000000f310f7209 */ /* 0x000fe20007810000 */
[-CC-:B-1----:R-:W-:Y:S01]  /*4c40*/  FFMA.FTZ R31, R66, R0.reuse, -R11.reuse ;  /* 0x00000000421f7223 */ /* 0x182fe2000001080b */
[----:B------:R-:W-:Y:S01]  /*4c50*/  ISETP.GT.AND P4, PT, R8, 0x40, PT ;  /* 0x000000400800780c */ /* 0x000fe20003f84270 */
[-CC-:B------:R-:W-:Y:S01]  /*4c60*/  FFMA.FTZ R42, R75, R0.reuse, -R11.reuse ;  /* 0x000000004b2a7223 */ /* 0x180fe2000001080b */
[----:B------:R-:W-:Y:S01]  /*4c70*/  FSEL R53, R53, -INF , P5 ;  /* 0xff80000035357808 */ /* 0x000fe20002800000 */
[-CC-:B------:R-:W-:Y:S01]  /*4c80*/  FFMA.FTZ R46, R79, R0.reuse, -R11.reuse ;  /* 0x000000004f2e7223 */ /* 0x180fe2000001080b */
[----:B------:R-:W-:Y:S01]  /*4c90*/  FMNMX.FTZ R15, R52, R15, !PT ;  /* 0x0000000f340f7209 */ /* 0x000fe20007810000 */
[----:B------:R1:W-:Y:S01]  /*4ca0*/  MUFU.EX2 R13, R35 ;  /* 0x00000023000d7308 */ /* 0x0003e20000000800 */
[----:B------:R-:W-:Y:S01]  /*4cb0*/  ISETP.GT.AND P5, PT, R8, 0x41, PT ;  /* 0x000000410800780c */ /* 0x000fe20003fa4270 */
[----:B------:R-:W-:Y:S01]  /*4cc0*/  FFMA.FTZ R50, R83, R0, -R11 ;  /* 0x0000000053327223 */ /* 0x000fe2000001080b */
[----:B------:R-:W-:-:S02]  /*4cd0*/  FSEL R56, R56, -INF , P4 ;  /* 0xff80000038387808 */ /* 0x000fc40002000000 */
[----:B------:R-:W-:Y:S02]  /*4ce0*/  FMNMX.FTZ R20, R53, R15, !PT ;  /* 0x0000000f35147209 */ /* 0x000fe40007810000 */
[----:B------:R-:W-:Y:S01]  /*4cf0*/  ISETP.GT.AND P4, PT, R8, 0x48, PT ;  /* 0x000000480800780c */ /* 0x000fe20003f84270 */
[----:B------:R-:W-:Y:S01]  /*4d00*/  MUFU.EX2 R147, R147 ;  /* 0x0000009300937308 */ /* 0x000fe20000000800 */
[----:B------:R-:W-:Y:S01]  /*4d10*/  FSEL R57, R57, -INF , P5 ;  /* 0xff80000039397808 */ /* 0x000fe20002800000 */
[----:B-1----:R-:W-:Y:S01]  /*4d20*/  FFMA.FTZ R35, R70, R0, -R11 ;  /* 0x0000000046237223 */ /* 0x002fe2000001080b */
[----:B------:R-:W-:Y:S02]  /*4d30*/  FMNMX.FTZ R20, R56, R20, !PT ;  /* 0x0000001438147209 */ /* 0x000fe40007810000 */
[----:B------:R-:W-:Y:S02]  /*4d40*/  ISETP.GT.AND P5, PT, R8, 0x49, PT ;  /* 0x000000490800780c */ /* 0x000fe40003fa4270 */
[----:B------:R-:W-:Y:S01]  /*4d50*/  FSEL R60, R60, -INF , P4 ;  /* 0xff8000003c3c7808 */ /* 0x000fe20002000000 */
[----:B------:R1:W-:Y:S01]  /*4d60*/  MUFU.EX2 R14, R39 ;  /* 0x00000027000e7308 */ /* 0x0003e20000000800 */
[----:B------:R-:W-:-:S02]  /*4d70*/  FMNMX.FTZ R20, R57, R20, !PT ;  /* 0x0000001439147209 */ /* 0x000fc40007810000 */
[----:B------:R-:W-:Y:S02]  /*4d80*/  ISETP.GT.AND P4, PT, R8, 0x50, PT ;  /* 0x000000500800780c */ /* 0x000fe40003f84270 */
[----:B------:R-:W-:Y:S02]  /*4d90*/  FSEL R61, R61, -INF , P5 ;  /* 0xff8000003d3d7808 */ /* 0x000fe40002800000 */
[----:B------:R-:W-:Y:S01]  /*4da0*/  FMNMX.FTZ R20, R60, R20, !PT ;  /* 0x000000143c147209 */ /* 0x000fe20007810000 */
[----:B------:R-:W-:Y:S01]  /*4db0*/  MUFU.EX2 R141, R141 ;  /* 0x0000008d008d7308 */ /* 0x000fe20000000800 */
[----:B------:R-:W-:Y:S01]  /*4dc0*/  ISETP.GT.AND P5, PT, R8, 0x51, PT ;  /* 0x000000510800780c */ /* 0x000fe20003fa4270 */
[----:B-1----:R-:W-:Y:S01]  /*4dd0*/  FFMA.FTZ R39, R74, R0, -R11 ;  /* 0x000000004a277223 */ /* 0x002fe2000001080b */
[----:B------:R-:W-:Y:S02]  /*4de0*/  FSEL R64, R64, -INF , P4 ;  /* 0xff80000040407808 */ /* 0x000fe40002000000 */
[----:B------:R-:W-:Y:S01]  /*4df0*/  FMNMX.FTZ R21, R61, R20, !PT ;  /* 0x000000143d157209 */ /* 0x000fe20007810000 */
[----:B------:R-:W-:-:S02]  /*4e00*/  WARPGROUP.DEPBAR.LE gsb0, 0x0 ;  /* 0x00008000000079c5 */ /* 0x000fc40000010000 */
[----:B------:R-:W-:Y:S01]  /*4e10*/  WARPGROUP.ARRIVE ;  /* 0x00000000000079c5 */ /* 0x000fe20000000000 */
[----:B------:R-:W-:Y:S01]  /*4e20*/  ISETP.GT.AND P4, PT, R8, 0x58, PT ;  /* 0x000000580800780c */ /* 0x000fe20003f84270 */
[----:B------:R-:W-:Y:S01]  /*4e30*/  MUFU.EX2 R20, R47 ;  /* 0x0000002f00147308 */ /* 0x000fe20000000800 */
[----:B------:R-:W-:Y:S01]  /*4e40*/  FSEL R65, R65, -INF , P5 ;  /* 0xff80000041417808 */ /* 0x000fe20002800000 */
[-CC-:B------:R-:W-:Y:S01]  /*4e50*/  FFMA.FTZ R133, R58, R0.reuse, -R11.reuse ;  /* 0x000000003a857223 */ /* 0x180fe2000001080b */
[----:B------:R-:W-:Y:S01]  /*4e60*/  FMNMX.FTZ R21, R64, R21, !PT ;  /* 0x0000001540157209 */ /* 0x000fe20007810000 */
[----:B------:R-:W-:Y:S01]  /*4e70*/  HGMMA.64x64x16.F32 R88, R128, gdesc[UR12].tnspB, R88, gsb0 ;  /* 0x40e0000c80587df0 */ /* 0x000fe20008000858 */
[----:B------:R-:W-:Y:S01]  /*4e80*/  ISETP.GT.AND P5, PT, R8, 0x59, PT ;  /* 0x000000590800780c */ /* 0x000fe20003fa4270 */
[----:B------:R-:W-:Y:S01]  /*4e90*/  UIADD3 UR14, UR10, 0x300, URZ ;  /* 0x000003000a0e7890 */ /* 0x000fe2000fffe03f */
[----:B------:R-:W-:Y:S01]  /*4ea0*/  FSEL R68, R68, -INF , P4 ;  /* 0xff80000044447808 */ /* 0x000fe20002000000 */
[----:B------:R-:W-:Y:S01]  /*4eb0*/  UMOV UR15, 0x40000040 ;  /* 0x40000040000f7882 */ /* 0x000fe20000000000 */
[----:B------:R-:W-:Y:S01]  /*4ec0*/  FMNMX.FTZ R21, R65, R21, !PT ;  /* 0x0000001541157209 */ /* 0x000fe20007810000 */
[----:B------:R-:W-:Y:S01]  /*4ed0*/  UIADD3 UR10, UR10, 0x380, URZ ;  /* 0x000003800a0a7890 */ /* 0x000fe2000fffe03f */
[----:B------:R-:W-:Y:S01]  /*4ee0*/  ISETP.GT.AND P4, PT, R8, 0x60, PT ;  /* 0x000000600800780c */ /* 0x000fe20003f84270 */
[----:B------:R1:W-:Y:S01]  /*4ef0*/  MUFU.EX2 R15, R43 ;  /* 0x0000002b000f7308 */ /* 0x0003e20000000800 */
[----:B------:R-:W-:Y:S01]  /*4f00*/  FSEL R69, R69, -INF , P5 ;  /* 0xff80000045457808 */ /* 0x000fe20002800000 */
[----:B------:R-:W-:Y:S01]  /*4f10*/  FFMA.FTZ R135, R62, R0, -R11 ;  /* 0x000000003e877223 */ /* 0x000fe2000001080b */
[----:B------:R-:W-:-:S02]  /*4f20*/  FMNMX.FTZ R21, R68, R21, !PT ;  /* 0x0000001544157209 */ /* 0x000fc40007810000 */
[----:B------:R-:W-:Y:S02]  /*4f30*/  ISETP.GT.AND P5, PT, R8, 0x61, PT ;  /* 0x000000610800780c */ /* 0x000fe40003fa4270 */
[----:B------:R-:W-:Y:S01]  /*4f40*/  FSEL R72, R72, -INF , P4 ;  /* 0xff80000048487808 */ /* 0x000fe20002000000 */
[----:B------:R-:W-:Y:S01]  /*4f50*/  MUFU.EX2 R143, R143 ;  /* 0x0000008f008f7308 */ /* 0x000fe20000000800 */
[----:B------:R-:W-:Y:S01]  /*4f60*/  FMNMX.FTZ R26, R69, R21, !PT ;  /* 0x00000015451a7209 */ /* 0x000fe20007810000 */
[----:B-1----:R-:W-:Y:S01]  /*4f70*/  FFMA.FTZ R43, R78, R0, -R11 ;  /* 0x000000004e2b7223 */ /* 0x002fe2000001080b */
[----:B------:R-:W-:Y:S02]  /*4f80*/  ISETP.GT.AND P4, PT, R8, 0x68, PT ;  /* 0x000000680800780c */ /* 0x000fe40003f84270 */
[----:B------:R-:W-:Y:S02]  /*4f90*/  FSEL R73, R73, -INF , P5 ;  /* 0xff80000049497808 */ /* 0x000fe40002800000 */
[----:B------:R-:W-:Y:S01]  /*4fa0*/  FMNMX.FTZ R26, R72, R26, !PT ;  /* 0x0000001a481a7209 */ /* 0x000fe20007810000 */
[----:B------:R-:W-:Y:S01]  /*4fb0*/  MUFU.EX2 R137, R137 ;  /* 0x0000008900897308 */ /* 0x000fe20000000800 */
[----:B------:R-:W-:-:S02]  /*4fc0*/  ISETP.GT.AND P5, PT, R8, 0x69, PT ;  /* 0x000000690800780c */ /* 0x000fc40003fa4270 */
[----:B------:R-:W-:Y:S02]  /*4fd0*/  FSEL R76, R76, -INF , P4 ;  /* 0xff8000004c4c7808 */ /* 0x000fe40002000000 */
[----:B------:R-:W-:Y:S02]  /*4fe0*/  FMNMX.FTZ R26, R73, R26, !PT ;  /* 0x0000001a491a7209 */ /* 0x000fe40007810000 */
[----:B------:R-:W-:Y:S01]  /*4ff0*/  ISETP.GT.AND P4, PT, R8, 0x70, PT ;  /* 0x000000700800780c */ /* 0x000fe20003f84270 */
[----:B------:R1:W-:Y:S01]  /*5000*/  MUFU.EX2 R21, R51 ;  /* 0x0000003300157308 */ /* 0x0003e20000000800 */
[----:B------:R-:W-:Y:S02]  /*5010*/  FSEL R77, R77, -INF , P5 ;  /* 0xff8000004d4d7808 */ /* 0x000fe40002800000 */
[----:B------:R-:W-:Y:S02]  /*5020*/  FMNMX.FTZ R26, R76, R26, !PT ;  /* 0x0000001a4c1a7209 */ /* 0x000fe40007810000 */
[----:B------:R-:W-:-:S02]  /*5030*/  ISETP.GT.AND P5, PT, R8, 0x71, PT ;  /* 0x000000710800780c */ /* 0x000fc40003fa4270 */
        /* <DEDUP_REMOVED lines=11> */
[----:B------:R-:W-:Y:S01]  /*50f0*/  FSEL R85, R85, -INF , P5 ;  /* 0xff80000055557808 */ /* 0x000fe20002800000 */
[----:B------:R-:W-:Y:S01]  /*5100*/  MUFU.EX2 R133, R133 ;  /* 0x0000008500857308 */ /* 0x000fe20000000800 */
[----:B------:R-:W-:Y:S01]  /*5110*/  FMNMX.FTZ R8, R84, R27, !PT ;  /* 0x0000001b54087209 */ /* 0x000fe20007810000 */
[----:B------:R-:W-:Y:S01]  /*5120*/  FFMA.FTZ R27, R59, R0, -R11 ;  /* 0x000000003b1b7223 */ /* 0x000fe2000001080b */
[----:B0-----:R-:W-:Y:S02]  /*5130*/  SHF.R.U32.HI R134, RZ, 0x7, R54 ;  /* 0x00000007ff867819 */ /* 0x001fe40000011636 */
[----:B------:R-:W-:-:S03]  /*5140*/  FMNMX.FTZ R8, R85, R8, !PT ;  /* 0x0000000855087209 */ /* 0x000fc60007810000 */
[----:B------:R-:W-:Y:S02]  /*5150*/  MUFU.EX2 R27, R27 ;  /* 0x0000001b001b7308 */ /* 0x000fe40000000800 */
[----:B------:R-:W0:Y:S06]  /*5160*/  SHFL.BFLY PT, R38, R8, 0x2, 0x1f ;  /* 0x0c401f0008267f89 */ /* 0x000e2c00000e0000 */
[----:B------:R-:W-:Y:S01]  /*5170*/  MUFU.EX2 R135, R135 ;  /* 0x0000008700877308 */ /* 0x000fe20000000800 */
[----:B------:R-:W-:Y:S02]  /*5180*/  WARPGROUP.DEPBAR.LE gsb0, 0x0 ;  /* 0x00008000000079c5 */ /* 0x000fe40000010000 */
[----:B------:R-:W-:-:S05]  /*5190*/  WARPGROUP.ARRIVE ;  /* 0x00000000000079c5 */ /* 0x000fca0000000000 */
[----:B------:R-:W-:Y:S01]  /*51a0*/  MUFU.EX2 R30, R30 ;  /* 0x0000001e001e7308 */ /* 0x000fe20000000800 */
[----:B------:R-:W-:Y:S07]  /*51b0*/  HGMMA.64x64x16.F32 R88, R124, gdesc[UR12].tnspB, R88, gsb0 ;  /* 0x40e0000c7c587df0 */ /* 0x000fee0008000858 */
[----:B------:R-:W-:Y:S01]  /*51c0*/  MUFU.EX2 R31, R31 ;  /* 0x0000001f001f7308 */ /* 0x000fe20000000800 */
[----:B0-----:R-:W-:Y:S01]  /*51d0*/  FMNMX.FTZ R8, R8, R38, !PT ;  /* 0x0000002608087209 */ /* 0x001fe20007810000 */
[----:B------:R-:W-:-:S04]  /*51e0*/  FFMA.FTZ R38, R71, R0, -R11 ;  /* 0x0000000047267223 */ /* 0x000fc8000001080b */
[----:B------:R-:W0:Y:S02]  /*51f0*/  SHFL.BFLY PT, R47, R8, 0x1, 0x1f ;  /* 0x0c201f00082f7f89 */ /* 0x000e2400000e0000 */
[----:B------:R-:W1:Y:S08]  /*5200*/  MUFU.EX2 R34, R34 ;  /* 0x0000002200227308 */ /* 0x000e700000000800 */
[----:B------:R-:W-:Y:S08]  /*5210*/  MUFU.EX2 R35, R35 ;  /* 0x0000002300237308 */ /* 0x000ff00000000800 */
[----:B------:R-:W2:Y:S01]  /*5220*/  MUFU.EX2 R38, R38 ;  /* 0x0000002600267308 */ /* 0x000ea20000000800 */
[----:B-1----:R-:W-:-:S02]  /*5230*/  F2FP.F16.F32.PACK_AB R129, R34, R31 ;  /* 0x0000001f2281723e */ /* 0x002fc400000000ff */
[----:B0-----:R-:W-:Y:S01]  /*5240*/  FMNMX.FTZ R8, R8, R47, !PT ;  /* 0x0000002f08087209 */ /* 0x001fe20007810000 */
[----:B------:R-:W-:-:S04]  /*5250*/  FFMA.FTZ R47, R82, R0, -R11 ;  /* 0x00000000522f7223 */ /* 0x000fc8000001080b */
[----:B------:R-:W-:Y:S01]  /*5260*/  MUFU.EX2 R39, R39 ;  /* 0x0000002700277308 */ /* 0x000fe20000000800 */
[-C--:B------:R-:W-:Y:S01]  /*5270*/  FFMA.FTZ R11, R87, R0.reuse, -R11 ;  /* 0x00000000570b7223 */ /* 0x080fe2000001080b */
[C---:B------:R-:W-:Y:S01]  /*5280*/  FSETP.NEU.FTZ.AND P4, PT, R8.reuse, -INF , PT ;  /* 0xff8000000800780b */ /* 0x040fe20003f9d000 */
[----:B------:R-:W-:-:S05]  /*5290*/  FMUL.FTZ R55, R8, R0 ;  /* 0x0000000008377220 */ /* 0x000fca0000410000 */
[----:B------:R-:W-:Y:S01]  /*52a0*/  FSEL R55, R55, RZ, P4 ;  /* 0x000000ff37377208 */ /* 0x000fe20002000000 */
[----:B------:R-:W-:Y:S01]  /*52b0*/  MUFU.EX2 R42, R42 ;  /* 0x0000002a002a7308 */ /* 0x000fe20000000800 */
[----:B--2---:R-:W-:-:S03]  /*52c0*/  F2FP.F16.F32.PACK_AB R131, R38, R35 ;  /* 0x000000232683723e */ /* 0x004fc600000000ff */
[-CC-:B------:R-:W-:Y:S01]  /*52d0*/  FFMA.FTZ R144, R32, R0.reuse, -R55.reuse ;  /* 0x0000000020907223 */ /* 0x180fe20000010837 */
[-CC-:B------:R-:W-:Y:S01]  /*52e0*/  FFMA.FTZ R32, R41, R0.reuse, -R55.reuse ;  /* 0x0000000029207223 */ /* 0x180fe20000010837 */
[----:B------:R-:W-:Y:S01]  /*52f0*/  FSEL R41, R2, RZ, P3 ;  /* 0x000000ff02297208 */ /* 0x000fe20001800000 */
[-CC-:B------:R-:W-:Y:S01]  /*5300*/  FFMA.FTZ R150, R28, R0.reuse, -R55.reuse ;  /* 0x000000001c967223 */ /* 0x180fe20000010837 */
[-CC-:B------:R-:W-:Y:S01]  /*5310*/  FFMA.FTZ R28, R33, R0.reuse, -R55.reuse ;  /* 0x00000000211c7223 */ /* 0x180fe20000010837 */
[-CC-:B------:R-:W-:Y:S01]  /*5320*/  FFMA.FTZ R33, R45, R0.reuse, -R55.reuse ;  /* 0x000000002d217223 */ /* 0x180fe20000010837 */
[-CC-:B------:R-:W-:Y:S01]  /*5330*/  FFMA.FTZ R148, R24, R0.reuse, -R55.reuse ;  /* 0x0000000018947223 */ /* 0x180fe20000010837 */
[----:B------:R-:W-:Y:S01]  /*5340*/  FADD.FTZ R41, -R41, R6 ;  /* 0x0000000629297221 */ /* 0x000fe20000010100 */
[----:B------:R-:W-:Y:S01]  /*5350*/  FSEL R6, R8, RZ, P4 ;  /* 0x000000ff08067208 */ /* 0x000fe20002000000 */
[-CC-:B------:R-:W-:Y:S01]  /*5360*/  FFMA.FTZ R24, R25, R0.reuse, -R55.reuse ;  /* 0x0000000019187223 */ /* 0x180fe20000010837 */
[-C--:B------:R-:W-:Y:S01]  /*5370*/  FFMA.FTZ R142, R44, R0.reuse, -R55 ;  /* 0x000000002c8e7223 */ /* 0x080fe20000010837 */
[----:B------:R-:W-:Y:S01]  /*5380*/  FMUL.FTZ R45, R41, R0 ;  /* 0x00000000292d7220 */ /* 0x000fe20000410000 */
[----:B------:R-:W-:Y:S01]  /*5390*/  MUFU.EX2 R148, R148 ;  /* 0x0000009400947308 */ /* 0x000fe20000000800 */
[----:B------:R-:W-:Y:S01]  /*53a0*/  FADD.FTZ R41, -R6, R5 ;  /* 0x0000000506297221 */ /* 0x000fe20000010100 */
[----:B------:R-:W-:-:S02]  /*53b0*/  IMAD.U32 R44, RZ, RZ, UR37 ;  /* 0x00000025ff2c7e24 */ /* 0x000fc4000f8e00ff */
[-CC-:B------:R-:W-:Y:S01]  /*53c0*/  FFMA.FTZ R25, R29, R0.reuse, -R55.reuse ;  /* 0x000000001d197223 */ /* 0x180fe20000010837 */
[-CC-:B------:R-:W-:Y:S01]  /*53d0*/  FFMA.FTZ R140, R40, R0.reuse, -R55.reuse ;  /* 0x00000000288c7223 */ /* 0x180fe20000010837 */
[-C--:B------:R-:W-:Y:S01]  /*53e0*/  FMUL.FTZ R6, R41, R0.reuse ;  /* 0x0000000029067220 */ /* 0x080fe20000410000 */
[----:B------:R-:W-:Y:S01]  /*53f0*/  VIADD R40, R134, 0x9 ;  /* 0x0000000986287836 */ /* 0x000fe20000000000 */
[----:B------:R-:W-:Y:S01]  /*5400*/  @!P1 LEA R44, R44, UR38, 0x3 ;  /* 0x000000262c2c9c11 */ /* 0x000fe2000f8e18ff */
[----:B------:R-:W0:Y:S01]  /*5410*/  MUFU.EX2 R5, R45 ;  /* 0x0000002d00057308 */ /* 0x000e220000000800 */
[----:B------:R-:W-:Y:S01]  /*5420*/  ISETP.GE.U32.AND P3, PT, R54, 0x180, PT ;  /* 0x000001803600780c */ /* 0x000fe20003f66070 */
[-CC-:B------:R-:W-:Y:S01]  /*5430*/  FFMA.FTZ R146, R36, R0.reuse, -R55.reuse ;  /* 0x0000000024927223 */ /* 0x180fe20000010837 */
[-CC-:B------:R-:W-:Y:S01]  /*5440*/  FFMA.FTZ R36, R49, R0.reuse, -R55.reuse ;  /* 0x0000000031247223 */ /* 0x180fe20000010837 */
[----:B------:R-:W-:Y:S01]  /*5450*/  @!P1 VIADD R44, R44, 0x16840 ;  /* 0x000168402c2c9836 */ /* 0x000fe20000000000 */
[----:B------:R-:W-:Y:S01]  /*5460*/  SEL R41, R40, 0x9, !P3 ;  /* 0x0000000928297807 */ /* 0x000fe20005800000 */
[----:B------:R-:W-:Y:S01]  /*5470*/  FFMA.FTZ R136, R48, R0, -R55 ;  /* 0x0000000030887223 */ /* 0x000fe20000010837 */
[----:B------:R-:W-:Y:S01]  /*5480*/  IMAD.U32 R48, RZ, RZ, UR6 ;  /* 0x00000006ff307e24 */ /* 0x000fe2000f8e00ff */
[----:B------:R-:W1:Y:S01]  /*5490*/  MUFU.EX2 R6, R6 ;  /* 0x0000000600067308 */ /* 0x000e620000000800 */
[----:B------:R-:W-:Y:S01]  /*54a0*/  @!P1 PRMT R44, RZ, 0x654, R44 ;  /* 0x00000654ff2c9816 */ /* 0x000fe2000000002c */
[----:B------:R-:W-:-:S02]  /*54b0*/  WARPGROUP.DEPBAR.LE gsb0, 0x0 ;  /* 0x00008000000079c5 */ /* 0x000fc40000010000 */
[----:B------:R-:W-:Y:S01]  /*54c0*/  WARPGROUP.ARRIVE ;  /* 0x00000000000079c5 */ /* 0x000fe20000000000 */
[-CC-:B------:R-:W-:Y:S01]  /*54d0*/  FFMA.FTZ R29, R37, R0.reuse, -R55.reuse ;  /* 0x00000000251d7223 */ /* 0x180fe20000010837 */
[----:B------:R-:W-:Y:S01]  /*54e0*/  @!P1 LEA R48, R48, UR38, 0x3 ;  /* 0x0000002630309c11 */ /* 0x000fe2000f8e18ff */
[-C--:B------:R-:W-:Y:S01]  /*54f0*/  FFMA.FTZ R138, R52, R0.reuse, -R55 ;  /* 0x00000000348a7223 */ /* 0x080fe20000010837 */
[----:B------:R-:W2:Y:S01]  /*5500*/  MUFU.EX2 R24, R24 ;  /* 0x0000001800187308 */ /* 0x000ea20000000800 */
[----:B0-----:R-:W-:Y:S01]  /*5510*/  FFMA.FTZ R49, R5, R3, R149 ;  /* 0x0000000305317223 */ /* 0x001fe20000010095 */
[----:B------:R-:W-:Y:S01]  /*5520*/  HGMMA.64x64x16.F32 R88, R120, gdesc[UR8].tnspB, R88, gsb0 ;  /* 0x40e0000878587df0 */ /* 0x000fe20008000858 */
[----:B------:R-:W-:Y:S02]  /*5530*/  @!P1 VIADD R48, R48, 0x16860 ;  /* 0x0001686030309836 */ /* 0x000fe40000000000 */
[-CC-:B------:R-:W-:Y:S01]  /*5540*/  FFMA.FTZ R37, R53, R0.reuse, -R55.reuse ;  /* 0x0000000035257223 */ /* 0x180fe20000010837 */
[-CC-:B------:R-:W-:Y:S01]  /*5550*/  FFMA.FTZ R132, R56, R0.reuse, -R55.reuse ;  /* 0x0000000038847223 */ /* 0x180fe20000010837 */
[-CC-:B------:R-:W-:Y:S01]  /*5560*/  FFMA.FTZ R57, R57, R0.reuse, -R55.reuse ;  /* 0x0000000039397223 */ /* 0x180fe20000010837 */
[----:B------:R-:W-:Y:S01]  /*5570*/  FFMA.FTZ R134, R60, R0, -R55 ;  /* 0x000000003c867223 */ /* 0x000fe20000010837 */
[----:B------:R-:W0:Y:S01]  /*5580*/  MUFU.EX2 R150, R150 ;  /* 0x0000009600967308 */ /* 0x000e220000000800 */
[----:B-1----:R-:W-:Y:S01]  /*5590*/  FFMA.FTZ R45, R6, R4, R148 ;  /* 0x00000004062d7223 */ /* 0x002fe20000010094 */
[C---:B------:R-:W-:Y:S01]  /*55a0*/  FADD.FTZ R4, R10.reuse, R49 ;  /* 0x000000310a047221 */ /* 0x040fe20000010000 */
[----:B------:R-:W-:Y:S01]  /*55b0*/  @!P1 PRMT R48, RZ, 0x654, R48 ;  /* 0x00000654ff309816 */ /* 0x000fe20000000030 */
[-CC-:B------:R-:W-:Y:S01]  /*55c0*/  FFMA.FTZ R61, R61, R0.reuse, -R55.reuse ;  /* 0x000000003d3d7223 */ /* 0x180fe20000010837 */
[----:B------:R-:W-:Y:S01]  /*55d0*/  F2FP.F16.F32.PACK_AB R149, R10, R149 ;  /* 0x000000950a95723e */ /* 0x000fe200000000ff */
[-CC-:B------:R-:W-:Y:S01]  /*55e0*/  FFMA.FTZ R128, R64, R0.reuse, -R55.reuse ;  /* 0x0000000040807223 */ /* 0x180fe20000010837 */
[-C--:B------:R-:W-:Y:S01]  /*55f0*/  FFMA.FTZ R130, R68, R0.reuse, -R55 ;  /* 0x0000000044827223 */ /* 0x080fe20000010837 */
[----:B------:R-:W1:Y:S01]  /*5600*/  MUFU.EX2 R25, R25 ;  /* 0x0000001900197308 */ /* 0x000e620000000800 */
[----:B--2---:R-:W-:Y:S01]  /*5610*/  FADD.FTZ R45, R24, R45 ;  /* 0x0000002d182d7221 */ /* 0x004fe20000010000 */
[-CC-:B------:R-:W-:Y:S01]  /*5620*/  FFMA.FTZ R124, R72, R0.reuse, -R55.reuse ;  /* 0x00000000487c7223 */ /* 0x180fe20000010837 */
[-CC-:B------:R-:W-:Y:S01]  /*5630*/  FFMA.FTZ R126, R76, R0.reuse, -R55.reuse ;  /* 0x000000004c7e7223 */ /* 0x180fe20000010837 */
[-CC-:B------:R-:W-:Y:S01]  /*5640*/  FFMA.FTZ R77, R77, R0.reuse, -R55.reuse ;  /* 0x000000004d4d7223 */ /* 0x180fe20000010837 */
[-CC-:B------:R-:W-:Y:S01]  /*5650*/  FFMA.FTZ R80, R80, R0.reuse, -R55.reuse ;  /* 0x0000000050507223 */ /* 0x180fe20000010837 */
[-CC-:B------:R-:W-:Y:S01]  /*5660*/  FFMA.FTZ R81, R81, R0.reuse, -R55.reuse ;  /* 0x0000000051517223 */ /* 0x180fe20000010837 */
[----:B------:R-:W-:Y:S01]  /*5670*/  FFMA.FTZ R84, R84, R0, -R55 ;  /* 0x0000000054547223 */ /* 0x000fe20000010837 */
[----:B------:R-:W2:Y:S01]  /*5680*/  MUFU.EX2 R144, R144 ;  /* 0x0000009000907308 */ /* 0x000ea20000000800 */
[C---:B------:R-:W-:Y:S01]  /*5690*/  ISETP.GT.AND P3, PT, R9.reuse, R7, PT ;  /* 0x000000070900720c */ /* 0x040fe20003f64270 */
[----:B------:R-:W-:Y:S01]  /*56a0*/  UMOV UR6, UR37 ;  /* 0x0000002500067c82 */ /* 0x000fe20008000000 */
[----:B------:R-:W-:Y:S01]  /*56b0*/  F2FP.F16.F32.PACK_AB R148, R24, R148 ;  /* 0x000000941894723e */ /* 0x000fe200000000ff */
[----:B------:R-:W-:Y:S01]  /*56c0*/  VIADD R9, R9, 0xffffffff ;  /* 0xffffffff09097836 */ /* 0x000fe20000000000 */
[----:B------:R-:W-:-:S03]  /*56d0*/  F2FP.F16.F32.PACK_AB R125, R42, R39 ;  /* 0x000000272a7d723e */ /* 0x000fc600000000ff */
[----:B------:R-:W3:Y:S08]  /*56e0*/  MUFU.EX2 R28, R28 ;  /* 0x0000001c001c7308 */ /* 0x000ef00000000800 */
[----:B------:R-:W4:Y:S08]  /*56f0*/  MUFU.EX2 R146, R146 ;  /* 0x0000009200927308 */ /* 0x000f300000000800 */
[----:B------:R-:W5:Y:S08]  /*5700*/  MUFU.EX2 R29, R29 ;  /* 0x0000001d001d7308 */ /* 0x000f700000000800 */
[----:B------:R-:W5:Y:S08]  /*5710*/  MUFU.EX2 R140, R140 ;  /* 0x0000008c008c7308 */ /* 0x000f700000000800 */
[----:B------:R-:W5:Y:S08]  /*5720*/  MUFU.EX2 R32, R32 ;  /* 0x0000002000207308 */ /* 0x000f700000000800 */
[----:B------:R-:W5:Y:S01]  /*5730*/  MUFU.EX2 R142, R142 ;  /* 0x0000008e008e7308 */ /* 0x000f620000000800 */
[----:B------:R-:W-:-:S02]  /*5740*/  WARPGROUP.DEPBAR.LE gsb0, 0x0 ;  /* 0x00008000000079c5 */ /* 0x000fc40000010000 */
[----:B------:R0:W-:Y:S06]  /*5750*/  BAR.ARV R41, 0x100 ;  /* 0x000400290000751d */ /* 0x0001ec0000002000 */
[----:B------:R1:W-:Y:S01]  /*5760*/  @!P1 SYNCS.ARRIVE.TRANS64.RED.A1T0 RZ, [R44+URZ], RZ ;  /* 0x000000ff2cff99a7 */ /* 0x0003e2000810043f */
[----:B------:R-:W5:Y:S01]  /*5770*/  MUFU.EX2 R33, R33 ;  /* 0x0000002100217308 */ /* 0x000f620000000800 */
[----:B0-----:R-:W-:Y:S01]  /*5780*/  FADD.FTZ R41, R151, R4 ;  /* 0x0000000497297221 */ /* 0x001fe20000010000 */
[----:B------:R-:W-:Y:S01]  /*5790*/  FFMA.FTZ R4, R65, R0, -R55 ;  /* 0x0000000041047223 */ /* 0x000fe20000010837 */
[----:B------:R-:W-:Y:S01]  /*57a0*/  F2FP.F16.F32.PACK_AB R151, R12, R151 ;  /* 0x000000970c97723e */ /* 0x000fe200000000ff */
[-C--:B------:R-:W-:Y:S01]  /*57b0*/  FMUL.FTZ R88, R88, R6.reuse ;  /* 0x0000000658587220 */ /* 0x080fe20000410000 */
[-C--:B------:R-:W-:Y:S01]  /*57c0*/  FMUL.FTZ R89, R89, R6.reuse ;  /* 0x0000000659597220 */ /* 0x080fe20000410000 */
[----:B------:R-:W-:Y:S01]  /*57d0*/  FMUL.FTZ R92, R92, R6 ;  /* 0x000000065c5c7220 */ /* 0x000fe20000410000 */
[----:B-1----:R-:W-:Y:S01]  /*57e0*/  FADD.FTZ R44, R150, R45 ;  /* 0x0000002d962c7221 */ /* 0x002fe20000010000 */
[----:B------:R4:W-:Y:S01]  /*57f0*/  @!P1 SYNCS.ARRIVE.TRANS64.RED.A1T0 RZ, [R48+URZ], RZ ;  /* 0x000000ff30ff99a7 */ /* 0x0009e2000810043f */
[----:B------:R-:W0:Y:S01]  /*5800*/  MUFU.EX2 R136, R136 ;  /* 0x0000008800887308 */ /* 0x000e220000000800 */
[C---:B------:R-:W-:Y:S01]  /*5810*/  F2FP.F16.F32.PACK_AB R150, R25.reuse, R150 ;  /* 0x000000961996723e */ /* 0x040fe200000000ff */
[----:B------:R-:W-:Y:S01]  /*5820*/  FADD.FTZ R45, R25, R44 ;  /* 0x0000002c192d7221 */ /* 0x000fe20000010000 */
[----:B------:R-:W-:Y:S01]  /*5830*/  FADD.FTZ R44, R12, R41 ;  /* 0x000000290c2c7221 */ /* 0x000fe20000010000 */
[----:B------:R-:W-:Y:S01]  /*5840*/  FFMA.FTZ R41, R69, R0, -R55 ;  /* 0x0000000045297223 */ /* 0x000fe20000010837 */
[-C--:B------:R-:W-:Y:S01]  /*5850*/  FMUL.FTZ R93, R93, R6.reuse ;  /* 0x000000065d5d7220 */ /* 0x080fe20000410000 */
[----:B--2---:R-:W-:Y:S01]  /*5860*/  FADD.FTZ R45, R144, R45 ;  /* 0x0000002d902d7221 */ /* 0x004fe20000010000 */
[----:B------:R-:W-:Y:S01]  /*5870*/  FADD.FTZ R44, R145, R44 ;  /* 0x0000002c912c7221 */ /* 0x000fe20000010000 */
[----:B------:R-:W1:Y:S01]  /*5880*/  MUFU.EX2 R36, R36 ;  /* 0x0000002400247308 */ /* 0x000e620000000800 */
[C---:B------:R-:W-:Y:S01]  /*5890*/  F2FP.F16.F32.PACK_AB R145, R13.reuse, R145 ;  /* 0x000000910d91723e */ /* 0x040fe200000000ff */
[----:B---3--:R-:W-:Y:S01]  /*58a0*/  FADD.FTZ R45, R28, R45 ;  /* 0x0000002d1c2d7221 */ /* 0x008fe20000010000 */
[----:B------:R-:W-:Y:S01]  /*58b0*/  FADD.FTZ R44, R13, R44 ;  /* 0x0000002c0d2c7221 */ /* 0x000fe20000010000 */
[-C--:B------:R-:W-:Y:S01]  /*58c0*/  FMUL.FTZ R96, R96, R6.reuse ;  /* 0x0000000660607220 */ /* 0x080fe20000410000 */
[-C--:B------:R-:W-:Y:S01]  /*58d0*/  FMUL.FTZ R97, R97, R6.reuse ;  /* 0x0000000661617220 */ /* 0x080fe20000410000 */
[----:B----4-:R-:W-:Y:S01]  /*58e0*/  FADD.FTZ R48, R146, R45 ;  /* 0x0000002d92307221 */ /* 0x010fe20000010000 */
[----:B------:R-:W-:Y:S01]  /*58f0*/  FADD.FTZ R45, R147, R44 ;  /* 0x0000002c932d7221 */ /* 0x000fe20000010000 */
[----:B------:R-:W2:Y:S01]  /*5900*/  MUFU.EX2 R138, R138 ;  /* 0x0000008a008a7308 */ /* 0x000ea20000000800 */
[----:B------:R-:W-:Y:S01]  /*5910*/  FMUL.FTZ R100, R100, R6 ;  /* 0x0000000664647220 */ /* 0x000fe20000410000 */
[----:B-----5:R-:W-:Y:S01]  /*5920*/  FADD.FTZ R49, R29, R48 ;  /* 0x000000301d317221 */ /* 0x020fe20000010000 */
[----:B------:R-:W-:Y:S01]  /*5930*/  FADD.FTZ R44, R14, R45 ;  /* 0x0000002d0e2c7221 */ /* 0x000fe20000010000 */
[-CC-:B------:R-:W-:Y:S01]  /*5940*/  FFMA.FTZ R45, R73, R0.reuse, -R55.reuse ;  /* 0x00000000492d7223 */ /* 0x180fe20000010837 */
[----:B------:R-:W-:Y:S01]  /*5950*/  FFMA.FTZ R55, R85, R0, -R55 ;  /* 0x0000000055377223 */ /* 0x000fe20000010837 */
[----:B------:R-:W-:Y:S01]  /*5960*/  FADD.FTZ R49, R140, R49 ;  /* 0x000000318c317221 */ /* 0x000fe20000010000 */
[----:B------:R-:W-:Y:S01]  /*5970*/  FADD.FTZ R44, R141, R44 ;  /* 0x0000002c8d2c7221 */ /* 0x000fe20000010000 */
[----:B------:R-:W3:Y:S01]  /*5980*/  MUFU.EX2 R37, R37 ;  /* 0x0000002500257308 */ /* 0x000ee20000000800 */
[C---:B------:R-:W-:Y:S01]  /*5990*/  F2FP.F16.F32.PACK_AB R141, R15.reuse, R141 ;  /* 0x0000008d0f8d723e */ /* 0x040fe200000000ff */
[----:B------:R-:W-:Y:S01]  /*59a0*/  FADD.FTZ R49, R32, R49 ;  /* 0x0000003120317221 */ /* 0x000fe20000010000 */
[----:B------:R-:W-:Y:S01]  /*59b0*/  FADD.FTZ R44, R15, R44 ;  /* 0x0000002c0f2c7221 */ /* 0x000fe20000010000 */
[-C--:B------:R-:W-:Y:S01]  /*59c0*/  FMUL.FTZ R101, R101, R6.reuse ;  /* 0x0000000665657220 */ /* 0x080fe20000410000 */
[-C--:B------:R-:W-:Y:S01]  /*59d0*/  FMUL.FTZ R104, R104, R6.reuse ;  /* 0x0000000668687220 */ /* 0x080fe20000410000 */
[----:B------:R-:W-:Y:S01]  /*59e0*/  FADD.FTZ R48, R142, R49 ;  /* 0x000000318e307221 */ /* 0x000fe20000010000 */
[----:B------:R-:W-:Y:S01]  /*59f0*/  FADD.FTZ R49, R143, R44 ;  /* 0x0000002c8f317221 */ /* 0x000fe20000010000 */
[----:B------:R-:W4:Y:S01]  /*5a00*/  MUFU.EX2 R132, R132 ;  /* 0x0000008400847308 */ /* 0x000f220000000800 */
[-C--:B------:R-:W-:Y:S01]  /*5a10*/  FMUL.FTZ R105, R105, R6.reuse ;  /* 0x0000000669697220 */ /* 0x080fe20000410000 */
[----:B------:R-:W-:Y:S01]  /*5a20*/  FADD.FTZ R53, R33, R48 ;  /* 0x0000003021357221 */ /* 0x000fe20000010000 */
[----:B------:R-:W-:Y:S01]  /*5a30*/  FADD.FTZ R44, R20, R49 ;  /* 0x00000031142c7221 */ /* 0x000fe20000010000 */
[-C--:B------:R-:W-:Y:S01]  /*5a40*/  FMUL.FTZ R108, R108, R6.reuse ;  /* 0x000000066c6c7220 */ /* 0x080fe20000410000 */
[-C--:B------:R-:W-:Y:S01]  /*5a50*/  FMUL.FTZ R109, R109, R6.reuse ;  /* 0x000000066d6d7220 */ /* 0x080fe20000410000 */
[----:B0-----:R-:W-:Y:S01]  /*5a60*/  FADD.FTZ R53, R136, R53 ;  /* 0x0000003588357221 */ /* 0x001fe20000010000 */
[----:B------:R-:W-:Y:S01]  /*5a70*/  FADD.FTZ R44, R137, R44 ;  /* 0x0000002c892c7221 */ /* 0x000fe20000010000 */
[----:B------:R-:W0:Y:S01]  /*5a80*/  MUFU.EX2 R40, R57 ;  /* 0x0000003900287308 */ /* 0x000e220000000800 */
[C---:B------:R-:W-:Y:S01]  /*5a90*/  F2FP.F16.F32.PACK_AB R137, R21.reuse, R137 ;  /* 0x000000891589723e */ /* 0x040fe200000000ff */
[----:B-1----:R-:W-:Y:S01]  /*5aa0*/  FADD.FTZ R53, R36, R53 ;  /* 0x0000003524357221 */ /* 0x002fe20000010000 */
[----:B------:R-:W-:Y:S01]  /*5ab0*/  FADD.FTZ R44, R21, R44 ;  /* 0x0000002c152c7221 */ /* 0x000fe20000010000 */
[-C--:B------:R-:W-:Y:S01]  /*5ac0*/  FMUL.FTZ R112, R112, R6.reuse ;  /* 0x0000000670707220 */ /* 0x080fe20000410000 */
[-C--:B------:R-:W-:Y:S01]  /*5ad0*/  FMUL.FTZ R113, R113, R6.reuse ;  /* 0x0000000671717220 */ /* 0x080fe20000410000 */
[----:B--2---:R-:W-:Y:S01]  /*5ae0*/  FADD.FTZ R10, R138, R53 ;  /* 0x000000358a0a7221 */ /* 0x004fe20000010000 */
[----:B------:R-:W-:Y:S01]  /*5af0*/  FADD.FTZ R13, R139, R44 ;  /* 0x0000002c8b0d7221 */ /* 0x000fe20000010000 */
[----:B------:R-:W1:Y:S01]  /*5b00*/  MUFU.EX2 R134, R134 ;  /* 0x0000008600867308 */ /* 0x000e620000000800 */
[-C--:B------:R-:W-:Y:S01]  /*5b10*/  FMUL.FTZ R116, R116, R6.reuse ;  /* 0x0000000674747220 */ /* 0x080fe20000410000 */
[----:B---3--:R-:W-:Y:S01]  /*5b20*/  FADD.FTZ R25, R37, R10 ;  /* 0x0000000a25197221 */ /* 0x008fe20000010000 */
[----:B------:R-:W-:Y:S01]  /*5b30*/  FADD.FTZ R10, R26, R13 ;  /* 0x0000000d1a0a7221 */ /* 0x000fe20000010000 */
[----:B------:R-:W-:Y:S01]  /*5b40*/  FMUL.FTZ R117, R117, R6 ;  /* 0x0000000675757220 */ /* 0x000fe20000410000 */
[-C--:B------:R-:W-:Y:S01]  /*5b50*/  FMUL.FTZ R90, R90, R5.reuse ;  /* 0x000000055a5a7220 */ /* 0x080fe20000410000 */
[----:B----4-:R-:W-:Y:S01]  /*5b60*/  FADD.FTZ R25, R132, R25 ;  /* 0x0000001984197221 */ /* 0x010fe20000010000 */
[----:B------:R-:W-:Y:S01]  /*5b70*/  FADD.FTZ R10, R133, R10 ;  /* 0x0000000a850a7221 */ /* 0x000fe20000010000 */
[----:B------:R-:W2:Y:S01]  /*5b80*/  MUFU.EX2 R3, R61 ;  /* 0x0000003d00037308 */ /* 0x000ea20000000800 */
[-C--:B------:R-:W-:Y:S01]  /*5b90*/  FMUL.FTZ R91, R91, R5.reuse ;  /* 0x000000055b5b7220 */ /* 0x080fe20000410000 */
[----:B0-----:R-:W-:Y:S01]  /*5ba0*/  FADD.FTZ R25, R40, R25 ;  /* 0x0000001928197221 */ /* 0x001fe20000010000 */
        /* <DEDUP_REMOVED lines=14> */
[C---:B--2---:R-:W-:Y:S01]  /*5c90*/  FADD.FTZ R15, R3.reuse, R12 ;  /* 0x0000000c030f7221 */ /* 0x044fe20000010000 */
[----:B------:R-:W-:Y:S01]  /*5ca0*/  F2FP.F16.F32.PACK_AB R134, R3, R134 ;  /* 0x000000860386723e */ /* 0x000fe200000000ff */
        /* <DEDUP_REMOVED lines=12> */
[----:B------:R-:W-:Y:S01]  /*5d70*/  FADD.FTZ R3, R39, R10 ;  /* 0x0000000a27037221 */ /* 0x000fe20000010000 */
[----:B------:R-:W0:Y:S01]  /*5d80*/  MUFU.EX2 R41, R41 ;  /* 0x0000002900297308 */ /* 0x000e220000000800 */
[C---:B-1----:R-:W-:Y:S01]  /*5d90*/  FADD.FTZ R15, R4.reuse, R15 ;  /* 0x0000000f040f7221 */ /* 0x042fe20000010000 */
[----:B------:R-:W-:Y:S01]  /*5da0*/  F2FP.F16.F32.PACK_AB R128, R4, R128 ;  /* 0x000000800480723e */ /* 0x000fe200000000ff */
[----:B------:R-:W-:Y:S01]  /*5db0*/  FADD.FTZ R10, R42, R3 ;  /* 0x000000032a0a7221 */ /* 0x000fe20000010000 */
[----:B------:R-:W-:Y:S01]  /*5dc0*/  F2FP.F16.F32.PACK_AB R144, R28, R144 ;  /* 0x000000901c90723e */ /* 0x000fe200000000ff */
[----:B------:R-:W-:Y:S01]  /*5dd0*/  IMAD.MOV.U32 R6, RZ, RZ, R2 ;  /* 0x000000ffff067224 */ /* 0x000fe200078e0002 */
[----:B------:R-:W-:Y:S01]  /*5de0*/  F2FP.F16.F32.PACK_AB R146, R29, R146 ;  /* 0x000000921d92723e */ /* 0x000fe200000000ff */
[----:B------:R-:W-:Y:S01]  /*5df0*/  IMAD.MOV.U32 R5, RZ, RZ, R8 ;  /* 0x000000ffff057224 */ /* 0x000fe200078e0008 */
[----:B------:R-:W1:Y:S01]  /*5e00*/  MUFU.EX2 R124, R124 ;  /* 0x0000007c007c7308 */ /* 0x000e620000000800 */
[----:B--2---:R-:W-:Y:S01]  /*5e10*/  FADD.FTZ R12, R130, R15 ;  /* 0x0000000f820c7221 */ /* 0x004fe20000010000 */
[----:B------:R-:W-:-:S02]  /*5e20*/  F2FP.F16.F32.PACK_AB R147, R14, R147 ;  /* 0x000000930e93723e */ /* 0x000fc400000000ff */
[----:B------:R-:W-:Y:S02]  /*5e30*/  F2FP.F16.F32.PACK_AB R140, R32, R140 ;  /* 0x0000008c208c723e */ /* 0x000fe400000000ff */
[----:B------:R-:W-:Y:S02]  /*5e40*/  F2FP.F16.F32.PACK_AB R142, R33, R142 ;  /* 0x0000008e218e723e */ /* 0x000fe400000000ff */
[----:B------:R-:W2:Y:S01]  /*5e50*/  MUFU.EX2 R45, R45 ;  /* 0x0000002d002d7308 */ /* 0x000ea20000000800 */
[----:B0-----:R-:W-:Y:S01]  /*5e60*/  FADD.FTZ R15, R41, R12 ;  /* 0x0000000c290f7221 */ /* 0x001fe20000010000 */
[----:B------:R-:W-:Y:S02]  /*5e70*/  F2FP.F16.F32.PACK_AB R143, R20, R143 ;  /* 0x0000008f148f723e */ /* 0x000fe400000000ff */
[----:B------:R-:W-:Y:S02]  /*5e80*/  F2FP.F16.F32.PACK_AB R136, R36, R136 ;  /* 0x000000882488723e */ /* 0x000fe400000000ff */
[----:B------:R-:W-:-:S02]  /*5e90*/  F2FP.F16.F32.PACK_AB R138, R37, R138 ;  /* 0x0000008a258a723e */ /* 0x000fc400000000ff */
[----:B------:R-:W0:Y:S01]  /*5ea0*/  MUFU.EX2 R126, R126 ;  /* 0x0000007e007e7308 */ /* 0x000e220000000800 */
[----:B-1----:R-:W-:Y:S01]  /*5eb0*/  FADD.FTZ R12, R124, R15 ;  /* 0x0000000f7c0c7221 */ /* 0x002fe20000010000 */
[----:B------:R-:W-:Y:S02]  /*5ec0*/  F2FP.F16.F32.PACK_AB R139, R26, R139 ;  /* 0x0000008b1a8b723e */ /* 0x000fe400000000ff */
[----:B------:R-:W-:Y:S02]  /*5ed0*/  F2FP.F16.F32.PACK_AB R132, R40, R132 ;  /* 0x000000842884723e */ /* 0x000fe400000000ff */
[----:B------:R-:W-:Y:S02]  /*5ee0*/  F2FP.F16.F32.PACK_AB R133, R27, R133 ;  /* 0x000000851b85723e */ /* 0x000fe400000000ff */
[----:B------:R-:W1:Y:S01]  /*5ef0*/  MUFU.EX2 R43, R43 ;  /* 0x0000002b002b7308 */ /* 0x000e620000000800 */
[----:B--2---:R-:W-:Y:S01]  /*5f00*/  FADD.FTZ R13, R45, R12 ;  /* 0x0000000c2d0d7221 */ /* 0x004fe20000010000 */
[----:B------:R-:W-:-:S02]  /*5f10*/  F2FP.F16.F32.PACK_AB R135, R30, R135 ;  /* 0x000000871e87723e */ /* 0x000fc400000000ff */
[----:B------:R-:W-:Y:S02]  /*5f20*/  F2FP.F16.F32.PACK_AB R130, R41, R130 ;  /* 0x000000822982723e */ /* 0x000fe400000000ff */
[----:B------:R-:W-:Y:S02]  /*5f30*/  F2FP.F16.F32.PACK_AB R124, R45, R124 ;  /* 0x0000007c2d7c723e */ /* 0x000fe400000000ff */
        /* <DEDUP_REMOVED lines=23> */
[----:B0-----:R-:W-:-:S04]  /*60b0*/  FADD.FTZ R10, R21, R10 ;  /* 0x0000000a150a7221 */ /* 0x001fc80000010000 */
[C---:B-1----:R-:W-:Y:S01]  /*60c0*/  FADD.FTZ R4, R55.reuse, R10 ;  /* 0x0000000a37047221 */ /* 0x042fe20000010000 */
[----:B------:R-:W-:Y:S01]  /*60d0*/  F2FP.F16.F32.PACK_AB R122, R55, R21 ;  /* 0x00000015377a723e */ /* 0x000fe200000000ff */
[C---:B--2---:R-:W-:Y:S01]  /*60e0*/  FADD.FTZ R3, R12.reuse, R3 ;  /* 0x000000030c037221 */ /* 0x044fe20000010000 */
[----:B------:R-:W-:Y:S01]  /*60f0*/  F2FP.F16.F32.PACK_AB R123, R12, R51 ;  /* 0x000000330c7b723e */ /* 0x000fe200000000ff */
[----:B------:R-:W-:Y:S06]  /*6100*/  @P3 BRA `(.L_x_2043) ;  /* 0xffffffd800883947 */ /* 0x000fec000383ffff */
.L_x_2034:
[----:B------:R-:W-:-:S13]  /*6110*/  ISETP.GE.AND P2, PT, R9, R23, PT ;  /* 0x000000170900720c */ /* 0x000fda0003f46270 */
[----:B------:R-:W-:Y:S05]  /*6120*/  @!P2 BRA `(.L_x_2044) ;  /* 0x0000001c003ca947 */ /* 0x000fea0003800000 */
[----:B------:R-:W-:Y:S01]  /*6130*/  IMAD.MOV.U32 R5, RZ, RZ, R2 ;  /* 0x000000ffff057224 */ /* 0x000fe200078e0002 */
[----:B------:R-:W-:Y:S01]  /*6140*/  UMOV UR7, UR36 ;  /* 0x0000002400077c82 */ /* 0x000fe20008000000 */
[----:B------:R-:W-:Y:S01]  /*6150*/  IMAD.MOV.U32 R6, RZ, RZ, R8 ;  /* 0x000000ffff067224 */ /* 0x000fe200078e0008 */
[----:B------:R-:W-:-:S06]  /*6160*/  UMOV UR6, UR37 ;  /* 0x0000002500067c82 */ /* 0x000fcc0008000000 */
.L_x_2053:
        /* <DEDUP_REMOVED lines=9> */
.L_x_2046:
[----:B------:R-:W-:Y:S01]  /*6200*/  ULEA UR10, UR37, UR38, 0x3 ;  /* 0x00000026250a7291 */ /* 0x000fe2000f8e183f */
[----:B------:R-:W-:-:S05]  /*6210*/  IMAD.U32 R0, RZ, RZ, UR36 ;  /* 0x00000024ff007e24 */ /* 0x000fca000f8e00ff */
[----:B------:R-:W-:-:S04]  /*6220*/  SHF.L.U32 R0, R0, 0x1f, RZ ;  /* 0x0000001f00007819 */ /* 0x000fc800000006ff */
[----:B------:R0:W1:Y:S01]  /*6230*/  SYNCS.PHASECHK.TRANS64.TRYWAIT P2, [UR10+0x16830], R0 ;  /* 0x01683000ff0075a7 */ /* 0x000062000804014a */
[----:B------:R-:W-:Y:S05]  /*6240*/  @!P0 BRA `(.L_x_2047) ;  /* 0x0000000000048947 */ /* 0x000fea0003800000 */
[----:B------:R-:W-:Y:S01]  /*6250*/  BPT.TRAP 0x1 ;  /* 0x000000040000795c */ /* 0x000fe20000300000 */
.L_x_2047:
[----:B-1----:R-:W-:Y:S05]  /*6260*/  @P2 BRA `(.L_x_2045) ;  /* 0x0000000000082947 */ /* 0x002fea0003800000 */
[----:B------:R-:W1:Y:S02]  /*6270*/  SYNCS.PHASECHK.TRANS64.TRYWAIT P2, [UR10+0x16830], R0 ;  /* 0x01683000ff0075a7 */ /* 0x000e64000804014a */
[----:B-1----:R-:W-:Y:S05]  /*6280*/  @!P2 BRA `(.L_x_2048) ;  /* 0x000000a800b4a947 */ /* 0x002fea0003800000 */
.L_x_2045:
        /* <DEDUP_REMOVED lines=29> */
.L_x_2050:
[----:B------:R-:W-:Y:S01]  /*6460*/  ULEA UR10, UR6, UR38, 0x3 ;  /* 0x00000026060a7291 */ /* 0x000fe2000f8e183f */
[----:B------:R-:W-:-:S05]  /*6470*/  IMAD.U32 R0, RZ, RZ, UR7 ;  /* 0x00000007ff007e24 */ /* 0x000fca000f8e00ff */
[----:B------:R-:W-:-:S04]  /*6480*/  SHF.L.U32 R0, R0, 0x1f, RZ ;  /* 0x0000001f00007819 */ /* 0x000fc800000006ff */
[----:B------:R0:W1:Y:S01]  /*6490*/  SYNCS.PHASECHK.TRANS64.TRYWAIT P2, [UR10+0x16850], R0 ;  /* 0x01685000ff0075a7 */ /* 0x000062000804014a */
[----:B------:R-:W-:Y:S05]  /*64a0*/  @!P0 BRA `(.L_x_2051) ;  /* 0x0000000000048947 */ /* 0x000fea0003800000 */
[----:B------:R-:W-:Y:S01]  /*64b0*/  BPT.TRAP 0x1 ;  /* 0x000000040000795c */ /* 0x000fe20000300000 */
.L_x_2051:
[----:B-1----:R-:W-:Y:S05]  /*64c0*/  @P2 BRA `(.L_x_2049) ;  /* 0x0000000000082947 */ /* 0x002fea0003800000 */
[----:B------:R-:W1:Y:S02]  /*64d0*/  SYNCS.PHASECHK.TRANS64.TRYWAIT P2, [UR10+0x16850], R0 ;  /* 0x01685000ff0075a7 */ /* 0x000e64000804014a */
[----:B-1----:R-:W-:Y:S05]  /*64e0*/  @!P2 BRA `(.L_x_2052) ;  /* 0x000000a80034a947 */ /* 0x002fea0003800000 */
.L_x_2049:
[----:B------:R-:W-:Y:S01]  /*64f0*/  UIADD3 UR7, UR38, 0x400, URZ ;  /* 0x0000040026077890 */ /* 0x000fe2000fffe03f */
[----:B------:R-:W-:Y:S01]  /*6500*/  WARPGROUP.ARRIVE ;  /* 0x00000000000079c5 */ /* 0x000fe20000000000 */
[----:B------:R-:W-:Y:S01]  /*6510*/  UMOV UR11, 0x40000040 ;  /* 0x40000040000b7882 */ /* 0x000fe20000000000 */
[----:B------:R-:W-:Y:S01]  /*6520*/  UMOV UR15, 0x40000040 ;  /* 0x40000040000f7882 */ /* 0x000fe20000000000 */
[----:B------:R-:W-:Y:S01]  /*6530*/  USHF.R.U32.HI UR7, URZ, 0x4, UR7 ;  /* 0x000000043f077899 */ /* 0x000fe20008011607 */
[----:B01----:R-:W-:-:S03]  /*6540*/  FMNMX.FTZ R0, R24, R6, !PT ;  /* 0x0000000618007209 */ /* 0x003fc60007810000 */
[----:B------:R-:W-:Y:S01]  /*6550*/  ULOP3.LUT UR7, UR7, 0x3fff, URZ, 0xc0, !UPT ;  /* 0x00003fff07077892 */ /* 0x000fe2000f8ec03f */
[----:B------:R-:W-:-:S03]  /*6560*/  FMNMX.FTZ R0, R25, R0, !PT ;  /* 0x0000000019007209 */ /* 0x000fc60007810000 */
[----:B------:R-:W-:Y:S01]  /*6570*/  ULEA UR10, UR6, UR7, 0xa ;  /* 0x00000007060a7291 */ /* 0x000fe2000f8e503f */
[----:B------:R-:W-:Y:S02]  /*6580*/  FMNMX.FTZ R0, R28, R0, !PT ;  /* 0x000000001c007209 */ /* 0x000fe40007810000 */
[----:B------:R-:W-:Y:S01]  /*6590*/  UMOV UR7, UR36 ;  /* 0x0000002400077c82 */ /* 0x000fe20008000000 */
        /* <DEDUP_REMOVED lines=53> */
[----:B------:R-:W-:-:S03]  /*68f0*/  FMNMX.FTZ R13, R31, R2, !PT ;  /* 0x000000021f0d7209 */ /* 0x000fc60007810000 */
        /* <DEDUP_REMOVED lines=12> */
[----:B------:R0:W-:Y:S01]  /*69c0*/  MUFU.EX2 R13, R37 ;  /* 0x00000025000d7308 */ /* 0x0001e20000000800 */
        /* <DEDUP_REMOVED lines=25> */
[----:B------:R-:W-:-:S04]  /*6b60*/  FMNMX.FTZ R17, R55, R2, !PT ;  /* 0x0000000237117209 */ /* 0x000fc80007810000 */
[----:B------:R-:W-:Y:S01]  /*6b70*/  FMNMX.FTZ R2, R58, R17, !PT ;  /* 0x000000113a027209 */ /* 0x000fe20007810000 */
[----:B------:R0:W-:Y:S03]  /*6b80*/  MUFU.EX2 R15, R45 ;  /* 0x0000002d000f7308 */ /* 0x0001e60000000800 */
[----:B------:R-:W-:-:S04]  /*6b90*/  FMNMX.FTZ R17, R59, R2, !PT ;  /* 0x000000023b117209 */ /* 0x000fc80007810000 */
[----:B------:R-:W-:Y:S01]  /*6ba0*/  FMNMX.FTZ R2, R62, R17, !PT ;  /* 0x000000113e027209 */ /* 0x000fe20007810000 */
[----:B------:R-:W-:Y:S03]  /*6bb0*/  MUFU.EX2 R10, R10 ;  /* 0x0000000a000a7308 */ /* 0x000fe60000000800 */
[----:B------:R-:W-:Y:S01]  /*6bc0*/  FMNMX.FTZ R21, R63, R2, !PT ;  /* 0x000000023f157209 */ /* 0x000fe20007810000 */
[----:B------:R-:W-:Y:S02]  /*6bd0*/  WARPGROUP.DEPBAR.LE gsb0, 0x0 ;  /* 0x00008000000079c5 */ /* 0x000fe40000010000 */
[----:B------:R-:W-:Y:S01]  /*6be0*/  WARPGROUP.ARRIVE ;  /* 0x00000000000079c5 */ /* 0x000fe20000000000 */
[----:B------:R-:W-:Y:S01]  /*6bf0*/  FMNMX.FTZ R2, R66, R21, !PT ;  /* 0x0000001542027209 */ /* 0x000fe20007810000 */
[-CC-:B------:R-:W-:Y:S01]  /*6c00*/  FFMA.FTZ R142, R44, R0.reuse, -R7.reuse ;  /* 0x000000002c8e7223 */ /* 0x180fe20000010807 */
[-CC-:B------:R-:W-:Y:S01]  /*6c10*/  FFMA.FTZ R140, R40, R0.reuse, -R7.reuse ;  /* 0x00000000288c7223 */ /* 0x180fe20000010807 */
[----:B------:R-:W-:Y:S01]  /*6c20*/  FFMA.FTZ R40, R80, R0, -R7 ;  /* 0x0000000050287223 */ /* 0x000fe20000010807 */
[----:B------:R-:W-:Y:S01]  /*6c30*/  FMNMX.FTZ R21, R67, R2, !PT ;  /* 0x0000000243157209 */ /* 0x000fe20007810000 */
[----:B------:R-:W-:Y:S01]  /*6c40*/  HGMMA.64x64x16.F32 R88, R136, gdesc[UR12].tnspB, R88, gsb0 ;  /* 0x40e0000c88587df0 */ /* 0x000fe20008000858 */
[----:B------:R-:W-:Y:S01]  /*6c50*/  UIADD3 UR14, UR10, 0x200, URZ ;  /* 0x000002000a0e7890 */ /* 0x000fe2000fffe03f */
[----:B------:R-:W-:Y:S01]  /*6c60*/  MUFU.EX2 R150, R150 ;  /* 0x0000009600967308 */ /* 0x000fe20000000800 */
[----:B------:R-:W-:Y:S01]  /*6c70*/  UMOV UR15, 0x40000040 ;  /* 0x40000040000f7882 */ /* 0x000fe20000000000 */
        /* <DEDUP_REMOVED lines=15> */
[----:B------:R-:W1:Y:S05]  /*6d70*/  SHFL.BFLY PT, R33, R2, 0x2, 0x1f ;  /* 0x0c401f0002217f89 */ /* 0x000e6a00000e0000 */
[----:B------:R-:W-:Y:S08]  /*6d80*/  MUFU.EX2 R14, R14 ;  /* 0x0000000e000e7308 */ /* 0x000ff00000000800 */
[----:B------:R-:W-:Y:S08]  /*6d90*/  MUFU.EX2 R142, R142 ;  /* 0x0000008e008e7308 */ /* 0x000ff00000000800 */
[----:B------:R-:W-:Y:S01]  /*6da0*/  MUFU.EX2 R17, R49 ;  /* 0x0000003100117308 */ /* 0x000fe20000000800 */
[----:B-1----:R-:W-:Y:S01]  /*6db0*/  FMNMX.FTZ R44, R2, R33, !PT ;  /* 0x00000021022c7209 */ /* 0x002fe20007810000 */
[----:B------:R-:W-:-:S04]  /*6dc0*/  FFMA.FTZ R33, R73, R0, -R7 ;  /* 0x0000000049217223 */ /* 0x000fc80000010807 */
[----:B0-----:R-:W0:Y:S02]  /*6dd0*/  SHFL.BFLY PT, R45, R44, 0x1, 0x1f ;  /* 0x0c201f002c2d7f89 */ /* 0x001e2400000e0000 */
[----:B------:R-:W-:Y:S01]  /*6de0*/  MUFU.EX2 R18, R18 ;  /* 0x0000001200127308 */ /* 0x000fe20000000800 */
[----:B------:R-:W-:Y:S02]  /*6df0*/  WARPGROUP.DEPBAR.LE gsb0, 0x0 ;  /* 0x00008000000079c5 */ /* 0x000fe40000010000 */
[----:B------:R-:W-:Y:S01]  /*6e00*/  WARPGROUP.ARRIVE ;  /* 0x00000000000079c5 */ /* 0x000fe20000000000 */
[-CC-:B------:R-:W-:Y:S01]  /*6e10*/  FFMA.FTZ R136, R48, R0.reuse, -R7.reuse ;  /* 0x0000000030887223 */ /* 0x180fe20000010807 */
[----:B------:R-:W-:-:S03]  /*6e20*/  FFMA.FTZ R138, R52, R0, -R7 ;  /* 0x00000000348a7223 */ /* 0x000fc60000010807 */
[----:B------:R-:W-:Y:S01]  /*6e30*/  MUFU.EX2 R20, R20 ;  /* 0x0000001400147308 */ /* 0x000fe20000000800 */
[----:B------:R-:W-:Y:S01]  /*6e40*/  HGMMA.64x64x16.F32 R88, R132, gdesc[UR12].tnspB, R88, gsb0 ;  /* 0x40e0000c84587df0 */ /* 0x000fe20008000858 */
[----:B------:R-:W-:Y:S01]  /*6e50*/  UIADD3 UR14, UR10, 0x280, URZ ;  /* 0x000002800a0e7890 */ /* 0x000fe2000fffe03f */
[----:B------:R-:W-:-:S05]  /*6e60*/  UMOV UR15, 0x40000040 ;  /* 0x40000040000f7882 */ /* 0x000fca0000000000 */
[----:B------:R-:W-:Y:S01]  /*6e70*/  MUFU.EX2 R136, R136 ;  /* 0x0000008800887308 */ /* 0x000fe20000000800 */
[----:B0-----:R-:W-:-:S07]  /*6e80*/  FMNMX.FTZ R2, R44, R45, !PT ;  /* 0x0000002d2c027209 */ /* 0x001fce0007810000 */
[----:B------:R-:W-:Y:S01]  /*6e90*/  MUFU.EX2 R138, R138 ;  /* 0x0000008a008a7308 */ /* 0x000fe20000000800 */
[----:B------:R-:W-:-:S04]  /*6ea0*/  FMUL.FTZ R45, R2, R0 ;  /* 0x00000000022d7220 */ /* 0x000fc80000410000 */
[-CC-:B------:R-:W-:Y:S01]  /*6eb0*/  FFMA.FTZ R149, R26, R0.reuse, -R45.reuse ;  /* 0x000000001a957223 */ /* 0x180fe2000001082d */
[-CC-:B------:R-:W-:Y:S01]  /*6ec0*/  FFMA.FTZ R145, R34, R0.reuse, -R45.reuse ;  /* 0x0000000022917223 */ /* 0x180fe2000001082d */
[-CC-:B------:R-:W-:Y:S01]  /*6ed0*/  FFMA.FTZ R34, R43, R0.reuse, -R45.reuse ;  /* 0x000000002b227223 */ /* 0x180fe2000001082d */
[----:B------:R-:W-:Y:S02]  /*6ee0*/  IMAD.U32 R43, RZ, RZ, UR37 ;  /* 0x00000025ff2b7e24 */ /* 0x000fe4000f8e00ff */
[-CC-:B------:R-:W-:Y:S01]  /*6ef0*/  FFMA.FTZ R26, R27, R0.reuse, -R45.reuse ;  /* 0x000000001b1a7223 */ /* 0x180fe2000001082d */
[-CC-:B------:R-:W-:Y:S01]  /*6f00*/  FFMA.FTZ R151, R30, R0.reuse, -R45.reuse ;  /* 0x000000001e977223 */ /* 0x180fe2000001082d */
[----:B------:R-:W-:Y:S01]  /*6f10*/  MUFU.EX2 R149, R149 ;  /* 0x0000009500957308 */ /* 0x000fe20000000800 */
[-CC-:B------:R-:W-:Y:S01]  /*6f20*/  FFMA.FTZ R141, R42, R0.reuse, -R45.reuse ;  /* 0x000000002a8d7223 */ /* 0x180fe2000001082d */
[----:B------:R-:W-:Y:S01]  /*6f30*/  @!P1 LEA R43, R43, UR38, 0x3 ;  /* 0x000000262b2b9c11 */ /* 0x000fe2000f8e18ff */
[-CC-:B------:R-:W-:Y:S01]  /*6f40*/  FFMA.FTZ R27, R31, R0.reuse, -R45.reuse ;  /* 0x000000001f1b7223 */ /* 0x180fe2000001082d */
[-CC-:B------:R-:W-:Y:S01]  /*6f50*/  FFMA.FTZ R143, R46, R0.reuse, -R45.reuse ;  /* 0x000000002e8f7223 */ /* 0x180fe2000001082d */
[-CC-:B------:R-:W-:Y:S01]  /*6f60*/  FFMA.FTZ R30, R35, R0.reuse, -R45.reuse ;  /* 0x00000000231e7223 */ /* 0x180fe2000001082d */
[----:B------:R-:W-:Y:S01]  /*6f70*/  FFMA.FTZ R35, R47, R0, -R45 ;  /* 0x000000002f237223 */ /* 0x000fe2000001082d */
[----:B------:R-:W-:Y:S01]  /*6f80*/  @!P1 VIADD R43, R43, 0x16840 ;  /* 0x000168402b2b9836 */ /* 0x000fe20000000000 */
[----:B------:R-:W-:Y:S01]  /*6f90*/  MUFU.EX2 R26, R26 ;  /* 0x0000001a001a7308 */ /* 0x000fe20000000800 */
[----:B------:R-:W-:-:S02]  /*6fa0*/  IMAD.U32 R47, RZ, RZ, UR6 ;  /* 0x00000006ff2f7e24 */ /* 0x000fc4000f8e00ff */
[-CC-:B------:R-:W-:Y:S01]  /*6fb0*/  FFMA.FTZ R147, R38, R0.reuse, -R45.reuse ;  /* 0x0000000026937223 */ /* 0x180fe2000001082d */
[-C--:B------:R-:W-:Y:S01]  /*6fc0*/  FFMA.FTZ R31, R39, R0.reuse, -R45 ;  /* 0x00000000271f7223 */ /* 0x080fe2000001082d */
[----:B------:R-:W-:Y:S01]  /*6fd0*/  @!P1 PRMT R43, RZ, 0x654, R43 ;  /* 0x00000654ff2b9816 */ /* 0x000fe2000000002b */
[-CC-:B------:R-:W-:Y:S01]  /*6fe0*/  FFMA.FTZ R137, R50, R0.reuse, -R45.reuse ;  /* 0x0000000032897223 */ /* 0x180fe2000001082d */
[----:B------:R-:W-:Y:S01]  /*6ff0*/  @!P1 LEA R47, R47, UR38, 0x3 ;  /* 0x000000262f2f9c11 */ /* 0x000fe2000f8e18ff */
[-CC-:B------:R-:W-:Y:S01]  /*7000*/  FFMA.FTZ R38, R51, R0.reuse, -R45.reuse ;  /* 0x0000000033267223 */ /* 0x180fe2000001082d */
[----:B------:R-:W-:Y:S01]  /*7010*/  MUFU.EX2 R151, R151 ;  /* 0x0000009700977308 */ /* 0x000fe20000000800 */
[-CC-:B------:R-:W-:Y:S01]  /*7020*/  FFMA.FTZ R139, R54, R0.reuse, -R45.reuse ;  /* 0x00000000368b7223 */ /* 0x180fe2000001082d */
[-CC-:B------:R-:W-:Y:S01]  /*7030*/  FFMA.FTZ R39, R55, R0.reuse, -R45.reuse ;  /* 0x0000000037277223 */ /* 0x180fe2000001082d */
[----:B------:R-:W-:Y:S02]  /*7040*/  @!P1 VIADD R47, R47, 0x16860 ;  /* 0x000168602f2f9836 */ /* 0x000fe40000000000 */
[-CC-:B------:R-:W-:Y:S01]  /*7050*/  FFMA.FTZ R75, R75, R0.reuse, -R45.reuse ;  /* 0x000000004b4b7223 */ /* 0x180fe2000001082d */
[-CC-:B------:R-:W-:Y:S01]  /*7060*/  FFMA.FTZ R78, R78, R0.reuse, -R45.reuse ;  /* 0x000000004e4e7223 */ /* 0x180fe2000001082d */
[-CC-:B------:R-:W-:Y:S01]  /*7070*/  FFMA.FTZ R79, R79, R0.reuse, -R45.reuse ;  /* 0x000000004f4f7223 */ /* 0x180fe2000001082d */
[-C--:B------:R-:W-:Y:S01]  /*7080*/  FFMA.FTZ R82, R82, R0.reuse, -R45 ;  /* 0x0000000052527223 */ /* 0x080fe2000001082d */
[----:B------:R-:W-:Y:S01]  /*7090*/  MUFU.EX2 R27, R27 ;  /* 0x0000001b001b7308 */ /* 0x000fe20000000800 */
[----:B------:R-:W-:Y:S01]  /*70a0*/  @!P1 PRMT R47, RZ, 0x654, R47 ;  /* 0x00000654ff2f9816 */ /* 0x000fe2000000002f */
[-CC-:B------:R-:W-:Y:S01]  /*70b0*/  FFMA.FTZ R83, R83, R0.reuse, -R45.reuse ;  /* 0x0000000053537223 */ /* 0x180fe2000001082d */
[----:B------:R-:W-:Y:S01]  /*70c0*/  FFMA.FTZ R86, R86, R0, -R45 ;  /* 0x0000000056567223 */ /* 0x000fe2000001082d */
[----:B------:R-:W-:-:S04]  /*70d0*/  UMOV UR6, UR37 ;  /* 0x0000002500067c82 */ /* 0x000fc80008000000 */
[----:B------:R-:W-:Y:S08]  /*70e0*/  MUFU.EX2 R145, R145 ;  /* 0x0000009100917308 */ /* 0x000ff00000000800 */
[----:B------:R-:W-:Y:S08]  /*70f0*/  MUFU.EX2 R30, R30 ;  /* 0x0000001e001e7308 */ /* 0x000ff00000000800 */
[----:B------:R-:W-:Y:S01]  /*7100*/  MUFU.EX2 R147, R147 ;  /* 0x0000009300937308 */ /* 0x000fe20000000800 */
[----:B------:R-:W-:-:S02]  /*7110*/  WARPGROUP.DEPBAR.LE gsb0, 0x0 ;  /* 0x00008000000079c5 */ /* 0x000fc40000010000 */
[----:B------:R-:W-:-:S06]  /*7120*/  WARPGROUP.ARRIVE ;  /* 0x00000000000079c5 */ /* 0x000fcc0000000000 */
[----:B------:R-:W0:Y:S01]  /*7130*/  S2R R133, SR_TID.X ;  /* 0x0000000000857919 */ /* 0x000e220000002100 */
[-CC-:B------:R-:W-:Y:S01]  /*7140*/  FFMA.FTZ R132, R56, R0.reuse, -R7.reuse ;  /* 0x0000000038847223 */ /* 0x180fe20000010807 */
[-C--:B------:R-:W-:Y:S01]  /*7150*/  FFMA.FTZ R134, R60, R0.reuse, -R7 ;  /* 0x000000003c867223 */ /* 0x080fe20000010807 */
[----:B------:R-:W-:Y:S01]  /*7160*/  FADD.FTZ R7, -R2, R5 ;  /* 0x0000000502077221 */ /* 0x000fe20000010100 */
[----:B------:R-:W-:Y:S01]  /*7170*/  MUFU.EX2 R31, R31 ;  /* 0x0000001f001f7308 */ /* 0x000fe20000000800 */
[----:B------:R-:W-:Y:S01]  /*7180*/  HGMMA.64x64x16.F32 R88, R128, gdesc[UR12].tnspB, R88, gsb0 ;  /* 0x40e0000c80587df0 */ /* 0x000fe20008000858 */
[----:B------:R-:W-:Y:S01]  /*7190*/  UIADD3 UR14, UR10, 0x300, URZ ;  /* 0x000003000a0e7890 */ /* 0x000fe2000fffe03f */
[----:B------:R-:W-:Y:S01]  /*71a0*/  FMUL.FTZ R7, R7, R0 ;  /* 0x0000000007077220 */ /* 0x000fe20000410000 */
[----:B------:R-:W-:Y:S01]  /*71b0*/  UMOV UR15, 0x40000040 ;  /* 0x40000040000f7882 */ /* 0x000fe20000000000 */
[----:B------:R-:W-:-:S03]  /*71c0*/  UIADD3 UR10, UR10, 0x380, URZ ;  /* 0x000003800a0a7890 */ /* 0x000fc6000fffe03f */
[----:B------:R-:W-:Y:S08]  /*71d0*/  MUFU.EX2 R141, R141 ;  /* 0x0000008d008d7308 */ /* 0x000ff00000000800 */
[----:B------:R-:W1:Y:S08]  /*71e0*/  MUFU.EX2 R7, R7 ;  /* 0x0000000700077308 */ /* 0x000e700000000800 */
[----:B------:R-:W-:Y:S01]  /*71f0*/  MUFU.EX2 R34, R34 ;  /* 0x0000002200227308 */ /* 0x000fe20000000800 */
[----:B0-----:R-:W-:-:S02]  /*7200*/  SHF.R.U32.HI R135, RZ, 0x7, R133 ;  /* 0x00000007ff877819 */ /* 0x001fc40000011685 */
[----:B------:R-:W-:Y:S01]  /*7210*/  ISETP.GE.U32.AND P2, PT, R133, 0x180, PT ;  /* 0x000001808500780c */ /* 0x000fe20003f46070 */
[----:B------:R-:W-:-:S04]  /*7220*/  FFMA.FTZ R133, R58, R0, -R45 ;  /* 0x000000003a857223 */ /* 0x000fc8000001082d */
[----:B------:R-:W-:Y:S01]  /*7230*/  MUFU.EX2 R143, R143 ;  /* 0x0000008f008f7308 */ /* 0x000fe20000000800 */
[----:B------:R-:W-:Y:S02]  /*7240*/  VIADD R42, R135, 0x9 ;  /* 0x00000009872a7836 */ /* 0x000fe40000000000 */
[----:B-1----:R-:W-:Y:S01]  /*7250*/  FFMA.FTZ R3, R7, R3, R149 ;  /* 0x0000000307037223 */ /* 0x002fe20000010095 */
[-CC-:B------:R-:W-:Y:S01]  /*7260*/  FFMA.FTZ R135, R62, R0.reuse, -R45.reuse ;  /* 0x000000003e877223 */ /* 0x180fe2000001082d */
[----:B------:R-:W-:Y:S02]  /*7270*/  F2FP.F16.F32.PACK_AB R149, R26, R149 ;  /* 0x000000951a95723e */ /* 0x000fe400000000ff */
[----:B------:R-:W-:Y:S01]  /*7280*/  SEL R46, R42, 0x9, !P2 ;  /* 0x000000092a2e7807 */ /* 0x000fe20005000000 */
[----:B------:R-:W-:Y:S01]  /*7290*/  FFMA.FTZ R42, R59, R0, -R45 ;  /* 0x000000003b2a7223 */ /* 0x000fe2000001082d */
[----:B------:R-:W-:Y:S01]  /*72a0*/  MUFU.EX2 R35, R35 ;  /* 0x0000002300237308 */ /* 0x000fe20000000800 */
[C---:B------:R-:W-:Y:S01]  /*72b0*/  ISETP.GT.AND P2, PT, R9.reuse, R23, PT ;  /* 0x000000170900720c */ /* 0x040fe20003f44270 */
        /* <DEDUP_REMOVED lines=8> */
[-CC-:B------:R-:W-:Y:S01]  /*7340*/  FFMA.FTZ R129, R66, R0.reuse, -R45.reuse ;  /* 0x0000000042817223 */ /* 0x180fe2000001082d */
[----:B------:R-:W-:Y:S01]  /*7350*/  FFMA.FTZ R131, R70, R0, -R45 ;  /* 0x0000000046837223 */ /* 0x000fe2000001082d */
[----:B------:R-:W-:Y:S05]  /*7360*/  HGMMA.64x64x16.F32 R88, R124, gdesc[UR12].tnspB, R88, gsb0 ;  /* 0x40e0000c7c587df0 */ /* 0x000fea0008000858 */
        /* <DEDUP_REMOVED lines=12> */
[----:B------:R-:W-:Y:S01]  /*7430*/  WARPGROUP.ARRIVE ;  /* 0x00000000000079c5 */ /* 0x000fe20000000000 */
[----:B------:R-:W-:-:S03]  /*7440*/  FFMA.FTZ R125, R74, R0, -R45 ;  /* 0x000000004a7d7223 */ /* 0x000fc6000001082d */
[----:B------:R-:W0:Y:S02]  /*7450*/  MUFU.EX2 R29, R29 ;  /* 0x0000001d001d7308 */ /* 0x000e240000000800 */
[----:B------:R-:W-:Y:S06]  /*7460*/  HGMMA.64x64x16.F32 R88, R120, gdesc[UR8].tnspB, R88, gsb0 ;  /* 0x40e0000878587df0 */ /* 0x000fec0008000858 */
[----:B------:R-:W-:Y:S08]  /*7470*/  MUFU.EX2 R32, R32 ;  /* 0x0000002000207308 */ /* 0x000ff00000000800 */
[----:B------:R-:W-:Y:S01]  /*7480*/  MUFU.EX2 R125, R125 ;  /* 0x0000007d007d7308 */ /* 0x000fe20000000800 */
[----:B0-----:R-:W-:-:S07]  /*7490*/  F2FP.F16.F32.PACK_AB R130, R29, R25 ;  /* 0x000000191d82723e */ /* 0x001fce00000000ff */
[----:B------:R-:W0:Y:S08]  /*74a0*/  MUFU.EX2 R33, R33 ;  /* 0x0000002100217308 */ /* 0x000e300000000800 */
        /* <DEDUP_REMOVED lines=9> */
[----:B------:R-:W-:Y:S01]  /*7540*/  MUFU.EX2 R41, R41 ;  /* 0x0000002900297308 */ /* 0x000fe20000000800 */
        /* <DEDUP_REMOVED lines=10> */
[----:B-1----:R-:W-:Y:S01]  /*75f0*/  FFMA.FTZ R43, R6, R4, R148 ;  /* 0x00000004062b7223 */ /* 0x002fe20000010094 */
[----:B------:R-:W-:Y:S01]  /*7600*/  FADD.FTZ R4, R26, R3 ;  /* 0x000000031a047221 */ /* 0x000fe20000010000 */
[----:B------:R1:W-:Y:S01]  /*7610*/  @!P1 SYNCS.ARRIVE.TRANS64.RED.A1T0 RZ, [R47+URZ], RZ ;  /* 0x000000ff2fff99a7 */ /* 0x0003e2000810043f */
[C---:B------:R-:W-:Y:S01]  /*7620*/  F2FP.F16.F32.PACK_AB R148, R10.reuse, R148 ;  /* 0x000000940a94723e */ /* 0x040fe200000000ff */
[----:B------:R-:W-:Y:S01]  /*7630*/  FADD.FTZ R43, R10, R43 ;  /* 0x0000002b0a2b7221 */ /* 0x000fe20000010000 */
[----:B------:R-:W-:Y:S01]  /*7640*/  FADD.FTZ R4, R151, R4 ;  /* 0x0000000497047221 */ /* 0x000fe20000010000 */
[----:B------:R-:W-:Y:S01]  /*7650*/  FFMA.FTZ R3, R63, R0, -R45 ;  /* 0x000000003f037223 */ /* 0x000fe2000001082d */
[----:B------:R-:W-:Y:S01]  /*7660*/  MUFU.EX2 R44, R84 ;  /* 0x00000054002c7308 */ /* 0x000fe20000000800 */
[----:B0-----:R-:W-:Y:S01]  /*7670*/  FADD.FTZ R46, R150, R43 ;  /* 0x0000002b962e7221 */ /* 0x001fe20000010000 */
[----:B------:R-:W-:Y:S01]  /*7680*/  FADD.FTZ R4, R27, R4 ;  /* 0x000000041b047221 */ /* 0x000fe20000010000 */
[C---:B------:R-:W-:Y:S01]  /*7690*/  F2FP.F16.F32.PACK_AB R150, R11.reuse, R150 ;  /* 0x000000960b96723e */ /* 0x040fe200000000ff */
[----:B------:R-:W-:Y:S01]  /*76a0*/  FMUL.FTZ R100, R100, R6 ;  /* 0x0000000664647220 */ /* 0x000fe20000410000 */
[----:B------:R-:W-:Y:S01]  /*76b0*/  FADD.FTZ R43, R11, R46 ;  /* 0x0000002e0b2b7221 */ /* 0x000fe20000010000 */
[----:B-1----:R-:W-:Y:S01]  /*76c0*/  FADD.FTZ R47, R145, R4 ;  /* 0x00000004912f7221 */ /* 0x002fe20000010000 */
[-C--:B------:R-:W-:Y:S01]  /*76d0*/  FFMA.FTZ R4, R67, R0.reuse, -R45 ;  /* 0x0000000043047223 */ /* 0x080fe2000001082d */
[----:B------:R-:W-:Y:S01]  /*76e0*/  MUFU.EX2 R3, R3 ;  /* 0x0000000300037308 */ /* 0x000fe20000000800 */
[----:B------:R-:W-:Y:S01]  /*76f0*/  FADD.FTZ R43, R144, R43 ;  /* 0x0000002b902b7221 */ /* 0x000fe20000010000 */
[----:B------:R-:W-:Y:S01]  /*7700*/  FADD.FTZ R48, R30, R47 ;  /* 0x0000002f1e307221 */ /* 0x000fe20000010000 */
[-CC-:B------:R-:W-:Y:S01]  /*7710*/  FFMA.FTZ R46, R71, R0.reuse, -R45.reuse ;  /* 0x00000000472e7223 */ /* 0x180fe2000001082d */
[----:B------:R-:W-:Y:S01]  /*7720*/  FFMA.FTZ R45, R87, R0, -R45 ;  /* 0x00000000572d7223 */ /* 0x000fe2000001082d */
[----:B------:R-:W-:Y:S01]  /*7730*/  FADD.FTZ R43, R28, R43 ;  /* 0x0000002b1c2b7221 */ /* 0x000fe20000010000 */
[----:B------:R-:W-:Y:S01]  /*7740*/  FADD.FTZ R48, R147, R48 ;  /* 0x0000003093307221 */ /* 0x000fe20000010000 */
[----:B------:R-:W-:Y:S01]  /*7750*/  FMUL.FTZ R101, R101, R6 ;  /* 0x0000000665657220 */ /* 0x000fe20000410000 */
[----:B------:R-:W-:Y:S01]  /*7760*/  MUFU.EX2 R4, R4 ;  /* 0x0000000400047308 */ /* 0x000fe20000000800 */
[----:B------:R-:W-:Y:S01]  /*7770*/  FADD.FTZ R50, R146, R43 ;  /* 0x0000002b92327221 */ /* 0x000fe20000010000 */
[----:B------:R-:W-:Y:S01]  /*7780*/  FADD.FTZ R48, R31, R48 ;  /* 0x000000301f307221 */ /* 0x000fe20000010000 */
[C---:B------:R-:W-:Y:S01]  /*7790*/  F2FP.F16.F32.PACK_AB R146, R13.reuse, R146 ;  /* 0x000000920d92723e */ /* 0x040fe200000000ff */
[-C--:B------:R-:W-:Y:S01]  /*77a0*/  FMUL.FTZ R104, R104, R6.reuse ;  /* 0x0000000668687220 */ /* 0x080fe20000410000 */
[----:B------:R-:W-:Y:S01]  /*77b0*/  FADD.FTZ R43, R13, R50 ;  /* 0x000000320d2b7221 */ /* 0x000fe20000010000 */
[----:B------:R-:W-:Y:S01]  /*77c0*/  FADD.FTZ R47, R141, R48 ;  /* 0x000000308d2f7221 */ /* 0x000fe20000010000 */
[----:B------:R-:W-:Y:S01]  /*77d0*/  FMUL.FTZ R105, R105, R6 ;  /* 0x0000000669697220 */ /* 0x000fe20000410000 */
[----:B------:R-:W-:Y:S01]  /*77e0*/  MUFU.EX2 R46, R46 ;  /* 0x0000002e002e7308 */ /* 0x000fe20000000800 */
[----:B------:R-:W-:Y:S01]  /*77f0*/  FADD.FTZ R43, R140, R43 ;  /* 0x0000002b8c2b7221 */ /* 0x000fe20000010000 */
[----:B------:R-:W-:Y:S01]  /*7800*/  FADD.FTZ R48, R34, R47 ;  /* 0x0000002f22307221 */ /* 0x000fe20000010000 */
[----:B------:R-:W-:Y:S01]  /*7810*/  F2FP.F16.F32.PACK_AB R140, R14, R140 ;  /* 0x0000008c0e8c723e */ /* 0x000fe200000000ff */
        /* <DEDUP_REMOVED lines=10> */
[-C--:B------:R-:W-:Y:S01]  /*78c0*/  FMUL.FTZ R116, R116, R6.reuse ;  /* 0x0000000674747220 */ /* 0x080fe20000410000 */
[----:B------:R-:W-:Y:S01]  /*78d0*/  FMUL.FTZ R117, R117, R6 ;  /* 0x0000000675757220 */ /* 0x000fe20000410000 */
[----:B------:R-:W0:Y:S01]  /*78e0*/  MUFU.EX2 R5, R85 ;  /* 0x0000005500057308 */ /* 0x000e220000000800 */
[----:B------:R-:W-:Y:S01]  /*78f0*/  FADD.FTZ R50, R136, R43 ;  /* 0x0000002b88327221 */ /* 0x000fe20000010000 */
[----:B------:R-:W-:Y:S01]  /*7900*/  FADD.FTZ R43, R137, R48 ;  /* 0x00000030892b7221 */ /* 0x000fe20000010000 */
[----:B------:R-:W-:Y:S01]  /*7910*/  F2FP.F16.F32.PACK_AB R144, R28, R144 ;  /* 0x000000901c90723e */ /* 0x000fe200000000ff */
[----:B------:R-:W-:Y:S01]  /*7920*/  FMUL.FTZ R90, R90, R7 ;  /* 0x000000075a5a7220 */ /* 0x000fe20000410000 */
[----:B------:R-:W-:Y:S01]  /*7930*/  FADD.FTZ R11, R17, R50 ;  /* 0x00000032110b7221 */ /* 0x000fe20000010000 */
[----:B------:R-:W-:Y:S01]  /*7940*/  FADD.FTZ R10, R38, R43 ;  /* 0x0000002b260a7221 */ /* 0x000fe20000010000 */
[----:B------:R-:W-:Y:S01]  /*7950*/  F2FP.F16.F32.PACK_AB R151, R27, R151 ;  /* 0x000000971b97723e */ /* 0x000fe200000000ff */
[----:B------:R-:W-:Y:S01]  /*7960*/  MUFU.EX2 R45, R45 ;  /* 0x0000002d002d7308 */ /* 0x000fe20000000800 */
[----:B------:R-:W-:Y:S01]  /*7970*/  FADD.FTZ R11, R138, R11 ;  /* 0x0000000b8a0b7221 */ /* 0x000fe20000010000 */
[----:B------:R-:W-:Y:S01]  /*7980*/  FADD.FTZ R26, R139, R10 ;  /* 0x0000000a8b1a7221 */ /* 0x000fe20000010000 */
[C---:B------:R-:W-:Y:S01]  /*7990*/  F2FP.F16.F32.PACK_AB R138, R18.reuse, R138 ;  /* 0x0000008a128a723e */ /* 0x040fe200000000ff */
[----:B------:R-:W-:Y:S01]  /*79a0*/  FMUL.FTZ R91, R91, R7 ;  /* 0x000000075b5b7220 */ /* 0x000fe20000410000 */
[----:B------:R-:W-:Y:S01]  /*79b0*/  FADD.FTZ R11, R18, R11 ;  /* 0x0000000b120b7221 */ /* 0x000fe20000010000 */
[----:B------:R-:W-:Y:S01]  /*79c0*/  FADD.FTZ R26, R39, R26 ;  /* 0x0000001a271a7221 */ /* 0x000fe20000010000 */
[----:B------:R-:W-:Y:S01]  /*79d0*/  F2FP.F16.F32.PACK_AB R145, R30, R145 ;  /* 0x000000911e91723e */ /* 0x000fe200000000ff */
[----:B------:R-:W1:Y:S01]  /*79e0*/  MUFU.EX2 R10, R75 ;  /* 0x0000004b000a7308 */ /* 0x000e620000000800 */
[----:B------:R-:W-:Y:S01]  /*79f0*/  FADD.FTZ R11, R132, R11 ;  /* 0x0000000b840b7221 */ /* 0x000fe20000010000 */
[----:B------:R-:W-:Y:S01]  /*7a00*/  FADD.FTZ R13, R133, R26 ;  /* 0x0000001a850d7221 */ /* 0x000fe20000010000 */
[----:B0-----:R-:W-:Y:S01]  /*7a10*/  F2FP.F16.F32.PACK_AB R122, R5, R44 ;  /* 0x0000002c057a723e */ /* 0x001fe200000000ff */
[----:B------:R-:W-:Y:S01]  /*7a20*/  FMUL.FTZ R94, R94, R7 ;  /* 0x000000075e5e7220 */ /* 0x000fe20000410000 */
[----:B------:R-:W-:Y:S01]  /*7a30*/  FADD.FTZ R11, R20, R11 ;  /* 0x0000000b140b7221 */ /* 0x000fe20000010000 */
[----:B------:R-:W-:Y:S01]  /*7a40*/  FADD.FTZ R26, R42, R13 ;  /* 0x0000000d2a1a7221 */ /* 0x000fe20000010000 */
[----:B------:R-:W-:Y:S01]  /*7a50*/  F2FP.F16.F32.PACK_AB R147, R31, R147 ;  /* 0x000000931f93723e */ /* 0x000fe200000000ff */
        /* <DEDUP_REMOVED lines=30> */
[----:B-1----:R-:W-:Y:S01]  /*7c40*/  FADD.FTZ R11, R10, R11 ;  /* 0x0000000b0a0b7221 */ /* 0x002fe20000010000 */
        /* <DEDUP_REMOVED lines=21> */
[----:B------:R-:W-:-:S02]  /*7da0*/  IMAD.MOV.U32 R6, RZ, RZ, R8 ;  /* 0x000000ffff067224 */ /* 0x000fc400078e0008 */
[----:B------:R-:W-:Y:S01]  /*7db0*/  FADD.FTZ R4, R5, R4 ;  /* 0x0000000405047221 */ /* 0x000fe20000010000 */
[----:B------:R-:W-:Y:S01]  /*7dc0*/  F2FP.F16.F32.PACK_AB R120, R41, R40 ;  /* 0x000000282978723e */ /* 0x000fe200000000ff */
[----:B------:R-:W-:Y:S01]  /*7dd0*/  FADD.FTZ R3, R45, R11 ;  /* 0x0000000b2d037221 */ /* 0x000fe20000010000 */
[----:B------:R-:W-:Y:S01]  /*7de0*/  F2FP.F16.F32.PACK_AB R121, R83, R82 ;  /* 0x000000525379723e */ /* 0x000fe200000000ff */
[----:B------:R-:W-:Y:S01]  /*7df0*/  IMAD.MOV.U32 R5, RZ, RZ, R2 ;  /* 0x000000ffff057224 */ /* 0x000fe200078e0002 */
[----:B------:R-:W-:Y:S01]  /*7e00*/  F2FP.F16.F32.PACK_AB R123, R45, R86 ;  /* 0x000000562d7b723e */ /* 0x000fe200000000ff */
[----:B------:R-:W-:Y:S06]  /*7e10*/  @P2 BRA `(.L_x_2053) ;  /* 0xffffffe000d42947 */ /* 0x000fec000383ffff */
.L_x_2044:
[----:B------:R-:W-:Y:S06]  /*7e20*/  BAR.ARV 0x8, 0x200 ;  /* 0x0208000000007b1d */ /* 0x000fec0000002000 */
[----:B------:R-:W-:Y:S05]  /*7e30*/  @!P0 BRA `(.L_x_2054) ;  /* 0x0000000000048947 */ /* 0x000fea0003800000 */
[----:B------:R-:W-:Y:S01]  /*7e40*/  BPT.TRAP 0x1 ;  /* 0x000000040000795c */ /* 0x000fe20000300000 */
.L_x_2054:
[----:B------:R-:W-:Y:S01]  /*7e50*/  ULEA UR5, UR37, UR38, 0x3 ;  /* 0x0000002625057291 */ /* 0x000fe2000f8e183f */
[----:B------:R-:W-:-:S05]  /*7e60*/  IMAD.U32 R5, RZ, RZ, UR36 ;  /* 0x00000024ff057e24 */ /* 0x000fca000f8e00ff */
[----:B------:R-:W-:-:S04]  /*7e70*/  SHF.L.U32 R5, R5, 0x1f, RZ ;  /* 0x0000001f05057819 */ /* 0x000fc800000006ff */
[----:B------:R0:W1:Y:S01]  /*7e80*/  SYNCS.PHASECHK.TRANS64.TRYWAIT P2, [UR5+0x16850], R5 ;  /* 0x01685005ff0075a7 */ /* 0x0000620008040145 */
[----:B------:R-:W-:Y:S05]  /*7e90*/  @!P0 BRA `(.L_x_2055) ;  /* 0x0000000000048947 */ /* 0x000fea0003800000 */
[----:B------:R-:W-:Y:S01]  /*7ea0*/  BPT.TRAP 0x1 ;  /* 0x000000040000795c */ /* 0x000fe20000300000 */
.L_x_2055:
[----:B-1----:R-:W-:Y:S05]  /*7eb0*/  @P2 BRA `(.L_x_2056) ;  /* 0x0000000000082947 */ /* 0x002fea0003800000 */
[----:B------:R-:W1:Y:S02]  /*7ec0*/  SYNCS.PHASECHK.TRANS64.TRYWAIT P0, [UR5+0x16850], R5 ;  /* 0x01685005ff0075a7 */ /* 0x000e640008000145 */
[----:B-1----:R-:W-:Y:S05]  /*7ed0*/  @!P0 BRA `(.L_x_2057) ;  /* 0x0000008c00d08947 */ /* 0x002fea0003800000 */
.L_x_2056:
[----:B------:R-:W-:Y:S01]  /*7ee0*/  UIADD3 UR38, UR38, 0x400, URZ ;  /* 0x0000040026267890 */ /* 0x000fe2000fffe03f */
[----:B------:R-:W2:Y:S01]  /*7ef0*/  LDL.LU R12, [R1+0x24] ;  /* 0x00002400010c7983 */ /* 0x000ea20000300800 */
[----:B------:R-:W-:Y:S01]  /*7f00*/  WARPGROUP.ARRIVE ;  /* 0x00000000000079c5 */ /* 0x000fe20000000000 */
[----:B------:R-:W-:Y:S01]  /*7f10*/  UMOV UR7, 0x40000040 ;  /* 0x4000004000077882 */ /* 0x000fe20000000000 */
[----:B------:R-:W-:Y:S01]  /*7f20*/  USHF.R.U32.HI UR38, URZ, 0x4, UR38 ;  /* 0x000000043f267899 */ /* 0x000fe20008011626 */
[----:B01----:R-:W0:Y:S01]  /*7f30*/  SHFL.BFLY PT, R5, R4, 0x2, 0x1f ;  /* 0x0c401f0004057f89 */ /* 0x003e2200000e0000 */
[----:B------:R-:W-:Y:S02]  /*7f40*/  IMAD.MOV.U32 R29, RZ, RZ, -0x800000 ;  /* 0xff800000ff1d7424 */ /* 0x000fe400078e00ff */
[----:B------:R-:W-:Y:S01]  /*7f50*/  ULOP3.LUT UR4, UR38, 0x3fff, URZ, 0xc0, !UPT ;  /* 0x00003fff26047892 */ /* 0x000fe2000f8ec03f */
[----:B------:R-:W1:Y:S01]  /*7f60*/  SHFL.BFLY PT, R6, R3, 0x2, 0x1f ;  /* 0x0c401f0003067f89 */ /* 0x000e6200000e0000 */
[----:B------:R-:W-:-:S02]  /*7f70*/  IMAD.MOV.U32 R28, RZ, RZ, -0x800000 ;  /* 0xff800000ff1c7424 */ /* 0x000fc400078e00ff */
[----:B------:R-:W-:Y:S02]  /*7f80*/  ULEA UR4, UR37, UR4, 0xa ;  /* 0x0000000425047291 */ /* 0x000fe4000f8e503f */
[----:B------:R-:W-:-:S04]  /*7f90*/  UIADD3 UR37, UR37, 0x1, URZ ;  /* 0x0000000125257890 */ /* 0x000fc8000fffe03f */
[----:B------:R-:W-:Y:S01]  /*7fa0*/  UISETP.NE.AND UP0, UPT, UR37, 0x2, UPT ;  /* 0x000000022500788c */ /* 0x000fe2000bf05270 */
[----:B------:R-:W-:Y:S02]  /*7fb0*/  UMOV UR6, UR4 ;  /* 0x0000000400067c82 */ /* 0x000fe40008000000 */
[----:B------:R-:W-:Y:S01]  /*7fc0*/  HGMMA.64x64x16.F32 R88, R148, gdesc[UR4].tnspB, R88, gsb0 ;  /* 0x40e0000494587df0 */ /* 0x000fe20008000858 */
[----:B------:R-:W-:Y:S01]  /*7fd0*/  UIADD3 UR6, UR4, 0x80, URZ ;  /* 0x0000008004067890 */ /* 0x000fe2000fffe03f */
[----:B------:R-:W-:Y:S01]  /*7fe0*/  UMOV UR7, 0x40000040 ;  /* 0x4000004000077882 */ /* 0x000fe20000000000 */
[----:B------:R-:W-:Y:S01]  /*7ff0*/  USEL UR37, UR37, URZ, UP0 ;  /* 0x0000003f25257287 */ /* 0x000fe20008000000 */
[----:B0-----:R-:W-:Y:S01]  /*8000*/  FADD.FTZ R5, R5, R4 ;  /* 0x0000000405057221 */ /* 0x001fe20000010000 */
[----:B-1----:R-:W-:-:S04]  /*8010*/  FADD.FTZ R7, R6, R3 ;  /* 0x0000000306077221 */ /* 0x002fc80000010000 */
[----:B------:R-:W0:Y:S04]  /*8020*/  SHFL.BFLY PT, R6, R5, 0x1, 0x1f ;  /* 0x0c201f0005067f89 */ /* 0x000e2800000e0000 */
[----:B------:R-:W1:Y:S01]  /*8030*/  SHFL.BFLY PT, R10, R7, 0x1, 0x1f ;  /* 0x0c201f00070a7f89 */ /* 0x000e6200000e0000 */
[----:B0-----:R-:W-:Y:S01]  /*8040*/  FADD.FTZ R11, R5, R6 ;  /* 0x00000006050b7221 */ /* 0x001fe20000010000 */
[----:B------:R-:W-:Y:S01]  /*8050*/  CS2R R4, SRZ ;  /* 0x0000000000047805 */ /* 0x000fe2000001ff00 */
[----:B-1----:R-:W-:-:S03]  /*8060*/  FADD.FTZ R10, R7, R10 ;  /* 0x0000000a070a7221 */ /* 0x002fc60000010000 */
[----:B------:R-:W-:Y:S01]  /*8070*/  FSETP.NE.FTZ.AND P0, PT, R11, RZ, PT ;  /* 0x000000ff0b00720b */ /* 0x000fe20003f15000 */
[----:B------:R-:W-:Y:S01]  /*8080*/  IMAD.U32 R7, RZ, RZ, UR5 ;  /* 0x00000005ff077e24 */ /* 0x000fe2000f8e00ff */
[----:B------:R-:W-:-:S03]  /*8090*/  FSETP.NE.FTZ.AND P2, PT, R10, RZ, PT ;  /* 0x000000ff0a00720b */ /* 0x000fc60003f55000 */
[----:B------:R-:W-:-:S05]  /*80a0*/  @!P1 VIADD R7, R7, 0x16860 ;  /* 0x0001686007079836 */ /* 0x000fca0000000000 */
[----:B------:R-:W-:-:S03]  /*80b0*/  @!P1 PRMT R7, RZ, 0x654, R7 ;  /* 0x00000654ff079816 */ /* 0x000fc60000000007 */
[----:B------:R-:W0:Y:S01]  /*80c0*/  @P0 MUFU.LG2 R6, R11 ;  /* 0x0000000b00060308 */ /* 0x000e220000000c00 */
[C---:B------:R-:W-:Y:S01]  /*80d0*/  @P0 FMUL.FTZ R3, R0.reuse, 0.69314718246459960938 ;  /* 0x3f31721800030820 */ /* 0x040fe20000410000 */
[----:B------:R-:W-:-:S06]  /*80e0*/  @P2 FMUL.FTZ R0, R0, 0.69314718246459960938 ;  /* 0x3f31721800002820 */ /* 0x000fcc0000410000 */
[----:B------:R-:W1:Y:S08]  /*80f0*/  @P2 MUFU.LG2 R9, R10 ;  /* 0x0000000a00092308 */ /* 0x000e700000000c00 */
[----:B------:R-:W3:Y:S01]  /*8100*/  @P0 MUFU.RCP R4, R11 ;  /* 0x0000000b00040308 */ /* 0x000ee20000001000 */
        /* <DEDUP_REMOVED lines=21> */
[----:B--2---:R-:W-:-:S05]  /*8260*/  VIADD R12, R12, 0x1 ;  /* 0x000000010c0c7836 */ /* 0x004fca0000000000 */
[----:B------:R1:W-:Y:S01]  /*8270*/  STL [R1+0x24], R12 ;  /* 0x0000240c01007387 */ /* 0x0003e20000100800 */
        /* <DEDUP_REMOVED lines=55> */
.L_x_2027:
[----:B------:R-:W0:Y:S01]  /*85f0*/  S2R R5, SR_CgaCtaId ;  /* 0x0000000000057919 */ /* 0x000e220000008800 */
[----:B------:R-:W-:Y:S01]  /*8600*/  MOV R0, 0x400 ;  /* 0x0000040000007802 */ /* 0x000fe20000000f00 */
[----:B------:R-:W-:Y:S01]  /*8610*/  BSSY B0, `(.L_x_2058) ;  /* 0x000022c000007945 */ /* 0x000fe20003800000 */
[----:B------:R-:W-:Y:S02]  /*8620*/  BAR.SYNC.DEFER_BLOCKING 0x5, 0x200 ;  /* 0x0148000000007b1d */ /* 0x000fe40000010000 */
[----:B0-----:R-:W-:-:S05]  /*8630*/  LEA R0, R5, R0, 0x18 ;  /* 0x0000000005007211 */ /* 0x001fca00078ec0ff */
[----:B------:R0:W1:Y:S01]  /*8640*/  LDS.128 R4, [R0+0x168d0] ;  /* 0x0168d00000047984 */ /* 0x0000620000000c00 */
[----:B------:R-:W-:Y:S06]  /*8650*/  BAR.ARV 0x4, 0x200 ;  /* 0x0108000000007b1d */ /* 0x000fec0000002000 */
[----:B------:R-:W-:Y:S05]  /*8660*/  @P0 BRA `(.L_x_2059) ;  /* 0x0000001800240947 */ /* 0x000fea0003800000 */
[----:B------:R-:W2:Y:S01]  /*8670*/  LDL R8, [R1+0x48] ;  /* 0x0000480001087983 */ /* 0x000ea20000100800 */
[----:B------:R-:W3:Y:S01]  /*8680*/  LDC.64 R32, c[0x0][0xc00] ;  /* 0x00030000ff207b82 */ /* 0x000ee20000000a00 */
[----:B------:R-:W4:Y:S01]  /*8690*/  S2R R9, SR_SWINHI ;  /* 0x0000000000097919 */ /* 0x000f220000002f00 */
[----:B------:R-:W-:Y:S02]  /*86a0*/  F2FP.F16.F32.PACK_AB R24, R3, R2 ;  /* 0x000000020318723e */ /* 0x000fe400000000ff */
[----:B------:R-:W-:Y:S01]  /*86b0*/  F2FP.F16.F32.PACK_AB R25, R91, R90 ;  /* 0x0000005a5b19723e */ /* 0x000fe200000000ff */
[----:B------:R-:W3:Y:S01]  /*86c0*/  LDL.LU R37, [R1] ;  /* 0x0000000001257983 */ /* 0x000ee20000300800 */
[----:B------:R-:W-:Y:S02]  /*86d0*/  F2FP.F16.F32.PACK_AB R26, R93, R92 ;  /* 0x0000005c5d1a723e */ /* 0x000fe400000000ff */
[----:B------:R-:W-:Y:S01]  /*86e0*/  F2FP.F16.F32.PACK_AB R27, R95, R94 ;  /* 0x0000005e5f1b723e */ /* 0x000fe200000000ff */
[----:B------:R-:W-:Y:S01]  /*86f0*/  IMAD.SHL.U32 R35, R153, 0x4, RZ ;  /* 0x0000000499237824 */ /* 0x000fe200078e00ff */
[----:B------:R-:W3:Y:S01]  /*8700*/  LDL R39, [R1+0x1c] ;  /* 0x00001c0001277983 */ /* 0x000ee20000100800 */
[----:B------:R-:W-:Y:S01]  /*8710*/  ULDC.64 UR4, c[0x0][0xc08] ;  /* 0x0003020000047ab9 */ /* 0x000fe20000000a00 */
[----:B------:R-:W-:-:S02]  /*8720*/  MOV R20, R0 ;  /* 0x0000000000147202 */ /* 0x000fc40000000f00 */
[----:B----4-:R-:W-:Y:S01]  /*8730*/  MOV R21, R9 ;  /* 0x0000000900157202 */ /* 0x010fe20000000f00 */
[----:B------:R-:W-:Y:S02]  /*8740*/  BAR.SYNC.DEFER_BLOCKING 0x1, 0x180 ;  /* 0x0046000000007b1d */ /* 0x000fe40000010000 */
[----:B--2---:R-:W-:-:S03]  /*8750*/  IMAD.WIDE R8, R8, 0x2, R20 ;  /* 0x0000000208087825 */ /* 0x004fc600078e0214 */
[----:B------:R-:W-:-:S04]  /*8760*/  LOP3.LUT R11, R8, 0x380, RZ, 0xc0, !PT ;  /* 0x00000380080b7812 */ /* 0x000fc800078ec0ff */
[----:B------:R-:W-:Y:S02]  /*8770*/  SHF.R.U64 R11, R11, 0x3, RZ ;  /* 0x000000030b0b7819 */ /* 0x000fe400000012ff */
[C---:B------:R-:W-:Y:S02]  /*8780*/  IADD3 R10, P0, R8.reuse, 0x60, RZ ;  /* 0x00000060080a7810 */ /* 0x040fe40007f1e0ff */
[C---:B------:R-:W-:Y:S02]  /*8790*/  IADD3 R23, P1, R8.reuse, 0x40, RZ ;  /* 0x0000004008177810 */ /* 0x040fe40007f3e0ff */
[----:B------:R-:W-:Y:S02]  /*87a0*/  IADD3 R17, P2, R8, 0x20, RZ ;  /* 0x0000002008117810 */ /* 0x000fe40007f5e0ff */
[----:B------:R-:W-:Y:S01]  /*87b0*/  LOP3.LUT R8, R11, R8, RZ, 0x3c, !PT ;  /* 0x000000080b087212 */ /* 0x000fe200078e3cff */
[--C-:B------:R-:W-:Y:S02]  /*87c0*/  IMAD.X R11, RZ, RZ, R9.reuse, P0 ;  /* 0x000000ffff0b7224 */ /* 0x100fe400000e0609 */
[--C-:B------:R-:W-:Y:S01]  /*87d0*/  IMAD.X R13, RZ, RZ, R9.reuse, P1 ;  /* 0x000000ffff0d7224 */ /* 0x100fe200008e0609 */
[----:B------:R-:W-:Y:S01]  /*87e0*/  MOV R18, R8 ;  /* 0x0000000800127202 */ /* 0x000fe20000000f00 */
[----:B------:R-:W-:Y:S01]  /*87f0*/  IMAD.X R15, RZ, RZ, R9, P2 ;  /* 0x000000ffff0f7224 */ /* 0x000fe200010e0609 */
[----:B------:R-:W-:-:S02]  /*8800*/  LOP3.LUT R9, R10, 0x380, RZ, 0xc0, !PT ;  /* 0x000003800a097812 */ /* 0x000fc400078ec0ff */
[----:B------:R-:W-:Y:S02]  /*8810*/  LOP3.LUT R8, R23, 0x380, RZ, 0xc0, !PT ;  /* 0x0000038017087812 */ /* 0x000fe400078ec0ff */
[----:B-1----:R-:W-:Y:S02]  /*8820*/  LOP3.LUT R4, R17, 0x380, RZ, 0xc0, !PT ;  /* 0x0000038011047812 */ /* 0x002fe400078ec0ff */
[----:B------:R-:W-:Y:S02]  /*8830*/  SHF.R.U64 R9, R9, 0x3, RZ ;  /* 0x0000000309097819 */ /* 0x000fe400000012ff */
[----:B------:R-:W-:Y:S02]  /*8840*/  SHF.R.U64 R8, R8, 0x3, RZ ;  /* 0x0000000308087819 */ /* 0x000fe400000012ff */
[----:B------:R-:W-:Y:S02]  /*8850*/  SHF.R.U64 R4, R4, 0x3, RZ ;  /* 0x0000000304047819 */ /* 0x000fe400000012ff */
[----:B------:R-:W-:-:S02]  /*8860*/  LOP3.LUT R10, R9, R10, RZ, 0x3c, !PT ;  /* 0x0000000a090a7212 */ /* 0x000fc400078e3cff */
[----:B------:R-:W-:Y:S02]  /*8870*/  LOP3.LUT R12, R8, R23, RZ, 0x3c, !PT ;  /* 0x00000017080c7212 */ /* 0x000fe400078e3cff */
[----:B------:R-:W-:Y:S02]  /*8880*/  LOP3.LUT R14, R4, R17, RZ, 0x3c, !PT ;  /* 0x00000011040e7212 */ /* 0x000fe400078e3cff */
[----:B------:R-:W-:Y:S01]  /*8890*/  MOV R17, R10 ;  /* 0x0000000a00117202 */ /* 0x000fe20000000f00 */
[----:B------:R1:W-:Y:S01]  /*88a0*/  STSM.16.M88.4 [R18], R24 ;  /* 0x0000001812007844 */ /* 0x0003e20000000200 */
[----:B------:R-:W-:Y:S02]  /*88b0*/  MOV R23, R12 ;  /* 0x0000000c00177202 */ /* 0x000fe40000000f00 */
        /* <DEDUP_REMOVED lines=8> */
[----:B------:R-:W-:Y:S02]  /*8940*/  F2FP.F16.F32.PACK_AB R15, R111, R110 ;  /* 0x0000006e6f0f723e */ /* 0x000fe400000000ff */
[----:B-1----:R-:W-:Y:S02]  /*8950*/  F2FP.F16.F32.PACK_AB R24, R113, R112 ;  /* 0x000000707118723e */ /* 0x002fe400000000ff */
[----:B------:R-:W-:Y:S02]  /*8960*/  F2FP.F16.F32.PACK_AB R25, R115, R114 ;  /* 0x000000727319723e */ /* 0x000fe400000000ff */
[----:B------:R-:W-:Y:S02]  /*8970*/  F2FP.F16.F32.PACK_AB R26, R117, R116 ;  /* 0x00000074751a723e */ /* 0x000fe400000000ff */
[----:B------:R-:W-:Y:S01]  /*8980*/  F2FP.F16.F32.PACK_AB R27, R119, R118 ;  /* 0x00000076771b723e */ /* 0x000fe200000000ff */
[----:B------:R1:W-:Y:S04]  /*8990*/  STSM.16.M88.4 [R4], R8 ;  /* 0x0000000804007844 */ /* 0x0003e80000000200 */
[----:B------:R-:W-:Y:S04]  /*89a0*/  STSM.16.M88.4 [R23], R12 ;  /* 0x0000000c17007844 */ /* 0x000fe80000000200 */
[----:B------:R2:W-:Y:S01]  /*89b0*/  STSM.16.M88.4 [R17], R24 ;  /* 0x0000001811007844 */ /* 0x0005e20000000200 */
[----:B------:R-:W-:Y:S01]  /*89c0*/  BAR.SYNC.DEFER_BLOCKING 0x1, 0x180 ;  /* 0x0046000000007b1d */ /* 0x000fe20000010000 */
[----:B---3--:R-:W-:-:S04]  /*89d0*/  ISETP.NE.U32.AND P0, PT, R32, RZ, PT ;  /* 0x000000ff2000720c */ /* 0x008fc80003f05070 */
[----:B------:R-:W-:Y:S02]  /*89e0*/  ISETP.NE.AND.EX P0, PT, R33, RZ, PT, P0 ;  /* 0x000000ff2100720c */ /* 0x000fe40003f05300 */
[----:B------:R-:W-:Y:S02]  /*89f0*/  SHF.L.U64.HI R36, R153, 0x2, R37 ;  /* 0x0000000299247819 */ /* 0x000fe40000010225 */
[----:B------:R-:W-:Y:S01]  /*8a00*/  IADD3 R30, P1, R35, R32, RZ ;  /* 0x00000020231e7210 */ /* 0x000fe20007f3e0ff */
[----:B------:R-:W-:Y:S01]  /*8a10*/  IMAD.MOV.U32 R18, RZ, RZ, RZ ;  /* 0x000000ffff127224 */ /* 0x000fe200078e00ff */
[----:B-1----:R-:W1:Y:S03]  /*8a20*/  LDC R8, c[0x0][0xad4] ;  /* 0x0002b500ff087b82 */ /* 0x002e660000000800 */
[----:B------:R-:W-:-:S05]  /*8a30*/  IMAD.X R31, R36, 0x1, R33, P1 ;  /* 0x00000001241f7824 */ /* 0x000fca00008e0621 */
[----:B--2---:R-:W2:Y:S01]  /*8a40*/  LDC R17, c[0x0][0xbe8] ;  /* 0x0002fa00ff117b82 */ /* 0x004ea20000000800 */
[----:B------:R-:W3:Y:S01]  /*8a50*/  @P0 LDG.E R18, desc[UR40][R30.64] ;  /* 0x000000281e120981 */ /* 0x000ee2000c1e1900 */
[----:B------:R-:W-:-:S04]  /*8a60*/  ISETP.NE.U32.AND P1, PT, RZ, UR4, PT ;  /* 0x00000004ff007c0c */ /* 0x000fc8000bf25070 */
[----:B------:R-:W-:Y:S01]  /*8a70*/  ISETP.NE.AND.EX P1, PT, RZ, UR5, PT, P1 ;  /* 0x00000005ff007c0c */ /* 0x000fe2000bf25310 */
[----:B------:R-:W-:-:S12]  /*8a80*/  IMAD.MOV.U32 R26, RZ, RZ, 0x9b8 ;  /* 0x000009b8ff1a7424 */ /* 0x000fd800078e00ff */
[----:B------:R-:W-:-:S04]  /*8a90*/  @P1 IADD3 R34, P2, R35, UR4, RZ ;  /* 0x0000000423221c10 */ /* 0x000fc8000ff5e0ff */
[----:B------:R-:W-:Y:S02]  /*8aa0*/  @P1 IADD3.X R35, R36, UR5, RZ, P2, !PT ;  /* 0x0000000524231c10 */ /* 0x000fe400097fe4ff */
[----:B------:R-:W-:-:S04]  /*8ab0*/  ISETP.NE.AND P2, PT, R155, RZ, PT ;  /* 0x000000ff9b00720c */ /* 0x000fc80003f45270 */
[----:B-1----:R-:W-:-:S04]  /*8ac0*/  SEL R8, R155, R8, P2 ;  /* 0x000000089b087207 */ /* 0x002fc80001000000 */
[----:B------:R-:W-:Y:S02]  /*8ad0*/  ISETP.GT.AND P3, PT, R8, 0x1, PT ;  /* 0x000000010800780c */ /* 0x000fe40003f64270 */
[----:B--2---:R-:W-:Y:S01]  /*8ae0*/  ISETP.NE.AND P4, PT, R17, 0x1, PT ;  /* 0x000000011100780c */ /* 0x004fe20003f85270 */
[----:B------:R-:W-:Y:S01]  /*8af0*/  ULDC UR4, c[0x0][0xa88] ;  /* 0x0002a20000047ab9 */ /* 0x000fe20000000800 */
[----:B------:R-:W-:Y:S01]  /*8b00*/  SEL R26, R26, 0x978, P3 ;  /* 0x000009781a1a7807 */ /* 0x000fe20001800000 */
[----:B------:R-:W1:Y:S08]  /*8b10*/  LDC.64 R8, c[0x0][0xba8] ;  /* 0x0002ea00ff087b82 */ /* 0x000e700000000a00 */
[----:B------:R-:W2:Y:S01]  /*8b20*/  LDC.64 R14, c[0x0][R26+0x220] ;  /* 0x000088001a0e7b82 */ /* 0x000ea20000000a00 */
[----:B------:R-:W-:Y:S01]  /*8b30*/  IMAD.U32 R4, RZ, RZ, UR4 ;  /* 0x00000004ff047e24 */ /* 0x000fe2000f8e00ff */
[----:B------:R-:W-:-:S05]  /*8b40*/  ISETP.NE.U32.AND P2, PT, R32, RZ, PT ;  /* 0x000000ff2000720c */ /* 0x000fca0003f45070 */
[----:B------:R4:W5:Y:S01]  /*8b50*/  @P1 LDG.E R4, desc[UR40][R34.64] ;  /* 0x0000002822041981 */ /* 0x000962000c1e1900 */
[----:B------:R-:W0:Y:S01]  /*8b60*/  LDC.64 R12, c[0x0][R26+0x218] ;  /* 0x000086001a0c7b82 */ /* 0x000e220000000a00 */
[----:B------:R-:W-:-:S07]  /*8b70*/  ISETP.NE.AND.EX P2, PT, R33, RZ, PT, P2 ;  /* 0x000000ff2100720c */ /* 0x000fce0003f45320 */
[----:B------:R-:W3:Y:S01]  /*8b80*/  @P4 LDC R32, c[0x0][0xbec] ;  /* 0x0002fb00ff204b82 */ /* 0x000ee20000000800 */
[----:B------:R-:W-:-:S07]  /*8b90*/  SEL R153, R153, RZ, !P2 ;  /* 0x000000ff99997207 */ /* 0x000fce0005000000 */
[----:B----4-:R-:W4:Y:S01]  /*8ba0*/  @P4 LDC R35, c[0x0][0xbf0] ;  /* 0x0002fc00ff234b82 */ /* 0x010f220000000800 */
[----:B------:R-:W-:Y:S01]  /*8bb0*/  SEL R23, R37, RZ, !P2 ;  /* 0x000000ff25177207 */ /* 0x000fe20005000000 */
[----:B--2---:R-:W-:-:S06]  /*8bc0*/  IMAD R15, R15, R153, RZ ;  /* 0x000000990f0f7224 */ /* 0x004fcc00078e02ff */
[----:B------:R-:W2:Y:S01]  /*8bd0*/  LDC.64 R10, c[0x0][R26+0x228] ;  /* 0x00008a001a0a7b82 */ /* 0x000ea20000000a00 */
[----:B------:R-:W-:Y:S02]  /*8be0*/  IMAD R33, R14, R23, R15 ;  /* 0x000000170e217224 */ /* 0x000fe400078e020f */
[----:B0-----:R-:W-:-:S04]  /*8bf0*/  IMAD.WIDE.U32 R24, R12, R154, RZ ;  /* 0x0000009a0c187225 */ /* 0x001fc800078e00ff */
[----:B------:R-:W-:Y:S01]  /*8c00*/  IMAD.WIDE.U32 R14, R14, R153, RZ ;  /* 0x000000990e0e7225 */ /* 0x000fe200078e00ff */
[----:B------:R-:W-:Y:S01]  /*8c10*/  SEL R27, R39, RZ, P3 ;  /* 0x000000ff271b7207 */ /* 0x000fe20001800000 */
[----:B-1----:R-:W0:Y:S02]  /*8c20*/  @!P3 LDC R8, c[0x0][0xb50] ;  /* 0x0002d400ff08bb82 */ /* 0x002e240000000800 */
[----:B------:R-:W-:Y:S02]  /*8c30*/  IMAD R23, R13, R154, RZ ;  /* 0x0000009a0d177224 */ /* 0x000fe400078e02ff */
[----:B------:R-:W-:-:S04]  /*8c40*/  IMAD.IADD R37, R152, 0x1, R16 ;  /* 0x0000000198257824 */ /* 0x000fc800078e0210 */
[----:B------:R1:W0:Y:S01]  /*8c50*/  LDC.64 R12, c[0x0][R26+0x210] ;  /* 0x000084001a0c7b82 */ /* 0x0002220000000a00 */
[----:B------:R-:W-:Y:S02]  /*8c60*/  IMAD.IADD R33, R15, 0x1, R33 ;  /* 0x000000010f217824 */ /* 0x000fe400078e0221 */
[----:B------:R-:W-:Y:S02]  /*8c70*/  IMAD.MOV.U32 R15, RZ, RZ, R37 ;  /* 0x000000ffff0f7224 */ /* 0x000fe400078e0025 */
[----:B------:R-:W-:Y:S02]  /*8c80*/  IMAD.IADD R34, R25, 0x1, R23 ;  /* 0x0000000119227824 */ /* 0x000fe400078e0217 */
[-C--:B--2---:R-:W-:Y:S01]  /*8c90*/  IMAD R25, R11, R27.reuse, RZ ;  /* 0x0000001b0b197224 */ /* 0x084fe200078e02ff */
[----:B------:R-:W2:Y:S01]  /*8ca0*/  @!P3 LDC R9, c[0x0][0xb54] ;  /* 0x0002d500ff09bb82 */ /* 0x000ea20000000800 */
[----:B------:R-:W-:-:S04]  /*8cb0*/  IMAD.WIDE.U32 R10, R10, R27, RZ ;  /* 0x0000001b0a0a7225 */ /* 0x000fc800078e00ff */
[----:B------:R-:W-:Y:S01]  /*8cc0*/  IMAD.IADD R25, R11, 0x1, R25 ;  /* 0x000000010b197824 */ /* 0x000fe200078e0219 */
[--C-:B---3--:R-:W-:Y:S01]  /*8cd0*/  IADD3 R24, P2, P5, R14, R24, R18.reuse ;  /* 0x000000180e187210 */ /* 0x108fe20007d5e012 */
[----:B------:R-:W-:Y:S01]  /*8ce0*/  @P4 IMAD.HI.U32 R14, R37, R32, RZ ;  /* 0x00000020250e4227 */ /* 0x000fe200078e00ff */
[----:B------:R-:W-:-:S04]  /*8cf0*/  SHF.R.S32.HI R23, RZ, 0x1f, R18 ;  /* 0x0000001fff177819 */ /* 0x000fc80000011412 */
[----:B----4-:R-:W-:Y:S02]  /*8d00*/  @P4 SHF.R.U32.HI R15, RZ, R35, R14 ;  /* 0x00000023ff0f4219 */ /* 0x010fe4000001160e */
[----:B------:R-:W-:-:S03]  /*8d10*/  IADD3.X R14, R33, R34, R23, P2, P5 ;  /* 0x00000022210e7210 */ /* 0x000fc600017ea417 */
[--C-:B-1----:R-:W-:Y:S01]  /*8d20*/  IMAD.MOV R26, RZ, RZ, -R15.reuse ;  /* 0x000000ffff1a7224 */ /* 0x102fe200078e0a0f */
[----:B------:R-:W-:Y:S02]  /*8d30*/  IADD3 R10, P2, P5, R15, R24, R10 ;  /* 0x000000180f0a7210 */ /* 0x000fe40007d5e00a */
[----:B------:R-:W-:Y:S01]  /*8d40*/  SHF.R.S32.HI R11, RZ, 0x1f, R15 ;  /* 0x0000001fff0b7819 */ /* 0x000fe2000001140f */
[----:B------:R-:W-:-:S03]  /*8d50*/  IMAD R15, R17, R26, R37 ;  /* 0x0000001a110f7224 */ /* 0x000fc600078e0225 */
[----:B------:R-:W-:Y:S01]  /*8d60*/  IADD3.X R11, R11, R14, R25, P2, P5 ;  /* 0x0000000e0b0b7210 */ /* 0x000fe200017ea419 */
[----:B0-----:R-:W-:Y:S01]  /*8d70*/  IMAD R13, R13, R15, RZ ;  /* 0x0000000f0d0d7224 */ /* 0x001fe200078e02ff */
[----:B------:R-:W-:-:S05]  /*8d80*/  SHF.R.S32.HI R25, RZ, 0x1f, R15 ;  /* 0x0000001fff197819 */ /* 0x000fca000001140f */
[C---:B------:R-:W-:Y:S02]  /*8d90*/  IMAD R25, R12.reuse, R25, R13 ;  /* 0x000000190c197224 */ /* 0x040fe400078e020d */
[----:B------:R-:W-:-:S04]  /*8da0*/  IMAD.WIDE.U32 R12, R12, R15, R10 ;  /* 0x0000000f0c0c7225 */ /* 0x000fc800078e000a */
[----:B------:R-:W-:Y:S01]  /*8db0*/  IMAD.IADD R10, R13, 0x1, R25 ;  /* 0x000000010d0a7824 */ /* 0x000fe200078e0219 */
[----:B------:R-:W-:-:S04]  /*8dc0*/  LEA R13, P2, R12, R8, 0x2 ;  /* 0x000000080c0d7211 */ /* 0x000fc800078410ff */
[----:B--2---:R-:W-:Y:S01]  /*8dd0*/  LEA.HI.X R12, R12, R9, R10, 0x2, P2 ;  /* 0x000000090c0c7211 */ /* 0x004fe200010f140a */
[----:B------:R-:W-:Y:S08]  /*8de0*/  @P1 BRA `(.L_x_2060) ;  /* 0x0000000000101947 */ /* 0x000ff00003800000 */
[----:B------:R-:W-:Y:S05]  /*8df0*/  @!P0 BRA `(.L_x_2060) ;  /* 0x00000000000c8947 */ /* 0x000fea0003800000 */
[----:B------:R-:W2:Y:S04]  /*8e00*/  LDG.E R9, desc[UR40][R30.64] ;  /* 0x000000281e097981 */ /* 0x000ea8000c1e1900 */
[----:B-----5:R-:W2:Y:S02]  /*8e10*/  LDG.E R4, desc[UR40][R30.64+0x4] ;  /* 0x000004281e047981 */ /* 0x020ea4000c1e1900 */
[----:B--2---:R-:W-:-:S07]  /*8e20*/  IMAD.IADD R4, R4, 0x1, -R9 ;  /* 0x0000000104047824 */ /* 0x004fce00078e0a09 */
.L_x_2060:
        /* <DEDUP_REMOVED lines=13> */
[----:B--2---:R-:W-:-:S04]  /*8f00*/  IMAD.IADD R15, R15, 0x1, R16 ;  /* 0x000000010f0f7824 */ /* 0x004fc800078e0210 */
[C---:B------:R-:W-:Y:S01]  /*8f10*/  VIADD R25, R15.reuse, 0x8 ;  /* 0x000000080f197836 */ /* 0x040fe20000000000 */
[----:B------:R-:W-:-:S04]  /*8f20*/  ISETP.GE.OR P1, PT, R15, R4, P0 ;  /* 0x000000040f00720c */ /* 0x000fc80000726670 */
[----:B------:R-:W-:-:S09]  /*8f30*/  ISETP.GE.OR P0, PT, R25, R4, P0 ;  /* 0x000000041900720c */ /* 0x000fd20000706670 */
[----:B0-----:R0:W-:Y:S04]  /*8f40*/  @!P1 ST.E desc[UR40][R8.64], R29 ;  /* 0x0000001d08009985 */ /* 0x0011e8000c101928 */
[----:B------:R0:W-:Y:S01]  /*8f50*/  @!P0 ST.E desc[UR40][R10.64], R28 ;  /* 0x0000001c0a008985 */ /* 0x0001e2000c101928 */
[----:B------:R-:W-:Y:S05]  /*8f60*/  @P3 BRA `(.L_x_2061) ;  /* 0x0000000400b83947 */ /* 0x000fea0003800000 */
[----:B------:R-:W1:Y:S01]  /*8f70*/  S2R R14, SR_TID.X ;  /* 0x00000000000e7919 */ /* 0x000e620000002100 */
[----:B------:R-:W2:Y:S01]  /*8f80*/  @P4 LDC R33, c[0x0][0xbec] ;  /* 0x0002fb00ff214b82 */ /* 0x000ea20000000800 */
[----:B------:R-:W-:-:S07]  /*8f90*/  ULDC.64 UR4, c[0x0][0xaa0] ;  /* 0x0002a80000047ab9 */ /* 0x000fce0000000a00 */
[----:B------:R-:W3:Y:S01]  /*8fa0*/  @P4 LDC R35, c[0x0][0xbf0] ;  /* 0x0002fc00ff234b82 */ /* 0x000ee20000000800 */
[----:B-1----:R-:W-:-:S05]  /*8fb0*/  VIADD R14, R14, 0xffffff80 ;  /* 0xffffff800e0e7836 */ /* 0x002fca0000000000 */
[----:B------:R-:W-:-:S04]  /*8fc0*/  SHF.R.S32.HI R36, RZ, 0x1f, R14 ;  /* 0x0000001fff247819 */ /* 0x000fc8000001140e */
[----:B------:R-:W-:-:S04]  /*8fd0*/  LEA.HI R36, R36, R14, RZ, 0x3 ;  /* 0x0000000e24247211 */ /* 0x000fc800078f18ff */
[----:B------:R-:W-:-:S05]  /*8fe0*/  SHF.R.S32.HI R36, RZ, 0x3, R36 ;  /* 0x00000003ff247819 */ /* 0x000fca0000011424 */
[----:B------:R-:W-:-:S04]  /*8ff0*/  IMAD R3, R36, 0x40, R157 ;  /* 0x0000004024037824 */ /* 0x000fc800078e029d */
[----:B------:R-:W-:-:S03]  /*9000*/  IMAD.WIDE R20, R3, 0x2, R20 ;  /* 0x0000000203147825 */ /* 0x000fc600078e0214 */
[C---:B------:R-:W-:Y:S02]  /*9010*/  IADD3 R25, P0, R20.reuse, 0x1800, RZ ;  /* 0x0000180014197810 */ /* 0x040fe40007f1e0ff */
[C---:B0-----:R-:W-:Y:S02]  /*9020*/  IADD3 R29, P1, R20.reuse, 0x3000, RZ ;  /* 0x00003000141d7810 */ /* 0x041fe40007f3e0ff */
        /* <DEDUP_REMOVED lines=12> */
[----:B------:R-:W4:Y:S04]  /*90f0*/  LD.E.128 R12, desc[UR40][R12.64] ;  /* 0x000000280c0c7980 */ /* 0x000f28000c101d00 */
[----:B------:R-:W4:Y:S04]  /*9100*/  LD.E.128 R24, desc[UR40][R24.64] ;  /* 0x0000002818187980 */ /* 0x000f28000c101d00 */
[----:B------:R-:W4:Y:S01]  /*9110*/  LD.E.128 R28, desc[UR40][R28.64] ;  /* 0x000000281c1c7980 */ /* 0x000f22000c101d00 */
[----:B------:R-:W-:-:S04]  /*9120*/  IADD3 R3, P0, R20, 0x4800, RZ ;  /* 0x0000480014037810 */ /* 0x000fc80007f1e0ff */
[----:B------:R-:W-:Y:S01]  /*9130*/  LOP3.LUT R2, R3, 0x380, RZ, 0xc0, !PT ;  /* 0x0000038003027812 */ /* 0x000fe200078ec0ff */
[----:B------:R-:W-:Y:S02]  /*9140*/  IMAD R23, R23, UR4, RZ ;  /* 0x0000000417177c24 */ /* 0x000fe4000f8e02ff */
[----:B------:R-:W-:Y:S01]  /*9150*/  IMAD.X R9, RZ, RZ, R21, P0 ;  /* 0x000000ffff097224 */ /* 0x000fe200000e0615 */
[----:B------:R-:W-:Y:S01]  /*9160*/  SHF.R.U64 R2, R2, 0x3, RZ ;  /* 0x0000000302027819 */ /* 0x000fe200000012ff */
[----:B------:R-:W-:-:S03]  /*9170*/  IMAD R23, R18, UR5, R23 ;  /* 0x0000000512177c24 */ /* 0x000fc6000f8e0217 */
[----:B------:R-:W-:Y:S01]  /*9180*/  LOP3.LUT R8, R2, R3, RZ, 0x3c, !PT ;  /* 0x0000000302087212 */ /* 0x000fe200078e3cff */
[----:B------:R-:W-:Y:S01]  /*9190*/  IMAD.WIDE.U32 R2, R18, UR4, RZ ;  /* 0x0000000412027c25 */ /* 0x000fe2000f8e00ff */
[----:B------:R-:W-:-:S03]  /*91a0*/  ULDC.64 UR4, c[0x0][0xae8] ;  /* 0x0002ba0000047ab9 */ /* 0x000fc60000000a00 */
[----:B------:R-:W-:Y:S01]  /*91b0*/  IMAD R21, R156, 0x30, R36 ;  /* 0x000000309c157824 */ /* 0x000fe200078e0224 */
[----:B------:R-:W-:Y:S01]  /*91c0*/  SHF.R.S32.HI R20, RZ, 0x1f, R153 ;  /* 0x0000001fff147819 */ /* 0x000fe20000011499 */
[----:B------:R-:W-:Y:S01]  /*91d0*/  IMAD.IADD R3, R3, 0x1, R23 ;  /* 0x0000000103037824 */ /* 0x000fe200078e0217 */
[----:B------:R-:W5:Y:S01]  /*91e0*/  LD.E.128 R8, desc[UR40][R8.64] ;  /* 0x0000002808087980 */ /* 0x000f62000c101d00 */
[----:B------:R-:W-:Y:S01]  /*91f0*/  IMAD.IADD R32, R16, 0x1, R21 ;  /* 0x0000000110207824 */ /* 0x000fe200078e0215 */
[----:B------:R-:W-:Y:S01]  /*9200*/  SHF.R.S32.HI R41, RZ, 0x1f, R157 ;  /* 0x0000001fff297819 */ /* 0x000fe2000001149d */
[----:B------:R-:W-:Y:S01]  /*9210*/  IMAD.WIDE.U32 R2, R154, UR4, R2 ;  /* 0x000000049a027c25 */ /* 0x000fe2000f8e0002 */
[----:B------:R-:W-:Y:S01]  /*9220*/  @!PT LDS RZ, [RZ] ;  /* 0x00000000fffff984 */ /* 0x000fe20000000800 */
[----:B------:R-:W-:Y:S01]  /*9230*/  @!PT LDS RZ, [RZ] ;  /* 0x00000000fffff984 */ /* 0x000fe20000000800 */
[----:B------:R-:W-:Y:S01]  /*9240*/  @!PT LDS RZ, [RZ] ;  /* 0x00000000fffff984 */ /* 0x000fe20000000800 */
[----:B------:R-:W-:Y:S01]  /*9250*/  @!PT LDS RZ, [RZ] ;  /* 0x00000000fffff984 */ /* 0x000fe20000000800 */
[----:B------:R0:W-:Y:S06]  /*9260*/  MEMBAR.ALL.CTA ;  /* 0x0000000000007992 */ /* 0x0001ec0000008000 */
[----:B0-----:R-:W0:Y:S01]  /*9270*/  FENCE.VIEW.ASYNC.S ;  /* 0x00000000000073c6 */ /* 0x001e220000000000 */
[----:B--2---:R-:W-:-:S04]  /*9280*/  @P4 IMAD.HI.U32 R18, R32, R33, RZ ;  /* 0x0000002120124227 */ /* 0x004fc800078e00ff */
[----:B------:R-:W-:Y:S01]  /*9290*/  IMAD R3, R154, UR5, R3 ;  /* 0x000000059a037c24 */ /* 0x000fe2000f8e0203 */
[----:B------:R-:W-:Y:S01]  /*92a0*/  ULDC.64 UR4, c[0x0][0xaf0] ;  /* 0x0002bc0000047ab9 */ /* 0x000fe20000000a00 */
[----:B------:R-:W-:Y:S01]  /*92b0*/  IMAD.MOV.U32 R21, RZ, RZ, R32 ;  /* 0x000000ffff157224 */ /* 0x000fe200078e0020 */
[----:B---3--:R-:W-:Y:S01]  /*92c0*/  @P4 SHF.R.U32.HI R21, RZ, R35, R18 ;  /* 0x00000023ff154219 */ /* 0x008fe20000011612 */
[----:B------:R-:W-:Y:S02]  /*92d0*/  IMAD R20, R20, UR4, RZ ;  /* 0x0000000414147c24 */ /* 0x000fe4000f8e02ff */
[----:B------:R-:W-:Y:S01]  /*92e0*/  IMAD.WIDE.U32 R2, R153, UR4, R2 ;  /* 0x0000000499027c25 */ /* 0x000fe2000f8e0002 */
[----:B------:R-:W-:-:S03]  /*92f0*/  SHF.R.S32.HI R18, RZ, 0x1f, R21 ;  /* 0x0000001fff127819 */ /* 0x000fc60000011415 */
[----:B------:R-:W-:Y:S01]  /*9300*/  IMAD R23, R153, UR5, R20 ;  /* 0x0000000599177c24 */ /* 0x000fe2000f8e0214 */
[----:B------:R-:W-:Y:S01]  /*9310*/  ULDC.64 UR4, c[0x0][0xae0] ;  /* 0x0002b80000047ab9 */ /* 0x000fe20000000a00 */
[----:B------:R-:W-:Y:S02]  /*9320*/  IMAD.MOV R20, RZ, RZ, -R21 ;  /* 0x000000ffff147224 */ /* 0x000fe400078e0a15 */
[----:B------:R-:W-:Y:S02]  /*9330*/  IMAD R18, R18, UR4, RZ ;  /* 0x0000000412127c24 */ /* 0x000fe4000f8e02ff */
[----:B------:R-:W-:Y:S02]  /*9340*/  IMAD R17, R17, R20, R32 ;  /* 0x0000001411117224 */ /* 0x000fe400078e0220 */
[----:B------:R-:W-:Y:S02]  /*9350*/  IMAD.IADD R3, R3, 0x1, R23 ;  /* 0x0000000103037824 */ /* 0x000fe400078e0217 */
[C---:B------:R-:W-:Y:S01]  /*9360*/  IMAD R23, R21.reuse, UR5, R18 ;  /* 0x0000000515177c24 */ /* 0x040fe2000f8e0212 */
[----:B------:R-:W-:Y:S01]  /*9370*/  SHF.R.S32.HI R18, RZ, 0x1f, R17 ;  /* 0x0000001fff127819 */ /* 0x000fe20000011411 */
[----:B------:R-:W-:Y:S01]  /*9380*/  IMAD.WIDE.U32 R2, R21, UR4, R2 ;  /* 0x0000000415027c25 */ /* 0x000fe2000f8e0002 */
[----:B------:R-:W-:-:S03]  /*9390*/  ULDC.64 UR4, c[0x0][0xad8] ;  /* 0x0002b60000047ab9 */ /* 0x000fc60000000a00 */
[----:B------:R-:W-:Y:S02]  /*93a0*/  IMAD.IADD R3, R3, 0x1, R23 ;  /* 0x0000000103037824 */ /* 0x000fe400078e0217 */
[----:B------:R-:W-:Y:S02]  /*93b0*/  IMAD R18, R18, UR4, RZ ;  /* 0x0000000412127c24 */ /* 0x000fe4000f8e02ff */
[----:B------:R-:W-:-:S04]  /*93c0*/  IMAD.WIDE.U32 R2, R17, UR4, R2 ;  /* 0x0000000411027c25 */ /* 0x000fc8000f8e0002 */
[----:B------:R-:W-:Y:S01]  /*93d0*/  IMAD R21, R17, UR5, R18 ;  /* 0x0000000511157c24 */ /* 0x000fe2000f8e0212 */
[----:B------:R-:W-:Y:S01]  /*93e0*/  ULDC.64 UR4, c[0x0][0xa80] ;  /* 0x0002a00000047ab9 */ /* 0x000fe20000000a00 */
[----:B------:R-:W-:Y:S01]  /*93f0*/  IMAD.IADD R23, R36, 0x1, R16 ;  /* 0x0000000124177824 */ /* 0x000fe200078e0210 */
[C---:B------:R-:W-:Y:S01]  /*9400*/  LEA R18, P0, R2.reuse, UR4, 0x1 ;  /* 0x0000000402127c11 */ /* 0x040fe2000f8008ff */
[----:B------:R-:W-:Y:S01]  /*9410*/  IMAD.IADD R3, R3, 0x1, R21 ;  /* 0x0000000103037824 */ /* 0x000fe200078e0215 */
[----:B------:R-:W-:Y:S01]  /*9420*/  ULDC UR4, c[0x0][0xac8] ;  /* 0x0002b20000047ab9 */ /* 0x000fe20000000800 */
[C---:B------:R-:W-:Y:S02]  /*9430*/  VIADD R17, R23.reuse, 0x60 ;  /* 0x0000006017117836 */ /* 0x040fe40000000000 */
[----:B0-----:R-:W0:Y:S01]  /*9440*/  SHFL.IDX PT, R20, R18, 0x1, 0x181f ;  /* 0x00381f0012147f89 */ /* 0x001e2200000e0000 */
[----:B------:R-:W-:Y:S01]  /*9450*/  LEA.HI.X R32, R2, UR5, R3, 0x1, P0 ;  /* 0x0000000502207c11 */ /* 0x000fe200080f0c03 */
[----:B------:R-:W-:Y:S01]  /*9460*/  VIADD R3, R23, 0x30 ;  /* 0x0000003017037836 */ /* 0x000fe20000000000 */
[----:B------:R-:W-:Y:S01]  /*9470*/  ISETP.GE.AND P0, PT, R157, UR4, PT ;  /* 0x000000049d007c0c */ /* 0x000fe2000bf06270 */
[----:B------:R-:W1:Y:S01]  /*9480*/  SHFL.IDX PT, R2, R18, RZ, 0x181f ;  /* 0x00181fff12027589 */ /* 0x000e6200000e0000 */
[----:B------:R-:W-:-:S02]  /*9490*/  VIADD R0, R0, 0x16820 ;  /* 0x0001682000007836 */ /* 0x000fc40000000000 */
[-C--:B------:R-:W-:Y:S01]  /*94a0*/  ISETP.GE.OR P1, PT, R23, R4.reuse, P0 ;  /* 0x000000041700720c */ /* 0x080fe20000726670 */
[----:B------:R-:W2:Y:S01]  /*94b0*/  SHFL.IDX PT, R40, R18, 0x2, 0x181f ;  /* 0x00581f0012287f89 */ /* 0x000ea200000e0000 */
[-C--:B------:R-:W-:Y:S01]  /*94c0*/  ISETP.GE.OR P2, PT, R3, R4.reuse, P0 ;  /* 0x000000040300720c */ /* 0x080fe20000746670 */
[----:B------:R-:W-:Y:S01]  /*94d0*/  VIADD R23, R23, 0x90 ;  /* 0x0000009017177836 */ /* 0x000fe20000000000 */
[-C--:B------:R-:W-:Y:S01]  /*94e0*/  ISETP.GE.OR P3, PT, R17, R4.reuse, P0 ;  /* 0x000000041100720c */ /* 0x080fe20000766670 */
[----:B------:R-:W3:Y:S01]  /*94f0*/  SHFL.IDX PT, R34, R32, RZ, 0x181f ;  /* 0x00181fff20227589 */ /* 0x000ee200000e0000 */
[----:B------:R-:W-:Y:S02]  /*9500*/  PRMT R0, RZ, 0x654, R0 ;  /* 0x00000654ff007816 */ /* 0x000fe40000000000 */
[----:B------:R-:W-:Y:S01]  /*9510*/  ISETP.GE.OR P0, PT, R23, R4, P0 ;  /* 0x000000041700720c */ /* 0x000fe20000706670 */
[----:B------:R-:W3:Y:S01]  /*9520*/  SHFL.IDX PT, R36, R32, 0x1, 0x181f ;  /* 0x00381f0020247f89 */ /* 0x000ee200000e0000 */
[----:B------:R1:W-:Y:S03]  /*9530*/  SYNCS.ARRIVE.TRANS64.RED.A1T0 RZ, [R0+URZ], RZ ;  /* 0x000000ff00ff79a7 */ /* 0x0003e6000810043f */
[----:B------:R-:W3:Y:S02]  /*9540*/  SHFL.IDX PT, R38, R32, 0x2, 0x181f ;  /* 0x00581f0020267f89 */ /* 0x000ee400000e0000 */
[----:B0-----:R-:W-:-:S02]  /*9550*/  @!P2 LEA R16, P5, R157, R20, 0x1 ;  /* 0x000000149d10a211 */ /* 0x001fc400078a08ff */
[----:B------:R-:W0:Y:S01]  /*9560*/  SHFL.IDX PT, R18, R18, 0x3, 0x181f ;  /* 0x00781f0012127f89 */ /* 0x000e2200000e0000 */
[----:B-1----:R-:W-:-:S03]  /*9570*/  @!P1 LEA R2, P4, R157, R2, 0x1 ;  /* 0x000000029d029211 */ /* 0x002fc600078808ff */
[----:B------:R-:W1:Y:S01]  /*9580*/  SHFL.IDX PT, R32, R32, 0x3, 0x181f ;  /* 0x00781f0020207f89 */ /* 0x000e6200000e0000 */
[C---:B--2---:R-:W-:Y:S02]  /*9590*/  @!P3 LEA R20, P6, R157.reuse, R40, 0x1 ;  /* 0x000000289d14b211 */ /* 0x044fe400078c08ff */
[C-C-:B---3--:R-:W-:Y:S02]  /*95a0*/  @!P1 LEA.HI.X R3, R157.reuse, R34, R41.reuse, 0x1, P4 ;  /* 0x000000229d039211 */ /* 0x148fe400020f0c29 */
[C-C-:B------:R-:W-:Y:S02]  /*95b0*/  @!P2 LEA.HI.X R17, R157.reuse, R36, R41.reuse, 0x1, P5 ;  /* 0x000000249d11a211 */ /* 0x140fe400028f0c29 */
[----:B------:R-:W-:Y:S01]  /*95c0*/  @!P3 LEA.HI.X R21, R157, R38, R41, 0x1, P6 ;  /* 0x000000269d15b211 */ /* 0x000fe200030f0c29 */
[----:B----4-:R2:W-:Y:S04]  /*95d0*/  @!P1 ST.E.128 desc[UR40][R2.64], R12 ;  /* 0x0000000c02009985 */ /* 0x0105e8000c101d28 */
[----:B------:R2:W-:Y:S04]  /*95e0*/  @!P2 ST.E.128 desc[UR40][R16.64], R24 ;  /* 0x000000181000a985 */ /* 0x0005e8000c101d28 */
[----:B------:R2:W-:Y:S01]  /*95f0*/  @!P3 ST.E.128 desc[UR40][R20.64], R28 ;  /* 0x0000001c1400b985 */ /* 0x0005e2000c101d28 */
[----:B01----:R-:W-:Y:S05]  /*9600*/  @P0 BRA `(.L_x_2062) ;  /* 0x0000001000b00947 */ /* 0x003fea0003800000 */
[----:B--2---:R-:W-:-:S04]  /*9610*/  LEA R2, P0, R157, R18, 0x1 ;  /* 0x000000129d027211 */ /* 0x004fc800078008ff */
[----:B------:R-:W-:-:S05]  /*9620*/  LEA.HI.X R3, R157, R32, R41, 0x1, P0 ;  /* 0x000000209d037211 */ /* 0x000fca00000f0c29 */
[----:B-----5:R0:W-:Y:S01]  /*9630*/  ST.E.128 desc[UR40][R2.64], R8 ;  /* 0x0000000802007985 */ /* 0x0201e2000c101d28 */
[----:B------:R-:W-:Y:S05]  /*9640*/  BRA `(.L_x_2062) ;  /* 0x0000001000a07947 */ /* 0x000fea0003800000 */
.L_x_2061:
[----:B------:R-:W1:Y:S01]  /*9650*/  @P4 LDC R12, c[0x0][0xbec] ;  /* 0x0002fb00ff0c4b82 */ /* 0x000e620000000800 */
[----:B------:R-:W-:Y:S01]  /*9660*/  ULDC.64 UR4, c[0x0][0xb08] ;  /* 0x0002c20000047ab9 */ /* 0x000fe20000000a00 */
[----:B0-----:R-:W-:Y:S01]  /*9670*/  SHF.R.S32.HI R10, RZ, 0x1f, R153 ;  /* 0x0000001fff0a7819 */ /* 0x001fe20000011499 */
[----:B------:R-:W-:Y:S01]  /*9680*/  IMAD R23, R23, UR4, RZ ;  /* 0x0000000417177c24 */ /* 0x000fe2000f8e02ff */
[----:B------:R-:W-:Y:S01]  /*9690*/  ULDC.64 UR6, c[0x0][0xb30] ;  /* 0x0002cc0000067ab9 */ /* 0x000fe20000000a00 */
[C---:B------:R-:W-:Y:S01]  /*96a0*/  IMAD.WIDE.U32 R8, R18.reuse, UR4, RZ ;  /* 0x0000000412087c25 */ /* 0x040fe2000f8e00ff */
[----:B------:R-:W-:Y:S01]  /*96b0*/  ISETP.GE.AND P0, PT, R15, R4, PT ;  /* 0x000000040f00720c */ /* 0x000fe20003f06270 */
[----:B------:R-:W-:Y:S01]  /*96c0*/  BSSY B1, `(.L_x_2063) ;  /* 0x000005d000017945 */ /* 0x000fe20003800000 */
[----:B------:R-:W0:Y:S01]  /*96d0*/  @P4 LDC R21, c[0x0][0xbf0] ;  /* 0x0002fc00ff154b82 */ /* 0x000e220000000800 */
[----:B------:R-:W-:Y:S01]  /*96e0*/  IMAD R23, R18, UR5, R23 ;  /* 0x0000000512177c24 */ /* 0x000fe2000f8e0217 */
[----:B------:R-:W-:Y:S01]  /*96f0*/  ULDC.64 UR4, c[0x0][0xb38] ;  /* 0x0002ce0000047ab9 */ /* 0x000fe20000000a00 */
[----:B------:R-:W-:-:S02]  /*9700*/  IMAD.MOV.U32 R11, RZ, RZ, R37 ;  /* 0x000000ffff0b7224 */ /* 0x000fc400078e0025 */
[----:B------:R-:W-:Y:S02]  /*9710*/  IMAD.IADD R9, R9, 0x1, R23 ;  /* 0x0000000109097824 */ /* 0x000fe400078e0217 */
[----:B------:R-:W-:Y:S02]  /*9720*/  VIADD R24, R22, 0x38 ;  /* 0x0000003816187836 */ /* 0x000fe40000000000 */
[----:B------:R-:W-:-:S03]  /*9730*/  IMAD.WIDE.U32 R8, R154, UR4, R8 ;  /* 0x000000049a087c25 */ /* 0x000fc6000f8e0008 */
[----:B------:R-:W-:Y:S01]  /*9740*/  SHF.R.S32.HI R24, RZ, 0x1f, R24 ;  /* 0x0000001fff187819 */ /* 0x000fe20000011418 */
[----:B------:R-:W-:Y:S01]  /*9750*/  IMAD R9, R154, UR5, R9 ;  /* 0x000000059a097c24 */ /* 0x000fe2000f8e0209 */
[----:B------:R-:W-:Y:S01]  /*9760*/  ULDC.64 UR4, c[0x0][0xb40] ;  /* 0x0002d00000047ab9 */ /* 0x000fe20000000a00 */
[----:B------:R-:W-:Y:S02]  /*9770*/  VIADD R27, R22, 0x30 ;  /* 0x00000030161b7836 */ /* 0x000fe40000000000 */
[----:B------:R-:W-:Y:S02]  /*9780*/  IMAD R10, R10, UR4, RZ ;  /* 0x000000040a0a7c24 */ /* 0x000fe4000f8e02ff */
[----:B-1----:R-:W-:Y:S01]  /*9790*/  @P4 IMAD.HI.U32 R12, R37, R12, RZ ;  /* 0x0000000c250c4227 */ /* 0x002fe200078e00ff */
[----:B------:R-:W-:-:S03]  /*97a0*/  SHF.R.S32.HI R27, RZ, 0x1f, R27 ;  /* 0x0000001fff1b7819 */ /* 0x000fc6000001141b */
[C---:B------:R-:W-:Y:S01]  /*97b0*/  IMAD R13, R153.reuse, UR5, R10 ;  /* 0x00000005990d7c24 */ /* 0x040fe2000f8e020a */
[----:B0-----:R-:W-:Y:S01]  /*97c0*/  @P4 SHF.R.U32.HI R11, RZ, R21, R12 ;  /* 0x00000015ff0b4219 */ /* 0x001fe2000001160c */
[----:B------:R-:W-:Y:S01]  /*97d0*/  IMAD.WIDE.U32 R8, R153, UR4, R8 ;  /* 0x0000000499087c25 */ /* 0x000fe2000f8e0008 */
[----:B------:R-:W-:Y:S02]  /*97e0*/  ULDC.64 UR4, c[0x0][0xb48] ;  /* 0x0002d20000047ab9 */ /* 0x000fe40000000a00 */
[----:B------:R-:W-:Y:S01]  /*97f0*/  SHF.R.S32.HI R10, RZ, 0x1f, R11 ;  /* 0x0000001fff0a7819 */ /* 0x000fe2000001140b */
[----:B------:R-:W-:Y:S02]  /*9800*/  IMAD.IADD R9, R9, 0x1, R13 ;  /* 0x0000000109097824 */ /* 0x000fe400078e020d */
[----:B------:R-:W-:Y:S02]  /*9810*/  IMAD.MOV R12, RZ, RZ, -R11 ;  /* 0x000000ffff0c7224 */ /* 0x000fe400078e0a0b */
[----:B------:R-:W-:-:S04]  /*9820*/  IMAD.WIDE.U32 R8, R39, UR4, R8 ;  /* 0x0000000427087c25 */ /* 0x000fc8000f8e0008 */
[----:B------:R-:W-:Y:S02]  /*9830*/  IMAD R17, R17, R12, R37 ;  /* 0x0000000c11117224 */ /* 0x000fe400078e0225 */
[----:B------:R-:W-:Y:S02]  /*9840*/  IMAD R10, R10, UR6, RZ ;  /* 0x000000060a0a7c24 */ /* 0x000fe4000f8e02ff */
[----:B------:R-:W-:Y:S01]  /*9850*/  IMAD R9, R39, UR5, R9 ;  /* 0x0000000527097c24 */ /* 0x000fe2000f8e0209 */
[----:B------:R-:W-:Y:S01]  /*9860*/  ULDC.64 UR4, c[0x0][0xb28] ;  /* 0x0002ca0000047ab9 */ /* 0x000fe20000000a00 */
        /* <DEDUP_REMOVED lines=10> */
[----:B------:R-:W-:Y:S02]  /*9910*/  IMAD.IADD R9, R9, 0x1, R11 ;  /* 0x0000000109097824 */ /* 0x000fe400078e020b */
[C---:B------:R-:W-:Y:S01]  /*9920*/  VIADD R29, R22.reuse, 0x28 ;  /* 0x00000028161d7836 */ /* 0x040fe20000000000 */
[----:B------:R-:W-:Y:S01]  /*9930*/  PRMT R10, RZ, 0x654, R10 ;  /* 0x00000654ff0a7816 */ /* 0x000fe2000000000a */
[----:B------:R-:W-:Y:S01]  /*9940*/  VIADD R31, R22, 0x20 ;  /* 0x00000020161f7836 */ /* 0x000fe20000000000 */
[----:B------:R-:W-:Y:S01]  /*9950*/  LEA.HI.X R18, R8, UR5, R9, 0x2, P1 ;  /* 0x0000000508127c11 */ /* 0x000fe200088f1409 */
[C---:B------:R-:W-:Y:S01]  /*9960*/  VIADD R21, R22.reuse, 0x18 ;  /* 0x0000001816157836 */ /* 0x040fe20000000000 */
[----:B------:R0:W-:Y:S01]  /*9970*/  SYNCS.ARRIVE.TRANS64.RED.A1T0 RZ, [R10+URZ], RZ ;  /* 0x000000ff0aff79a7 */ /* 0x0001e2000810043f */
[C---:B------:R-:W-:Y:S01]  /*9980*/  VIADD R33, R22.reuse, 0x10 ;  /* 0x0000001016217836 */ /* 0x040fe20000000000 */
[----:B------:R-:W-:Y:S01]  /*9990*/  SHF.R.S32.HI R29, RZ, 0x1f, R29 ;  /* 0x0000001fff1d7819 */ /* 0x000fe2000001141d */
[C---:B------:R-:W-:Y:S01]  /*99a0*/  VIADD R35, R22.reuse, 0x8 ;  /* 0x0000000816237836 */ /* 0x040fe20000000000 */
[----:B------:R1:W2:Y:S01]  /*99b0*/  SHFL.IDX PT, R11, R18, RZ, 0x1c1f ;  /* 0x001c1fff120b7589 */ /* 0x0002a200000e0000 */
[C---:B------:R-:W-:Y:S01]  /*99c0*/  VIADD R23, R22.reuse, 0x38 ;  /* 0x0000003816177836 */ /* 0x040fe20000000000 */
[----:B------:R-:W-:Y:S01]  /*99d0*/  SHF.R.S32.HI R31, RZ, 0x1f, R31 ;  /* 0x0000001fff1f7819 */ /* 0x000fe2000001141f */
[C---:B------:R-:W-:Y:S01]  /*99e0*/  VIADD R26, R22.reuse, 0x30 ;  /* 0x00000030161a7836 */ /* 0x040fe20000000000 */
[----:B0-----:R1:W0:Y:S01]  /*99f0*/  SHFL.IDX PT, R10, R0, RZ, 0x1c1f ;  /* 0x001c1fff000a7589 */ /* 0x00122200000e0000 */
[C---:B------:R-:W-:Y:S01]  /*9a00*/  VIADD R28, R22.reuse, 0x28 ;  /* 0x00000028161c7836 */ /* 0x040fe20000000000 */
[----:B------:R-:W-:Y:S01]  /*9a10*/  SHF.R.S32.HI R21, RZ, 0x1f, R21 ;  /* 0x0000001fff157819 */ /* 0x000fe20000011415 */
[C---:B------:R-:W-:Y:S01]  /*9a20*/  VIADD R30, R22.reuse, 0x20 ;  /* 0x00000020161e7836 */ /* 0x040fe20000000000 */
[----:B------:R-:W-:Y:S01]  /*9a30*/  SHF.R.S32.HI R33, RZ, 0x1f, R33 ;  /* 0x0000001fff217819 */ /* 0x000fe20000011421 */
[C---:B------:R-:W-:Y:S01]  /*9a40*/  VIADD R20, R22.reuse, 0x18 ;  /* 0x0000001816147836 */ /* 0x040fe20000000000 */
[----:B------:R-:W-:Y:S01]  /*9a50*/  SHF.R.S32.HI R35, RZ, 0x1f, R35 ;  /* 0x0000001fff237819 */ /* 0x000fe20000011423 */
[----:B------:R-:W-:-:S02]  /*9a60*/  VIADD R32, R22, 0x10 ;  /* 0x0000001016207836 */ /* 0x000fc40000000000 */
[----:B------:R-:W-:Y:S01]  /*9a70*/  VIADD R34, R22, 0x8 ;  /* 0x0000000816227836 */ /* 0x000fe20000000000 */
[----:B-1----:R-:W-:Y:S06]  /*9a80*/  @P0 BRA `(.L_x_2064) ;  /* 0x0000000000800947 */ /* 0x002fec0003800000 */
[----:B------:R-:W-:Y:S02]  /*9a90*/  ULDC UR4, c[0x0][0xac8] ;  /* 0x0002b20000047ab9 */ /* 0x000fe40000000800 */
[----:B------:R-:W-:Y:S02]  /*9aa0*/  ISETP.GE.AND P1, PT, R34, UR4, PT ;  /* 0x0000000422007c0c */ /* 0x000fe4000bf26270 */
        /* <DEDUP_REMOVED lines=14> */
[-C--:B------:R-:W-:Y:S01]  /*9b90*/  @!P3 LEA R16, P6, R20, R10.reuse, 0x2 ;  /* 0x0000000a1410b211 */ /* 0x080fe200078c10ff */
[----:B------:R3:W-:Y:S01]  /*9ba0*/  @!P5 ST.E.64 desc[UR40][R14.64], R96 ;  /* 0x000000600e00d985 */ /* 0x0007e2000c101b28 */
[----:B0-----:R-:W-:Y:S02]  /*9bb0*/  @!P2 LEA R2, P5, R30, R10, 0x2 ;  /* 0x0000000a1e02a211 */ /* 0x001fe400078a10ff */
[----:B------:R-:W-:-:S03]  /*9bc0*/  @!P3 LEA.HI.X R17, R20, R11, R21, 0x2, P6 ;  /* 0x0000000b1411b211 */ /* 0x000fc600030f1415 */
[-C--:B------:R-:W-:Y:S02]  /*9bd0*/  @!P1 LEA R8, P6, R28, R10.reuse, 0x2 ;  /* 0x0000000a1c089211 */ /* 0x080fe400078c10ff */
[-C--:B------:R-:W-:Y:S01]  /*9be0*/  @!P2 LEA.HI.X R3, R30, R11.reuse, R31, 0x2, P5 ;  /* 0x0000000b1e03a211 */ /* 0x080fe200028f141f */
[----:B------:R3:W-:Y:S01]  /*9bf0*/  @!P3 ST.E.64 desc[UR40][R16.64], R100 ;  /* 0x000000641000b985 */ /* 0x0007e2000c101b28 */
[-C--:B-1----:R-:W-:Y:S02]  /*9c00*/  @!P0 LEA R12, P3, R26, R10.reuse, 0x2 ;  /* 0x0000000a1a0c8211 */ /* 0x082fe400078610ff */
        /* <DEDUP_REMOVED lines=8> */
.L_x_2064:
[----:B------:R-:W-:Y:S05]  /*9c90*/  BSYNC B1 ;  /* 0x0000000000017941 */ /* 0x000fea0003800000 */
.L_x_2063:
[----:B------:R-:W-:Y:S01]  /*9ca0*/  ISETP.GE.AND P0, PT, R25, R4, PT ;  /* 0x000000041900720c */ /* 0x000fe20003f06270 */
[----:B---3--:R1:W3:Y:S04]  /*9cb0*/  SHFL.IDX PT, R9, R18, 0x1, 0x1c1f ;  /* 0x003c1f0012097f89 */ /* 0x0082e800000e0000 */
[----:B------:R1:W4:Y:S08]  /*9cc0*/  SHFL.IDX PT, R8, R0, 0x1, 0x1c1f ;  /* 0x003c1f0000087f89 */ /* 0x00033000000e0000 */
[----:B-1----:R-:W-:Y:S05]  /*9cd0*/  @P0 BRA `(.L_x_2062) ;  /* 0x0000000800fc0947 */ /* 0x002fea0003800000 */
[----:B------:R-:W-:Y:S02]  /*9ce0*/  ULDC UR4, c[0x0][0xac8] ;  /* 0x0002b20000047ab9 */ /* 0x000fe40000000800 */
[----:B------:R-:W-:Y:S02]  /*9cf0*/  ISETP.GE.AND P0, PT, R22, UR4, PT ;  /* 0x0000000416007c0c */ /* 0x000fe4000bf06270 */
[----:B------:R-:W-:Y:S02]  /*9d00*/  ISETP.GE.AND P5, PT, R34, UR4, PT ;  /* 0x0000000422007c0c */ /* 0x000fe4000bfa6270 */
[----:B------:R-:W-:Y:S02]  /*9d10*/  ISETP.GE.AND P3, PT, R32, UR4, PT ;  /* 0x0000000420007c0c */ /* 0x000fe4000bf66270 */
[----:B------:R-:W-:Y:S02]  /*9d20*/  ISETP.GE.AND P2, PT, R20, UR4, PT ;  /* 0x0000000414007c0c */ /* 0x000fe4000bf46270 */
[----:B------:R-:W-:-:S05]  /*9d30*/  ISETP.GE.AND P1, PT, R30, UR4, PT ;  /* 0x000000041e007c0c */ /* 0x000fca000bf26270 */
[----:B---34-:R-:W-:Y:S02]  /*9d40*/  @!P0 IMAD.WIDE R2, R22, 0x4, R8 ;  /* 0x0000000416028825 */ /* 0x018fe400078e0208 */
[-C--:B0-----:R-:W-:Y:S02]  /*9d50*/  @!P5 LEA R10, P4, R34, R8.reuse, 0x2 ;  /* 0x00000008220ad211 */ /* 0x081fe400078810ff */
[----:B------:R-:W-:Y:S01]  /*9d60*/  @!P3 LEA R12, P6, R32, R8, 0x2 ;  /* 0x00000008200cb211 */ /* 0x000fe200078c10ff */
[----:B------:R0:W-:Y:S01]  /*9d70*/  @!P0 ST.E.64 desc[UR40][R2.64], R90 ;  /* 0x0000005a02008985 */ /* 0x0001e2000c101b28 */
[----:B------:R-:W-:Y:S02]  /*9d80*/  ISETP.GE.AND P0, PT, R28, UR4, PT ;  /* 0x000000041c007c0c */ /* 0x000fe4000bf06270 */
[----:B--2---:R-:W-:Y:S02]  /*9d90*/  @!P5 LEA.HI.X R11, R34, R9, R35, 0x2, P4 ;  /* 0x00000009220bd211 */ /* 0x004fe400020f1423 */
        /* <DEDUP_REMOVED lines=22> */
.L_x_2059:
        /* <DEDUP_REMOVED lines=11> */
[----:B0-----:R-:W-:Y:S01]  /*9fb0*/  IMAD.U32 R0, RZ, RZ, UR4 ;  /* 0x00000004ff007e24 */ /* 0x001fe2000f8e00ff */
[----:B------:R0:W5:Y:S01]  /*9fc0*/  @P0 LDG.E R17, desc[UR40][R10.64] ;  /* 0x000000280a110981 */ /* 0x000162000c1e1900 */
[----:B-1----:R-:W1:Y:S01]  /*9fd0*/  S2R R4, SR_TID.X ;  /* 0x0000000000047919 */ /* 0x002e620000002100 */
[----:B--2---:R-:W-:-:S05]  /*9fe0*/  @P1 IMAD.WIDE R2, R153, 0x4, R8 ;  /* 0x0000000499021825 */ /* 0x004fca00078e0208 */
[----:B------:R0:W5:Y:S01]  /*9ff0*/  @P1 LDG.E R0, desc[UR40][R2.64] ;  /* 0x0000002802001981 */ /* 0x000162000c1e1900 */
[----:B------:R-:W-:-:S13]  /*a000*/  ISETP.NE.AND P2, PT, R155, RZ, PT ;  /* 0x000000ff9b00720c */ /* 0x000fda0003f45270 */
[----:B------:R-:W2:Y:S01]  /*a010*/  @!P2 LDC R155, c[0x0][0xad4] ;  /* 0x0002b500ff9bab82 */ /* 0x000ea20000000800 */
[----:B-1----:R-:W-:-:S05]  /*a020*/  VIADD R26, R4, 0xffffff80 ;  /* 0xffffff80041a7836 */ /* 0x002fca0000000000 */
[----:B------:R-:W-:Y:S02]  /*a030*/  ISETP.GT.AND P3, PT, R26, 0xbf, PT ;  /* 0x000000bf1a00780c */ /* 0x000fe40003f64270 */
[----:B--2---:R-:W-:Y:S01]  /*a040*/  ISETP.GT.AND P2, PT, R155, 0x1, PT ;  /* 0x000000019b00780c */ /* 0x004fe20003f44270 */
[----:B0-----:R-:W-:-:S12]  /*a050*/  @P1 BRA `(.L_x_2065) ;  /* 0x0000000000101947 */ /* 0x001fd80003800000 */
[----:B------:R-:W-:Y:S05]  /*a060*/  @!P0 BRA `(.L_x_2065) ;  /* 0x00000000000c8947 */ /* 0x000fea0003800000 */
[----:B------:R-:W2:Y:S04]  /*a070*/  LDG.E R3, desc[UR40][R10.64] ;  /* 0x000000280a037981 */ /* 0x000ea8000c1e1900 */
[----:B-----5:R-:W2:Y:S02]  /*a080*/  LDG.E R0, desc[UR40][R10.64+0x4] ;  /* 0x000004280a007981 */ /* 0x020ea4000c1e1900 */
[----:B--2---:R-:W-:-:S07]  /*a090*/  IMAD.IADD R0, R0, 0x1, -R3 ;  /* 0x0000000100007824 */ /* 0x004fce00078e0a03 */
.L_x_2065:
[----:B------:R-:W2:Y:S01]  /*a0a0*/  LDL.LU R2, [R1] ;  /* 0x0000000001027983 */ /* 0x000ea20000300800 */
[----:B------:R-:W-:Y:S01]  /*a0b0*/  BSSY B1, `(.L_x_2066) ;  /* 0x0000036000017945 */ /* 0x000fe20003800000 */
[----:B------:R-:W-:Y:S02]  /*a0c0*/  SEL R153, R153, RZ, !P0 ;  /* 0x000000ff99997207 */ /* 0x000fe40004000000 */
[----:B-----5:R-:W-:Y:S02]  /*a0d0*/  SHF.R.S32.HI R20, RZ, 0x1f, R17 ;  /* 0x0000001fff147819 */ /* 0x020fe40000011411 */
[----:B--2---:R-:W-:Y:S01]  /*a0e0*/  SEL R24, R2, RZ, !P0 ;  /* 0x000000ff02187207 */ /* 0x004fe20004000000 */
[----:B------:R-:W-:Y:S06]  /*a0f0*/  @P3 BRA `(.L_x_2067) ;  /* 0x0000000000c43947 */ /* 0x000fec0003800000 */
[----:B------:R-:W0:Y:S01]  /*a100*/  LDC R31, c[0x0][0xbe8] ;  /* 0x0002fa00ff1f7b82 */ /* 0x000e220000000800 */
[----:B------:R-:W-:Y:S01]  /*a110*/  IADD3 R27, R16, -0x80, R4 ;  /* 0xffffff80101b7810 */ /* 0x000fe20007ffe004 */
[----:B0-----:R-:W-:-:S05]  /*a120*/  IMAD R2, R0, R31, RZ ;  /* 0x0000001f00027224 */ /* 0x001fca00078e02ff */
        /* <DEDUP_REMOVED lines=42> */
[----:B------:R-:W-:-:S05]  /*a3d0*/  IMAD.IADD R3, R3, 0x1, R11 ;  /* 0x0000000103037824 */ /* 0x000fca00078e020b */
[----:B----4-:R-:W-:Y:S01]  /*a3e0*/  LEA.HI.X R9, R2, R29, R3, 0x2, P0 ;  /* 0x0000001d02097211 */ /* 0x010fe200000f1403 */
[----:B------:R-:W-:-:S05]  /*a3f0*/  IMAD.MOV.U32 R3, RZ, RZ, -0x800000 ;  /* 0xff800000ff037424 */ /* 0x000fca00078e00ff */
[----:B------:R0:W-:Y:S02]  /*a400*/  STG.E desc[UR40][R8.64], R3 ;  /* 0x0000000308007986 */ /* 0x0001e4000c101928 */
.L_x_2067:
[----:B------:R-:W-:Y:S05]  /*a410*/  BSYNC B1 ;  /* 0x0000000000017941 */ /* 0x000fea0003800000 */
.L_x_2066:
[----:B------:R-:W-:Y:S05]  /*a420*/  @P2 BRA `(.L_x_2062) ;  /* 0x0000000400282947 */ /* 0x000fea0003800000 */
[----:B------:R-:W1:Y:S01]  /*a430*/  LDC R15, c[0x0][0xbe8] ;  /* 0x0002fa00ff0f7b82 */ /* 0x000e620000000800 */
[----:B------:R-:W-:Y:S01]  /*a440*/  SHF.R.S32.HI R14, RZ, 0x1f, R26 ;  /* 0x0000001fff0e7819 */ /* 0x000fe2000001141a */
[----:B------:R-:W-:Y:S01]  /*a450*/  ULDC.64 UR4, c[0x0][0xaa0] ;  /* 0x0002a80000047ab9 */ /* 0x000fe20000000a00 */
[----:B------:R-:W-:Y:S01]  /*a460*/  ULDC.64 UR6, c[0x0][0xaf0] ;  /* 0x0002bc0000067ab9 */ /* 0x000fe20000000a00 */
[----:B------:R-:W-:Y:S01]  /*a470*/  IMAD R2, R20, UR4, RZ ;  /* 0x0000000414027c24 */ /* 0x000fe2000f8e02ff */
[----:B------:R-:W-:Y:S01]  /*a480*/  LEA.HI R14, R14, R26, RZ, 0x3 ;  /* 0x0000001a0e0e7211 */ /* 0x000fe200078f18ff */
[----:B0-----:R-:W-:Y:S01]  /*a490*/  IMAD R8, R24, UR6, RZ ;  /* 0x0000000618087c24 */ /* 0x001fe2000f8e02ff */
[----:B------:R-:W-:Y:S01]  /*a4a0*/  SHF.R.S32.HI R23, RZ, 0x1f, R157 ;  /* 0x0000001fff177819 */ /* 0x000fe2000001149d */
[C---:B------:R-:W-:Y:S01]  /*a4b0*/  IMAD R9, R17.reuse, UR5, R2 ;  /* 0x0000000511097c24 */ /* 0x040fe2000f8e0202 */
[----:B------:R-:W-:Y:S01]  /*a4c0*/  SHF.R.S32.HI R14, RZ, 0x3, R14 ;  /* 0x00000003ff0e7819 */ /* 0x000fe2000001140e */
[----:B------:R-:W-:Y:S01]  /*a4d0*/  IMAD.WIDE.U32 R2, R17, UR4, RZ ;  /* 0x0000000411027c25 */ /* 0x000fe2000f8e00ff */
[----:B------:R-:W-:-:S03]  /*a4e0*/  ULDC.64 UR4, c[0x0][0xae8] ;  /* 0x0002ba0000047ab9 */ /* 0x000fc60000000a00 */
[----:B------:R-:W-:Y:S02]  /*a4f0*/  IMAD R11, R156, 0x30, R14 ;  /* 0x000000309c0b7824 */ /* 0x000fe400078e020e */
[----:B------:R-:W-:Y:S02]  /*a500*/  IMAD.IADD R3, R3, 0x1, R9 ;  /* 0x0000000103037824 */ /* 0x000fe400078e0209 */
[----:B------:R-:W-:Y:S02]  /*a510*/  IMAD.IADD R10, R16, 0x1, R11 ;  /* 0x00000001100a7824 */ /* 0x000fe400078e020b */
[----:B------:R-:W-:Y:S01]  /*a520*/  IMAD.WIDE.U32 R2, R154, UR4, R2 ;  /* 0x000000049a027c25 */ /* 0x000fe2000f8e0002 */
[----:B-1----:R-:W-:-:S03]  /*a530*/  ISETP.NE.AND P0, PT, R15, 0x1, PT ;  /* 0x000000010f00780c */ /* 0x002fc60003f05270 */
[----:B------:R-:W-:Y:S02]  /*a540*/  IMAD.MOV.U32 R9, RZ, RZ, R10 ;  /* 0x000000ffff097224 */ /* 0x000fe400078e000a */
[----:B------:R-:W-:Y:S01]  /*a550*/  IMAD R3, R154, UR5, R3 ;  /* 0x000000059a037c24 */ /* 0x000fe2000f8e0203 */
[----:B------:R-:W-:Y:S01]  /*a560*/  ULDC.64 UR4, c[0x0][0xae0] ;  /* 0x0002b80000047ab9 */ /* 0x000fe20000000a00 */
[----:B------:R-:W-:Y:S02]  /*a570*/  IMAD.IADD R28, R14, 0x1, R16 ;  /* 0x000000010e1c7824 */ /* 0x000fe400078e0210 */
[----:B------:R-:W-:-:S04]  /*a580*/  IMAD.WIDE.U32 R2, R153, UR6, R2 ;  /* 0x0000000699027c25 */ /* 0x000fc8000f8e0002 */
[----:B------:R-:W0:Y:S08]  /*a590*/  @P0 LDC R13, c[0x0][0xbec] ;  /* 0x0002fb00ff0d0b82 */ /* 0x000e300000000800 */
[----:B------:R-:W1:Y:S01]  /*a5a0*/  @P0 LDC R21, c[0x0][0xbf0] ;  /* 0x0002fc00ff150b82 */ /* 0x000e620000000800 */
[----:B0-----:R-:W-:-:S04]  /*a5b0*/  @P0 IMAD.HI.U32 R4, R10, R13, RZ ;  /* 0x0000000d0a040227 */ /* 0x001fc800078e00ff */
[----:B------:R-:W-:Y:S01]  /*a5c0*/  IMAD R13, R153, UR7, R8 ;  /* 0x00000007990d7c24 */ /* 0x000fe2000f8e0208 */
[----:B-1----:R-:W-:-:S03]  /*a5d0*/  @P0 SHF.R.U32.HI R9, RZ, R21, R4 ;  /* 0x00000015ff090219 */ /* 0x002fc60000011604 */
[----:B------:R-:W-:Y:S01]  /*a5e0*/  IMAD.IADD R3, R3, 0x1, R13 ;  /* 0x0000000103037824 */ /* 0x000fe200078e020d */
[--C-:B------:R-:W-:Y:S01]  /*a5f0*/  SHF.R.S32.HI R4, RZ, 0x1f, R9.reuse ;  /* 0x0000001fff047819 */ /* 0x100fe20000011409 */
[----:B------:R-:W-:Y:S02]  /*a600*/  IMAD.MOV R11, RZ, RZ, -R9 ;  /* 0x000000ffff0b7224 */ /* 0x000fe400078e0a09 */
[----:B------:R-:W-:-:S04]  /*a610*/  IMAD.WIDE.U32 R2, R9, UR4, R2 ;  /* 0x0000000409027c25 */ /* 0x000fc8000f8e0002 */
[----:B------:R-:W-:Y:S02]  /*a620*/  IMAD R11, R15, R11, R10 ;  /* 0x0000000b0f0b7224 */ /* 0x000fe400078e020a */
[----:B------:R-:W-:Y:S02]  /*a630*/  IMAD R4, R4, UR4, RZ ;  /* 0x0000000404047c24 */ /* 0x000fe4000f8e02ff */
[----:B------:R-:W-:Y:S02]  /*a640*/  IMAD R15, R0, R15, RZ ;  /* 0x0000000f000f7224 */ /* 0x000fe400078e02ff */
[----:B------:R-:W-:Y:S01]  /*a650*/  IMAD R13, R9, UR5, R4 ;  /* 0x00000005090d7c24 */ /* 0x000fe2000f8e0204 */
[----:B------:R-:W-:Y:S01]  /*a660*/  SHF.R.S32.HI R4, RZ, 0x1f, R11 ;  /* 0x0000001fff047819 */ /* 0x000fe2000001140b */
[----:B------:R-:W-:Y:S01]  /*a670*/  ULDC.64 UR4, c[0x0][0xad8] ;  /* 0x0002b60000047ab9 */ /* 0x000fe20000000a00 */
[----:B------:R-:W-:Y:S02]  /*a680*/  VIADD R0, R28, 0x30 ;  /* 0x000000301c007836 */ /* 0x000fe40000000000 */
[----:B------:R-:W-:-:S02]  /*a690*/  IMAD.IADD R3, R3, 0x1, R13 ;  /* 0x0000000103037824 */ /* 0x000fc400078e020d */
[----:B------:R-:W-:Y:S02]  /*a6a0*/  IMAD R4, R4, UR4, RZ ;  /* 0x0000000404047c24 */ /* 0x000fe4000f8e02ff */
[----:B------:R-:W-:-:S04]  /*a6b0*/  IMAD.WIDE.U32 R2, R11, UR4, R2 ;  /* 0x000000040b027c25 */ /* 0x000fc8000f8e0002 */
[----:B------:R-:W-:Y:S01]  /*a6c0*/  IMAD R9, R11, UR5, R4 ;  /* 0x000000050b097c24 */ /* 0x000fe2000f8e0204 */
[----:B------:R-:W-:Y:S02]  /*a6d0*/  ULDC.64 UR4, c[0x0][0xa80] ;  /* 0x0002a00000047ab9 */ /* 0x000fe40000000a00 */
[----:B------:R-:W-:Y:S01]  /*a6e0*/  LEA R4, P0, R2, UR4, 0x1 ;  /* 0x0000000402047c11 */ /* 0x000fe2000f8008ff */
[----:B------:R-:W-:Y:S01]  /*a6f0*/  IMAD.IADD R3, R3, 0x1, R9 ;  /* 0x0000000103037824 */ /* 0x000fe200078e0209 */
[----:B------:R-:W-:-:S03]  /*a700*/  ULDC UR4, c[0x0][0xac8] ;  /* 0x0002b20000047ab9 */ /* 0x000fc60000000800 */
[----:B------:R-:W0:Y:S01]  /*a710*/  SHFL.IDX PT, R8, R4, RZ, 0x181f ;  /* 0x00181fff04087589 */ /* 0x000e2200000e0000 */
[----:B------:R-:W-:Y:S01]  /*a720*/  LEA.HI.X R12, R2, UR5, R3, 0x1, P0 ;  /* 0x00000005020c7c11 */ /* 0x000fe200080f0c03 */
[C---:B------:R-:W-:Y:S01]  /*a730*/  VIADD R2, R28.reuse, 0x60 ;  /* 0x000000601c027836 */ /* 0x040fe20000000000 */
[----:B------:R-:W-:Y:S01]  /*a740*/  ISETP.GE.AND P0, PT, R157, UR4, PT ;  /* 0x000000049d007c0c */ /* 0x000fe2000bf06270 */
[----:B------:R-:W1:Y:S01]  /*a750*/  SHFL.IDX PT, R10, R4, 0x1, 0x181f ;  /* 0x00381f00040a7f89 */ /* 0x000e6200000e0000 */
[C---:B------:R-:W-:Y:S02]  /*a760*/  VIADD R3, R28.reuse, 0x90 ;  /* 0x000000901c037836 */ /* 0x040fe40000000000 */
[-C--:B------:R-:W-:Y:S01]  /*a770*/  ISETP.GE.OR P3, PT, R28, R15.reuse, P0 ;  /* 0x0000000f1c00720c */ /* 0x080fe20000766670 */
[----:B------:R-:W2:Y:S01]  /*a780*/  SHFL.IDX PT, R20, R4, 0x2, 0x181f ;  /* 0x00581f0004147f89 */ /* 0x000ea200000e0000 */
[-C--:B------:R-:W-:Y:S02]  /*a790*/  ISETP.GE.OR P2, PT, R0, R15.reuse, P0 ;  /* 0x0000000f0000720c */ /* 0x080fe40000746670 */
[-C--:B------:R-:W-:Y:S01]  /*a7a0*/  ISETP.GE.OR P1, PT, R2, R15.reuse, P0 ;  /* 0x0000000f0200720c */ /* 0x080fe20000726670 */
[----:B------:R-:W3:Y:S01]  /*a7b0*/  SHFL.IDX PT, R14, R12, RZ, 0x181f ;  /* 0x00181fff0c0e7589 */ /* 0x000ee200000e0000 */
[----:B------:R-:W-:-:S03]  /*a7c0*/  ISETP.GE.OR P0, PT, R3, R15, P0 ;  /* 0x0000000f0300720c */ /* 0x000fc60000706670 */
[----:B------:R-:W4:Y:S04]  /*a7d0*/  SHFL.IDX PT, R26, R4, 0x3, 0x181f ;  /* 0x00781f00041a7f89 */ /* 0x000f2800000e0000 */
        /* <DEDUP_REMOVED lines=15> */
.L_x_2062:
[----:B------:R-:W-:Y:S05]  /*a8d0*/  BSYNC B0 ;  /* 0x0000000000007941 */ /* 0x000fea0003800000 */
.L_x_2058:
[----:B------:R-:W-:Y:S02]  /*a8e0*/  ULDC UR4, c[0x0][0xc3c] ;  /* 0x00030f0000047ab9 */ /* 0x000fe40000000800 */
[----:B------:R-:W-:-:S13]  /*a8f0*/  ISETP.GE.AND P0, PT, R7, UR4, PT ;  /* 0x0000000407007c0c */ /* 0x000fda000bf06270 */
[----:B------:R-:W-:Y:S05]  /*a900*/  @!P0 BRA `(.L_x_2068) ;  /* 0xffffff64007c8947 */ /* 0x000fea000383ffff */
[----:B------:R-:W-:Y:S05]  /*a910*/  EXIT ;  /* 0x000000000000794d */ /* 0x000fea0003800000 */
.L_x_2021:
[----:B------:R-:W-:-:S08]  /*a920*/  NOP ;  /* 0x0000000000007918 */ /* 0x000fd00000000000 */
[----:B--2---:R-:W0:-:S00]  /*a930*/  USETMAXREG.DEALLOC.CTAPOOL 0x20 ;  /* 0x00000020000079c8 */ /* 0x004e0000080e0500 */
[----:B0-----:R-:W-:Y:S01]  /*a940*/  LOP3.LUT R0, R0, 0x3, RZ, 0xc0, !PT ;  /* 0x0000000300007812 */ /* 0x001fe200078ec0ff */
[----:B------:R-:W-:-:S05]  /*a950*/  IMAD.MOV.U32 R25, RZ, RZ, RZ ;  /* 0x000000ffff197224 */ /* 0x000fca00078e00ff */
[----:B------:R-:W0:Y:S02]  /*a960*/  SHFL.IDX PT, R0, R0, RZ, 0x1f ;  /* 0x00001fff00007589 */ /* 0x000e2400000e0000 */
[----:B0-----:R-:W-:-:S04]  /*a970*/  ISETP.NE.AND P0, PT, R0, RZ, PT ;  /* 0x000000ff0000720c */ /* 0x001fc80003f05270 */
[----:B------:R-:W-:-:S05]  /*a980*/  P2R R0, PR, RZ, 0x1 ;  /* 0x00000001ff007803 */ /* 0x000fca0000000000 */
[----:B------:R0:W-:Y:S04]  /*a990*/  STL [R1+0x3c], R0 ;  /* 0x00003c0001007387 */ /* 0x0001e80000100800 */
        /* <DEDUP_REMOVED lines=8> */
.L_x_2069:
[----:B0-----:R-:W0:Y:S01]  /*aa20*/  S2R R0, SR_TID.X ;  /* 0x0000000000007919 */ /* 0x001e220000002100 */
        /* <DEDUP_REMOVED lines=43> */
.L_x_2073:
        /* <DEDUP_REMOVED lines=37> */
.L_x_2071:
        /* <DEDUP_REMOVED lines=13> */
.L_x_2074:
        /* <DEDUP_REMOVED lines=61> */
.L_x_2075:
        /* <DEDUP_REMOVED lines=60> */
.L_x_2076:
[----:B------:R-:W-:-:S05]  /*b790*/  LOP3.LUT R2, RZ, R2, RZ, 0x33, !PT ;  /* 0x00000002ff027212 */ /* 0x000fca00078e33ff */
[----:B------:R-:W-:Y:S01]  /*b7a0*/  IMAD.IADD R25, R25, 0x1, R2 ;  /* 0x0000000119197824 */ /* 0x000fe200078e0202 */
[----:B------:R-:W-:Y:S06]  /*b7b0*/  BRA `(.L_x_2077) ;  /* 0x00000000000c7947 */ /* 0x000fec0003800000 */
.L_x_2072:
[----:B------:R-:W-:Y:S02]  /*b7c0*/  IMAD.MOV.U32 R25, RZ, RZ, RZ ;  /* 0x000000ffff197224 */ /* 0x000fe400078e00ff */
[----:B------:R-:W-:Y:S02]  /*b7d0*/  IMAD.U32 R24, RZ, RZ, UR6 ;  /* 0x00000006ff187e24 */ /* 0x000fe4000f8e00ff */
[----:B------:R-:W-:-:S07]  /*b7e0*/  IMAD.MOV.U32 R26, RZ, RZ, RZ ;  /* 0x000000ffff1a7224 */ /* 0x000fce00078e00ff */
.L_x_2077:
[----:B------:R-:W-:-:S13]  /*b7f0*/  ISETP.NE.AND P0, PT, R0, RZ, PT ;  /* 0x000000ff0000720c */ /* 0x000fda0003f05270 */
[----:B------:R-:W0:Y:S01]  /*b800*/  @!P0 S2R R3, SR_CgaCtaId ;  /* 0x0000000000038919 */ /* 0x000e220000008800 */
[----:B------:R-:W-:-:S04]  /*b810*/  @!P0 MOV R0, 0x400 ;  /* 0x0000040000008802 */ /* 0x000fc80000000f00 */
[----:B0-----:R-:W-:-:S05]  /*b820*/  @!P0 LEA R0, R3, R0, 0x18 ;  /* 0x0000000003008211 */ /* 0x001fca00078ec0ff */
[----:B------:R0:W-:Y:S01]  /*b830*/  @!P0 STS.128 [R0+0x168d0], R24 ;  /* 0x0168d01800008388 */ /* 0x0001e20000000c00 */
[----:B------:R-:W-:Y:S06]  /*b840*/  BAR.ARV 0x5, 0x200 ;  /* 0x0148000000007b1d */ /* 0x000fec0000002000 */
.L_x_2070:
        /* <DEDUP_REMOVED lines=17> */
[C---:B-1----:R-:W-:Y:S01]  /*b960*/  LOP3.LUT R4, R5.reuse, 0x7f, RZ, 0xc0, !PT ;  /* 0x0000007f05047812 */ /* 0x042fe200078ec0ff */
[----:B0-----:R-:W-:-:S04]  /*b970*/  IMAD.SHL.U32 R0, R5, 0x8, RZ ;  /* 0x0000000805007824 */ /* 0x001fc800078e00ff */
        /* <DEDUP_REMOVED lines=9> */
.L_x_2170:
        /* <DEDUP_REMOVED lines=48> */
[----:B------:R-:W-:Y:S01]  /*bd10*/  IMAD.MOV.U32 R10, RZ, RZ, R9 ;  /* 0x000000ffff0a7224 */ /* 0x000fe200078e0009 */
[----:B------:R-:W-:Y:S06]  /*bd20*/  @P2 BRA `(.L_x_2079) ;  /* 0x0000000000142947 */ /* 0x000fec0003800000 */
[----:B------:R-:W-:Y:S05]  /*bd30*/  @!P1 BRA `(.L_x_2079) ;  /* 0x0000000000109947 */ /* 0x000fea0003800000 */
[----:B------:R-:W2:Y:S04]  /*bd40*/  LDG.E R6, desc[UR40][R2.64] ;  /* 0x0000002802067981 */ /* 0x000ea8000c1e1900 */
[----:B0-----:R-:W2:Y:S02]  /*bd50*/  LDG.E R9, desc[UR40][R2.64+0x4] ;  /* 0x0000042802097981 */ /* 0x001ea4000c1e1900 */
[----:B--2---:R-:W-:-:S05]  /*bd60*/  IMAD.IADD R10, R9, 0x1, -R6 ;  /* 0x00000001090a7824 */ /* 0x004fca00078e0a06 */
[----:B------:R1:W-:Y:S02]  /*bd70*/  STL [R1+0x20], R10 ;  /* 0x0000200a01007387 */ /* 0x0003e40000100800 */
.L_x_2079:
[----:B------:R-:W-:Y:S01]  /*bd80*/  ULDC.64 UR4, c[0x0][0xa20] ;  /* 0x0002880000047ab9 */ /* 0x000fe20000000a00 */
[C---:B------:R-:W-:Y:S01]  /*bd90*/  LOP3.LUT R6, R26.reuse, 0xff000000, RZ, 0xc0, !PT ;  /* 0xff0000001a067812 */ /* 0x040fe200078ec0ff */
[----:B------:R-:W-:Y:S01]  /*bda0*/  IMAD.MOV.U32 R23, RZ, RZ, R11 ;  /* 0x000000ffff177224 */ /* 0x000fe200078e000b */
        /* <DEDUP_REMOVED lines=12> */
.L_x_2080:
[----:B------:R-:W-:Y:S05]  /*be70*/  @!P0 BRA `(.L_x_2081) ;  /* 0x00000000000c8947 */ /* 0x000fea0003800000 */
[----:B------:R-:W2:Y:S04]  /*be80*/  LDG.E R7, desc[UR40][R4.64] ;  /* 0x0000002804077981 */ /* 0x000ea8000c1e1900 */
[----:B------:R-:W2:Y:S02]  /*be90*/  LDG.E R2, desc[UR40][R4.64+0x4] ;  /* 0x0000042804027981 */ /* 0x000ea4000c1e1900 */
[----:B--2---:R-:W-:-:S07]  /*bea0*/  IMAD.IADD R7, R2, 0x1, -R7 ;  /* 0x0000000102077824 */ /* 0x004fce00078e0a07 */
.L_x_2081:
[----:B-----5:R-:W-:Y:S01]  /*beb0*/  IMAD.IADD R7, R7, 0x1, -R0 ;  /* 0x0000000107077824 */ /* 0x020fe200078e0a00 */
[----:B0-----:R-:W-:Y:S01]  /*bec0*/  LOP3.LUT R9, R6, 0xff, RZ, 0xc0, !PT ;  /* 0x000000ff06097812 */ /* 0x001fe200078ec0ff */
[----:B------:R-:W0:Y:S01]  /*bed0*/  LDC R0, c[0x0][0x448] ;  /* 0x00011200ff007b82 */ /* 0x000e220000000800 */
[----:B--2---:R-:W-:Y:S01]  /*bee0*/  IMAD R2, R25, 0xc0, RZ ;  /* 0x000000c019027824 */ /* 0x004fe200078e02ff */
[----:B------:R-:W-:Y:S01]  /*bef0*/  BSSY B0, `(.L_x_2082) ;  /* 0x0000036000007945 */ /* 0x000fe20003800000 */
[----:B------:R-:W-:Y:S02]  /*bf00*/  IMAD.MOV.U32 R4, RZ, RZ, RZ ;  /* 0x000000ffff047224 */ /* 0x000fe400078e00ff */
[----:B------:R-:W-:Y:S01]  /*bf10*/  VIADD R2, R2, 0xbf ;  /* 0x000000bf02027836 */ /* 0x000fe20000000000 */
[----:B0-----:R-:W-:-:S13]  /*bf20*/  ISETP.NE.AND P0, PT, R0, 0x1, PT ;  /* 0x000000010000780c */ /* 0x001fda0003f05270 */
[----:B------:R-:W0:Y:S08]  /*bf30*/  @P0 LDC R3, c[0x0][0x44c] ;  /* 0x00011300ff030b82 */ /* 0x000e300000000800 */
[----:B------:R-:W2:Y:S01]  /*bf40*/  @P0 LDC R0, c[0x0][0x450] ;  /* 0x00011400ff000b82 */ /* 0x000ea20000000800 */
[----:B0-----:R-:W-:-:S05]  /*bf50*/  @P0 IMAD.HI.U32 R3, R2, R3, RZ ;  /* 0x0000000302030227 */ /* 0x001fca00078e00ff */
[----:B--2---:R-:W-:Y:S02]  /*bf60*/  @P0 SHF.R.U32.HI R2, RZ, R0, R3 ;  /* 0x00000000ff020219 */ /* 0x004fe40000011603 */
[C---:B------:R-:W-:Y:S01]  /*bf70*/  IADD3 R3, R7.reuse, 0x80, -R10 ;  /* 0x0000008007037810 */ /* 0x040fe20007ffe80a */
        /* <DEDUP_REMOVED lines=8> */
[----:B------:R-:W-:Y:S01]  /*c000*/  VIMNMX R8, R7, R0, PT ;  /* 0x0000000007087248 */ /* 0x000fe20003fe0100 */
[----:B------:R-:W-:Y:S01]  /*c010*/  IMAD.MOV.U32 R7, RZ, RZ, R4 ;  /* 0x000000ffff077224 */ /* 0x000fe200078e0004 */
[----:B------:R-:W-:Y:S02]  /*c020*/  SHF.R.U32.HI R0, RZ, 0x10, R6 ;  /* 0x00000010ff007819 */ /* 0x000fe40000011606 */
[----:B------:R-:W-:Y:S01]  /*c030*/  ISETP.GE.AND P1, PT, R8, 0x1, PT ;  /* 0x000000010800780c */ /* 0x000fe20003f26270 */
[----:B------:R0:W-:Y:S01]  /*c040*/  STL [R1+0x14], R8 ;  /* 0x0000140801007387 */ /* 0x0001e20000100800 */
[----:B------:R-:W-:-:S03]  /*c050*/  ISETP.NE.AND P0, PT, R0, RZ, PT ;  /* 0x000000ff0000720c */ /* 0x000fc60003f05270 */
[----:B------:R0:W-:Y:S04]  /*c060*/  STL [R1+0x1c], R4 ;  /* 0x00001c0401007387 */ /* 0x0001e80000100800 */
[----:B------:R0:W-:Y:S06]  /*c070*/  STL [R1+0x38], R9 ;  /* 0x0000380901007387 */ /* 0x0001ec0000100800 */
[----:B------:R-:W2:Y:S01]  /*c080*/  @!P0 LDC R0, c[0x0][0x9f0] ;  /* 0x00027c00ff008b82 */ /* 0x000ea20000000800 */
[----:B------:R-:W-:Y:S05]  /*c090*/  @!P1 BRA `(.L_x_2083) ;  /* 0x00000000006c9947 */ /* 0x000fea0003800000 */
[-C--:B0-2---:R-:W-:Y:S02]  /*c0a0*/  IABS R4, R0.reuse ;  /* 0x0000000000047213 */ /* 0x085fe40000000000 */
        /* <DEDUP_REMOVED lines=26> */
.L_x_2083:
[----:B------:R-:W-:Y:S05]  /*c250*/  BSYNC B0 ;  /* 0x0000000000007941 */ /* 0x000fea0003800000 */
.L_x_2082:
[----:B--2---:R-:W-:Y:S01]  /*c260*/  IMAD.MOV.U32 R0, RZ, RZ, R7 ;  /* 0x000000ffff007224 */ /* 0x004fe200078e0007 */
[----:B------:R-:W-:Y:S03]  /*c270*/  BSSY B7, `(.L_x_2084) ;  /* 0x0000358000077945 */ /* 0x000fe60003800000 */
[----:B------:R-:W-:-:S05]  /*c280*/  IMAD R2, R9, R0, RZ ;  /* 0x0000000009027224 */ /* 0x000fca00078e02ff */
[----:B------:R-:W-:Y:S01]  /*c290*/  VIADDMNMX R0, R2, R0, R8, PT ;  /* 0x0000000002007246 */ /* 0x000fe20003800108 */
[----:B------:R2:W-:Y:S03]  /*c2a0*/  STL [R1+0x4], R2 ;  /* 0x0000040201007387 */ /* 0x0005e60000100800 */
[----:B------:R-:W-:Y:S01]  /*c2b0*/  ISETP.GT.AND P0, PT, R0, R2, PT ;  /* 0x000000020000720c */ /* 0x000fe20003f04270 */
[----:B------:R2:W-:-:S12]  /*c2c0*/  STL [R1+0x18], R0 ;  /* 0x0000180001007387 */ /* 0x0005d80000100800 */
[----:B------:R-:W-:Y:S05]  /*c2d0*/  @P0 BRA `(.L_x_2085) ;  /* 0x0000000000440947 */ /* 0x000fea0003800000 */
[----:B--2---:R-:W2:Y:S02]  /*c2e0*/  S2R R0, SR_TID.X ;  /* 0x0000000000007919 */ /* 0x004ea40000002100 */
[----:B--2---:R-:W-:-:S04]  /*c2f0*/  LOP3.LUT R0, R0, 0x7f, RZ, 0xc0, !PT ;  /* 0x0000007f00007812 */ /* 0x004fc800078ec0ff */
[----:B------:R-:W-:-:S13]  /*c300*/  ISETP.NE.AND P0, PT, R0, RZ, PT ;  /* 0x000000ff0000720c */ /* 0x000fda0003f05270 */
[----:B------:R-:W-:Y:S05]  /*c310*/  @P0 BRA `(.L_x_2086) ;  /* 0x0000003400340947 */ /* 0x000fea0003800000 */
[----:B------:R-:W2:Y:S01]  /*c320*/  S2R R5, SR_LANEID ;  /* 0x0000000000057919 */ /* 0x000ea20000000000 */
[----:B------:R-:W-:Y:S01]  /*c330*/  VOTEU.ANY UR4, UPT, PT ;  /* 0x0000000000047886 */ /* 0x000fe200038e0100 */
[----:B------:R-:W4:Y:S01]  /*c340*/  LDC.64 R2, c[0x0][0xc60] ;  /* 0x00031800ff027b82 */ /* 0x000f220000000a00 */
[----:B------:R-:W2:Y:S02]  /*c350*/  FLO.U32 R0, UR4 ;  /* 0x0000000400007d00 */ /* 0x000ea400080e0000 */
[----:B--2---:R-:W-:-:S06]  /*c360*/  ISETP.EQ.U32.AND P0, PT, R0, R5, PT ;  /* 0x000000050000720c */ /* 0x004fcc0003f02070 */
[----:B------:R-:W4:Y:S07]  /*c370*/  POPC R5, UR4 ;  /* 0x0000000400057d09 */ /* 0x000f2e0008000000 */
[----:B----4-:R-:W2:Y:S01]  /*c380*/  @P0 ATOMG.E.ADD.STRONG.GPU PT, R3, desc[UR40][R2.64], R5 ;  /* 0x00000005020309a8 */ /* 0x010ea200081ee1e8 */
[----:B0-----:R-:W0:Y:S02]  /*c390*/  S2R R4, SR_LTMASK ;  /* 0x0000000000047919 */ /* 0x001e240000003900 */
[----:B0-----:R-:W-:-:S04]  /*c3a0*/  LOP3.LUT R4, R4, UR4, RZ, 0xc0, !PT ;  /* 0x0000000404047c12 */ /* 0x001fc8000f8ec0ff */
[----:B---3--:R-:W0:Y:S01]  /*c3b0*/  POPC R7, R4 ;  /* 0x0000000400077309 */ /* 0x008e220000000000 */
[----:B--2---:R-:W0:Y:S02]  /*c3c0*/  SHFL.IDX PT, R0, R3, R0, 0x1f ;  /* 0x00001f0003007589 */ /* 0x004e2400000e0000 */
[----:B0-----:R-:W-:Y:S01]  /*c3d0*/  IADD3 R24, R0, UR36, R7 ;  /* 0x0000002400187c10 */ /* 0x001fe2000fffe007 */
[----:B------:R-:W-:Y:S06]  /*c3e0*/  BRA `(.L_x_2086) ;  /* 0x0000003400007947 */ /* 0x000fec0003800000 */
.L_x_2085:
[----:B--2---:R-:W-:Y:S01]  /*c3f0*/  VIADD R0, R17, 0xe400 ;  /* 0x0000e40011007836 */ /* 0x004fe20000000000 */
[----:B------:R-:W-:Y:S04]  /*c400*/  BSSY B6, `(.L_x_2087) ;  /* 0x0000013000067945 */ /* 0x000fe80003800000 */
[----:B------:R-:W-:-:S13]  /*c410*/  LOP3.LUT P0, RZ, R0, 0x3ff, RZ, 0xc0, !PT ;  /* 0x000003ff00ff7812 */ /* 0x000fda000780c0ff */
[----:B------:R-:W-:Y:S05]  /*c420*/  @!P0 BRA `(.L_x_2088) ;  /* 0x0000000000408947 */ /* 0x000fea0003800000 */
[----:B------:R-:W-:Y:S01]  /*c430*/  MOV R2, 0x0 ;  /* 0x0000000000027802 */ /* 0x000fe20000000f00 */
[----:B------:R-:W-:Y:S01]  /*c440*/  ULDC.64 UR6, c[0x4][0xa8] ;  /* 0x01002a0000067ab9 */ /* 0x000fe20000000a00 */
[----:B------:R-:W-:Y:S01]  /*c450*/  ULDC.64 UR8, c[0x4][0xb0] ;  /* 0x01002c0000087ab9 */ /* 0x000fe20000000a00 */
[----:B------:R-:W-:Y:S01]  /*c460*/  ULDC.64 UR4, c[0x4][0x8] ;  /* 0x0100020000047ab9 */ /* 0x000fe20000000a00 */
[----:B0-----:R-:W-:Y:S02]  /*c470*/  IMAD.U32 R4, RZ, RZ, UR6 ;  /* 0x00000006ff047e24 */ /* 0x001fe4000f8e00ff */
[----:B------:R-:W0:Y:S01]  /*c480*/  LDC.64 R2, c[0x4][R2] ;  /* 0x0100000002027b82 */ /* 0x000e220000000a00 */
[----:B------:R-:W-:Y:S02]  /*c490*/  IMAD.U32 R5, RZ, RZ, UR7 ;  /* 0x00000007ff057e24 */ /* 0x000fe4000f8e00ff */
[----:B------:R-:W-:Y:S02]  /*c4a0*/  IMAD.U32 R6, RZ, RZ, UR8 ;  /* 0x00000008ff067e24 */ /* 0x000fe4000f8e00ff */
[----:B---3--:R-:W-:-:S02]  /*c4b0*/  IMAD.U32 R7, RZ, RZ, UR9 ;  /* 0x00000009ff077e24 */ /* 0x008fc4000f8e00ff */
[----:B-1----:R-:W-:Y:S02]  /*c4c0*/  IMAD.U32 R10, RZ, RZ, UR4 ;  /* 0x00000004ff0a7e24 */ /* 0x002fe4000f8e00ff */
[----:B------:R-:W-:Y:S02]  /*c4d0*/  IMAD.U32 R11, RZ, RZ, UR5 ;  /* 0x00000005ff0b7e24 */ /* 0x000fe4000f8e00ff */
[----:B------:R-:W-:Y:S02]  /*c4e0*/  IMAD.MOV.U32 R8, RZ, RZ, 0x70 ;  /* 0x00000070ff087424 */ /* 0x000fe400078e00ff */
[----:B------:R-:W-:Y:S02]  /*c4f0*/  IMAD.MOV.U32 R12, RZ, RZ, 0x1 ;  /* 0x00000001ff0c7424 */ /* 0x000fe400078e00ff */
[----:B------:R-:W-:-:S07]  /*c500*/  IMAD.MOV.U32 R13, RZ, RZ, RZ ;  /* 0x000000ffff0d7224 */ /* 0x000fce00078e00ff */
[----:B------:R-:W-:-:S07]  /*c510*/  LEPC R20, `(.L_x_2088) ;  /* 0x000000001014794e */ /* 0x000fce0000000000 */
[----:B0-----:R-:W-:Y:S05]  /*c520*/  CALL.ABS.NOINC R2 ;  /* 0x0000000002007343 */ /* 0x001fea0003c00000 */
.L_x_2088:
[----:B------:R-:W-:Y:S05]  /*c530*/  BSYNC B6 ;  /* 0x0000000000067941 */ /* 0x000fea0003800000 */
.L_x_2087:
        /* <DEDUP_REMOVED lines=9> */
[----:B0-----:R-:W-:Y:S02]  /*c5d0*/  IMAD.U32 R4, RZ, RZ, UR6 ;  /* 0x00000006ff047e24 */ /* 0x001fe4000f8e00ff */
[----:B------:R-:W-:Y:S02]  /*c5e0*/  IMAD.U32 R5, RZ, RZ, UR7 ;  /* 0x00000007ff057e24 */ /* 0x000fe4000f8e00ff */
[----:B------:R-:W-:Y:S02]  /*c5f0*/  IMAD.U32 R6, RZ, RZ, UR8 ;  /* 0x00000008ff067e24 */ /* 0x000fe4000f8e00ff */
[----:B---3--:R-:W-:-:S02]  /*c600*/  IMAD.U32 R7, RZ, RZ, UR9 ;  /* 0x00000009ff077e24 */ /* 0x008fc4000f8e00ff */
[----:B-1----:R-:W-:Y:S02]  /*c610*/  IMAD.U32 R10, RZ, RZ, UR4 ;  /* 0x00000004ff0a7e24 */ /* 0x002fe4000f8e00ff */
[----:B------:R-:W-:Y:S02]  /*c620*/  IMAD.U32 R11, RZ, RZ, UR5 ;  /* 0x00000005ff0b7e24 */ /* 0x000fe4000f8e00ff */
[----:B------:R-:W-:Y:S02]  /*c630*/  IMAD.MOV.U32 R8, RZ, RZ, 0x70 ;  /* 0x00000070ff087424 */ /* 0x000fe400078e00ff */
[----:B------:R-:W-:Y:S02]  /*c640*/  IMAD.MOV.U32 R12, RZ, RZ, 0x1 ;  /* 0x00000001ff0c7424 */ /* 0x000fe400078e00ff */
[----:B--2---:R-:W-:-:S07]  /*c650*/  IMAD.MOV.U32 R13, RZ, RZ, RZ ;  /* 0x000000ffff0d7224 */ /* 0x004fce00078e00ff */
[----:B------:R-:W-:-:S07]  /*c660*/  LEPC R20, `(.L_x_2091) ;  /* 0x000000001014794e */ /* 0x000fce0000000000 */
[----:B----4-:R-:W-:Y:S05]  /*c670*/  CALL.ABS.NOINC R2 ;  /* 0x0000000002007343 */ /* 0x010fea0003c00000 */
.L_x_2091:
        /* <DEDUP_REMOVED lines=15> */
.L_x_2090:
[----:B------:R-:W-:Y:S05]  /*c770*/  BSYNC B6 ;  /* 0x0000000000067941 */ /* 0x000fea0003800000 */
.L_x_2089:
[----:B------:R-:W-:Y:S01]  /*c780*/  ULDC.64 UR4, c[0x0][0x9f8] ;  /* 0x00027e0000047ab9 */ /* 0x000fe20000000a00 */
[----:B------:R-:W2:Y:S01]  /*c790*/  LDL R20, [R1+0x18] ;  /* 0x0000180001147983 */ /* 0x000ea20000100800 */
        /* <DEDUP_REMOVED lines=10> */
[----:B--2---:R-:W-:Y:S01]  /*c840*/  VIADD R22, R20, 0xffffffff ;  /* 0xffffffff14167836 */ /* 0x004fe20000000000 */
[----:B-----5:R-:W-:Y:S02]  /*c850*/  SHF.R.S32.HI R29, RZ, 0x1f, R23 ;  /* 0x0000001fff1d7819 */ /* 0x020fe40000011417 */
[----:B------:R-:W-:Y:S01]  /*c860*/  SEL R19, R23, RZ, !P0 ;  /* 0x000000ff17137207 */ /* 0x000fe20004000000 */
[----:B------:R-:W-:Y:S08]  /*c870*/  BRA.DIV UR4, `(.L_x_2092) ;  /* 0x0000004604807947 */ /* 0x000ff0000b800000 */
[----:B------:R-:W2:Y:S02]  /*c880*/  S2R R0, SR_TID.X ;  /* 0x0000000000007919 */ /* 0x000ea40000002100 */
[----:B--2---:R-:W-:-:S04]  /*c890*/  SHF.R.U32.HI R0, RZ, 0x5, R0 ;  /* 0x00000005ff007819 */ /* 0x004fc80000011600 */
[----:B------:R-:W-:-:S05]  /*c8a0*/  LOP3.LUT R0, R0, 0x3, RZ, 0xc0, !PT ;  /* 0x0000000300007812 */ /* 0x000fca00078ec0ff */
[----:B------:R2:W4:Y:S02]  /*c8b0*/  SHFL.IDX PT, R14, R0, RZ, 0x1f ;  /* 0x00001fff000e7589 */ /* 0x00052400000e0000 */
.L_x_2186:
[----:B------:R-:W-:Y:S02]  /*c8c0*/  PLOP3.LUT P1, PT, PT, PT, PT, 0x8, 0x0 ;  /* 0x000000000000781c */ /* 0x000fe40003f2e170 */
[----:B----4-:R-:W-:Y:S02]  /*c8d0*/  ISETP.NE.AND P0, PT, R14, RZ, PT ;  /* 0x000000ff0e00720c */ /* 0x010fe40003f05270 */
[----:B--2---:R-:W-:-:S05]  /*c8e0*/  P2R R0, PR, RZ, 0x2 ;  /* 0x00000002ff007803 */ /* 0x004fca0000000000 */
[----:B------:R2:W-:Y:S06]  /*c8f0*/  STL [R1], R0 ;  /* 0x0000000001007387 */ /* 0x0005ec0000100800 */
[----:B------:R-:W-:Y:S05]  /*c900*/  @P0 BRA `(.L_x_2093) ;  /* 0x0000000000ec0947 */ /* 0x000fea0003800000 */
[----:B------:R-:W-:-:S03]  /*c910*/  UMOV UR4, 0xffffffff ;  /* 0xffffffff00047882 */ /* 0x000fc60000000000 */
[----:B------:R-:W-:Y:S05]  /*c920*/  BRA.DIV UR4, `(.L_x_2094) ;  /* 0x0000004604887947 */ /* 0x000fea000b800000 */
[----:B------:R-:W-:-:S13]  /*c930*/  ELECT P6, URZ, PT ;  /* 0x00000000003f782f */ /* 0x000fda00038c0000 */
.L_x_2189:
[----:B------:R-:W-:Y:S05]  /*c940*/  @!P6 BRA `(.L_x_2093) ;  /* 0x0000000000dce947 */ /* 0x000fea0003800000 */
[----:B------:R-:W-:-:S04]  /*c950*/  ISETP.NE.U32.AND P0, PT, R2, RZ, PT ;  /* 0x000000ff0200720c */ /* 0x000fc80003f05070 */
[----:B------:R-:W-:-:S13]  /*c960*/  ISETP.NE.AND.EX P0, PT, R3, RZ, PT, P0 ;  /* 0x000000ff0300720c */ /* 0x000fda0003f05300 */
[----:B------:R-:W-:Y:S05]  /*c970*/  @!P0 BRA `(.L_x_2095) ;  /* 0x0000000000448947 */ /* 0x000fea0003800000 */
[----:B------:R-:W4:Y:S01]  /*c980*/  LDC R6, c[0x0][0x43c] ;  /* 0x00010f00ff067b82 */ /* 0x000f220000000800 */
[----:B------:R-:W-:Y:S01]  /*c990*/  ULDC.64 UR4, c[0x0][0x428] ;  /* 0x00010a0000047ab9 */ /* 0x000fe20000000a00 */
[----:B----4-:R-:W-:-:S13]  /*c9a0*/  ISETP.NE.AND P0, PT, R6, 0x1, PT ;  /* 0x000000010600780c */ /* 0x010fda0003f05270 */
[----:B0-----:R-:W2:Y:S02]  /*c9b0*/  @P0 LDC.64 R4, c[0x0][0x440] ;  /* 0x00011000ff040b82 */ /* 0x001ea40000000a00 */
[----:B--2---:R-:W-:-:S04]  /*c9c0*/  @P0 IMAD.HI.U32 R0, R22, R4, RZ ;  /* 0x0000000416000227 */ /* 0x004fc800078e00ff */
        /* <DEDUP_REMOVED lines=12> */
.L_x_2095:
[----:B--2---:R-:W-:Y:S01]  /*ca90*/  IMAD R0, R18, 0x8, R17 ;  /* 0x0000000812007824 */ /* 0x004fe200078e0211 */
[----:B----4-:R-:W-:-:S04]  /*caa0*/  SHF.L.U32 R2, R28, 0x1f, RZ ;  /* 0x0000001f1c027819 */ /* 0x010fc800000006ff */
[----:B------:R-:W2:Y:S02]  /*cab0*/  SYNCS.PHASECHK.TRANS64.TRYWAIT P0, [R0+URZ+0x16840], R2 ;  /* 0x01684002000075a7 */ /* 0x000ea4000800017f */
[----:B--2---:R-:W-:Y:S05]  /*cac0*/  @!P0 BRA `(.L_x_2096) ;  /* 0x0000004400408947 */ /* 0x004fea0003800000 */
.L_x_2190:
[----:B------:R-:W4:Y:S02]  /*cad0*/  S2R R3, SR_TID.X ;  /* 0x0000000000037919 */ /* 0x000f240000002100 */
[----:B----4-:R-:W-:-:S04]  /*cae0*/  LOP3.LUT R3, R3, 0x7f, RZ, 0xc0, !PT ;  /* 0x0000007f03037812 */ /* 0x010fc800078ec0ff */
[----:B------:R-:W-:-:S13]  /*caf0*/  ISETP.NE.AND P0, PT, R3, RZ, PT ;  /* 0x000000ff0300720c */ /* 0x000fda0003f05270 */
[----:B------:R-:W-:Y:S05]  /*cb00*/  @P0 BRA `(.L_x_2097) ;  /* 0x00000000001c0947 */ /* 0x000fea0003800000 */
[----:B------:R-:W4:Y:S01]  /*cb10*/  S2R R3, SR_TID.X ;  /* 0x0000000000037919 */ /* 0x000f220000002100 */
[----:B--2---:R-:W-:-:S04]  /*cb20*/  IMAD.MOV.U32 R2, RZ, RZ, 0x4000 ;  /* 0x00004000ff027424 */ /* 0x004fc800078e00ff */
[----:B------:R2:W-:Y:S01]  /*cb30*/  SYNCS.ARRIVE.TRANS64 RZ, [R0+URZ+0x16830], R2 ;  /* 0x0168300200ff79a7 */ /* 0x0005e2000800003f */
[----:B----4-:R-:W-:-:S04]  /*cb40*/  LOP3.LUT R3, R3, 0x1f, RZ, 0xc0, !PT ;  /* 0x0000001f03037812 */ /* 0x010fc800078ec0ff */
[----:B------:R-:W-:-:S13]  /*cb50*/  ISETP.NE.AND P0, PT, R3, RZ, PT ;  /* 0x000000ff0300720c */ /* 0x000fda0003f05270 */
[----:B--2---:R-:W-:Y:S05]  /*cb60*/  @!P0 BRA `(.L_x_2097) ;  /* 0x0000000000048947 */ /* 0x004fea0003800000 */
[----:B------:R-:W-:Y:S01]  /*cb70*/  BPT.TRAP 0x1 ;  /* 0x000000040000795c */ /* 0x000fe20000300000 */
.L_x_2097:
        /* <DEDUP_REMOVED lines=12> */
[----:B------:R-:W-:-:S03]  /*cc40*/  UIADD3 UR9, UR9, 0x16830, URZ ;  /* 0x0001683009097890 */ /* 0x000fc6000fffe03f */
[----:B------:R-:W-:Y:S01]  /*cc50*/  P2R R0, PR, RZ, 0x1 ;  /* 0x00000001ff007803 */ /* 0x000fe20000000000 */
[----:B------:R-:W-:Y:S02]  /*cc60*/  ULEA UR11, UR11, UR4, 0x7 ;  /* 0x000000040b0b7291 */ /* 0x000fe4000f8e383f */
[----:B------:R-:W-:Y:S01]  /*cc70*/  UIADD3 UR8, UR8, 0xe400, URZ ;  /* 0x0000e40008087890 */ /* 0x000fe2000fffe03f */
[----:B------:R-:W-:Y:S01]  /*cc80*/  UMOV UR4, 0x0 ;  /* 0x0000000000047882 */ /* 0x000fe20000000000 */
[----:B------:R4:W-:Y:S07]  /*cc90*/  STL [R1], R0 ;  /* 0x0000000001007387 */ /* 0x0009ee0000100800 */
[----:B------:R4:W-:Y:S01]  /*cca0*/  UTMALDG.4D [UR8], [UR6], desc[UR4] ;  /* 0x00000408060075b4 */ /* 0x0009e20008019000 */
[----:B------:R-:W-:-:S02]  /*ccb0*/  NOP ;  /* 0x0000000000007918 */ /* 0x000fc40000000000 */
.L_x_2093:
[----:B0-----:R-:W5:Y:S04]  /*ccc0*/  LDL.LU R4, [R1+0x10] ;  /* 0x0000100001047983 */ /* 0x001f680000300800 */
[----:B------:R-:W3:Y:S04]  /*ccd0*/  LDL.LU R6, [R1+0xc] ;  /* 0x00000c0001067983 */ /* 0x000ee80000300800 */
[----:B------:R-:W3:Y:S01]  /*cce0*/  LDL.LU R3, [R1+0x24] ;  /* 0x0000240001037983 */ /* 0x000ee20000300800 */
[----:B------:R-:W-:Y:S05]  /*ccf0*/  WARPSYNC.ALL ;  /* 0x0000000000007948 */ /* 0x000fea0003800000 */
[----:B----4-:R-:W-:Y:S01]  /*cd00*/  ULDC.64 UR6, c[0x0][0xa00] ;  /* 0x0002800000067ab9 */ /* 0x010fe20000000a00 */
[----:B------:R-:W-:Y:S01]  /*cd10*/  ULDC.64 UR4, c[0x0][0x298] ;  /* 0x0000a60000047ab9 */ /* 0x000fe20000000a00 */
[----:B--2---:R-:W-:Y:S01]  /*cd20*/  VIADD R0, R17, 0x8400 ;  /* 0x0000840011007836 */ /* 0x004fe20000000000 */
[----:B------:R-:W-:Y:S01]  /*cd30*/  BAR.SYNC.DEFER_BLOCKING 0x8, 0x200 ;  /* 0x0208000000007b1d */ /* 0x000fe20000010000 */
[----:B------:R-:W-:-:S03]  /*cd40*/  ISETP.NE.U32.AND P0, PT, RZ, UR6, PT ;  /* 0x00000006ff007c0c */ /* 0x000fc6000bf05070 */
[----:B------:R-:W-:Y:S02]  /*cd50*/  LOP3.LUT P1, RZ, R0, 0x3ff, RZ, 0xc0, !PT ;  /* 0x000003ff00ff7812 */ /* 0x000fe4000782c0ff */
[----:B------:R-:W-:Y:S01]  /*cd60*/  ISETP.NE.AND.EX P0, PT, RZ, UR7, PT, P0 ;  /* 0x00000007ff007c0c */ /* 0x000fe2000bf05300 */
[----:B------:R-:W-:Y:S01]  /*cd70*/  BSSY B6, `(.L_x_2098) ;  /* 0x000001d000067945 */ /* 0x000fe20003800000 */
[----:B-----5:R-:W-:Y:S02]  /*cd80*/  SHF.R.S32.HI R2, RZ, 0x1f, R4 ;  /* 0x0000001fff027819 */ /* 0x020fe40000011404 */
[----:B---3--:R-:W-:-:S03]  /*cd90*/  SEL R6, R6, RZ, !P0 ;  /* 0x000000ff06067207 */ /* 0x008fc60004000000 */
[----:B------:R-:W-:-:S04]  /*cda0*/  IMAD R2, R2, UR4, RZ ;  /* 0x0000000402027c24 */ /* 0x000fc8000f8e02ff */
[C---:B------:R-:W-:Y:S01]  /*cdb0*/  IMAD R0, R4.reuse, UR5, R2 ;  /* 0x0000000504007c24 */ /* 0x040fe2000f8e0202 */
[----:B------:R-:W-:Y:S01]  /*cdc0*/  SEL R2, R3, RZ, !P0 ;  /* 0x000000ff03027207 */ /* 0x000fe20004000000 */
[----:B------:R-:W-:-:S04]  /*cdd0*/  IMAD.WIDE.U32 R4, R4, UR4, RZ ;  /* 0x0000000404047c25 */ /* 0x000fc8000f8e00ff */
[----:B------:R-:W-:Y:S01]  /*cde0*/  IMAD.IADD R0, R5, 0x1, R0 ;  /* 0x0000000105007824 */ /* 0x000fe200078e0200 */
        /* <DEDUP_REMOVED lines=14> */
[----:B-1----:R-:W-:Y:S02]  /*ced0*/  IMAD.U32 R10, RZ, RZ, UR4 ;  /* 0x00000004ff0a7e24 */ /* 0x002fe4000f8e00ff */
[----:B------:R-:W-:Y:S02]  /*cee0*/  IMAD.U32 R11, RZ, RZ, UR5 ;  /* 0x00000005ff0b7e24 */ /* 0x000fe4000f8e00ff */
[----:B------:R-:W-:Y:S02]  /*cef0*/  IMAD.MOV.U32 R8, RZ, RZ, 0x70 ;  /* 0x00000070ff087424 */ /* 0x000fe400078e00ff */
[----:B------:R-:W-:Y:S02]  /*cf00*/  IMAD.MOV.U32 R12, RZ, RZ, 0x1 ;  /* 0x00000001ff0c7424 */ /* 0x000fe400078e00ff */
[----:B------:R-:W-:-:S07]  /*cf10*/  IMAD.MOV.U32 R13, RZ, RZ, RZ ;  /* 0x000000ffff0d7224 */ /* 0x000fce00078e00ff */
[----:B------:R-:W-:-:S07]  /*cf20*/  LEPC R20, `(.L_x_2099) ;  /* 0x000000001014794e */ /* 0x000fce0000000000 */
[----:B0-----:R-:W-:Y:S05]  /*cf30*/  CALL.ABS.NOINC R2 ;  /* 0x0000000002007343 */ /* 0x001fea0003c00000 */
.L_x_2099:
[----:B------:R-:W-:Y:S05]  /*cf40*/  BSYNC B6 ;  /* 0x0000000000067941 */ /* 0x000fea0003800000 */
.L_x_2098:
[----:B------:R-:W2:Y:S01]  /*cf50*/  LDL.LU R20, [R1+0x10] ;  /* 0x0000100001147983 */ /* 0x000ea20000300800 */
[----:B------:R-:W3:Y:S01]  /*cf60*/  LDC R9, c[0x0][0x448] ;  /* 0x00011200ff097b82 */ /* 0x000ee20000000800 */
[----:B------:R-:W-:Y:S01]  /*cf70*/  ULDC.64 UR4, c[0x0][0x2d8] ;  /* 0x0000b60000047ab9 */ /* 0x000fe20000000a00 */
[----:B------:R-:W-:Y:S01]  /*cf80*/  ULDC.64 UR6, c[0x0][0x2e0] ;  /* 0x0000b80000067ab9 */ /* 0x000fe20000000a00 */
[----:B0-----:R-:W2:Y:S01]  /*cf90*/  LDL.LU.64 R2, [R1+0x30] ;  /* 0x0000300001027983 */ /* 0x001ea20000300a00 */
[----:B------:R-:W-:-:S03]  /*cfa0*/  ULDC.64 UR8, c[0x0][0x280] ;  /* 0x0000a00000087ab9 */ /* 0x000fc60000000a00 */
[----:B------:R-:W4:Y:S04]  /*cfb0*/  LDL.LU R21, [R1+0x24] ;  /* 0x0000240001157983 */ /* 0x000f280000300800 */
[----:B------:R-:W4:Y:S04]  /*cfc0*/  LDL.LU R4, [R1+0xc] ;  /* 0x00000c0001047983 */ /* 0x000f280000300800 */
[----:B-1----:R0:W5:Y:S01]  /*cfd0*/  LDL R10, [R1+0x8] ;  /* 0x00000800010a7983 */ /* 0x0021620000100800 */
[----:B---3--:R-:W-:-:S13]  /*cfe0*/  ISETP.NE.AND P1, PT, R9, 0x1, PT ;  /* 0x000000010900780c */ /* 0x008fda0003f25270 */
[----:B------:R-:W1:Y:S08]  /*cff0*/  @P1 LDC R5, c[0x0][0x450] ;  /* 0x00011400ff051b82 */ /* 0x000e700000000800 */
[----:B------:R-:W3:Y:S01]  /*d000*/  @P1 LDC R8, c[0x0][0x450] ;  /* 0x00011400ff081b82 */ /* 0x000ee20000000800 */
[----:B------:R-:W0:Y:S01]  /*d010*/  S2R R11, SR_TID.X ;  /* 0x00000000000b7919 */ /* 0x000e220000002100 */
        /* <DEDUP_REMOVED lines=18> */
[----:B-1----:R-:W-:-:S04]  /*d140*/  @P1 SHF.R.U32.HI R4, RZ, R5, R0 ;  /* 0x00000005ff041219 */ /* 0x002fc80000011600 */
[----:B------:R-:W-:-:S05]  /*d150*/  SHF.R.S32.HI R0, RZ, 0x1f, R4 ;  /* 0x0000001fff007819 */ /* 0x000fca0000011404 */
[----:B------:R-:W-:-:S04]  /*d160*/  IMAD R0, R0, UR4, RZ ;  /* 0x0000000400007c24 */ /* 0x000fc8000f8e02ff */
[C---:B------:R-:W-:Y:S02]  /*d170*/  IMAD R7, R4.reuse, UR5, R0 ;  /* 0x0000000504077c24 */ /* 0x040fe4000f8e0200 */
        /* <DEDUP_REMOVED lines=12> */
[----:B------:R-:W-:-:S04]  /*d240*/  VIADD R5, R6, 0x80 ;  /* 0x0000008006057836 */ /* 0x000fc80000000000 */
[----:B------:R-:W-:Y:S02]  /*d250*/  IMAD.MOV.U32 R6, RZ, RZ, R5 ;  /* 0x000000ffff067224 */ /* 0x000fe400078e0005 */
[----:B-1----:R-:W-:-:S05]  /*d260*/  @P1 IMAD.HI.U32 R7, R5, R7, RZ ;  /* 0x0000000705071227 */ /* 0x002fca00078e00ff */
[----:B---3--:R-:W-:-:S05]  /*d270*/  @P1 SHF.R.U32.HI R6, RZ, R8, R7 ;  /* 0x00000008ff061219 */ /* 0x008fca0000011607 */
        /* <DEDUP_REMOVED lines=8> */
[----:B0-----:R-:W-:Y:S02]  /*d300*/  IMAD.SHL.U32 R20, R11, 0x8, RZ ;  /* 0x000000080b147824 */ /* 0x001fe400078e00ff */
        /* <DEDUP_REMOVED lines=119> */
.L_x_2215:
        /* <DEDUP_REMOVED lines=11> */
.L_x_2101:
        /* <DEDUP_REMOVED lines=18> */
.L_x_2216:
[----:B------:R-:W-:Y:S05]  /*dc50*/  BSYNC B0 ;  /* 0x0000000000007941 */ /* 0x000fea0003800000 */
.L_x_2102:
        /* <DEDUP_REMOVED lines=27> */
[----:B--2---:R-:W-:-:S13]  /*de10*/  ISETP.NE.AND P1, PT, R3, RZ, PT ;  /* 0x000000ff0300720c */ /* 0x004fda0003f25270 */
        /* <DEDUP_REMOVED lines=21> */
[----:B------:R-:W-:-:S06]  /*df70*/  LEA.HI.X R5, R2, UR5, R3, 0x2, P0 ;  /* 0x0000000502057c11 */ /* 0x000fcc00080f1403 */
[----:B------:R0:W5:Y:S03]  /*df80*/  LDG.E R5, desc[UR40][R4.64] ;  /* 0x0000002804057981 */ /* 0x000166000c1e1900 */
.L_x_2110:
[----:B0-----:R-:W-:Y:S01]  /*df90*/  IMAD R4, R6, 0x8, R17 ;  /* 0x0000000806047824 */ /* 0x001fe200078e0211 */
[----:B------:R-:W-:Y:S01]  /*dfa0*/  SHF.L.U32 R2, R10, 0x1f, RZ ;  /* 0x0000001f0a027819 */ /* 0x000fe200000006ff */
[----:B------:R-:W-:Y:S03]  /*dfb0*/  BSSY B3, `(.L_x_2111) ;  /* 0x0000003000037945 */ /* 0x000fe60003800000 */
[----:B------:R-:W0:Y:S02]  /*dfc0*/  SYNCS.PHASECHK.TRANS64.TRYWAIT P0, [R4+URZ+0x16840], R2 ;  /* 0x01684002040075a7 */ /* 0x000e24000800017f */
[----:B0-----:R-:W-:Y:S05]  /*dfd0*/  @!P0 BRA `(.L_x_2112) ;  /* 0x00000040000c8947 */ /* 0x001fea0003800000 */
.L_x_2217:
[----:B------:R-:W-:Y:S05]  /*dfe0*/  BSYNC B3 ;  /* 0x0000000000037941 */ /* 0x000fea0003800000 */
.L_x_2111:
[----:B------:R-:W1:Y:S01]  /*dff0*/  S2R R3, SR_TID.X ;  /* 0x0000000000037919 */ /* 0x000e620000002100 */
[----:B------:R-:W-:Y:S01]  /*e000*/  BSSY B3, `(.L_x_2113) ;  /* 0x000000b000037945 */ /* 0x000fe20003800000 */
[----:B-1----:R-:W-:-:S04]  /*e010*/  LOP3.LUT R3, R3, 0x7f, RZ, 0xc0, !PT ;  /* 0x0000007f03037812 */ /* 0x002fc800078ec0ff */
[----:B------:R-:W-:-:S13]  /*e020*/  ISETP.NE.AND P1, PT, R3, RZ, PT ;  /* 0x000000ff0300720c */ /* 0x000fda0003f25270 */
        /* <DEDUP_REMOVED lines=8> */
.L_x_2114:
[----:B------:R-:W-:Y:S05]  /*e0b0*/  BSYNC B3 ;  /* 0x0000000000037941 */ /* 0x000fea0003800000 */
.L_x_2113:
[----:B------:R-:W-:Y:S01]  /*e0c0*/  IMAD.MOV.U32 R11, RZ, RZ, RZ ;  /* 0x000000ffff0b7224 */ /* 0x000fe200078e00ff */
[----:B------:R-:W-:Y:S01]  /*e0d0*/  UIADD3 UR4, UP0, UR38, 0x370, URZ ;  /* 0x0000037026047890 */ /* 0x000fe2000ff1e03f */
[----:B------:R-:W-:Y:S01]  /*e0e0*/  IMAD R3, R6, 0x4000, R17 ;  /* 0x0000400006037824 */ /* 0x000fe200078e0211 */
[----:B------:R-:W-:Y:S01]  /*e0f0*/  PLOP3.LUT P0, PT, PT, PT, PT, 0x80, 0x0 ;  /* 0x000000000000781c */ /* 0x000fe20003f0f070 */
[----:B0-----:R-:W-:Y:S01]  /*e100*/  VIADD R4, R4, 0x16830 ;  /* 0x0001683004047836 */ /* 0x001fe20000000000 */
[----:B------:R-:W-:Y:S01]  /*e110*/  R2UR UR10, R11 ;  /* 0x000000000b0a72ca */ /* 0x000fe200000e0000 */
[----:B------:R-:W-:Y:S01]  /*e120*/  VIADD R3, R3, 0xe400 ;  /* 0x0000e40003037836 */ /* 0x000fe20000000000 */
[----:B------:R-:W-:Y:S01]  /*e130*/  UIADD3.X UR5, URZ, UR39, URZ, UP0, !UPT ;  /* 0x000000273f057290 */ /* 0x000fe200087fe43f */
[----:B------:R-:W-:Y:S01]  /*e140*/  IMAD R2, R0, 0x80, R26 ;  /* 0x0000008000027824 */ /* 0x000fe200078e021a */
[----:B------:R-:W-:Y:S01]  /*e150*/  UMOV UR6, 0x0 ;  /* 0x0000000000067882 */ /* 0x000fe20000000000 */
[----:B------:R-:W-:-:S10]  /*e160*/  UMOV UR7, 0x14f00000 ;  /* 0x14f0000000077882 */ /* 0x000fd40000000000 */
.L_x_2115:
        /* <DEDUP_REMOVED lines=15> */
.L_x_2218:
[----:B------:R-:W-:Y:S05]  /*e260*/  BSYNC B3 ;  /* 0x0000000000037941 */ /* 0x000fea0003800000 */
.L_x_2116:
        /* <DEDUP_REMOVED lines=12> */
.L_x_2119:
[----:B------:R-:W-:Y:S05]  /*e330*/  BSYNC B3 ;  /* 0x0000000000037941 */ /* 0x000fea0003800000 */
.L_x_2118:
        /* <DEDUP_REMOVED lines=11> */
.L_x_2120:
        /* <DEDUP_REMOVED lines=12> */
.L_x_2109:
[----:B------:R-:W-:Y:S05]  /*e4b0*/  BSYNC B1 ;  /* 0x0000000000017941 */ /* 0x000fea0003800000 */
.L_x_2108:
[----:B------:R-:W2:Y:S01]  /*e4c0*/  LDL.LU R0, [R1+0x18] ;  /* 0x0000180001007983 */ /* 0x000ea20000300800 */
[----:B------:R-:W-:Y:S02]  /*e4d0*/  IMAD.MOV.U32 R28, RZ, RZ, R10 ;  /* 0x000000ffff1c7224 */ /* 0x000fe400078e000a */
[----:B------:R-:W-:Y:S02]  /*e4e0*/  IMAD.MOV.U32 R18, RZ, RZ, R6 ;  /* 0x000000ffff127224 */ /* 0x000fe400078e0006 */
[----:B--2---:R-:W-:-:S07]  /*e4f0*/  VIADD R0, R0, 0xfffffffd ;  /* 0xfffffffd00007836 */ /* 0x004fce0000000000 */
.L_x_2107:
[----:B------:R-:W-:Y:S05]  /*e500*/  BSYNC B2 ;  /* 0x0000000000027941 */ /* 0x000fea0003800000 */
.L_x_2106:
[----:B------:R-:W-:Y:S01]  /*e510*/  VIADD R7, R7, 0xfffffffe ;  /* 0xfffffffe07077836 */ /* 0x000fe20000000000 */
[----:B------:R-:W-:-:S04]  /*e520*/  LOP3.LUT R2, RZ, R9, RZ, 0x33, !PT ;  /* 0x00000009ff027212 */ /* 0x000fc800078e33ff */
[----:B------:R-:W-:-:S13]  /*e530*/  ISETP.NE.AND P0, PT, R7, R2, PT ;  /* 0x000000020700720c */ /* 0x000fda0003f05270 */
[----:B------:R-:W-:Y:S05]  /*e540*/  @!P0 BRA `(.L_x_2105) ;  /* 0x0000000c00a08947 */ /* 0x000fea0003800000 */
[----:B------:R-:W-:-:S07]  /*e550*/  IMAD.MOV.U32 R4, RZ, RZ, R19 ;  /* 0x000000ffff047224 */ /* 0x000fce00078e0013 */
.L_x_2147:
        /* <DEDUP_REMOVED lines=32> */
.L_x_2123:
[----:B------:R-:W-:Y:S01]  /*e760*/  IMAD R2, R6, 0x8, R17 ;  /* 0x0000000806027824 */ /* 0x000fe200078e0211 */
[----:B------:R-:W-:Y:S01]  /*e770*/  SHF.L.U32 R3, R7, 0x1f, RZ ;  /* 0x0000001f07037819 */ /* 0x000fe200000006ff */
[----:B------:R-:W-:Y:S03]  /*e780*/  BSSY B2, `(.L_x_2124) ;  /* 0x0000003000027945 */ /* 0x000fe60003800000 */
[----:B------:R-:W1:Y:S02]  /*e790*/  SYNCS.PHASECHK.TRANS64.TRYWAIT P0, [R2+URZ+0x16840], R3 ;  /* 0x01684003020075a7 */ /* 0x000e64000800017f */
[----:B-1----:R-:W-:Y:S05]  /*e7a0*/  @!P0 BRA `(.L_x_2125) ;  /* 0x0000003800408947 */ /* 0x002fea0003800000 */
.L_x_2219:
[----:B------:R-:W-:Y:S05]  /*e7b0*/  BSYNC B2 ;  /* 0x0000000000027941 */ /* 0x000fea0003800000 */
.L_x_2124:
        /* <DEDUP_REMOVED lines=12> */
.L_x_2127:
[----:B------:R-:W-:Y:S05]  /*e880*/  BSYNC B2 ;  /* 0x0000000000027941 */ /* 0x000fea0003800000 */
.L_x_2126:
        /* <DEDUP_REMOVED lines=11> */
.L_x_2128:
        /* <DEDUP_REMOVED lines=15> */
.L_x_2220:
[----:B------:R-:W-:Y:S05]  /*ea30*/  BSYNC B2 ;  /* 0x0000000000027941 */ /* 0x000fea0003800000 */
.L_x_2129:
        /* <DEDUP_REMOVED lines=11> */
.L_x_2132:
[----:B------:R-:W-:Y:S05]  /*eaf0*/  BSYNC B2 ;  /* 0x0000000000027941 */ /* 0x000fea0003800000 */
.L_x_2131:
        /* <DEDUP_REMOVED lines=10> */
.L_x_2133:
        /* <DEDUP_REMOVED lines=12> */
.L_x_2122:
[----:B------:R-:W-:Y:S05]  /*ec60*/  BSYNC B1 ;  /* 0x0000000000017941 */ /* 0x000fea0003800000 */
.L_x_2121:
        /* <DEDUP_REMOVED lines=32> */
.L_x_2136:
[----:B------:R-:W-:Y:S01]  /*ee70*/  IMAD R2, R18, 0x8, R17 ;  /* 0x0000000812027824 */ /* 0x000fe200078e0211 */
[----:B------:R-:W-:Y:S01]  /*ee80*/  SHF.L.U32 R3, R28, 0x1f, RZ ;  /* 0x0000001f1c037819 */ /* 0x000fe200000006ff */
[----:B------:R-:W-:Y:S03]  /*ee90*/  BSSY B2, `(.L_x_2137) ;  /* 0x0000003000027945 */ /* 0x000fe60003800000 */
[----:B------:R-:W1:Y:S02]  /*eea0*/  SYNCS.PHASECHK.TRANS64.TRYWAIT P0, [R2+URZ+0x16840], R3 ;  /* 0x01684003020075a7 */ /* 0x000e64000800017f */
[----:B-1----:R-:W-:Y:S05]  /*eeb0*/  @!P0 BRA `(.L_x_2138) ;  /* 0x0000003000a48947 */ /* 0x002fea0003800000 */
.L_x_2221:
[----:B------:R-:W-:Y:S05]  /*eec0*/  BSYNC B2 ;  /* 0x0000000000027941 */ /* 0x000fea0003800000 */
.L_x_2137:
        /* <DEDUP_REMOVED lines=12> */
.L_x_2140:
[----:B------:R-:W-:Y:S05]  /*ef90*/  BSYNC B2 ;  /* 0x0000000000027941 */ /* 0x000fea0003800000 */
.L_x_2139:
[----:B------:R-:W-:Y:S01]  /*efa0*/  IMAD.MOV.U32 R5, RZ, RZ, RZ ;  /* 0x000000ffff057224 */ /* 0x000fe200078e00ff */
[----:B------:R-:W-:Y:S01]  /*efb0*/  UIADD3 UR4, UP0, UR38, 0x370, URZ ;  /* 0x0000037026047890 */ /* 0x000fe2000ff1e03f */
[C---:B------:R-:W-:Y:S01]  /*efc0*/  IMAD R11, R18.reuse, 0x4000, R17 ;  /* 0x00004000120b7824 */ /* 0x040fe200078e0211 */
[----:B------:R-:W-:Y:S01]  /*efd0*/  PLOP3.LUT P0, PT, PT, PT, PT, 0x80, 0x0 ;  /* 0x000000000000781c */ /* 0x000fe20003f0f070 */
[----:B-1----:R-:W-:Y:S01]  /*efe0*/  IMAD R3, R18, 0x8, R8 ;  /* 0x0000000812037824 */ /* 0x002fe200078e0208 */
[----:B------:R-:W-:Y:S01]  /*eff0*/  R2UR UR10, R5 ;  /* 0x00000000050a72ca */ /* 0x000fe200000e0000 */
[----:B------:R-:W-:Y:S01]  /*f000*/  VIADD R11, R11, 0xe400 ;  /* 0x0000e4000b0b7836 */ /* 0x000fe20000000000 */
[----:B------:R-:W-:Y:S01]  /*f010*/  UIADD3.X UR5, URZ, UR39, URZ, UP0, !UPT ;  /* 0x000000273f057290 */ /* 0x000fe200087fe43f */
[----:B------:R-:W-:Y:S01]  /*f020*/  VIADD R3, R3, 0x30 ;  /* 0x0000003003037836 */ /* 0x000fe20000000000 */
[----:B------:R-:W-:Y:S01]  /*f030*/  UMOV UR6, 0x0 ;  /* 0x0000000000067882 */ /* 0x000fe20000000000 */
[----:B------:R-:W-:Y:S01]  /*f040*/  IMAD R2, R10, 0x80, R26 ;  /* 0x000000800a027824 */ /* 0x000fe200078e021a */
[----:B------:R-:W-:-:S09]  /*f050*/  UMOV UR7, 0x14f00000 ;  /* 0x14f0000000077882 */ /* 0x000fd20000000000 */
.L_x_2141:
        /* <DEDUP_REMOVED lines=15> */
.L_x_2222:
[----:B------:R-:W-:Y:S05]  /*f150*/  BSYNC B2 ;  /* 0x0000000000027941 */ /* 0x000fea0003800000 */
.L_x_2142:
        /* <DEDUP_REMOVED lines=11> */
.L_x_2145:
[----:B------:R-:W-:Y:S05]  /*f210*/  BSYNC B2 ;  /* 0x0000000000027941 */ /* 0x000fea0003800000 */
.L_x_2144:
        /* <DEDUP_REMOVED lines=10> */
.L_x_2146:
        /* <DEDUP_REMOVED lines=12> */
.L_x_2135:
[----:B------:R-:W-:Y:S05]  /*f380*/  BSYNC B1 ;  /* 0x0000000000017941 */ /* 0x000fea0003800000 */
.L_x_2134:
[----:B------:R-:W2:Y:S01]  /*f390*/  LDL R2, [R1+0x4] ;  /* 0x0000040001027983 */ /* 0x000ea20000100800 */
[----:B------:R-:W-:Y:S01]  /*f3a0*/  VIADD R0, R0, 0xfffffffe ;  /* 0xfffffffe00007836 */ /* 0x000fe20000000000 */
[----:B--2---:R-:W-:-:S13]  /*f3b0*/  ISETP.GT.AND P0, PT, R9, R2, PT ;  /* 0x000000020900720c */ /* 0x004fda0003f04270 */
[----:B------:R-:W-:Y:S05]  /*f3c0*/  @P0 BRA `(.L_x_2147) ;  /* 0xfffffff000640947 */ /* 0x000fea000383ffff */
.L_x_2105:
[----:B------:R-:W-:Y:S05]  /*f3d0*/  BSYNC B0 ;  /* 0x0000000000007941 */ /* 0x000fea0003800000 */
.L_x_2104:
        /* <DEDUP_REMOVED lines=17> */
.L_x_2149:
[----:B------:R-:W-:Y:S05]  /*f4f0*/  BSYNC B0 ;  /* 0x0000000000007941 */ /* 0x000fea0003800000 */
.L_x_2148:
[----:B------:R-:W2:Y:S01]  /*f500*/  LDL.LU R0, [R1] ;  /* 0x0000000001007983 */ /* 0x000ea20000300800 */
[----:B------:R-:W-:Y:S01]  /*f510*/  BSSY B0, `(.L_x_2150) ;  /* 0x0000028000007945 */ /* 0x000fe20003800000 */
[----:B--2---:R-:W-:-:S13]  /*f520*/  ISETP.NE.AND P0, PT, R0, RZ, PT ;  /* 0x000000ff0000720c */ /* 0x004fda0003f05270 */
[----:B------:R-:W-:Y:S05]  /*f530*/  @!P0 BRA `(.L_x_2151) ;  /* 0x0000000000948947 */ /* 0x000fea0003800000 */
[----:B------:R-:W-:Y:S01]  /*f540*/  IMAD R3, R18, 0x8, R17 ;  /* 0x0000000812037824 */ /* 0x000fe200078e0211 */
[----:B------:R-:W-:Y:S01]  /*f550*/  SHF.L.U32 R0, R28, 0x1f, RZ ;  /* 0x0000001f1c007819 */ /* 0x000fe200000006ff */
[----:B------:R-:W-:Y:S01]  /*f560*/  BSSY B1, `(.L_x_2152) ;  /* 0x0000004000017945 */ /* 0x000fe20003800000 */
[----:B------:R-:W-:Y:S02]  /*f570*/  ISETP.NE.AND P1, PT, R6, RZ, PT ;  /* 0x000000ff0600720c */ /* 0x000fe40003f25270 */
[----:B------:R-:W0:Y:S02]  /*f580*/  SYNCS.PHASECHK.TRANS64.TRYWAIT P0, [R3+URZ+0x16860], R0 ;  /* 0x01686000030075a7 */ /* 0x000e24000800017f */
[----:B0-----:R-:W-:Y:S09]  /*f590*/  @!P0 BRA `(.L_x_2153) ;  /* 0x0000002c00148947 */ /* 0x001ff20003800000 */
.L_x_2223:
[----:B------:R-:W-:Y:S05]  /*f5a0*/  BSYNC B1 ;  /* 0x0000000000017941 */ /* 0x000fea0003800000 */
.L_x_2152:
        /* <DEDUP_REMOVED lines=9> */
.L_x_2155:
[----:B------:R-:W-:Y:S05]  /*f640*/  BSYNC B1 ;  /* 0x0000000000017941 */ /* 0x000fea0003800000 */
.L_x_2154:
        /* <DEDUP_REMOVED lines=10> */
.L_x_2156:
        /* <DEDUP_REMOVED lines=10> */
.L_x_2151:
[----:B------:R-:W-:Y:S05]  /*f790*/  BSYNC B0 ;  /* 0x0000000000007941 */ /* 0x000fea0003800000 */
.L_x_2150:
[----:B------:R-:W-:-:S05]  /*f7a0*/  VIADD R18, R18, 0x1 ;  /* 0x0000000112127836 */ /* 0x000fca0000000000 */
[----:B------:R-:W-:-:S04]  /*f7b0*/  ISETP.NE.AND P0, PT, R18, 0x2, PT ;  /* 0x000000021200780c */ /* 0x000fc80003f05270 */
[----:B------:R-:W-:Y:S02]  /*f7c0*/  SEL R3, RZ, 0x1, P0 ;  /* 0x00000001ff037807 */ /* 0x000fe40000000000 */
[----:B------:R-:W-:Y:S02]  /*f7d0*/  SEL R18, R18, RZ, P0 ;  /* 0x000000ff12127207 */ /* 0x000fe40000000000 */
[----:B------:R-:W-:-:S07]  /*f7e0*/  LOP3.LUT R28, R28, R3, RZ, 0x3c, !PT ;  /* 0x000000031c1c7212 */ /* 0x000fce00078e3cff */
.L_x_2086:
[----:B------:R-:W-:Y:S05]  /*f7f0*/  BSYNC B7 ;  /* 0x0000000000077941 */ /* 0x000fea0003800000 */
.L_x_2084:
[----:B------:R-:W2:Y:S02]  /*f800*/  LDL R0, [R1+0x3c] ;  /* 0x00003c0001007983 */ /* 0x000ea40000100800 */
[----:B--2---:R-:W-:-:S13]  /*f810*/  ISETP.NE.AND P0, PT, R0, RZ, PT ;  /* 0x000000ff0000720c */ /* 0x004fda0003f05270 */
[----:B------:R-:W-:Y:S05]  /*f820*/  @!P0 BRA `(.L_x_2157) ;  /* 0x0000000000248947 */ /* 0x000fea0003800000 */
[----:B------:R-:W-:Y:S05]  /*f830*/  WARPSYNC.ALL ;  /* 0x0000000000007948 */ /* 0x000fea0003800000 */
[----:B------:R-:W2:Y:S08]  /*f840*/  S2UR UR5, SR_CgaCtaId ;  /* 0x00000000000579c3 */ /* 0x000eb00000008800 */
[----:B------:R-:W-:Y:S06]  /*f850*/  BAR.SYNC.DEFER_BLOCKING 0x5, 0x200 ;  /* 0x0148000000007b1d */ /* 0x000fec0000010000 */
[----:B------:R-:W-:-:S02]  /*f860*/  UMOV UR4, 0x400 ;  /* 0x0000040000047882 */ /* 0x000fc40000000000 */
[----:B--2---:R-:W-:-:S06]  /*f870*/  ULEA UR4, UR5, UR4, 0x18 ;  /* 0x0000000405047291 */ /* 0x004fcc000f8ec03f */
[----:B------:R-:W-:-:S05]  /*f880*/  IMAD.U32 R17, RZ, RZ, UR4 ;  /* 0x00000004ff117e24 */ /* 0x000fca000f8e00ff */
[----:B------:R2:W4:Y:S01]  /*f890*/  LDS.128 R24, [R17+0x168d0] ;  /* 0x0168d00011187984 */ /* 0x0005220000000c00 */
[----:B------:R-:W-:Y:S06]  /*f8a0*/  BAR.ARV 0x4, 0x200 ;  /* 0x0108000000007b1d */ /* 0x000fec0000002000 */
[----:B------:R-:W-:Y:S05]  /*f8b0*/  BRA `(.L_x_2158) ;  /* 0x0000000c00d47947 */ /* 0x000fea0003800000 */
.L_x_2157:
        /* <DEDUP_REMOVED lines=9> */
[----:B------:R-:W2:Y:S01]  /*f950*/  @!P1 LDC.64 R4, c[0x0][0xc78] ;  /* 0x00031e00ff049b82 */ /* 0x000ea20000000a00 */
[----:B0-----:R-:W-:-:S05]  /*f960*/  @!P1 IMAD.WIDE R2, R9, 0x4, R2 ;  /* 0x0000000409029825 */ /* 0x001fca00078e0202 */
[----:B---3--:R2:W3:Y:S02]  /*f970*/  @!P1 LDG.E R7, desc[UR40][R2.64] ;  /* 0x0000002802079981 */ /* 0x0084e4000c1e1900 */
        /* <DEDUP_REMOVED lines=11> */
[----:B---3--:R-:W-:Y:S02]  /*fa30*/  @!P1 IMAD.MOV.U32 R25, RZ, RZ, R7 ;  /* 0x000000ffff199224 */ /* 0x008fe400078e0007 */
[----:B--2---:R-:W-:Y:S01]  /*fa40*/  @!P1 IMAD.MOV.U32 R5, RZ, RZ, R4 ;  /* 0x000000ffff059224 */ /* 0x004fe200078e0004 */
        /* <DEDUP_REMOVED lines=17> */
[----:B------:R0:W2:Y:S02]  /*fb60*/  SHFL.IDX PT, R14, R3, 0x1f, 0x1f ;  /* 0x03e01f00030e7f89 */ /* 0x0000a400000e0000 */
.L_x_2233:
[----:B------:R-:W-:Y:S02]  /*fb70*/  ULDC UR4, c[0x0][0xc38] ;  /* 0x00030e0000047ab9 */ /* 0x000fe40000000800 */
[----:B------:R-:W-:-:S04]  /*fb80*/  IMAD.U32 R4, RZ, RZ, UR4 ;  /* 0x00000004ff047e24 */ /* 0x000fc8000f8e00ff */
[----:B--2---:R-:W-:-:S04]  /*fb90*/  IMAD R7, R14, R4, RZ ;  /* 0x000000040e077224 */ /* 0x004fc800078e02ff */
[----:B------:R-:W-:-:S05]  /*fba0*/  IMAD.IADD R6, R6, 0x1, R7 ;  /* 0x0000000106067824 */ /* 0x000fca00078e0207 */
[----:B------:R-:W-:-:S13]  /*fbb0*/  ISETP.GT.AND P6, PT, R6, R0, PT ;  /* 0x000000000600720c */ /* 0x000fda0003fc4270 */
[----:B------:R-:W-:Y:S05]  /*fbc0*/  @P6 BRA `(.L_x_2160) ;  /* 0x0000000000a46947 */ /* 0x000fea0003800000 */
.L_x_2163:
[----:B------:R-:W2:Y:S01]  /*fbd0*/  LDC R2, c[0x0][0xc3c] ;  /* 0x00030f00ff027b82 */ /* 0x000ea20000000800 */
[----:B------:R-:W-:-:S05]  /*fbe0*/  VIADD R27, R27, 0x1f ;  /* 0x0000001f1b1b7836 */ /* 0x000fca0000000000 */
[----:B--2---:R-:W-:-:S13]  /*fbf0*/  ISETP.GE.AND P6, PT, R27, R2, PT ;  /* 0x000000021b00720c */ /* 0x004fda0003fc6270 */
[----:B------:R-:W-:Y:S05]  /*fc00*/  @P6 BRA `(.L_x_2161) ;  /* 0x0000000800bc6947 */ /* 0x000fea0003800000 */
[----:B0-----:R-:W0:Y:S01]  /*fc10*/  S2R R3, SR_TID.X ;  /* 0x0000000000037919 */ /* 0x001e220000002100 */
[----:B------:R-:W-:Y:S01]  /*fc20*/  IMAD.MOV.U32 R25, RZ, RZ, RZ ;  /* 0x000000ffff197224 */ /* 0x000fe200078e00ff */
[----:B0-----:R-:W-:-:S05]  /*fc30*/  LOP3.LUT R3, R3, 0x1f, RZ, 0xc0, !PT ;  /* 0x0000001f03037812 */ /* 0x001fca00078ec0ff */
[----:B------:R-:W-:-:S05]  /*fc40*/  IMAD.IADD R7, R27, 0x1, R3 ;  /* 0x000000011b077824 */ /* 0x000fca00078e0203 */
[----:B------:R-:W-:-:S13]  /*fc50*/  ISETP.GE.OR P6, PT, R7, R2, !P0 ;  /* 0x000000020700720c */ /* 0x000fda00047c6670 */
[----:B------:R-:W0:Y:S08]  /*fc60*/  @!P6 LDC.64 R2, c[0x0][0xc80] ;  /* 0x00032000ff02eb82 */ /* 0x000e300000000a00 */
[----:B------:R-:W2:Y:S01]  /*fc70*/  @!P6 LDC.64 R4, c[0x0][0xc78] ;  /* 0x00031e00ff04eb82 */ /* 0x000ea20000000a00 */
[----:B0-----:R-:W-:-:S05]  /*fc80*/  @!P6 IMAD.WIDE R2, R7, 0x4, R2 ;  /* 0x000000040702e825 */ /* 0x001fca00078e0202 */
[----:B------:R2:W3:Y:S02]  /*fc90*/  @!P6 LDG.E R25, desc[UR40][R2.64] ;  /* 0x000000280219e981 */ /* 0x0004e4000c1e1900 */
[----:B--2---:R-:W-:-:S04]  /*fca0*/  @!P6 IMAD.WIDE R2, R7, 0x4, R4 ;  /* 0x000000040702e825 */ /* 0x004fc800078e0204 */
[----:B------:R-:W-:-:S06]  /*fcb0*/  IMAD.MOV.U32 R5, RZ, RZ, RZ ;  /* 0x000000ffff057224 */ /* 0x000fcc00078e00ff */
        /* <DEDUP_REMOVED lines=20> */
.L_x_2241:
[----:B------:R-:W-:Y:S02]  /*fe00*/  ULDC UR4, c[0x0][0xc38] ;  /* 0x00030e0000047ab9 */ /* 0x000fe40000000800 */
[----:B------:R-:W-:-:S04]  /*fe10*/  IMAD.U32 R4, RZ, RZ, UR4 ;  /* 0x00000004ff047e24 */ /* 0x000fc8000f8e00ff */
[----:B--2---:R-:W-:-:S04]  /*fe20*/  IMAD R7, R14, R4, RZ ;  /* 0x000000040e077224 */ /* 0x004fc800078e02ff */
[----:B------:R-:W-:-:S05]  /*fe30*/  IMAD.IADD R6, R7, 0x1, R6 ;  /* 0x0000000107067824 */ /* 0x000fca00078e0206 */
[----:B------:R-:W-:-:S13]  /*fe40*/  ISETP.GT.AND P6, PT, R6, R0, PT ;  /* 0x000000000600720c */ /* 0x000fda0003fc4270 */
[----:B------:R-:W-:Y:S05]  /*fe50*/  @!P6 BRA `(.L_x_2163) ;  /* 0xfffffffc005ce947 */ /* 0x000fea000383ffff */
.L_x_2160:
[----:B------:R-:W-:Y:S01]  /*fe60*/  IMAD.IADD R7, R6, 0x1, -R7 ;  /* 0x0000000106077824 */ /* 0x000fe200078e0a07 */
[----:B------:R-:W-:-:S03]  /*fe70*/  UMOV UR4, 0xffffffff ;  /* 0xffffffff00047882 */ /* 0x000fc60000000000 */
[----:B------:R-:W-:-:S05]  /*fe80*/  IMAD R9, R3, R4, R7 ;  /* 0x0000000403097224 */ /* 0x000fca00078e0207 */
[----:B------:R-:W-:Y:S01]  /*fe90*/  ISETP.GT.AND P6, PT, R9, R0, PT ;  /* 0x000000000900720c */ /* 0x000fe20003fc4270 */
[----:B------:R-:W-:-:S12]  /*fea0*/  BRA.DIV UR4, `(.L_x_2164) ;  /* 0x0000002a04d47947 */ /* 0x000fd8000b800000 */
[----:B------:R-:W-:-:S04]  /*feb0*/  VOTE.ANY R2, PT, !P6 ;  /* 0x0000000000027806 */ /* 0x000fc800070e0100 */
[----:B------:R-:W2:Y:S02]  /*fec0*/  POPC R12, R2 ;  /* 0x00000002000c7309 */ /* 0x000ea40000000000 */
[----:B--2---:R2:W3:Y:S01]  /*fed0*/  SHFL.IDX PT, R25, R25, R12, 0x1f ;  /* 0x00001f0c19197589 */ /* 0x0044e200000e0000 */
[----:B------:R-:W-:-:S03]  /*fee0*/  IMAD.IADD R27, R12, 0x1, R27 ;  /* 0x000000010c1b7824 */ /* 0x000fc600078e021b */
[----:B------:R2:W4:Y:S04]  /*fef0*/  SHFL.IDX PT, R5, R5, R12, 0x1f ;  /* 0x00001f0c05057589 */ /* 0x00052800000e0000 */
.L_x_2246:
[----:B------:R-:W-:-:S13]  /*ff00*/  ISETP.NE.AND P0, PT, R2, RZ, PT ;  /* 0x000000ff0200720c */ /* 0x000fda0003f05270 */
[----:B------:R-:W-:Y:S05]  /*ff10*/  @!P0 BRA `(.L_x_2165) ;  /* 0x0000000000108947 */ /* 0x000fea0003800000 */
[----:B------:R-:W-:Y:S01]  /*ff20*/  UMOV UR4, 0xffffffff ;  /* 0xffffffff00047882 */ /* 0x000fe20000000000 */
[----:B--2---:R-:W-:Y:S02]  /*ff30*/  VIADD R12, R12, 0xffffffff ;  /* 0xffffffff0c0c7836 */ /* 0x004fe40000000000 */
[----:B------:R-:W-:Y:S05]  /*ff40*/  BRA.DIV UR4, `(.L_x_2166) ;  /* 0x0000002e04087947 */ /* 0x000fea000b800000 */
[----:B------:R2:W0:Y:S02]  /*ff50*/  SHFL.IDX PT, R24, R3, R12, 0x1f ;  /* 0x00001f0c03187589 */ /* 0x00042400000e0000 */
.L_x_2165:
[----:B----4-:R-:W-:Y:S01]  /*ff60*/  ISETP.NE.AND P0, PT, R5, 0x1, PT ;  /* 0x000000010500780c */ /* 0x010fe20003f05270 */
[----:B0-----:R-:W-:-:S04]  /*ff70*/  IMAD R24, R24, R4, R7 ;  /* 0x0000000418187224 */ /* 0x001fc800078e0207 */
[----:B------:R-:W-:-:S08]  /*ff80*/  IMAD.IADD R0, R0, 0x1, -R24 ;  /* 0x0000000100007824 */ /* 0x000fd000078e0a18 */
[----:B------:R-:W-:Y:S05]  /*ff90*/  @!P0 BRA `(.L_x_2167) ;  /* 0x0000000000dc8947 */ /* 0x000fea0003800000 */
[----:B---3--:R-:W-:Y:S02]  /*ffa0*/  IABS R4, R25 ;  /* 0x0000001900047213 */ /* 0x008fe40000000000 */
[----:B------:R-:W-:Y:S02]  /*ffb0*/  IABS R6, R5 ;  /* 0x0000000500067213 */ /* 0x000fe40000000000 */
[----:B------:R-:W0:Y:S08]  /*ffc0*/  I2F.RP R7, R4 ;  /* 0x0000000400077306 */ /* 0x000e300000209400 */
[----:B------:R-:W3:Y:S08]  /*ffd0*/  I2F.RP R8, R6 ;  /* 0x0000000600087306 */ /* 0x000ef00000209400 */
[----:B0-----:R-:W0:Y:S08]  /*ffe0*/  MUFU.RCP R7, R7 ;  /* 0x0000000700077308 */ /* 0x001e300000001000 */
[----:B---3--:R-:W-:Y:S01]  /*fff0*/  MUFU.RCP R8, R8 ;  /* 0x0000000800087308 */ /* 0x008fe20000001000 */
[----:B0-----:R-:W-:Y:S01]  /*10000*/  VIADD R2, R7, 0xffffffe ;  /* 0x0ffffffe07027836 */ /* 0x001fe20000000000 */
[----:B------:R-:W-:-:S06]  /*10010*/  IABS R7, R25 ;  /* 0x0000001900077213 */ /* 0x000fcc0000000000 */
[----:B--2---:R0:W2:Y:S02]  /*10020*/  F2I.FTZ.U32.TRUNC.NTZ R3, R2 ;  /* 0x0000000200037305 */ /* 0x0040a4000021f000 */
[----:B0-----:R-:W-:Y:S02]  /*10030*/  IMAD.MOV.U32 R2, RZ, RZ, RZ ;  /* 0x000000ffff027224 */ /* 0x001fe400078e00ff */
[----:B--2---:R-:W-:-:S04]  /*10040*/  IMAD.MOV R9, RZ, RZ, -R3 ;  /* 0x000000ffff097224 */ /* 0x004fc800078e0a03 */
[----:B------:R-:W-:-:S04]  /*10050*/  IMAD R9, R9, R4, RZ ;  /* 0x0000000409097224 */ /* 0x000fc800078e02ff */
[----:B------:R-:W-:Y:S01]  /*10060*/  IMAD.HI.U32 R3, R3, R9, R2 ;  /* 0x0000000903037227 */ /* 0x000fe200078e0002 */
[----:B------:R-:W-:-:S03]  /*10070*/  IABS R2, R0 ;  /* 0x0000000000027213 */ /* 0x000fc60000000000 */
[----:B------:R-:W-:Y:S02]  /*10080*/  IMAD.MOV R9, RZ, RZ, -R7 ;  /* 0x000000ffff097224 */ /* 0x000fe400078e0a07 */
[----:B------:R-:W-:-:S04]  /*10090*/  IMAD.HI.U32 R7, R3, R2, RZ ;  /* 0x0000000203077227 */ /* 0x000fc800078e00ff */
[----:B------:R-:W-:Y:S02]  /*100a0*/  IMAD R9, R7, R9, R2 ;  /* 0x0000000907097224 */ /* 0x000fe400078e0202 */
[----:B------:R-:W-:Y:S02]  /*100b0*/  VIADD R3, R8, 0xffffffe ;  /* 0x0ffffffe08037836 */ /* 0x000fe40000000000 */
[----:B------:R-:W-:Y:S01]  /*100c0*/  IMAD.MOV.U32 R2, RZ, RZ, RZ ;  /* 0x000000ffff027224 */ /* 0x000fe200078e00ff */
[----:B------:R-:W-:-:S03]  /*100d0*/  ISETP.GT.U32.AND P1, PT, R4, R9, PT ;  /* 0x000000090400720c */ /* 0x000fc60003f24070 */
[----:B------:R-:W0:Y:S10]  /*100e0*/  F2I.FTZ.U32.TRUNC.NTZ R3, R3 ;  /* 0x0000000300037305 */ /* 0x000e34000021f000 */
[----:B------:R-:W-:-:S02]  /*100f0*/  @!P1 IMAD.IADD R9, R9, 0x1, -R4 ;  /* 0x0000000109099824 */ /* 0x000fc400078e0a04 */
[----:B------:R-:W-:Y:S01]  /*10100*/  @!P1 VIADD R7, R7, 0x1 ;  /* 0x0000000107079836 */ /* 0x000fe20000000000 */
[----:B------:R-:W-:Y:S02]  /*10110*/  ISETP.NE.AND P1, PT, R25, RZ, PT ;  /* 0x000000ff1900720c */ /* 0x000fe40003f25270 */
[----:B------:R-:W-:Y:S01]  /*10120*/  ISETP.GE.U32.AND P0, PT, R9, R4, PT ;  /* 0x000000040900720c */ /* 0x000fe20003f06070 */
[----:B0-----:R-:W-:-:S04]  /*10130*/  IMAD.MOV R9, RZ, RZ, -R3 ;  /* 0x000000ffff097224 */ /* 0x001fc800078e0a03 */
[----:B------:R-:W-:-:S04]  /*10140*/  IMAD R9, R9, R6, RZ ;  /* 0x0000000609097224 */ /* 0x000fc800078e02ff */
[----:B------:R-:W-:Y:S01]  /*10150*/  IMAD.HI.U32 R4, R3, R9, R2 ;  /* 0x0000000903047227 */ /* 0x000fe200078e0002 */
[----:B------:R-:W-:-:S03]  /*10160*/  LOP3.LUT R2, R0, R25, RZ, 0x3c, !PT ;  /* 0x0000001900027212 */ /* 0x000fc600078e3cff */
[----:B------:R-:W-:Y:S01]  /*10170*/  @P0 VIADD R7, R7, 0x1 ;  /* 0x0000000107070836 */ /* 0x000fe20000000000 */
[----:B------:R-:W-:Y:S02]  /*10180*/  ISETP.GE.AND P2, PT, R2, RZ, PT ;  /* 0x000000ff0200720c */ /* 0x000fe40003f46270 */
[----:B------:R-:W-:-:S05]  /*10190*/  IABS R2, R5 ;  /* 0x0000000500027213 */ /* 0x000fca0000000000 */
[----:B------:R-:W-:-:S06]  /*101a0*/  IMAD.MOV R2, RZ, RZ, -R2 ;  /* 0x000000ffff027224 */ /* 0x000fcc00078e0a02 */
[----:B------:R-:W-:Y:S01]  /*101b0*/  @!P2 IMAD.MOV R7, RZ, RZ, -R7 ;  /* 0x000000ffff07a224 */ /* 0x000fe200078e0a07 */
[----:B------:R-:W-:-:S04]  /*101c0*/  @!P1 LOP3.LUT R7, RZ, R25, RZ, 0x33, !PT ;  /* 0x00000019ff079212 */ /* 0x000fc800078e33ff */
[----:B------:R-:W-:-:S05]  /*101d0*/  IABS R3, R7 ;  /* 0x0000000700037213 */ /* 0x000fca0000000000 */
        /* <DEDUP_REMOVED lines=9> */
[----:B------:R-:W-:-:S04]  /*10270*/  IMAD.MOV R3, RZ, RZ, -R7 ;  /* 0x000000ffff037224 */ /* 0x000fc800078e0a07 */
[----:B------:R-:W-:-:S08]  /*10280*/  IMAD R3, R25, R3, R0 ;  /* 0x0000000319037224 */ /* 0x000fd000078e0200 */
[----:B------:R-:W-:-:S04]  /*10290*/  @P0 VIADD R4, R4, 0x1 ;  /* 0x0000000104040836 */ /* 0x000fc80000000000 */
[----:B------:R-:W-:Y:S01]  /*102a0*/  @!P2 IMAD.MOV R4, RZ, RZ, -R4 ;  /* 0x000000ffff04a224 */ /* 0x000fe200078e0a04 */
[----:B------:R-:W-:-:S05]  /*102b0*/  @!P1 LOP3.LUT R4, RZ, R5, RZ, 0x33, !PT ;  /* 0x00000005ff049212 */ /* 0x000fca00078e33ff */
[--C-:B------:R-:W-:Y:S02]  /*102c0*/  IMAD.MOV R2, RZ, RZ, -R4.reuse ;  /* 0x000000ffff027224 */ /* 0x100fe400078e0a04 */
[C---:B------:R-:W-:Y:S02]  /*102d0*/  IMAD R4, R5.reuse, 0x1000000, R4 ;  /* 0x0100000005047824 */ /* 0x040fe400078e0204 */
[----:B------:R-:W-:-:S04]  /*102e0*/  IMAD R5, R5, R2, R7 ;  /* 0x0000000205057224 */ /* 0x000fc800078e0207 */
[----:B------:R-:W-:Y:S01]  /*102f0*/  IMAD R26, R5, 0x10000, R4 ;  /* 0x00010000051a7824 */ /* 0x000fe200078e0204 */
[----:B------:R-:W-:Y:S06]  /*10300*/  BRA `(.L_x_2168) ;  /* 0x0000000000f07947 */ /* 0x000fec0003800000 */
.L_x_2167:
[----:B--2---:R-:W0:Y:S02]  /*10310*/  LDC.64 R2, c[0x0][0xc90] ;  /* 0x00032400ff027b82 */ /* 0x004e240000000a00 */
[----:B0-----:R-:W-:-:S05]  /*10320*/  IMAD.WIDE R2, R27, 0x4, R2 ;  /* 0x000000041b027825 */ /* 0x001fca00078e0202 */
[----:B------:R0:W3:Y:S02]  /*10330*/  LDG.E R6, desc[UR40][R2.64] ;  /* 0x0000002802067981 */ /* 0x0000e4000c1e1900 */
[----:B0-----:R-:W-:Y:S02]  /*10340*/  IMAD.MOV.U32 R2, RZ, RZ, RZ ;  /* 0x000000ffff027224 */ /* 0x001fe400078e00ff */
[----:B---3--:R-:W-:-:S05]  /*10350*/  IMAD R5, R25, R6, RZ ;  /* 0x0000000619057224 */ /* 0x008fca00078e02ff */
[----:B------:R-:W-:-:S04]  /*10360*/  IABS R7, R5 ;  /* 0x0000000500077213 */ /* 0x000fc80000000000 */
[----:B------:R-:W0:Y:S08]  /*10370*/  I2F.RP R8, R7 ;  /* 0x0000000700087306 */ /* 0x000e300000209400 */
[----:B0-----:R-:W0:Y:S02]  /*10380*/  MUFU.RCP R8, R8 ;  /* 0x0000000800087308 */ /* 0x001e240000001000 */
[----:B0-----:R-:W-:-:S06]  /*10390*/  VIADD R9, R8, 0xffffffe ;  /* 0x0ffffffe08097836 */ /* 0x001fcc0000000000 */
[----:B------:R-:W1:Y:S02]  /*103a0*/  F2I.FTZ.U32.TRUNC.NTZ R3, R9 ;  /* 0x0000000900037305 */ /* 0x000e64000021f000 */
[----:B-1----:R-:W-:-:S04]  /*103b0*/  IMAD.MOV R10, RZ, RZ, -R3 ;  /* 0x000000ffff0a7224 */ /* 0x002fc800078e0a03 */
        /* <DEDUP_REMOVED lines=49> */
.L_x_2168:
[----:B------:R-:W-:-:S05]  /*106d0*/  LOP3.LUT R0, RZ, R3, RZ, 0x33, !PT ;  /* 0x00000003ff007212 */ /* 0x000fca00078e33ff */
[----:B------:R-:W-:Y:S01]  /*106e0*/  IMAD.IADD R25, R25, 0x1, R0 ;  /* 0x0000000119197824 */ /* 0x000fe200078e0200 */
[----:B------:R-:W-:Y:S06]  /*106f0*/  BRA `(.L_x_2169) ;  /* 0x00000000001c7947 */ /* 0x000fec0003800000 */
.L_x_2161:
[----:B------:R-:W-:Y:S01]  /*10700*/  UMOV UR4, URZ ;  /* 0x0000003f00047c82 */ /* 0x000fe20008000000 */
[----:B------:R-:W-:Y:S01]  /*10710*/  UMOV UR5, URZ ;  /* 0x0000003f00057c82 */ /* 0x000fe20008000000 */
[----:B------:R-:W-:Y:S01]  /*10720*/  ULDC UR6, c[0x0][0xc3c] ;  /* 0x00030f0000067ab9 */ /* 0x000fe20000000800 */
[----:B------:R-:W-:Y:S02]  /*10730*/  IMAD.MOV.U32 R24, RZ, RZ, R0 ;  /* 0x000000ffff187224 */ /* 0x000fe400078e0000 */
[----:B------:R-:W-:Y:S02]  /*10740*/  IMAD.U32 R25, RZ, RZ, UR4 ;  /* 0x00000004ff197e24 */ /* 0x000fe4000f8e00ff */
[----:B------:R-:W-:Y:S02]  /*10750*/  IMAD.U32 R26, RZ, RZ, UR5 ;  /* 0x00000005ff1a7e24 */ /* 0x000fe4000f8e00ff */
[----:B------:R-:W-:-:S07]  /*10760*/  IMAD.U32 R27, RZ, RZ, UR6 ;  /* 0x00000006ff1b7e24 */ /* 0x000fce000f8e00ff */
.L_x_2169:
        /* <DEDUP_REMOVED lines=10> */
.L_x_2158:
[----:B------:R-:W-:Y:S02]  /*10810*/  ULDC UR4, c[0x0][0xc3c] ;  /* 0x00030f0000047ab9 */ /* 0x000fe40000000800 */
[----:B----4-:R-:W-:-:S13]  /*10820*/  ISETP.GE.AND P0, PT, R27, UR4, PT ;  /* 0x000000041b007c0c */ /* 0x010fda000bf06270 */
[----:B------:R-:W-:Y:S05]  /*10830*/  @!P0 BRA `(.L_x_2170) ;  /* 0xffffffb000748947 */ /* 0x000fea000383ffff */
[----:B------:R-:W-:Y:S05]  /*10840*/  BSYNC B8 ;  /* 0x0000000000087941 */ /* 0x000fea0003800000 */
.L_x_2078:
[----:B0-----:R-:W4:Y:S01]  /*10850*/  LDL.LU R0, [R1+0x28] ;  /* 0x0000280001007983 */ /* 0x001f220000300800 */
[----:B------:R-:W-:Y:S01]  /*10860*/  BSSY B0, `(.L_x_2171) ;  /* 0x000000b000007945 */ /* 0x000fe20003800000 */
[----:B------:R-:W0:Y:S01]  /*10870*/  S2R R5, SR_CgaCtaId ;  /* 0x0000000000057919 */ /* 0x000e220000008800 */
[----:B----4-:R-:W-:-:S05]  /*10880*/  VIADD R0, R0, 0x1 ;  /* 0x0000000100007836 */ /* 0x010fca0000000000 */
        /* <DEDUP_REMOVED lines=8> */
.L_x_2249:
[----:B------:R-:W-:Y:S05]  /*10910*/  BSYNC B0 ;  /* 0x0000000000007941 */ /* 0x000fea0003800000 */
.L_x_2171:
[----:B------:R-:W-:-:S03]  /*10920*/  UMOV UR4, 0xffffffff ;  /* 0xffffffff00047882 */ /* 0x000fc60000000000 */
[----:B------:R-:W-:Y:S05]  /*10930*/  BRA.DIV UR4, `(.L_x_2173) ;  /* 0x0000002204c87947 */ /* 0x000fea000b800000 */
[----:B0-----:R-:W0:Y:S02]  /*10940*/  S2R R0, SR_TID.X ;  /* 0x0000000000007919 */ /* 0x001e240000002100 */
[----:B0-----:R-:W-:-:S04]  /*10950*/  SHF.R.U32.HI R0, RZ, 0x5, R0 ;  /* 0x00000005ff007819 */ /* 0x001fc80000011600 */
[----:B------:R-:W-:-:S05]  /*10960*/  LOP3.LUT R0, R0, 0x3, RZ, 0xc0, !PT ;  /* 0x0000000300007812 */ /* 0x000fca00078ec0ff */
[----:B------:R0:W4:Y:S02]  /*10970*/  SHFL.IDX PT, R14, R0, RZ, 0x1f ;  /* 0x00001fff000e7589 */ /* 0x00012400000e0000 */
.L_x_2252:
[----:B----4-:R-:W-:Y:S01]  /*10980*/  ISETP.NE.AND P0, PT, R14, RZ, PT ;  /* 0x000000ff0e00720c */ /* 0x010fe20003f05270 */
[----:B------:R-:W-:-:S12]  /*10990*/  BSSY B0, `(.L_x_2174) ;  /* 0x0000024000007945 */ /* 0x000fd80003800000 */
[----:B------:R-:W-:Y:S05]  /*109a0*/  @P0 BRA `(.L_x_2175) ;  /* 0x0000000000880947 */ /* 0x000fea0003800000 */
[----:B------:R-:W-:-:S03]  /*109b0*/  UMOV UR4, 0xffffffff ;  /* 0xffffffff00047882 */ /* 0x000fc60000000000 */
[----:B------:R-:W-:Y:S05]  /*109c0*/  BRA.DIV UR4, `(.L_x_2176) ;  /* 0x0000002204d87947 */ /* 0x000fea000b800000 */
[----:B------:R-:W-:-:S13]  /*109d0*/  ELECT P6, URZ, PT ;  /* 0x00000000003f782f */ /* 0x000fda00038c0000 */
.L_x_2255:
[----:B------:R-:W-:Y:S05]  /*109e0*/  @!P6 BRA `(.L_x_2175) ;  /* 0x000000000078e947 */ /* 0x000fea0003800000 */
[----:B0-----:R-:W4:Y:S02]  /*109f0*/  LDL.LU R0, [R1+0x40] ;  /* 0x0000400001007983 */ /* 0x001f240000300800 */
[----:B----4-:R-:W-:-:S04]  /*10a00*/  LOP3.LUT R0, R0, 0x2, RZ, 0xfc, !PT ;  /* 0x0000000200007812 */ /* 0x010fc800078efcff */
[----:B------:R-:W-:-:S13]  /*10a10*/  ISETP.NE.AND P2, PT, R0, 0x3, PT ;  /* 0x000000030000780c */ /* 0x000fda0003f45270 */
[----:B------:R-:W-:Y:S05]  /*10a20*/  @!P2 BRA `(.L_x_2177) ;  /* 0x000000000004a947 */ /* 0x000fea0003800000 */
[----:B------:R-:W-:Y:S01]  /*10a30*/  BPT.TRAP 0x1 ;  /* 0x000000040000795c */ /* 0x000fe20000300000 */
.L_x_2177:
[----:B------:R-:W-:Y:S01]  /*10a40*/  VIADD R3, R9, 0x16840 ;  /* 0x0001684009037836 */ /* 0x000fe20000000000 */
[----:B------:R-:W-:Y:S01]  /*10a50*/  SHF.L.U32 R2, R28, 0x1f, RZ ;  /* 0x0000001f1c027819 */ /* 0x000fe200000006ff */
[C---:B------:R-:W-:Y:S02]  /*10a60*/  VIADD R0, R18.reuse, 0x1 ;  /* 0x0000000112007836 */ /* 0x040fe40000000000 */
[----:B---3--:R-:W-:-:S03]  /*10a70*/  IMAD R7, R18, 0x8, R3 ;  /* 0x0000000812077824 */ /* 0x008fc600078e0203 */
        /* <DEDUP_REMOVED lines=8> */
.L_x_2256:
[----:B------:R-:W3:Y:S02]  /*10b00*/  SYNCS.PHASECHK.TRANS64.TRYWAIT P0, [R3+URZ], R0 ;  /* 0x00000000030075a7 */ /* 0x000ee4000800017f */
[----:B---3--:R-:W-:Y:S05]  /*10b10*/  @!P0 BRA `(.L_x_2179) ;  /* 0x0000002000b88947 */ /* 0x008fea0003800000 */
.L_x_2257:
[----:B------:R-:W-:Y:S05]  /*10b20*/  @!P2 BRA `(.L_x_2180) ;  /* 0x000000000004a947 */ /* 0x000fea0003800000 */
[----:B------:R-:W-:Y:S01]  /*10b30*/  BPT.TRAP 0x1 ;  /* 0x000000040000795c */ /* 0x000fe20000300000 */
.L_x_2180:
[----:B---3--:R-:W-:-:S04]  /*10b40*/  VIADD R3, R9, 0x16860 ;  /* 0x0001686009037836 */ /* 0x008fc80000000000 */
[----:B------:R-:W-:-:S04]  /*10b50*/  IMAD R5, R18, 0x8, R3 ;  /* 0x0000000812057824 */ /* 0x000fc800078e0203 */
[----:B------:R-:W3:Y:S02]  /*10b60*/  SYNCS.PHASECHK.TRANS64.TRYWAIT P0, [R5+URZ], R2 ;  /* 0x00000002050075a7 */ /* 0x000ee4000800017f */
[----:B---3--:R-:W-:Y:S05]  /*10b70*/  @!P0 BRA `(.L_x_2181) ;  /* 0x0000002000b48947 */ /* 0x008fea0003800000 */
.L_x_2258:
[----:B------:R-:W-:-:S07]  /*10b80*/  IMAD R3, R4, 0x8, R3 ;  /* 0x0000000804037824 */ /* 0x000fce00078e0203 */
.L_x_2182:
[----:B----4-:R4:W0:Y:S02]  /*10b90*/  SYNCS.PHASECHK.TRANS64.TRYWAIT P0, [R3+URZ], R0 ;  /* 0x00000000030075a7 */ /* 0x010824000800017f */
[----:B0-----:R-:W-:Y:S05]  /*10ba0*/  @!P0 NANOSLEEP.SYNCS 0x989680 ;  /* 0x009896800000895d */ /* 0x001fea0003900000 */
[----:B------:R-:W0:Y:S02]  /*10bb0*/  @!P0 SYNCS.PHASECHK.TRANS64 P0, [R3+URZ], R0 ;  /* 0x00000000030085a7 */ /* 0x000e24000800007f */
[----:B0-----:R-:W-:Y:S05]  /*10bc0*/  @!P0 BRA `(.L_x_2182) ;  /* 0xfffffffc00f08947 */ /* 0x001fea000383ffff */
.L_x_2175:
[----:B------:R-:W-:Y:S05]  /*10bd0*/  BSYNC B0 ;  /* 0x0000000000007941 */ /* 0x000fea0003800000 */
.L_x_2174:
[----:B------:R-:W-:Y:S05]  /*10be0*/  EXIT ;  /* 0x000000000000794d */ /* 0x000fea0003800000 */
.L_x_2029:
[----:B0-----:R-:W-:-:S04]  /*10bf0*/  IMAD.U32 R3, RZ, RZ, UR38 ;  /* 0x00000026ff037e24 */ /* 0x001fc8000f8e00ff */
[----:B------:R0:W1:Y:S03]  /*10c00*/  SYNCS.PHASECHK.TRANS64.TRYWAIT P1, [R3+URZ+0x16800], R0 ;  /* 0x01680000030075a7 */ /* 0x000066000802017f */
[----:B-1----:R-:W-:Y:S05]  /*10c10*/  @!P1 NANOSLEEP.SYNCS 0x989680 ;  /* 0x009896800000995d */ /* 0x002fea0003900000 */
[----:B------:R-:W1:Y:S02]  /*10c20*/  @!P1 SYNCS.PHASECHK.TRANS64 P1, [R3+URZ+0x16800], R0 ;  /* 0x01680000030095a7 */ /* 0x000e64000802007f */
[----:B-1----:R-:W-:Y:S05]  /*10c30*/  @!P1 BRA `(.L_x_2029) ;  /* 0xfffffffc00ec9947 */ /* 0x002fea000383ffff */
[----:B------:R-:W-:Y:S05]  /*10c40*/  BRA `(.L_x_2183) ;  /* 0xffffff0c00787947 */ /* 0x000fea000383ffff */
.L_x_2033:
[----:B-1----:R1:W2:Y:S02]  /*10c50*/  SYNCS.PHASECHK.TRANS64.TRYWAIT P2, [R3+URZ+0x16830], R0 ;  /* 0x01683000030075a7 */ /* 0x0022a4000804017f */
[----:B--2---:R-:W-:Y:S05]  /*10c60*/  @!P2 NANOSLEEP.SYNCS 0x989680 ;  /* 0x009896800000a95d */ /* 0x004fea0003900000 */
[----:B------:R-:W2:Y:S02]  /*10c70*/  @!P2 SYNCS.PHASECHK.TRANS64 P2, [R3+URZ+0x16830], R0 ;  /* 0x016830000300a5a7 */ /* 0x000ea4000804007f */
[----:B--2---:R-:W-:Y:S05]  /*10c80*/  @!P2 BRA `(.L_x_2033) ;  /* 0xfffffffc00f0a947 */ /* 0x004fea000383ffff */
[----:B------:R-:W-:Y:S05]  /*10c90*/  BRA `(.L_x_2032) ;  /* 0xffffff0c009c7947 */ /* 0x000fea000383ffff */
.L_x_2038:
[----:B-1----:R-:W-:-:S04]  /*10ca0*/  IMAD.U32 R11, RZ, RZ, UR10 ;  /* 0x0000000aff0b7e24 */ /* 0x002fc8000f8e00ff */
[----:B------:R1:W2:Y:S03]  /*10cb0*/  SYNCS.PHASECHK.TRANS64.TRYWAIT P3, [R11+URZ+0x16830], R0 ;  /* 0x016830000b0075a7 */ /* 0x0002a6000806017f */
[----:B--2---:R-:W-:Y:S05]  /*10cc0*/  @!P3 NANOSLEEP.SYNCS 0x989680 ;  /* 0x009896800000b95d */ /* 0x004fea0003900000 */
[----:B------:R-:W2:Y:S02]  /*10cd0*/  @!P3 SYNCS.PHASECHK.TRANS64 P3, [R11+URZ+0x16830], R0 ;  /* 0x016830000b00b5a7 */ /* 0x000ea4000806007f */
[----:B--2---:R-:W-:Y:S05]  /*10ce0*/  @!P3 BRA `(.L_x_2038) ;  /* 0xfffffffc00ecb947 */ /* 0x004fea000383ffff */
[----:B------:R-:W-:Y:S05]  /*10cf0*/  BRA `(.L_x_2035) ;  /* 0xffffff2c00d47947 */ /* 0x000fea000383ffff */
.L_x_2042:
[----:B-1----:R-:W-:-:S04]  /*10d00*/  IMAD.U32 R2, RZ, RZ, UR10 ;  /* 0x0000000aff027e24 */ /* 0x002fc8000f8e00ff */
[----:B------:R1:W2:Y:S03]  /*10d10*/  SYNCS.PHASECHK.TRANS64.TRYWAIT P3, [R2+URZ+0x16850], R0 ;  /* 0x01685000020075a7 */ /* 0x0002a6000806017f */
[----:B--2---:R-:W-:Y:S05]  /*10d20*/  @!P3 NANOSLEEP.SYNCS 0x989680 ;  /* 0x009896800000b95d */ /* 0x004fea0003900000 */
[----:B------:R-:W2:Y:S02]  /*10d30*/  @!P3 SYNCS.PHASECHK.TRANS64 P3, [R2+URZ+0x16850], R0 ;  /* 0x016850000200b5a7 */ /* 0x000ea4000806007f */
[----:B--2---:R-:W-:Y:S05]  /*10d40*/  @!P3 BRA `(.L_x_2042) ;  /* 0xfffffffc00ecb947 */ /* 0x004fea000383ffff */
[----:B------:R-:W-:Y:S05]  /*10d50*/  BRA `(.L_x_2039) ;  /* 0xffffff3000547947 */ /* 0x000fea000383ffff */
.L_x_2048:
[----:B-1----:R-:W-:-:S04]  /*10d60*/  IMAD.U32 R7, RZ, RZ, UR10 ;  /* 0x0000000aff077e24 */ /* 0x002fc8000f8e00ff */
[----:B------:R1:W2:Y:S03]  /*10d70*/  SYNCS.PHASECHK.TRANS64.TRYWAIT P2, [R7+URZ+0x16830], R0 ;  /* 0x01683000070075a7 */ /* 0x0002a6000804017f */
[----:B--2---:R-:W-:Y:S05]  /*10d80*/  @!P2 NANOSLEEP.SYNCS 0x989680 ;  /* 0x009896800000a95d */ /* 0x004fea0003900000 */
[----:B------:R-:W2:Y:S02]  /*10d90*/  @!P2 SYNCS.PHASECHK.TRANS64 P2, [R7+URZ+0x16830], R0 ;  /* 0x016830000700a5a7 */ /* 0x000ea4000804007f */
[----:B--2---:R-:W-:Y:S05]  /*10da0*/  @!P2 BRA `(.L_x_2048) ;  /* 0xfffffffc00eca947 */ /* 0x004fea000383ffff */
[----:B------:R-:W-:Y:S05]  /*10db0*/  BRA `(.L_x_2045) ;  /* 0xffffff5400347947 */ /* 0x000fea000383ffff */
.L_x_2052:
[----:B-1----:R-:W-:-:S04]  /*10dc0*/  IMAD.U32 R2, RZ, RZ, UR10 ;  /* 0x0000000aff027e24 */ /* 0x002fc8000f8e00ff */
[----:B------:R1:W2:Y:S03]  /*10dd0*/  SYNCS.PHASECHK.TRANS64.TRYWAIT P2, [R2+URZ+0x16850], R0 ;  /* 0x01685000020075a7 */ /* 0x0002a6000804017f */
[----:B--2---:R-:W-:Y:S05]  /*10de0*/  @!P2 NANOSLEEP.SYNCS 0x989680 ;  /* 0x009896800000a95d */ /* 0x004fea0003900000 */
[----:B------:R-:W2:Y:S02]  /*10df0*/  @!P2 SYNCS.PHASECHK.TRANS64 P2, [R2+URZ+0x16850], R0 ;  /* 0x016850000200a5a7 */ /* 0x000ea4000804007f */
[----:B--2---:R-:W-:Y:S05]  /*10e00*/  @!P2 BRA `(.L_x_2052) ;  /* 0xfffffffc00eca947 */ /* 0x004fea000383ffff */
[----:B------:R-:W-:Y:S05]  /*10e10*/  BRA `(.L_x_2049) ;  /* 0xffffff5400b47947 */ /* 0x000fea000383ffff */
.L_x_2057:
[----:B-1----:R-:W-:-:S04]  /*10e20*/  IMAD.U32 R6, RZ, RZ, UR5 ;  /* 0x00000005ff067e24 */ /* 0x002fc8000f8e00ff */
[----:B------:R1:W2:Y:S03]  /*10e30*/  SYNCS.PHASECHK.TRANS64.TRYWAIT P0, [R6+URZ+0x16850], R5 ;  /* 0x01685005060075a7 */ /* 0x0002a6000800017f */
[----:B--2---:R-:W-:Y:S05]  /*10e40*/  @!P0 NANOSLEEP.SYNCS 0x989680 ;  /* 0x009896800000895d */ /* 0x004fea0003900000 */
[----:B------:R-:W2:Y:S02]  /*10e50*/  @!P0 SYNCS.PHASECHK.TRANS64 P0, [R6+URZ+0x16850], R5 ;  /* 0x01685005060085a7 */ /* 0x000ea4000800007f */
[----:B--2---:R-:W-:Y:S05]  /*10e60*/  @!P0 BRA `(.L_x_2057) ;  /* 0xfffffffc00ec8947 */ /* 0x004fea000383ffff */
[----:B------:R-:W-:Y:S05]  /*10e70*/  BRA `(.L_x_2056) ;  /* 0xffffff7000187947 */ /* 0x000fea000383ffff */
.L_x_2092:
        /* <DEDUP_REMOVED lines=11> */
.L_x_2185:
[----:B------:R-:W-:Y:S05]  /*10f30*/  BSYNC B0 ;  /* 0x0000000000007941 */ /* 0x000fea0003800000 */
.L_x_2184:
[----:B------:R-:W-:Y:S05]  /*10f40*/  BRA `(.L_x_2186) ;  /* 0xffffffb8005c7947 */ /* 0x000fea000383ffff */
.L_x_2094:
[----:B------:R-:W-:Y:S01]  /*10f50*/  BSSY B0, `(.L_x_2187) ;  /* 0x0000006000007945 */ /* 0x000fe20003800000 */
[----:B------:R-:W-:-:S07]  /*10f60*/  IMAD.MOV.U32 R15, RZ, RZ, -0x1 ;  /* 0xffffffffff0f7424 */ /* 0x000fce00078e00ff */
[----:B0123--:R-:W-:Y:S05]  /*10f70*/  WARPSYNC.COLLECTIVE R15, `(.L_x_2188) ;  /* 0x000000000f0c7348 */ /* 0x00ffea0003c00000 */
[----:B------:R-:W-:Y:S02]  /*10f80*/  ELECT P6, UR62, PT ;  /* 0x00000000003e782f */ /* 0x000fe400038c0000 */
[----:B------:R-:W-:Y:S01]  /*10f90*/  MOV R14, UR62 ;  /* 0x0000003e000e7c02 */ /* 0x000fe20008000f00 */
[----:B0123--:R-:W-:Y:S10]  /*10fa0*/  ENDCOLLECTIVE ;  /* 0x000000000000791b */ /* 0x00fff40003800000 */
.L_x_2188:
[----:B------:R-:W-:Y:S05]  /*10fb0*/  BSYNC B0 ;  /* 0x0000000000007941 */ /* 0x000fea0003800000 */
.L_x_2187:
[----:B------:R-:W-:Y:S05]  /*10fc0*/  BRA `(.L_x_2189) ;  /* 0xffffffb8005c7947 */ /* 0x000fea000383ffff */
.L_x_2096:
[----:B--2---:R2:W4:Y:S02]  /*10fd0*/  SYNCS.PHASECHK.TRANS64.TRYWAIT P0, [R0+URZ+0x16840], R2 ;  /* 0x01684002000075a7 */ /* 0x004524000800017f */
[----:B----4-:R-:W-:Y:S05]  /*10fe0*/  @!P0 NANOSLEEP.SYNCS 0x989680 ;  /* 0x009896800000895d */ /* 0x010fea0003900000 */
[----:B------:R-:W4:Y:S02]  /*10ff0*/  @!P0 SYNCS.PHASECHK.TRANS64 P0, [R0+URZ+0x16840], R2 ;  /* 0x01684002000085a7 */ /* 0x000f24000800007f */
[----:B----4-:R-:W-:Y:S05]  /*11000*/  @!P0 BRA `(.L_x_2096) ;  /* 0xfffffffc00f08947 */ /* 0x010fea000383ffff */
[----:B------:R-:W-:Y:S05]  /*11010*/  BRA `(.L_x_2190) ;  /* 0xffffffb800ac7947 */ /* 0x000fea000383ffff */
.L_x_2100:
        /* <DEDUP_REMOVED lines=12> */
.L_x_2191:
[----:B------:R-:W-:Y:S02]  /*110e0*/  IMAD.MOV.U32 R13, RZ, RZ, R0 ;  /* 0x000000ffff0d7224 */ /* 0x000fe400078e0000 */
[----:B------:R-:W-:-:S07]  /*110f0*/  IMAD.MOV.U32 R6, RZ, RZ, R14 ;  /* 0x000000ffff067224 */ /* 0x000fce00078e000e */
[----:B------:R-:W-:Y:S05]  /*11100*/  WARPSYNC.COLLECTIVE R15, `(.L_x_2192) ;  /* 0x000000000f087348 */ /* 0x000fea0003c00000 */
[----:B------:R0:W1:Y:S02]  /*11110*/  SHFL.IDX P6, R14, R13, R12, R11 ;  /* 0x0000000c0d0e7389 */ /* 0x00006400000c000b */
[----:B01----:R-:W-:Y:S01]  /*11120*/  ENDCOLLECTIVE ;  /* 0x000000000000791b */ /* 0x003fe20003800000 */
.L_x_2192:
[----:B------:R-:W-:Y:S02]  /*11130*/  IMAD.MOV.U32 R13, RZ, RZ, R4 ;  /* 0x000000ffff0d7224 */ /* 0x000fe400078e0004 */
[----:B------:R-:W-:Y:S02]  /*11140*/  IMAD.MOV.U32 R12, RZ, RZ, 0x1 ;  /* 0x00000001ff0c7424 */ /* 0x000fe400078e00ff */
[----:B------:R-:W-:-:S07]  /*11150*/  IMAD.MOV.U32 R7, RZ, RZ, R14 ;  /* 0x000000ffff077224 */ /* 0x000fce00078e000e */
[----:B------:R-:W-:Y:S05]  /*11160*/  WARPSYNC.COLLECTIVE R15, `(.L_x_2193) ;  /* 0x000000000f087348 */ /* 0x000fea0003c00000 */
[----:B------:R0:W1:Y:S02]  /*11170*/  SHFL.IDX P6, R14, R13, R12, R11 ;  /* 0x0000000c0d0e7389 */ /* 0x00006400000c000b */
[----:B01----:R-:W-:Y:S01]  /*11180*/  ENDCOLLECTIVE ;  /* 0x000000000000791b */ /* 0x003fe20003800000 */
.L_x_2193:
        /* <DEDUP_REMOVED lines=15> */
.L_x_2194:
[----:B------:R-:W-:Y:S02]  /*11280*/  IMAD.MOV.U32 R13, RZ, RZ, R4 ;  /* 0x000000ffff0d7224 */ /* 0x000fe400078e0004 */
[----:B------:R-:W-:Y:S02]  /*11290*/  IMAD.MOV.U32 R12, RZ, RZ, 0x2 ;  /* 0x00000002ff0c7424 */ /* 0x000fe400078e00ff */
[----:B------:R-:W-:-:S07]  /*112a0*/  IMAD.MOV.U32 R7, RZ, RZ, R14 ;  /* 0x000000ffff077224 */ /* 0x000fce00078e000e */
[----:B------:R-:W-:Y:S05]  /*112b0*/  WARPSYNC.COLLECTIVE R15, `(.L_x_2195) ;  /* 0x000000000f087348 */ /* 0x000fea0003c00000 */
[----:B------:R0:W1:Y:S02]  /*112c0*/  SHFL.IDX P6, R14, R13, R12, R11 ;  /* 0x0000000c0d0e7389 */ /* 0x00006400000c000b */
[----:B01----:R-:W-:Y:S01]  /*112d0*/  ENDCOLLECTIVE ;  /* 0x000000000000791b */ /* 0x003fe20003800000 */
.L_x_2195:
        /* <DEDUP_REMOVED lines=16> */
.L_x_2196:
[----:B------:R-:W-:Y:S02]  /*113e0*/  IMAD.MOV.U32 R13, RZ, RZ, R4 ;  /* 0x000000ffff0d7224 */ /* 0x000fe400078e0004 */
[----:B------:R-:W-:Y:S02]  /*113f0*/  IMAD.MOV.U32 R12, RZ, RZ, 0x3 ;  /* 0x00000003ff0c7424 */ /* 0x000fe400078e00ff */
[----:B------:R-:W-:-:S07]  /*11400*/  IMAD.MOV.U32 R7, RZ, RZ, R14 ;  /* 0x000000ffff077224 */ /* 0x000fce00078e000e */
[----:B------:R-:W-:Y:S05]  /*11410*/  WARPSYNC.COLLECTIVE R15, `(.L_x_2197) ;  /* 0x000000000f087348 */ /* 0x000fea0003c00000 */
[----:B------:R0:W1:Y:S02]  /*11420*/  SHFL.IDX P6, R14, R13, R12, R11 ;  /* 0x0000000c0d0e7389 */ /* 0x00006400000c000b */
[----:B01----:R-:W-:Y:S01]  /*11430*/  ENDCOLLECTIVE ;  /* 0x000000000000791b */ /* 0x003fe20003800000 */
.L_x_2197:
        /* <DEDUP_REMOVED lines=16> */
.L_x_2198:
[----:B------:R-:W-:Y:S02]  /*11540*/  IMAD.MOV.U32 R13, RZ, RZ, R4 ;  /* 0x000000ffff0d7224 */ /* 0x000fe400078e0004 */
[----:B------:R-:W-:Y:S02]  /*11550*/  IMAD.MOV.U32 R12, RZ, RZ, 0x4 ;  /* 0x00000004ff0c7424 */ /* 0x000fe400078e00ff */
[----:B------:R-:W-:-:S07]  /*11560*/  IMAD.MOV.U32 R7, RZ, RZ, R14 ;  /* 0x000000ffff077224 */ /* 0x000fce00078e000e */
[----:B------:R-:W-:Y:S05]  /*11570*/  WARPSYNC.COLLECTIVE R15, `(.L_x_2199) ;  /* 0x000000000f087348 */ /* 0x000fea0003c00000 */
[----:B------:R0:W1:Y:S02]  /*11580*/  SHFL.IDX P6, R14, R13, R12, R11 ;  /* 0x0000000c0d0e7389 */ /* 0x00006400000c000b */
[----:B01----:R-:W-:Y:S01]  /*11590*/  ENDCOLLECTIVE ;  /* 0x000000000000791b */ /* 0x003fe20003800000 */
.L_x_2199:
        /* <DEDUP_REMOVED lines=16> */
.L_x_2200:
[----:B------:R-:W-:Y:S02]  /*116a0*/  IMAD.MOV.U32 R13, RZ, RZ, R4 ;  /* 0x000000ffff0d7224 */ /* 0x000fe400078e0004 */
[----:B------:R-:W-:Y:S02]  /*116b0*/  IMAD.MOV.U32 R12, RZ, RZ, 0x5 ;  /* 0x00000005ff0c7424 */ /* 0x000fe400078e00ff */
[----:B------:R-:W-:-:S07]  /*116c0*/  IMAD.MOV.U32 R7, RZ, RZ, R14 ;  /* 0x000000ffff077224 */ /* 0x000fce00078e000e */
[----:B------:R-:W-:Y:S05]  /*116d0*/  WARPSYNC.COLLECTIVE R15, `(.L_x_2201) ;  /* 0x000000000f087348 */ /* 0x000fea0003c00000 */
[----:B------:R0:W1:Y:S02]  /*116e0*/  SHFL.IDX P6, R14, R13, R12, R11 ;  /* 0x0000000c0d0e7389 */ /* 0x00006400000c000b */
[----:B01----:R-:W-:Y:S01]  /*116f0*/  ENDCOLLECTIVE ;  /* 0x000000000000791b */ /* 0x003fe20003800000 */
.L_x_2201:
        /* <DEDUP_REMOVED lines=16> */
.L_x_2202:
[----:B------:R-:W-:Y:S02]  /*11800*/  IMAD.MOV.U32 R13, RZ, RZ, R4 ;  /* 0x000000ffff0d7224 */ /* 0x000fe400078e0004 */
[----:B------:R-:W-:Y:S02]  /*11810*/  IMAD.MOV.U32 R12, RZ, RZ, 0x6 ;  /* 0x00000006ff0c7424 */ /* 0x000fe400078e00ff */
[----:B------:R-:W-:-:S07]  /*11820*/  IMAD.MOV.U32 R7, RZ, RZ, R14 ;  /* 0x000000ffff077224 */ /* 0x000fce00078e000e */
[----:B------:R-:W-:Y:S05]  /*11830*/  WARPSYNC.COLLECTIVE R15, `(.L_x_2203) ;  /* 0x000000000f087348 */ /* 0x000fea0003c00000 */
[----:B------:R0:W1:Y:S02]  /*11840*/  SHFL.IDX P6, R14, R13, R12, R11 ;  /* 0x0000000c0d0e7389 */ /* 0x00006400000c000b */
[----:B01----:R-:W-:Y:S01]  /*11850*/  ENDCOLLECTIVE ;  /* 0x000000000000791b */ /* 0x003fe20003800000 */
.L_x_2203:
        /* <DEDUP_REMOVED lines=16> */
.L_x_2204:
[----:B------:R-:W-:Y:S02]  /*11960*/  IMAD.MOV.U32 R13, RZ, RZ, R4 ;  /* 0x000000ffff0d7224 */ /* 0x000fe400078e0004 */
[----:B------:R-:W-:Y:S02]  /*11970*/  IMAD.MOV.U32 R12, RZ, RZ, 0x7 ;  /* 0x00000007ff0c7424 */ /* 0x000fe400078e00ff */
[----:B------:R-:W-:-:S07]  /*11980*/  IMAD.MOV.U32 R7, RZ, RZ, R14 ;  /* 0x000000ffff077224 */ /* 0x000fce00078e000e */
[----:B------:R-:W-:Y:S05]  /*11990*/  WARPSYNC.COLLECTIVE R15, `(.L_x_2205) ;  /* 0x000000000f087348 */ /* 0x000fea0003c00000 */
[----:B------:R0:W1:Y:S02]  /*119a0*/  SHFL.IDX P6, R14, R13, R12, R11 ;  /* 0x0000000c0d0e7389 */ /* 0x00006400000c000b */
[----:B01----:R-:W-:Y:S01]  /*119b0*/  ENDCOLLECTIVE ;  /* 0x000000000000791b */ /* 0x003fe20003800000 */
.L_x_2205:
        /* <DEDUP_REMOVED lines=11> */
.L_x_2206:
        /* <DEDUP_REMOVED lines=13> */
.L_x_2207:
        /* <DEDUP_REMOVED lines=13> */
.L_x_2208:
[----:B------:R-:W-:Y:S02]  /*11c10*/  IMAD.MOV.U32 R13, RZ, RZ, R2 ;  /* 0x000000ffff0d7224 */ /* 0x000fe400078e0002 */
[----:B------:R-:W-:Y:S02]  /*11c20*/  IMAD.MOV.U32 R12, RZ, RZ, 0x1 ;  /* 0x00000001ff0c7424 */ /* 0x000fe400078e00ff */
[----:B------:R-:W-:-:S07]  /*11c30*/  IMAD.MOV.U32 R8, RZ, RZ, R14 ;  /* 0x000000ffff087224 */ /* 0x000fce00078e000e */
[----:B------:R-:W-:Y:S05]  /*11c40*/  WARPSYNC.COLLECTIVE R15, `(.L_x_2209) ;  /* 0x000000000f087348 */ /* 0x000fea0003c00000 */
[----:B------:R0:W1:Y:S02]  /*11c50*/  SHFL.IDX P6, R14, R13, R12, R11 ;  /* 0x0000000c0d0e7389 */ /* 0x00006400000c000b */
[----:B01----:R-:W-:Y:S01]  /*11c60*/  ENDCOLLECTIVE ;  /* 0x000000000000791b */ /* 0x003fe20003800000 */
.L_x_2209:
        /* <DEDUP_REMOVED lines=14> */
.L_x_2210:
[----:B------:R-:W-:Y:S02]  /*11d50*/  IMAD.MOV.U32 R13, RZ, RZ, R2 ;  /* 0x000000ffff0d7224 */ /* 0x000fe400078e0002 */
[----:B------:R-:W-:Y:S02]  /*11d60*/  IMAD.MOV.U32 R12, RZ, RZ, 0x2 ;  /* 0x00000002ff0c7424 */ /* 0x000fe400078e00ff */
[----:B------:R-:W-:-:S07]  /*11d70*/  IMAD.MOV.U32 R6, RZ, RZ, R14 ;  /* 0x000000ffff067224 */ /* 0x000fce00078e000e */
[----:B------:R-:W-:Y:S05]  /*11d80*/  WARPSYNC.COLLECTIVE R15, `(.L_x_2211) ;  /* 0x000000000f087348 */ /* 0x000fea0003c00000 */
[----:B------:R0:W1:Y:S02]  /*11d90*/  SHFL.IDX P6, R14, R13, R12, R11 ;  /* 0x0000000c0d0e7389 */ /* 0x00006400000c000b */
[----:B01----:R-:W-:Y:S01]  /*11da0*/  ENDCOLLECTIVE ;  /* 0x000000000000791b */ /* 0x003fe20003800000 */
.L_x_2211:
        /* <DEDUP_REMOVED lines=13> */
.L_x_2212:
[----:B------:R-:W-:Y:S02]  /*11e80*/  IMAD.MOV.U32 R13, RZ, RZ, R2 ;  /* 0x000000ffff0d7224 */ /* 0x000fe400078e0002 */
[----:B------:R-:W-:Y:S02]  /*11e90*/  IMAD.MOV.U32 R12, RZ, RZ, 0x3 ;  /* 0x00000003ff0c7424 */ /* 0x000fe400078e00ff */
[----:B------:R-:W-:-:S07]  /*11ea0*/  IMAD.MOV.U32 R6, RZ, RZ, R14 ;  /* 0x000000ffff067224 */ /* 0x000fce00078e000e */
[----:B------:R-:W-:Y:S05]  /*11eb0*/  WARPSYNC.COLLECTIVE R15, `(.L_x_2213) ;  /* 0x000000000f087348 */ /* 0x000fea0003c00000 */
[----:B------:R0:W1:Y:S02]  /*11ec0*/  SHFL.IDX P6, R14, R13, R12, R11 ;  /* 0x0000000c0d0e7389 */ /* 0x00006400000c000b */
[----:B01----:R-:W-:Y:S01]  /*11ed0*/  ENDCOLLECTIVE ;  /* 0x000000000000791b */ /* 0x003fe20003800000 */
.L_x_2213:
        /* <DEDUP_REMOVED lines=12> */
.L_x_2214:
[----:B------:R-:W-:Y:S01]  /*11fa0*/  IMAD.MOV.U32 R2, RZ, RZ, R14 ;  /* 0x000000ffff027224 */ /* 0x000fe200078e000e */
[----:B------:R-:W-:Y:S06]  /*11fb0*/  BRA `(.L_x_2215) ;  /* 0xffffffb800b07947 */ /* 0x000fec000383ffff */
.L_x_2103:
[----:B0-----:R0:W1:Y:S02]  /*11fc0*/  SYNCS.PHASECHK.TRANS64.TRYWAIT P0, [R17+URZ+0x16820], R0 ;  /* 0x01682000110075a7 */ /* 0x001064000800017f */
[----:B-1----:R-:W-:Y:S05]  /*11fd0*/  @!P0 NANOSLEEP.SYNCS 0x989680 ;  /* 0x009896800000895d */ /* 0x002fea0003900000 */
[----:B------:R-:W1:Y:S02]  /*11fe0*/  @!P0 SYNCS.PHASECHK.TRANS64 P0, [R17+URZ+0x16820], R0 ;  /* 0x01682000110085a7 */ /* 0x000e64000800007f */
[----:B-1----:R-:W-:Y:S05]  /*11ff0*/  @!P0 BRA `(.L_x_2103) ;  /* 0xfffffffc00f08947 */ /* 0x002fea000383ffff */
[----:B------:R-:W-:Y:S05]  /*12000*/  BRA `(.L_x_2216) ;  /* 0xffffffbc00107947 */ /* 0x000fea000383ffff */
.L_x_2112:
[----:B0-----:R0:W1:Y:S02]  /*12010*/  SYNCS.PHASECHK.TRANS64.TRYWAIT P0, [R4+URZ+0x16840], R2 ;  /* 0x01684002040075a7 */ /* 0x001064000800017f */
[----:B-1----:R-:W-:Y:S05]  /*12020*/  @!P0 NANOSLEEP.SYNCS 0x989680 ;  /* 0x009896800000895d */ /* 0x002fea0003900000 */
[----:B------:R-:W1:Y:S02]  /*12030*/  @!P0 SYNCS.PHASECHK.TRANS64 P0, [R4+URZ+0x16840], R2 ;  /* 0x01684002040085a7 */ /* 0x000e64000800007f */
[----:B-1----:R-:W-:Y:S05]  /*12040*/  @!P0 BRA `(.L_x_2112) ;  /* 0xfffffffc00f08947 */ /* 0x002fea000383ffff */
[----:B------:R-:W-:Y:S05]  /*12050*/  BRA `(.L_x_2217) ;  /* 0xffffffbc00e07947 */ /* 0x000fea000383ffff */
.L_x_2117:
[----:B0-----:R0:W1:Y:S02]  /*12060*/  SYNCS.PHASECHK.TRANS64.TRYWAIT P0, [R3+URZ+0x60], R2 ;  /* 0x00006002030075a7 */ /* 0x001064000800017f */
[----:B-1----:R-:W-:Y:S05]  /*12070*/  @!P0 NANOSLEEP.SYNCS 0x989680 ;  /* 0x009896800000895d */ /* 0x002fea0003900000 */
[----:B------:R-:W1:Y:S02]  /*12080*/  @!P0 SYNCS.PHASECHK.TRANS64 P0, [R3+URZ+0x60], R2 ;  /* 0x00006002030085a7 */ /* 0x000e64000800007f */
[----:B-1----:R-:W-:Y:S05]  /*12090*/  @!P0 BRA `(.L_x_2117) ;  /* 0xfffffffc00f08947 */ /* 0x002fea000383ffff */
[----:B------:R-:W-:Y:S05]  /*120a0*/  BRA `(.L_x_2218) ;  /* 0xffffffc0006c7947 */ /* 0x000fea000383ffff */
.L_x_2125:
[----:B-1----:R1:W2:Y:S02]  /*120b0*/  SYNCS.PHASECHK.TRANS64.TRYWAIT P0, [R2+URZ+0x16840], R3 ;  /* 0x01684003020075a7 */ /* 0x0022a4000800017f */
[----:B--2---:R-:W-:Y:S05]  /*120c0*/  @!P0 NANOSLEEP.SYNCS 0x989680 ;  /* 0x009896800000895d */ /* 0x004fea0003900000 */
[----:B------:R-:W2:Y:S02]  /*120d0*/  @!P0 SYNCS.PHASECHK.TRANS64 P0, [R2+URZ+0x16840], R3 ;  /* 0x01684003020085a7 */ /* 0x000ea4000800007f */
[----:B--2---:R-:W-:Y:S05]  /*120e0*/  @!P0 BRA `(.L_x_2125) ;  /* 0xfffffffc00f08947 */ /* 0x004fea000383ffff */
[----:B------:R-:W-:Y:S05]  /*120f0*/  BRA `(.L_x_2219) ;  /* 0xffffffc400ac7947 */ /* 0x000fea000383ffff */
.L_x_2130:
[----:B0-----:R0:W1:Y:S02]  /*12100*/  SYNCS.PHASECHK.TRANS64.TRYWAIT P0, [R10+URZ+0x60], R28 ;  /* 0x0000601c0a0075a7 */ /* 0x001064000800017f */
[----:B-1----:R-:W-:Y:S05]  /*12110*/  @!P0 NANOSLEEP.SYNCS 0x989680 ;  /* 0x009896800000895d */ /* 0x002fea0003900000 */
[----:B------:R-:W1:Y:S02]  /*12120*/  @!P0 SYNCS.PHASECHK.TRANS64 P0, [R10+URZ+0x60], R28 ;  /* 0x0000601c0a0085a7 */ /* 0x000e64000800007f */
[----:B-1----:R-:W-:Y:S05]  /*12130*/  @!P0 BRA `(.L_x_2130) ;  /* 0xfffffffc00f08947 */ /* 0x002fea000383ffff */
[----:B------:R-:W-:Y:S05]  /*12140*/  BRA `(.L_x_2220) ;  /* 0xffffffc800387947 */ /* 0x000fea000383ffff */
.L_x_2138:
[----:B-1----:R1:W2:Y:S02]  /*12150*/  SYNCS.PHASECHK.TRANS64.TRYWAIT P0, [R2+URZ+0x16840], R3 ;  /* 0x01684003020075a7 */ /* 0x0022a4000800017f */
[----:B--2---:R-:W-:Y:S05]  /*12160*/  @!P0 NANOSLEEP.SYNCS 0x989680 ;  /* 0x009896800000895d */ /* 0x004fea0003900000 */
[----:B------:R-:W2:Y:S02]  /*12170*/  @!P0 SYNCS.PHASECHK.TRANS64 P0, [R2+URZ+0x16840], R3 ;  /* 0x01684003020085a7 */ /* 0x000ea4000800007f */
[----:B--2---:R-:W-:Y:S05]  /*12180*/  @!P0 BRA `(.L_x_2138) ;  /* 0xfffffffc00f08947 */ /* 0x004fea000383ffff */
[----:B------:R-:W-:Y:S05]  /*12190*/  BRA `(.L_x_2221) ;  /* 0xffffffcc00487947 */ /* 0x000fea000383ffff */
.L_x_2143:
[----:B0-----:R0:W1:Y:S02]  /*121a0*/  SYNCS.PHASECHK.TRANS64.TRYWAIT P0, [R7+URZ+0x60], R2 ;  /* 0x00006002070075a7 */ /* 0x001064000800017f */
[----:B-1----:R-:W-:Y:S05]  /*121b0*/  @!P0 NANOSLEEP.SYNCS 0x989680 ;  /* 0x009896800000895d */ /* 0x002fea0003900000 */
[----:B------:R-:W1:Y:S02]  /*121c0*/  @!P0 SYNCS.PHASECHK.TRANS64 P0, [R7+URZ+0x60], R2 ;  /* 0x00006002070085a7 */ /* 0x000e64000800007f */
[----:B-1----:R-:W-:Y:S05]  /*121d0*/  @!P0 BRA `(.L_x_2143) ;  /* 0xfffffffc00f08947 */ /* 0x002fea000383ffff */
[----:B------:R-:W-:Y:S05]  /*121e0*/  BRA `(.L_x_2222) ;  /* 0xffffffcc00d87947 */ /* 0x000fea000383ffff */
.L_x_2153:
[----:B0-----:R0:W1:Y:S02]  /*121f0*/  SYNCS.PHASECHK.TRANS64.TRYWAIT P0, [R3+URZ+0x16860], R0 ;  /* 0x01686000030075a7 */ /* 0x001064000800017f */
[----:B-1----:R-:W-:Y:S05]  /*12200*/  @!P0 NANOSLEEP.SYNCS 0x989680 ;  /* 0x009896800000895d */ /* 0x002fea0003900000 */
[----:B------:R-:W1:Y:S02]  /*12210*/  @!P0 SYNCS.PHASECHK.TRANS64 P0, [R3+URZ+0x16860], R0 ;  /* 0x01686000030085a7 */ /* 0x000e64000800007f */
[----:B-1----:R-:W-:Y:S05]  /*12220*/  @!P0 BRA `(.L_x_2153) ;  /* 0xfffffffc00f08947 */ /* 0x002fea000383ffff */
[----:B------:R-:W-:Y:S05]  /*12230*/  BRA `(.L_x_2223) ;  /* 0xffffffd000d87947 */ /* 0x000fea000383ffff */
.L_x_2159:
[----:B------:R-:W-:Y:S01]  /*12240*/  BSSY B0, `(.L_x_2224) ;  /* 0x0000008000007945 */ /* 0x000fe20003800000 */
[----:B------:R-:W-:Y:S02]  /*12250*/  IMAD.MOV.U32 R13, RZ, RZ, R24 ;  /* 0x000000ffff0d7224 */ /* 0x000fe400078e0018 */
[----:B------:R-:W-:Y:S02]  /*12260*/  IMAD.MOV.U32 R12, RZ, RZ, RZ ;  /* 0x000000ffff0c7224 */ /* 0x000fe400078e00ff */
[----:B------:R-:W-:Y:S02]  /*12270*/  IMAD.MOV.U32 R11, RZ, RZ, 0x1f ;  /* 0x0000001fff0b7424 */ /* 0x000fe400078e00ff */
[----:B------:R-:W-:-:S07]  /*12280*/  IMAD.MOV.U32 R15, RZ, RZ, -0x1 ;  /* 0xffffffffff0f7424 */ /* 0x000fce00078e00ff */
[----:B-1-3--:R-:W-:Y:S05]  /*12290*/  WARPSYNC.COLLECTIVE R15, `(.L_x_2225) ;  /* 0x000000000f087348 */ /* 0x00afea0003c00000 */
[----:B------:R0:W2:Y:S02]  /*122a0*/  SHFL.IDX P6, R14, R13, R12, R11 ;  /* 0x0000000c0d0e7389 */ /* 0x0000a400000c000b */
[----:B0123--:R-:W-:Y:S01]  /*122b0*/  ENDCOLLECTIVE ;  /* 0x000000000000791b */ /* 0x00ffe20003800000 */
.L_x_2225:
[----:B------:R-:W-:Y:S05]  /*122c0*/  BSYNC B0 ;  /* 0x0000000000007941 */ /* 0x000fea0003800000 */
.L_x_2224:
        /* <DEDUP_REMOVED lines=9> */
.L_x_2226:
        /* <DEDUP_REMOVED lines=23> */
.L_x_2227:
[----:B------:R-:W-:Y:S01]  /*124d0*/  IMAD.MOV.U32 R12, RZ, RZ, 0x2 ;  /* 0x00000002ff0c7424 */ /* 0x000fe200078e00ff */
[----:B------:R-:W-:-:S05]  /*124e0*/  SEL R4, R14, RZ, P1 ;  /* 0x000000ff0e047207 */ /* 0x000fca0000800000 */
[----:B------:R-:W-:-:S04]  /*124f0*/  IMAD.IADD R4, R13, 0x1, R4 ;  /* 0x000000010d047824 */ /* 0x000fc800078e0204 */
[----:B------:R-:W-:-:S07]  /*12500*/  IMAD.MOV.U32 R13, RZ, RZ, R4 ;  /* 0x000000ffff0d7224 */ /* 0x000fce00078e0004 */
[----:B------:R-:W-:Y:S05]  /*12510*/  WARPSYNC.COLLECTIVE R15, `(.L_x_2228) ;  /* 0x000000000f087348 */ /* 0x000fea0003c00000 */
[----:B------:R0:W1:Y:S02]  /*12520*/  SHFL.UP P6, R14, R13, R12, R11 ;  /* 0x0400000c0d0e7389 */ /* 0x00006400000c000b */
[----:B01----:R-:W-:Y:S01]  /*12530*/  ENDCOLLECTIVE ;  /* 0x000000000000791b */ /* 0x003fe20003800000 */
.L_x_2228:
[----:B------:R-:W-:Y:S01]  /*12540*/  IMAD.MOV.U32 R12, RZ, RZ, 0x4 ;  /* 0x00000004ff0c7424 */ /* 0x000fe200078e00ff */
[----:B------:R-:W-:-:S05]  /*12550*/  SEL R3, R14, RZ, P2 ;  /* 0x000000ff0e037207 */ /* 0x000fca0001000000 */
[----:B------:R-:W-:-:S04]  /*12560*/  IMAD.IADD R2, R4, 0x1, R3 ;  /* 0x0000000104027824 */ /* 0x000fc800078e0203 */
[----:B------:R-:W-:-:S07]  /*12570*/  IMAD.MOV.U32 R13, RZ, RZ, R2 ;  /* 0x000000ffff0d7224 */ /* 0x000fce00078e0002 */
[----:B------:R-:W-:Y:S05]  /*12580*/  WARPSYNC.COLLECTIVE R15, `(.L_x_2229) ;  /* 0x000000000f087348 */ /* 0x000fea0003c00000 */
[----:B------:R0:W1:Y:S02]  /*12590*/  SHFL.UP P6, R14, R13, R12, R11 ;  /* 0x0400000c0d0e7389 */ /* 0x00006400000c000b */
[----:B01----:R-:W-:Y:S01]  /*125a0*/  ENDCOLLECTIVE ;  /* 0x000000000000791b */ /* 0x003fe20003800000 */
.L_x_2229:
[----:B------:R-:W-:Y:S01]  /*125b0*/  IMAD.MOV.U32 R12, RZ, RZ, 0x8 ;  /* 0x00000008ff0c7424 */ /* 0x000fe200078e00ff */
[----:B------:R-:W-:-:S05]  /*125c0*/  SEL R3, R14, RZ, P3 ;  /* 0x000000ff0e037207 */ /* 0x000fca0001800000 */
[----:B------:R-:W-:-:S04]  /*125d0*/  IMAD.IADD R3, R2, 0x1, R3 ;  /* 0x0000000102037824 */ /* 0x000fc800078e0203 */
[----:B------:R-:W-:-:S07]  /*125e0*/  IMAD.MOV.U32 R13, RZ, RZ, R3 ;  /* 0x000000ffff0d7224 */ /* 0x000fce00078e0003 */
[----:B------:R-:W-:Y:S05]  /*125f0*/  WARPSYNC.COLLECTIVE R15, `(.L_x_2230) ;  /* 0x000000000f087348 */ /* 0x000fea0003c00000 */
[----:B------:R0:W1:Y:S02]  /*12600*/  SHFL.UP P6, R14, R13, R12, R11 ;  /* 0x0400000c0d0e7389 */ /* 0x00006400000c000b */
[----:B01----:R-:W-:Y:S01]  /*12610*/  ENDCOLLECTIVE ;  /* 0x000000000000791b */ /* 0x003fe20003800000 */
.L_x_2230:
[----:B------:R-:W-:Y:S01]  /*12620*/  IMAD.MOV.U32 R12, RZ, RZ, 0x10 ;  /* 0x00000010ff0c7424 */ /* 0x000fe200078e00ff */
[----:B------:R-:W-:-:S05]  /*12630*/  SEL R4, R14, RZ, P4 ;  /* 0x000000ff0e047207 */ /* 0x000fca0002000000 */
[----:B------:R-:W-:-:S04]  /*12640*/  IMAD.IADD R4, R3, 0x1, R4 ;  /* 0x0000000103047824 */ /* 0x000fc800078e0204 */
[----:B------:R-:W-:-:S07]  /*12650*/  IMAD.MOV.U32 R13, RZ, RZ, R4 ;  /* 0x000000ffff0d7224 */ /* 0x000fce00078e0004 */
[----:B------:R-:W-:Y:S05]  /*12660*/  WARPSYNC.COLLECTIVE R15, `(.L_x_2231) ;  /* 0x000000000f087348 */ /* 0x000fea0003c00000 */
[----:B------:R0:W1:Y:S02]  /*12670*/  SHFL.UP P6, R14, R13, R12, R11 ;  /* 0x0400000c0d0e7389 */ /* 0x00006400000c000b */
[----:B01----:R-:W-:Y:S01]  /*12680*/  ENDCOLLECTIVE ;  /* 0x000000000000791b */ /* 0x003fe20003800000 */
.L_x_2231:
        /* <DEDUP_REMOVED lines=8> */
.L_x_2232:
[----:B------:R-:W-:Y:S05]  /*12710*/  BRA `(.L_x_2233) ;  /* 0xffffffd400147947 */ /* 0x000fea000383ffff */
.L_x_2162:
[----:B------:R-:W-:Y:S01]  /*12720*/  BSSY B0, `(.L_x_2234) ;  /* 0x0000007000007945 */ /* 0x000fe20003800000 */
[----:B------:R-:W-:Y:S02]  /*12730*/  IMAD.MOV.U32 R12, RZ, RZ, 0x1 ;  /* 0x00000001ff0c7424 */ /* 0x000fe400078e00ff */
[----:B------:R-:W-:Y:S02]  /*12740*/  IMAD.MOV.U32 R11, RZ, RZ, RZ ;  /* 0x000000ffff0b7224 */ /* 0x000fe400078e00ff */
[----:B------:R-:W-:-:S07]  /*12750*/  IMAD.MOV.U32 R15, RZ, RZ, -0x1 ;  /* 0xffffffffff0f7424 */ /* 0x000fce00078e00ff */
[----:B-1----:R-:W-:Y:S05]  /*12760*/  WARPSYNC.COLLECTIVE R15, `(.L_x_2235) ;  /* 0x000000000f087348 */ /* 0x002fea0003c00000 */
[----:B------:R0:W2:Y:S02]  /*12770*/  SHFL.UP P6, R14, R13, R12, R11 ;  /* 0x0400000c0d0e7389 */ /* 0x0000a400000c000b */
[----:B012---:R-:W-:Y:S01]  /*12780*/  ENDCOLLECTIVE ;  /* 0x000000000000791b */ /* 0x007fe20003800000 */
.L_x_2235:
[----:B------:R-:W-:Y:S05]  /*12790*/  BSYNC B0 ;  /* 0x0000000000007941 */ /* 0x000fea0003800000 */
.L_x_2234:
        /* <DEDUP_REMOVED lines=8> */
.L_x_2236:
[----:B------:R-:W-:Y:S01]  /*12820*/  IMAD.MOV.U32 R12, RZ, RZ, 0x4 ;  /* 0x00000004ff0c7424 */ /* 0x000fe200078e00ff */
[----:B------:R-:W-:-:S05]  /*12830*/  SEL R2, R14, RZ, P2 ;  /* 0x000000ff0e027207 */ /* 0x000fca0001000000 */
[----:B------:R-:W-:-:S04]  /*12840*/  IMAD.IADD R2, R13, 0x1, R2 ;  /* 0x000000010d027824 */ /* 0x000fc800078e0202 */
[----:B------:R-:W-:-:S07]  /*12850*/  IMAD.MOV.U32 R13, RZ, RZ, R2 ;  /* 0x000000ffff0d7224 */ /* 0x000fce00078e0002 */
[----:B------:R-:W-:Y:S05]  /*12860*/  WARPSYNC.COLLECTIVE R15, `(.L_x_2237) ;  /* 0x000000000f087348 */ /* 0x000fea0003c00000 */
[----:B------:R0:W1:Y:S02]  /*12870*/  SHFL.UP P6, R14, R13, R12, R11 ;  /* 0x0400000c0d0e7389 */ /* 0x00006400000c000b */
[----:B01----:R-:W-:Y:S01]  /*12880*/  ENDCOLLECTIVE ;  /* 0x000000000000791b */ /* 0x003fe20003800000 */
.L_x_2237:
[----:B------:R-:W-:Y:S01]  /*12890*/  IMAD.MOV.U32 R12, RZ, RZ, 0x8 ;  /* 0x00000008ff0c7424 */ /* 0x000fe200078e00ff */
[----:B------:R-:W-:-:S05]  /*128a0*/  SEL R3, R14, RZ, P3 ;  /* 0x000000ff0e037207 */ /* 0x000fca0001800000 */
[----:B------:R-:W-:-:S04]  /*128b0*/  IMAD.IADD R3, R2, 0x1, R3 ;  /* 0x0000000102037824 */ /* 0x000fc800078e0203 */
[----:B------:R-:W-:-:S07]  /*128c0*/  IMAD.MOV.U32 R13, RZ, RZ, R3 ;  /* 0x000000ffff0d7224 */ /* 0x000fce00078e0003 */
[----:B------:R-:W-:Y:S05]  /*128d0*/  WARPSYNC.COLLECTIVE R15, `(.L_x_2238) ;  /* 0x000000000f087348 */ /* 0x000fea0003c00000 */
[----:B------:R0:W1:Y:S02]  /*128e0*/  SHFL.UP P6, R14, R13, R12, R11 ;  /* 0x0400000c0d0e7389 */ /* 0x00006400000c000b */
[----:B01----:R-:W-:Y:S01]  /*128f0*/  ENDCOLLECTIVE ;  /* 0x000000000000791b */ /* 0x003fe20003800000 */
.L_x_2238:
[----:B------:R-:W-:Y:S01]  /*12900*/  IMAD.MOV.U32 R12, RZ, RZ, 0x10 ;  /* 0x00000010ff0c7424 */ /* 0x000fe200078e00ff */
[----:B------:R-:W-:-:S05]  /*12910*/  SEL R4, R14, RZ, P4 ;  /* 0x000000ff0e047207 */ /* 0x000fca0002000000 */
[----:B------:R-:W-:-:S04]  /*12920*/  IMAD.IADD R4, R3, 0x1, R4 ;  /* 0x0000000103047824 */ /* 0x000fc800078e0204 */
[----:B------:R-:W-:-:S07]  /*12930*/  IMAD.MOV.U32 R13, RZ, RZ, R4 ;  /* 0x000000ffff0d7224 */ /* 0x000fce00078e0004 */
[----:B------:R-:W-:Y:S05]  /*12940*/  WARPSYNC.COLLECTIVE R15, `(.L_x_2239) ;  /* 0x000000000f087348 */ /* 0x000fea0003c00000 */
[----:B------:R0:W1:Y:S02]  /*12950*/  SHFL.UP P6, R14, R13, R12, R11 ;  /* 0x0400000c0d0e7389 */ /* 0x00006400000c000b */
[----:B01----:R-:W-:Y:S01]  /*12960*/  ENDCOLLECTIVE ;  /* 0x000000000000791b */ /* 0x003fe20003800000 */
.L_x_2239:
        /* <DEDUP_REMOVED lines=8> */
.L_x_2240:
[----:B------:R-:W-:Y:S05]  /*129f0*/  BRA `(.L_x_2241) ;  /* 0xffffffd400007947 */ /* 0x000fea000383ffff */
.L_x_2164:
[----:B------:R-:W-:Y:S01]  /*12a00*/  BSSY B0, `(.L_x_2242) ;  /* 0x0000006000007945 */ /* 0x000fe20003800000 */
[----:B------:R-:W-:Y:S01]  /*12a10*/  PLOP3.LUT P6, PT, P6, PT, PT, 0x8, 0x0 ;  /* 0x000000000000781c */ /* 0x000fe200037ce170 */
[----:B------:R-:W-:-:S12]  /*12a20*/  IMAD.MOV.U32 R15, RZ, RZ, -0x1 ;  /* 0xffffffffff0f7424 */ /* 0x000fd800078e00ff */
[----:B01----:R-:W-:Y:S05]  /*12a30*/  WARPSYNC.COLLECTIVE R15, `(.L_x_2243) ;  /* 0x000000000f087348 */ /* 0x003fea0003c00000 */
[----:B------:R-:W-:Y:S01]  /*12a40*/  VOTE.ANY R14, PT, P6 ;  /* 0x00000000000e7806 */ /* 0x000fe200030e0100 */
[----:B01----:R-:W-:Y:S06]  /*12a50*/  ENDCOLLECTIVE ;  /* 0x000000000000791b */ /* 0x003fec0003800000 */
.L_x_2243:
[----:B------:R-:W-:Y:S05]  /*12a60*/  BSYNC B0 ;  /* 0x0000000000007941 */ /* 0x000fea0003800000 */
.L_x_2242:
        /* <DEDUP_REMOVED lines=8> */
.L_x_2244:
[----:B------:R-:W-:Y:S02]  /*12af0*/  IMAD.IADD R27, R12, 0x1, R27 ;  /* 0x000000010c1b7824 */ /* 0x000fe400078e021b */
[----:B------:R-:W-:Y:S02]  /*12b00*/  IMAD.MOV.U32 R13, RZ, RZ, R5 ;  /* 0x000000ffff0d7224 */ /* 0x000fe400078e0005 */
[----:B------:R-:W-:-:S07]  /*12b10*/  IMAD.MOV.U32 R25, RZ, RZ, R14 ;  /* 0x000000ffff197224 */ /* 0x000fce00078e000e */
[----:B------:R-:W-:Y:S05]  /*12b20*/  WARPSYNC.COLLECTIVE R15, `(.L_x_2245) ;  /* 0x000000000f087348 */ /* 0x000fea0003c00000 */
[----:B------:R0:W1:Y:S02]  /*12b30*/  SHFL.IDX P6, R14, R13, R12, R11 ;  /* 0x0000000c0d0e7389 */ /* 0x00006400000c000b */
[----:B01----:R-:W-:Y:S01]  /*12b40*/  ENDCOLLECTIVE ;  /* 0x000000000000791b */ /* 0x003fe20003800000 */
.L_x_2245:
[----:B------:R-:W-:Y:S01]  /*12b50*/  IMAD.MOV.U32 R5, RZ, RZ, R14 ;  /* 0x000000ffff057224 */ /* 0x000fe200078e000e */
[----:B------:R-:W-:Y:S06]  /*12b60*/  BRA `(.L_x_2246) ;  /* 0xffffffd000e47947 */ /* 0x000fec000383ffff */
.L_x_2166:
[----:B------:R-:W-:Y:S01]  /*12b70*/  BSSY B0, `(.L_x_2247) ;  /* 0x0000007000007945 */ /* 0x000fe20003800000 */
[----:B------:R-:W-:Y:S02]  /*12b80*/  IMAD.MOV.U32 R13, RZ, RZ, R3 ;  /* 0x000000ffff0d7224 */ /* 0x000fe400078e0003 */
[----:B------:R-:W-:Y:S02]  /*12b90*/  IMAD.MOV.U32 R11, RZ, RZ, 0x1f ;  /* 0x0000001fff0b7424 */ /* 0x000fe400078e00ff */
[----:B------:R-:W-:-:S07]  /*12ba0*/  IMAD.MOV.U32 R15, RZ, RZ, -0x1 ;  /* 0xffffffffff0f7424 */ /* 0x000fce00078e00ff */
[----:B01-34-:R-:W-:Y:S05]  /*12bb0*/  WARPSYNC.COLLECTIVE R15, `(.L_x_2248) ;  /* 0x000000000f087348 */ /* 0x01bfea0003c00000 */
[----:B------:R2:W0:Y:S02]  /*12bc0*/  SHFL.IDX P6, R14, R13, R12, R11 ;  /* 0x0000000c0d0e7389 */ /* 0x00042400000c000b */
[----:B01234-:R-:W-:Y:S01]  /*12bd0*/  ENDCOLLECTIVE ;  /* 0x000000000000791b */ /* 0x01ffe20003800000 */
.L_x_2248:
[----:B------:R-:W-:Y:S05]  /*12be0*/  BSYNC B0 ;  /* 0x0000000000007941 */ /* 0x000fea0003800000 */
.L_x_2247:
[----:B------:R-:W-:Y:S01]  /*12bf0*/  IMAD.MOV.U32 R24, RZ, RZ, R14 ;  /* 0x000000ffff187224 */ /* 0x000fe200078e000e */
[----:B------:R-:W-:Y:S06]  /*12c00*/  BRA `(.L_x_2165) ;  /* 0xffffffd000d47947 */ /* 0x000fec000383ffff */
.L_x_2172:
[----:B0-----:R0:W4:Y:S02]  /*12c10*/  SYNCS.PHASECHK.TRANS64.TRYWAIT P0, [R9+URZ+0x16820], R0 ;  /* 0x01682000090075a7 */ /* 0x001124000800017f */
[----:B----4-:R-:W-:Y:S05]  /*12c20*/  @!P0 NANOSLEEP.SYNCS 0x989680 ;  /* 0x009896800000895d */ /* 0x010fea0003900000 */
[----:B------:R-:W4:Y:S02]  /*12c30*/  @!P0 SYNCS.PHASECHK.TRANS64 P0, [R9+URZ+0x16820], R0 ;  /* 0x01682000090085a7 */ /* 0x000f24000800007f */
[----:B----4-:R-:W-:Y:S05]  /*12c40*/  @!P0 BRA `(.L_x_2172) ;  /* 0xfffffffc00f08947 */ /* 0x010fea000383ffff */
[----:B------:R-:W-:Y:S05]  /*12c50*/  BRA `(.L_x_2249) ;  /* 0xffffffdc002c7947 */ /* 0x000fea000383ffff */
.L_x_2173:
[----:B------:R-:W4:Y:S01]  /*12c60*/  S2R R2, SR_TID.X ;  /* 0x0000000000027919 */ /* 0x000f220000002100 */
[----:B------:R-:W-:Y:S01]  /*12c70*/  BSSY B0, `(.L_x_2250) ;  /* 0x000000a000007945 */ /* 0x000fe20003800000 */
[----:B------:R-:W-:Y:S02]  /*12c80*/  IMAD.MOV.U32 R12, RZ, RZ, RZ ;  /* 0x000000ffff0c7224 */ /* 0x000fe400078e00ff */
[----:B------:R-:W-:Y:S02]  /*12c90*/  IMAD.MOV.U32 R11, RZ, RZ, 0x1f ;  /* 0x0000001fff0b7424 */ /* 0x000fe400078e00ff */
[----:B------:R-:W-:Y:S01]  /*12ca0*/  IMAD.MOV.U32 R15, RZ, RZ, -0x1 ;  /* 0xffffffffff0f7424 */ /* 0x000fe200078e00ff */
[----:B----4-:R-:W-:-:S04]  /*12cb0*/  SHF.R.U32.HI R2, RZ, 0x5, R2 ;  /* 0x00000005ff027819 */ /* 0x010fc80000011602 */
[----:B------:R-:W-:-:S05]  /*12cc0*/  LOP3.LUT R2, R2, 0x3, RZ, 0xc0, !PT ;  /* 0x0000000302027812 */ /* 0x000fca00078ec0ff */
[----:B------:R-:W-:-:S07]  /*12cd0*/  IMAD.MOV.U32 R13, RZ, RZ, R2 ;  /* 0x000000ffff0d7224 */ /* 0x000fce00078e0002 */
[----:B0123--:R-:W-:Y:S05]  /*12ce0*/  WARPSYNC.COLLECTIVE R15, `(.L_x_2251) ;  /* 0x000000000f087348 */ /* 0x00ffea0003c00000 */
[----:B------:R4:W0:Y:S02]  /*12cf0*/  SHFL.IDX P6, R14, R13, R12, R11 ;  /* 0x0000000c0d0e7389 */ /* 0x00082400000c000b */
[----:B01234-:R-:W-:Y:S01]  /*12d00*/  ENDCOLLECTIVE ;  /* 0x000000000000791b */ /* 0x01ffe20003800000 */
.L_x_2251:
[----:B------:R-:W-:Y:S05]  /*12d10*/  BSYNC B0 ;  /* 0x0000000000007941 */ /* 0x000fea0003800000 */
.L_x_2250:
[----:B------:R-:W-:Y:S05]  /*12d20*/  BRA `(.L_x_2252) ;  /* 0xffffffdc00147947 */ /* 0x000fea000383ffff */
.L_x_2176:
[----:B------:R-:W-:Y:S01]  /*12d30*/  BSSY B1, `(.L_x_2253) ;  /* 0x0000006000017945 */ /* 0x000fe20003800000 */
[----:B------:R-:W-:-:S07]  /*12d40*/  IMAD.MOV.U32 R15, RZ, RZ, -0x1 ;  /* 0xffffffffff0f7424 */ /* 0x000fce00078e00ff */
[----:B0123--:R-:W-:Y:S05]  /*12d50*/  WARPSYNC.COLLECTIVE R15, `(.L_x_2254) ;  /* 0x000000000f0c7348 */ /* 0x00ffea0003c00000 */
[----:B------:R-:W-:Y:S02]  /*12d60*/  ELECT P6, UR62, PT ;  /* 0x00000000003e782f */ /* 0x000fe400038c0000 */
[----:B------:R-:W-:Y:S01]  /*12d70*/  MOV R14, UR62 ;  /* 0x0000003e000e7c02 */ /* 0x000fe20008000f00 */
[----:B0123--:R-:W-:Y:S10]  /*12d80*/  ENDCOLLECTIVE ;  /* 0x000000000000791b */ /* 0x00fff40003800000 */
.L_x_2254:
[----:B------:R-:W-:Y:S05]  /*12d90*/  BSYNC B1 ;  /* 0x0000000000017941 */ /* 0x000fea0003800000 */
.L_x_2253:
[----:B------:R-:W-:Y:S05]  /*12da0*/  BRA `(.L_x_2255) ;  /* 0xffffffdc000c7947 */ /* 0x000fea000383ffff */
.L_x_2178:
[----:B0-----:R0:W3:Y:S02]  /*12db0*/  SYNCS.PHASECHK.TRANS64.TRYWAIT P0, [R7+URZ], R2 ;  /* 0x00000002070075a7 */ /* 0x0010e4000800017f */
[----:B---3--:R-:W-:Y:S05]  /*12dc0*/  @!P0 NANOSLEEP.SYNCS 0x989680 ;  /* 0x009896800000895d */ /* 0x008fea0003900000 */
[----:B------:R-:W3:Y:S02]  /*12dd0*/  @!P0 SYNCS.PHASECHK.TRANS64 P0, [R7+URZ], R2 ;  /* 0x00000002070085a7 */ /* 0x000ee4000800007f */
[----:B---3--:R-:W-:Y:S05]  /*12de0*/  @!P0 BRA `(.L_x_2178) ;  /* 0xfffffffc00f08947 */ /* 0x008fea000383ffff */
[----:B------:R-:W-:Y:S05]  /*12df0*/  BRA `(.L_x_2256) ;  /* 0xffffffdc00407947 */ /* 0x000fea000383ffff */
.L_x_2179:
[----:B---3--:R3:W4:Y:S02]  /*12e00*/  SYNCS.PHASECHK.TRANS64.TRYWAIT P0, [R3+URZ], R0 ;  /* 0x00000000030075a7 */ /* 0x008724000800017f */
[----:B----4-:R-:W-:Y:S05]  /*12e10*/  @!P0 NANOSLEEP.SYNCS 0x989680 ;  /* 0x009896800000895d */ /* 0x010fea0003900000 */
[----:B------:R-:W4:Y:S02]  /*12e20*/  @!P0 SYNCS.PHASECHK.TRANS64 P0, [R3+URZ], R0 ;  /* 0x00000000030085a7 */ /* 0x000f24000800007f */
[----:B----4-:R-:W-:Y:S05]  /*12e30*/  @!P0 BRA `(.L_x_2179) ;  /* 0xfffffffc00f08947 */ /* 0x010fea000383ffff */
[----:B------:R-:W-:Y:S05]  /*12e40*/  BRA `(.L_x_2257) ;  /* 0xffffffdc00347947 */ /* 0x000fea000383ffff */
.L_x_2181:
[----:B---3--:R3:W4:Y:S02]  /*12e50*/  SYNCS.PHASECHK.TRANS64.TRYWAIT P0, [R5+URZ], R2 ;  /* 0x00000002050075a7 */ /* 0x008724000800017f */
[----:B----4-:R-:W-:Y:S05]  /*12e60*/  @!P0 NANOSLEEP.SYNCS 0x989680 ;  /* 0x009896800000895d */ /* 0x010fea0003900000 */
[----:B------:R-:W4:Y:S02]  /*12e70*/  @!P0 SYNCS.PHASECHK.TRANS64 P0, [R5+URZ], R2 ;  /* 0x00000002050085a7 */ /* 0x000f24000800007f */
[----:B----4-:R-:W-:Y:S05]  /*12e80*/  @!P0 BRA `(.L_x_2181) ;  /* 0xfffffffc00f08947 */ /* 0x010fea000383ffff */
[----:B------:R-:W-:Y:S05]  /*12e90*/  BRA `(.L_x_2258) ;  /* 0xffffffdc00387947 */ /* 0x000fea000383ffff */
.L_x_2259:
        /* <DEDUP_REMOVED lines=14> */
.L_x_2709:


//--------------------- .text._ZN7cutlass13device_kernelIN5flash11enable_sm90INS1_16FlashAttnFwdSm90INS1_25CollectiveMainloopFwdSm90ILi2EN4cute5tupleIJNS5_1CILi1EEES8_S8_EEENS6_IJNS7_ILi192EEENS7_ILi128EEENS7_ILi64EEEEEELi64ENS_6half_tEfNS_4arch4Sm90ELb1ELb0ELb0ELb1ELb0ELb1ELb0ELb1ELb1ELb1ELb1ELb0EEENS1_21CollectiveEpilogueFwdINS6_IJSA_SC_SB_EEES9_SE_SG_Li384ELb1ELb1ELb1ELb0EEENS1_36VarlenDynamicPersistentTileSchedulerILi192ELi128ELi384ELi128ELb1ELb1ELb1ELb1ELb1ELb1EEEEEEEEEvNT_6ParamsE --------------------------
	.section	.text._ZN7cutlass13device_kernelIN5flash11enable_sm90INS1_16FlashAttnFwdSm90INS1_25CollectiveMainloopFwdSm90ILi2EN4cute5tupleIJNS5_1CILi1EEES8_S8_EEENS6_IJNS7_ILi192EEENS7_ILi128EEENS7_ILi64EEEEEELi64ENS_6half_tEfNS_4arch4Sm90ELb1ELb0ELb0ELb1ELb0ELb1ELb0ELb1ELb1ELb1ELb1ELb0EEENS1_21CollectiveEpilogueFwdINS6_IJSA_SC_SB_EEES9_SE_SG_Li384ELb1ELb1ELb1ELb0EEENS1_36VarlenDynamicPersistentTileSchedulerILi192ELi128ELi384ELi128ELb1ELb1ELb1ELb1ELb1ELb1EEEEEEEEEvNT_6ParamsE,"ax",@progbits
	.align	128
.text._ZN7cutlass13device_kernelIN5flash11enable_sm90INS1_16FlashAttnFwdSm90INS1_25CollectiveMainloopFwdSm90ILi2EN4cute5tupleIJNS5_1CILi1EEES8_S8_EEENS6_IJNS7_ILi192EEENS7_ILi128EEENS7_ILi64EEEEEELi64ENS_6half_tEfNS_4arch4Sm90ELb1ELb0ELb0ELb1ELb0ELb1ELb0ELb1ELb1ELb1ELb1ELb0EEENS1_21CollectiveEpilogueFwdINS6_IJSA_SC_SB_EEES9_SE_SG_Li384ELb1ELb1ELb1ELb0EEENS1_36VarlenDynamicPersistentTileSchedulerILi192ELi128ELi384ELi128ELb1ELb1ELb1ELb1ELb1ELb1EEEEEEEEEvNT_6ParamsE:
        .type           _ZN7cutlass13device_kernelIN5flash11enable_sm90INS1_16FlashAttnFwdSm90INS1_25CollectiveMainloopFwdSm90ILi2EN4cute5tupleIJNS5_1CILi1EEES8_S8_EEENS6_IJNS7_ILi192EEENS7_ILi128EEENS7_ILi64EEEEEELi64ENS_6half_tEfNS_4arch4Sm90ELb1ELb0ELb0ELb1ELb0ELb1ELb0ELb1ELb1ELb1ELb1ELb0EEENS1_21CollectiveEpilogueFwdINS6_IJSA_SC_SB_EEES9_SE_SG_Li384ELb1ELb1ELb1ELb0EEENS1_36VarlenDynamicPersistentTileSchedulerILi192ELi128ELi384ELi128ELb1ELb1ELb1ELb1ELb1ELb1EEEEEEEEEvNT_6ParamsE,@function
        .size           _ZN7cutlass13device_kernelIN5flash11enable_sm90INS1_16FlashAttnFwdSm90INS1_25CollectiveMainloopFwdSm90ILi2EN4cute5tupleIJNS5_1CILi1EEES8_S8_EEENS6_IJNS7_ILi192EEENS7_ILi128EEENS7_ILi64EEEEEELi64ENS_6half_tEfNS_4arch4Sm90ELb1ELb0ELb0ELb1ELb0ELb1ELb0ELb1ELb1ELb1ELb1ELb0EEENS1_21CollectiveEpilogueFwdINS6_IJSA_SC_SB_EEES9_SE_SG_Li384ELb1ELb1ELb1ELb0EEENS1_36VarlenDynamicPersistentTileSchedulerILi192ELi128ELi384ELi128ELb1ELb1ELb1ELb1ELb1ELb1EEEEEEEEEvNT_6ParamsE,(.L_x_2710 - _ZN7cutlass13device_kernelIN5flash11enable_sm90INS1_16FlashAttnFwdSm90INS1_25CollectiveMainloopFwdSm90ILi2EN4cute5tupleIJNS5_1CILi1EEES8_S8_EEENS6_IJNS7_ILi192EEENS7_ILi128EEENS7_ILi64EEEEEELi64ENS_6half_tEfNS_4arch4Sm90ELb1ELb0ELb0ELb1ELb0ELb1ELb0ELb1ELb1ELb1ELb1ELb0EEENS1_21CollectiveEpilogueFwdINS6_IJSA_SC_SB_EEES9_SE_SG_Li384ELb1ELb1ELb1ELb0EEENS1_36VarlenDynamicPersistentTileSchedulerILi192ELi128ELi384ELi128ELb1ELb1ELb1ELb1ELb1ELb1EEEEEEEEEvNT_6ParamsE)
        .other          _ZN7cutlass13device_kernelIN5flash11enable_sm90INS1_16FlashAttnFwdSm90INS1_25CollectiveMainloopFwdSm90ILi2EN4cute5tupleIJNS5_1CILi1EEES8_S8_EEENS6_IJNS7_ILi192EEENS7_ILi128EEENS7_ILi64EEEEEELi64ENS_6half_tEfNS_4arch4Sm90ELb1ELb0ELb0ELb1ELb0ELb1ELb0ELb1ELb1ELb1ELb1ELb0EEENS1_21CollectiveEpilogueFwdINS6_IJSA_SC_SB_EEES9_SE_SG_Li384ELb1ELb1ELb1ELb0EEENS1_36VarlenDynamicPersistentTileSchedulerILi192ELi128ELi384ELi128ELb1ELb1ELb1ELb1ELb1ELb1EEEEEEEEEvNT_6ParamsE,@"STO_CUDA_ENTRY STV_DEFAULT"
_ZN7cutlass13device_kernelIN5flash11enable_sm90INS1_16FlashAttnFwdSm90INS1_25CollectiveMainloopFwdSm90ILi2EN4cute5tupleIJNS5_1CILi1EEES8_S8_EEENS6_IJNS7_ILi192EEENS7_ILi128EEENS7_ILi64EEEEEELi64ENS_6half_tEfNS_4arch4Sm90ELb1ELb0ELb0ELb1ELb0ELb1ELb0ELb1ELb1ELb1ELb1ELb0EEENS1_21CollectiveEpilogueFwdINS6_IJSA_SC_SB_EEES9_SE_SG_Li384ELb1ELb1ELb1ELb0EEENS1_36VarlenDynamicPersistentTileSchedulerILi192ELi128ELi384ELi128ELb1ELb1ELb1ELb1ELb1ELb1EEEEEEEEEvNT_6ParamsE:
        /* <DEDUP_REMOVED lines=23> */
.L_x_2261:
[----:B------:R-:W-:Y:S05]  /*0170*/  BSYNC B0 ;  /* 0x0000000000007941 */ /* 0x000fea0003800000 */
.L_x_2260:
        /* <DEDUP_REMOVED lines=40> */
.L_x_2262:
        /* <DEDUP_REMOVED lines=22> */
.L_x_2263:
        /* <DEDUP_REMOVED lines=18> */
.L_x_2264:
        /* <DEDUP_REMOVED lines=22> */
.L_x_2265:
        /* <DEDUP_REMOVED lines=22> */
.L_x_2266:
        /* <DEDUP_REMOVED lines=9> */
.L_x_2269:
        /* <DEDUP_REMOVED lines=28> */
[----:B------:R-:W-:-:S05]  /*0b90*/  LOP3.LUT R4, R3, 0xffffff80, RZ, 0xc0, !PT ;  /* 0xffffff8003047812 */ /* 0x000fca00078ec0ff */
[----:B------:R-:W-:Y:S01]  /*0ba0*/  IMAD.IADD R11, R12, 0x1, -R4 ;  /* 0x000000010c0b7824 */ /* 0x000fe200078e0a04 */
[-C--:B------:R-:W-:Y:S02]  /*0bb0*/  LEA.HI R4, R0, R12.reuse, RZ, 0x4 ;  /* 0x0000000c00047211 */ /* 0x080fe400078f20ff */
[----:B------:R-:W-:Y:S02]  /*0bc0*/  SHF.R.S32.HI R14, RZ, 0x7, R3 ;  /* 0x00000007ff0e7819 */ /* 0x000fe40000011403 */
[----:B------:R-:W-:Y:S02]  /*0bd0*/  SHF.R.S32.HI R7, RZ, 0x4, R4 ;  /* 0x00000004ff077819 */ /* 0x000fe40000011404 */
[----:B------:R-:W-:Y:S02]  /*0be0*/  SHF.R.S32.HI R6, RZ, 0x1f, R11 ;  /* 0x0000001fff067819 */ /* 0x000fe4000001140b */
[----:B------:R-:W-:Y:S02]  /*0bf0*/  LOP3.LUT R3, R4, 0x3fffff0, RZ, 0xc0, !PT ;  /* 0x03fffff004037812 */ /* 0x000fe400078ec0ff */
[----:B------:R-:W-:-:S02]  /*0c00*/  LEA.HI R5, R0, R12, RZ, 0x5 ;  /* 0x0000000c00057211 */ /* 0x000fc400078f28ff */
[----:B------:R-:W-:Y:S02]  /*0c10*/  LEA.HI R4, R4, R7, RZ, 0x1 ;  /* 0x0000000704047211 */ /* 0x000fe400078f08ff */
[----:B------:R-:W-:Y:S01]  /*0c20*/  LEA.HI R8, R6, R11, RZ, 0x2 ;  /* 0x0000000b06087211 */ /* 0x000fe200078f10ff */
[----:B------:R-:W-:Y:S01]  /*0c30*/  IMAD.IADD R3, R12, 0x1, -R3 ;  /* 0x000000010c037824 */ /* 0x000fe200078e0a03 */
[----:B------:R-:W-:Y:S02]  /*0c40*/  SHF.R.S32.HI R15, RZ, 0x5, R5 ;  /* 0x00000005ff0f7819 */ /* 0x000fe40000011405 */
[----:B------:R-:W-:Y:S02]  /*0c50*/  LOP3.LUT R4, R4, 0x1ffffffe, RZ, 0xc0, !PT ;  /* 0x1ffffffe04047812 */ /* 0x000fe400078ec0ff */
[--C-:B------:R-:W-:Y:S02]  /*0c60*/  SHF.R.S32.HI R9, RZ, 0x2, R8.reuse ;  /* 0x00000002ff097819 */ /* 0x100fe40000011408 */
[----:B------:R-:W-:Y:S01]  /*0c70*/  SHF.R.S32.HI R10, RZ, 0x1f, R8 ;  /* 0x0000001fff0a7819 */ /* 0x000fe20000011408 */
[----:B------:R-:W-:-:S02]  /*0c80*/  IMAD.IADD R4, R7, 0x1, -R4 ;  /* 0x0000000107047824 */ /* 0x000fc400078e0a04 */
[----:B------:R-:W-:Y:S01]  /*0c90*/  IMAD R3, R15, 0x10, R3 ;  /* 0x000000100f037824 */ /* 0x000fe200078e0203 */
[----:B------:R-:W-:Y:S01]  /*0ca0*/  LEA.HI R10, R10, R9, RZ, 0x3 ;  /* 0x000000090a0a7211 */ /* 0x000fe200078f18ff */
[----:B------:R-:W-:Y:S01]  /*0cb0*/  IMAD.HI R5, R14, 0x55555556, RZ ;  /* 0x555555560e057827 */ /* 0x000fe200078e02ff */
[----:B------:R-:W-:Y:S02]  /*0cc0*/  LEA.HI R6, R6, R11, RZ, 0x5 ;  /* 0x0000000b06067211 */ /* 0x000fe400078f28ff */
[----:B------:R-:W-:Y:S01]  /*0cd0*/  LOP3.LUT R10, R10, 0xfffffff8, RZ, 0xc0, !PT ;  /* 0xfffffff80a0a7812 */ /* 0x000fe200078ec0ff */
[----:B------:R-:W-:Y:S01]  /*0ce0*/  IMAD R7, R3, 0x8, R4 ;  /* 0x0000000803077824 */ /* 0x000fe200078e0204 */
[CC--:B------:R-:W-:Y:S02]  /*0cf0*/  LEA.HI R3, R0.reuse, R12.reuse, RZ, 0x3 ;  /* 0x0000000c00037211 */ /* 0x0c0fe400078f18ff */
[----:B------:R-:W-:Y:S01]  /*0d00*/  LEA.HI R0, R0, R12, RZ, 0x2 ;  /* 0x0000000c00007211 */ /* 0x000fe200078f10ff */
[----:B------:R-:W-:Y:S01]  /*0d10*/  IMAD.IADD R9, R9, 0x1, -R10 ;  /* 0x0000000109097824 */ /* 0x000fe200078e0a0a */
[----:B------:R-:W-:-:S02]  /*0d20*/  LEA.HI R5, R5, R5, RZ, 0x1 ;  /* 0x0000000505057211 */ /* 0x000fc400078f08ff */
[----:B------:R-:W-:Y:S02]  /*0d30*/  SHF.R.S32.HI R6, RZ, 0x5, R6 ;  /* 0x00000005ff067819 */ /* 0x000fe40000011406 */
[----:B------:R-:W-:Y:S01]  /*0d40*/  SHF.R.S32.HI R19, RZ, 0x2, R0 ;  /* 0x00000002ff137819 */ /* 0x000fe20000011400 */
[----:B------:R-:W-:Y:S01]  /*0d50*/  IMAD R5, R5, -0x3, R14 ;  /* 0xfffffffd05057824 */ /* 0x000fe200078e020e */
[----:B------:R-:W-:Y:S02]  /*0d60*/  LEA R6, R6, R9, 0x4 ;  /* 0x0000000906067211 */ /* 0x000fe400078e20ff */
[----:B------:R-:W-:Y:S01]  /*0d70*/  SHF.R.S32.HI R4, RZ, 0x1f, R0 ;  /* 0x0000001fff047819 */ /* 0x000fe20000011400 */
[----:B------:R-:W-:Y:S01]  /*0d80*/  VIADD R9, R19, 0x60 ;  /* 0x0000006013097836 */ /* 0x000fe20000000000 */
[----:B------:R-:W-:Y:S01]  /*0d90*/  LOP3.LUT R3, R3, 0xfffffff8, RZ, 0xc0, !PT ;  /* 0xfffffff803037812 */ /* 0x000fe200078ec0ff */
[----:B------:R-:W-:Y:S01]  /*0da0*/  IMAD R10, R5, 0x40, R6 ;  /* 0x00000040050a7824 */ /* 0x000fe200078e0206 */
[----:B------:R-:W-:-:S02]  /*0db0*/  LOP3.LUT R0, R0, 0xfffffffc, RZ, 0xc0, !PT ;  /* 0xfffffffc00007812 */ /* 0x000fc400078ec0ff */
[----:B------:R-:W-:Y:S02]  /*0dc0*/  LEA.HI R4, R4, R19, RZ, 0x3 ;  /* 0x0000001304047211 */ /* 0x000fe400078f18ff */
[----:B------:R-:W-:Y:S01]  /*0dd0*/  SHF.R.S32.HI R5, RZ, 0x1f, R9 ;  /* 0x0000001fff057819 */ /* 0x000fe20000011409 */
[----:B------:R-:W-:Y:S01]  /*0de0*/  IMAD.IADD R3, R12, 0x1, -R3 ;  /* 0x000000010c037824 */ /* 0x000fe200078e0a03 */
[----:B------:R-:W-:Y:S01]  /*0df0*/  LOP3.LUT R4, R4, 0xfffffff8, RZ, 0xc0, !PT ;  /* 0xfffffff804047812 */ /* 0x000fe200078ec0ff */
[----:B------:R-:W-:Y:S01]  /*0e00*/  IMAD.IADD R6, R12, 0x1, -R0 ;  /* 0x000000010c067824 */ /* 0x000fe200078e0a00 */
[----:B------:R-:W-:Y:S01]  /*0e10*/  LEA.HI R5, R5, R9, RZ, 0x3 ;  /* 0x0000000905057211 */ /* 0x000fe200078f18ff */
[----:B------:R-:W-:Y:S01]  /*0e20*/  IMAD.SHL.U32 R3, R9, 0x40, RZ ;  /* 0x0000004009037824 */ /* 0x000fe200078e00ff */
[----:B------:R-:W-:Y:S01]  /*0e30*/  SHF.R.S32.HI R0, RZ, 0x1f, R19 ;  /* 0x0000001fff007819 */ /* 0x000fe20000011413 */
[----:B------:R-:W-:Y:S01]  /*0e40*/  IMAD.IADD R4, R19, 0x1, -R4 ;  /* 0x0000000113047824 */ /* 0x000fe200078e0a04 */
[C---:B------:R-:W-:Y:S01]  /*0e50*/  LEA.HI R0, R6.reuse, R6, RZ, 0x1 ;  /* 0x0000000606007211 */ /* 0x040fe200078f08ff */
[----:B------:R-:W-:Y:S01]  /*0e60*/  IMAD.SHL.U32 R16, R6, 0x8, RZ ;  /* 0x0000000806107824 */ /* 0x000fe200078e00ff */
[----:B------:R-:W-:Y:S01]  /*0e70*/  LOP3.LUT R3, R3, 0x1c0, RZ, 0xc0, !PT ;  /* 0x000001c003037812 */ /* 0x000fe200078ec0ff */
[----:B------:R-:W-:Y:S01]  /*0e80*/  IMAD.SHL.U32 R5, R5, 0x40, RZ ;  /* 0x0000004005057824 */ /* 0x000fe200078e00ff */
[----:B------:R-:W-:Y:S01]  /*0e90*/  STL [R1+0x64], R10 ;  /* 0x0000640a01007387 */ /* 0x000fe20000100800 */
[----:B------:R-:W-:-:S02]  /*0ea0*/  LOP3.LUT R8, R8, 0x7ffffffc, RZ, 0xc0, !PT ;  /* 0x7ffffffc08087812 */ /* 0x000fc400078ec0ff */
[----:B------:R-:W-:Y:S01]  /*0eb0*/  SHF.R.U32.HI R9, RZ, 0x3, R3 ;  /* 0x00000003ff097819 */ /* 0x000fe20000011603 */
[----:B------:R-:W-:Y:S01]  /*0ec0*/  STL [R1+0x58], RZ ;  /* 0x000058ff01007387 */ /* 0x000fe20000100800 */
[----:B------:R-:W-:Y:S02]  /*0ed0*/  LOP3.LUT R0, R0, 0x1ffffffe, RZ, 0xc0, !PT ;  /* 0x1ffffffe00007812 */ /* 0x000fe400078ec0ff */
[----:B------:R-:W-:Y:S01]  /*0ee0*/  LOP3.LUT R3, R3, 0x38, R16, 0xf8, !PT ;  /* 0x0000003803037812 */ /* 0x000fe200078ef810 */
[----:B------:R0:W-:Y:S01]  /*0ef0*/  STL [R1+0x40], R4 ;  /* 0x0000400401007387 */ /* 0x0001e20000100800 */
[----:B------:R-:W-:Y:S02]  /*0f00*/  IMAD.IADD R8, R11, 0x1, -R8 ;  /* 0x000000010b087824 */ /* 0x000fe400078e0a08 */
[----:B------:R-:W-:Y:S01]  /*0f10*/  IMAD.IADD R0, R6, 0x1, -R0 ;  /* 0x0000000106007824 */ /* 0x000fe200078e0a00 */
[----:B0-----:R-:W-:Y:S01]  /*0f20*/  LOP3.LUT R4, R5, 0xfffffe00, RZ, 0xc0, !PT ;  /* 0xfffffe0005047812 */ /* 0x001fe200078ec0ff */
[----:B------:R-:W-:-:S03]  /*0f30*/  IMAD.SHL.U32 R5, R7, 0x8, RZ ;  /* 0x0000000807057824 */ /* 0x000fc600078e00ff */
[----:B------:R-:W-:Y:S01]  /*0f40*/  LOP3.LUT R3, R4, R3, R9, 0xf6, !PT ;  /* 0x0000000304037212 */ /* 0x000fe200078ef609 */
[----:B------:R0:W-:Y:S01]  /*0f50*/  STL [R1+0x44], R4 ;  /* 0x0000440401007387 */ /* 0x0001e20000100800 */
[----:B------:R-:W-:-:S03]  /*0f60*/  IMAD R0, R0, 0x8, R10 ;  /* 0x0000000800007824 */ /* 0x000fc600078e020a */
[----:B------:R-:W-:Y:S01]  /*0f70*/  IMAD R3, R3, 0x2, R2 ;  /* 0x0000000203037824 */ /* 0x000fe200078e0202 */
[----:B------:R1:W-:Y:S01]  /*0f80*/  STL [R1+0x68], R5 ;  /* 0x0000680501007387 */ /* 0x0003e20000100800 */
[----:B0-----:R-:W-:-:S05]  /*0f90*/  IMAD.SHL.U32 R4, R8, 0x2, RZ ;  /* 0x0000000208047824 */ /* 0x001fca00078e00ff */
[----:B------:R1:W-:Y:S04]  /*0fa0*/  STL [R1+0x30], R4 ;  /* 0x0000300401007387 */ /* 0x0003e80000100800 */
[----:B------:R1:W-:Y:S04]  /*0fb0*/  STL [R1+0x48], R0 ;  /* 0x0000480001007387 */ /* 0x0003e80000100800 */
[----:B------:R1:W-:Y:S01]  /*0fc0*/  STL [R1+0x60], R3 ;  /* 0x0000600301007387 */ /* 0x0003e20000100800 */
[----:B------:R-:W-:Y:S02]  /*0fd0*/  SHF.L.U32 R152, R6, 0x2, RZ ;  /* 0x0000000206987819 */ /* 0x000fe400000006ff */
[----:B------:R-:W-:Y:S01]  /*0fe0*/  CS2R R22, SRZ ;  /* 0x0000000000167805 */ /* 0x000fe2000001ff00 */
[----:B------:R-:W-:-:S02]  /*0ff0*/  IMAD.MOV.U32 R154, RZ, RZ, RZ ;  /* 0x000000ffff9a7224 */ /* 0x000fc400078e00ff */
[----:B------:R-:W-:Y:S02]  /*1000*/  IMAD.MOV.U32 R18, RZ, RZ, RZ ;  /* 0x000000ffff127224 */ /* 0x000fe400078e00ff */
[----:B------:R-:W-:Y:S01]  /*1010*/  VIADD R155, R152, 0x10 ;  /* 0x00000010989b7836 */ /* 0x000fe20000000000 */
[----:B-12---:R-:W-:-:S07]  /*1020*/  LOP3.LUT R156, R13, 0x1, RZ, 0xfc, !PT ;  /* 0x000000010d9c7812 */ /* 0x006fce00078efcff */
.L_x_2413:
[----:B01-3--:R-:W0:Y:S02]  /*1030*/  LDC.64 R4, c[0x0][0xc88] ;  /* 0x00032200ff047b82 */ /* 0x00be240000000a00 */
[----:B0-----:R-:W-:-:S05]  /*1040*/  IMAD.WIDE R4, R31, 0x4, R4 ;  /* 0x000000041f047825 */ /* 0x001fca00078e0204 */
[----:B--2---:R-:W2:Y:S01]  /*1050*/  LDG.E R35, desc[UR40][R4.64] ;  /* 0x0000002804237981 */ /* 0x004ea2000c1e1900 */
[----:B------:R-:W-:Y:S05]  /*1060*/  YIELD ;  /* 0x0000000000007946 */ /* 0x000fea0003800000 */
[----:B------:R-:W-:Y:S01]  /*1070*/  ULDC.64 UR4, c[0x0][0xa28] ;  /* 0x00028a0000047ab9 */ /* 0x000fe20000000a00 */
[----:B------:R-:W-:Y:S01]  /*1080*/  ULDC.64 UR8, c[0x0][0xa18] ;  /* 0x0002860000087ab9 */ /* 0x000fe20000000a00 */
[----:B------:R-:W-:Y:S01]  /*1090*/  ISETP.NE.U32.AND P1, PT, RZ, UR4, PT ;  /* 0x00000004ff007c0c */ /* 0x000fe2000bf25070 */
[----:B------:R-:W-:Y:S01]  /*10a0*/  IMAD.MOV.U32 R11, RZ, RZ, RZ ;  /* 0x000000ffff0b7224 */ /* 0x000fe200078e00ff */
[----:B------:R-:W-:Y:S01]  /*10b0*/  ULDC.64 UR6, c[0x0][0xa08] ;  /* 0x0002820000067ab9 */ /* 0x000fe20000000a00 */
[----:B------:R-:W-:Y:S01]  /*10c0*/  IMAD.MOV.U32 R31, RZ, RZ, RZ ;  /* 0x000000ffff1f7224 */ /* 0x000fe200078e00ff */
[----:B------:R-:W-:-:S02]  /*10d0*/  ISETP.NE.AND.EX P1, PT, RZ, UR5, PT, P1 ;  /* 0x00000005ff007c0c */ /* 0x000fc4000bf25310 */
[----:B------:R-:W-:-:S04]  /*10e0*/  ISETP.NE.U32.AND P0, PT, RZ, UR6, PT ;  /* 0x00000006ff007c0c */ /* 0x000fc8000bf05070 */
[----:B------:R-:W-:Y:S02]  /*10f0*/  ISETP.NE.AND.EX P0, PT, RZ, UR7, PT, P0 ;  /* 0x00000007ff007c0c */ /* 0x000fe4000bf05300 */
[----:B--2---:R-:W-:Y:S01]  /*1100*/  SHF.R.S32.HI R0, RZ, 0x1f, R35 ;  /* 0x0000001fff007819 */ /* 0x004fe20000011423 */
[----:B------:R0:W-:Y:S04]  /*1110*/  STL [R1+0x50], R35 ;  /* 0x0000502301007387 */ /* 0x0001e80000100800 */
[C---:B------:R-:W-:Y:S02]  /*1120*/  @P1 LEA R6, P2, R35.reuse, UR4, 0x2 ;  /* 0x0000000423061c11 */ /* 0x040fe4000f8410ff */
[C---:B------:R-:W-:Y:S02]  /*1130*/  SHF.L.U32 R33, R35.reuse, 0x2, RZ ;  /* 0x0000000223217819 */ /* 0x040fe400000006ff */
[----:B------:R-:W-:-:S02]  /*1140*/  @P1 LEA.HI.X R7, R35, UR5, R0, 0x2, P2 ;  /* 0x0000000523071c11 */ /* 0x000fc400090f1400 */
[----:B------:R-:W-:Y:S01]  /*1150*/  ISETP.NE.U32.AND P2, PT, RZ, UR8, PT ;  /* 0x00000008ff007c0c */ /* 0x000fe2000bf45070 */
[----:B------:R-:W-:Y:S01]  /*1160*/  ULDC UR4, c[0x0][0x288] ;  /* 0x0000a20000047ab9 */ /* 0x000fe20000000800 */
[----:B------:R-:W-:Y:S01]  /*1170*/  SHF.L.U64.HI R34, R35, 0x2, R0 ;  /* 0x0000000223227819 */ /* 0x000fe20000010200 */
[----:B------:R0:W5:Y:S01]  /*1180*/  @P1 LDG.E R11, desc[UR40][R6.64] ;  /* 0x00000028060b1981 */ /* 0x000162000c1e1900 */
[----:B------:R-:W-:Y:S01]  /*1190*/  ISETP.NE.AND.EX P2, PT, RZ, UR9, PT, P2 ;  /* 0x00000009ff007c0c */ /* 0x000fe2000bf45320 */
[----:B----4-:R-:W-:Y:S01]  /*11a0*/  IMAD.U32 R3, RZ, RZ, UR4 ;  /* 0x00000004ff037e24 */ /* 0x010fe2000f8e00ff */
[----:B------:R-:W-:Y:S01]  /*11b0*/  IADD3 R8, P3, R33, UR6, RZ ;  /* 0x0000000621087c10 */ /* 0x000fe2000ff7e0ff */
[----:B------:R-:W-:-:S03]  /*11c0*/  ULDC.64 UR4, c[0x0][0x418] ;  /* 0x0001060000047ab9 */ /* 0x000fc60000000a00 */
[----:B------:R-:W-:-:S05]  /*11d0*/  IADD3.X R9, R34, UR7, RZ, P3, !PT ;  /* 0x0000000722097c10 */ /* 0x000fca0009ffe4ff */
[----:B------:R0:W5:Y:S02]  /*11e0*/  @P0 LDG.E R31, desc[UR40][R8.64] ;  /* 0x00000028081f0981 */ /* 0x000164000c1e1900 */
[----:B------:R-:W-:-:S04]  /*11f0*/  @P2 IADD3 R4, P1, R33, UR8, RZ ;  /* 0x0000000821042c10 */ /* 0x000fc8000ff3e0ff */
[----:B------:R-:W-:-:S05]  /*1200*/  @P2 IADD3.X R5, R34, UR9, RZ, P1, !PT ;  /* 0x0000000922052c10 */ /* 0x000fca0008ffe4ff */
[----:B------:R-:W2:Y:S01]  /*1210*/  @P2 LDG.E R3, desc[UR40][R4.64] ;  /* 0x0000002804032981 */ /* 0x000ea2000c1e1900 */
        /* <DEDUP_REMOVED lines=9> */
[----:B--2---:R0:W-:Y:S01]  /*12b0*/  STL [R1+0x20], R3 ;  /* 0x0000200301007387 */ /* 0x0041e20000100800 */
[----:B------:R-:W-:Y:S01]  /*12c0*/  IMAD.MOV.U32 R13, RZ, RZ, R3 ;  /* 0x000000ffff0d7224 */ /* 0x000fe200078e0003 */
[----:B------:R-:W-:Y:S06]  /*12d0*/  @P2 BRA `(.L_x_2271) ;  /* 0x0000000000282947 */ /* 0x000fec0003800000 */
[----:B------:R-:W-:Y:S02]  /*12e0*/  ULDC.64 UR4, c[0x0][0xa00] ;  /* 0x0002800000047ab9 */ /* 0x000fe40000000a00 */
[----:B------:R-:W-:-:S04]  /*12f0*/  ISETP.NE.U32.AND P1, PT, RZ, UR4, PT ;  /* 0x00000004ff007c0c */ /* 0x000fc8000bf25070 */
[----:B------:R-:W-:-:S13]  /*1300*/  ISETP.NE.AND.EX P1, PT, RZ, UR5, PT, P1 ;  /* 0x00000005ff007c0c */ /* 0x000fda000bf25310 */
[----:B------:R-:W-:Y:S05]  /*1310*/  @!P1 BRA `(.L_x_2271) ;  /* 0x0000000000189947 */ /* 0x000fea0003800000 */
[----:B------:R-:W1:Y:S02]  /*1320*/  LDC.64 R4, c[0x0][0xa00] ;  /* 0x00028000ff047b82 */ /* 0x000e640000000a00 */
[----:B-1----:R-:W-:-:S05]  /*1330*/  IMAD.WIDE R4, R35, 0x4, R4 ;  /* 0x0000000423047825 */ /* 0x002fca00078e0204 */
[----:B------:R-:W2:Y:S04]  /*1340*/  LDG.E R0, desc[UR40][R4.64] ;  /* 0x0000002804007981 */ /* 0x000ea8000c1e1900 */
[----:B0-----:R-:W2:Y:S02]  /*1350*/  LDG.E R3, desc[UR40][R4.64+0x4] ;  /* 0x0000042804037981 */ /* 0x001ea4000c1e1900 */
[----:B--2---:R-:W-:-:S05]  /*1360*/  IMAD.IADD R13, R3, 0x1, -R0 ;  /* 0x00000001030d7824 */ /* 0x004fca00078e0a00 */
[----:B------:R1:W-:Y:S02]  /*1370*/  STL [R1+0x20], R13 ;  /* 0x0000200d01007387 */ /* 0x0003e40000100800 */
.L_x_2271:
[C---:B------:R-:W-:Y:S01]  /*1380*/  LOP3.LUT R37, R30.reuse, 0xffff, RZ, 0xc0, !PT ;  /* 0x0000ffff1e257812 */ /* 0x040fe200078ec0ff */
[----:B------:R-:W-:Y:S01]  /*1390*/  ULDC.64 UR4, c[0x0][0xa20] ;  /* 0x0002880000047ab9 */ /* 0x000fe20000000a00 */
[C---:B0-----:R-:W-:Y:S02]  /*13a0*/  LOP3.LUT R3, R30.reuse, 0xff000000, RZ, 0xc0, !PT ;  /* 0xff0000001e037812 */ /* 0x041fe400078ec0ff */
[----:B------:R-:W-:Y:S01]  /*13b0*/  ISETP.NE.U32.AND P1, PT, RZ, UR4, PT ;  /* 0x00000004ff007c0c */ /* 0x000fe2000bf25070 */
[----:B------:R0:W-:Y:S01]  /*13c0*/  STL [R1+0x4c], R37 ;  /* 0x00004c2501007387 */ /* 0x0001e20000100800 */
[----:B------:R-:W-:Y:S02]  /*13d0*/  LOP3.LUT R0, R30, 0xff0000, RZ, 0xc0, !PT ;  /* 0x00ff00001e007812 */ /* 0x000fe400078ec0ff */
[----:B------:R-:W-:Y:S02]  /*13e0*/  ISETP.NE.AND.EX P1, PT, RZ, UR5, PT, P1 ;  /* 0x00000005ff007c0c */ /* 0x000fe4000bf25310 */
[----:B------:R-:W-:-:S04]  /*13f0*/  SHF.R.U32.HI R3, RZ, 0x8, R3 ;  /* 0x00000008ff037819 */ /* 0x000fc80000011603 */
[----:B------:R-:W-:-:S07]  /*1400*/  LEA.HI R10, R0, R3, RZ, 0x10 ;  /* 0x00000003000a7211 */ /* 0x000fce00078f80ff */
[----:B0-----:R-:W-:Y:S05]  /*1410*/  @!P1 BRA `(.L_x_2272) ;  /* 0x0000000000109947 */ /* 0x001fea0003800000 */
[----:B------:R-:W-:-:S04]  /*1420*/  IADD3 R4, P0, R33, UR4, RZ ;  /* 0x0000000421047c10 */ /* 0x000fc8000ff1e0ff */
[----:B------:R-:W-:-:S05]  /*1430*/  IADD3.X R5, R34, UR5, RZ, P0, !PT ;  /* 0x0000000522057c10 */ /* 0x000fca00087fe4ff */
[----:B------:R0:W5:Y:S01]  /*1440*/  LDG.E R32, desc[UR40][R4.64] ;  /* 0x0000002804207981 */ /* 0x000162000c1e1900 */
[----:B------:R-:W-:Y:S05]  /*1450*/  BRA `(.L_x_2273) ;  /* 0x0000000000107947 */ /* 0x000fea0003800000 */
.L_x_2272:
[----:B------:R-:W-:Y:S05]  /*1460*/  @!P0 BRA `(.L_x_2273) ;  /* 0x00000000000c8947 */ /* 0x000fea0003800000 */
[----:B------:R-:W2:Y:S04]  /*1470*/  LDG.E R3, desc[UR40][R8.64] ;  /* 0x0000002808037981 */ /* 0x000ea8000c1e1900 */
[----:B------:R-:W2:Y:S02]  /*1480*/  LDG.E R32, desc[UR40][R8.64+0x4] ;  /* 0x0000042808207981 */ /* 0x000ea4000c1e1900 */
[----:B--2---:R-:W-:-:S07]  /*1490*/  IMAD.IADD R32, R32, 0x1, -R3 ;  /* 0x0000000120207824 */ /* 0x004fce00078e0a03 */
.L_x_2273:
[----:B------:R-:W-:Y:S01]  /*14a0*/  ULDC.64 UR4, c[0x0][0xa10] ;  /* 0x0002840000047ab9 */ /* 0x000fe20000000a00 */
[----:B------:R-:W2:Y:S01]  /*14b0*/  LDC R8, c[0x0][0x448] ;  /* 0x00011200ff087b82 */ /* 0x000ea20000000800 */
[----:B------:R-:W-:-:S04]  /*14c0*/  ISETP.NE.U32.AND P0, PT, RZ, UR4, PT ;  /* 0x00000004ff007c0c */ /* 0x000fc8000bf05070 */
[----:B------:R-:W-:Y:S01]  /*14d0*/  ISETP.NE.AND.EX P0, PT, RZ, UR5, PT, P0 ;  /* 0x00000005ff007c0c */ /* 0x000fe2000bf05300 */
[----:B------:R-:W-:-:S12]  /*14e0*/  ULDC.64 UR4, c[0x0][0xa30] ;  /* 0x00028c0000047ab9 */ /* 0x000fd80000000a00 */
[----:B0-----:R-:W0:Y:S02]  /*14f0*/  @P0 LDC.64 R4, c[0x0][0xa10] ;  /* 0x00028400ff040b82 */ /* 0x001e240000000a00 */
[----:B0-----:R-:W-:-:S05]  /*1500*/  @P0 IMAD.WIDE R4, R35, 0x4, R4 ;  /* 0x0000000423040825 */ /* 0x001fca00078e0204 */
[----:B------:R-:W3:Y:S04]  /*1510*/  @P0 LDG.E R0, desc[UR40][R4.64] ;  /* 0x0000002804000981 */ /* 0x000ee8000c1e1900 */
[----:B------:R0:W3:Y:S01]  /*1520*/  @P0 LDG.E R3, desc[UR40][R4.64+0x4] ;  /* 0x0000042804030981 */ /* 0x0000e2000c1e1900 */
[----:B------:R-:W-:Y:S01]  /*1530*/  ISETP.NE.U32.AND P1, PT, RZ, UR4, PT ;  /* 0x00000004ff007c0c */ /* 0x000fe2000bf25070 */
[----:B-----5:R-:W-:-:S03]  /*1540*/  IMAD.MOV.U32 R24, RZ, RZ, R32 ;  /* 0x000000ffff187224 */ /* 0x020fc600078e0020 */
[----:B------:R-:W-:-:S13]  /*1550*/  ISETP.NE.AND.EX P1, PT, RZ, UR5, PT, P1 ;  /* 0x00000005ff007c0c */ /* 0x000fda000bf25310 */
[----:B------:R-:W-:-:S04]  /*1560*/  @P1 IADD3 R6, P2, R33, UR4, RZ ;  /* 0x0000000421061c10 */ /* 0x000fc8000ff5e0ff */
[----:B------:R-:W-:-:S05]  /*1570*/  @P1 IADD3.X R7, R34, UR5, RZ, P2, !PT ;  /* 0x0000000522071c10 */ /* 0x000fca00097fe4ff */
[----:B------:R4:W5:Y:S01]  /*1580*/  @P1 LDG.E R24, desc[UR40][R6.64] ;  /* 0x0000002806181981 */ /* 0x000962000c1e1900 */
[----:B--2---:R-:W-:Y:S01]  /*1590*/  ISETP.NE.AND P1, PT, R8, 0x1, PT ;  /* 0x000000010800780c */ /* 0x004fe20003f25270 */
[----:B------:R-:W-:Y:S01]  /*15a0*/  IMAD R12, R29, 0xc0, RZ ;  /* 0x000000c01d0c7824 */ /* 0x000fe200078e02ff */
[----:B------:R-:W-:Y:S04]  /*15b0*/  BSSY B0, `(.L_x_2274) ;  /* 0x0000039000007945 */ /* 0x000fe80003800000 */
[----:B------:R2:W-:Y:S01]  /*15c0*/  STL [R1+0x24], R12 ;  /* 0x0000240c01007387 */ /* 0x0005e20000100800 */
[----:B0-----:R-:W-:-:S06]  /*15d0*/  IADD3 R4, R12, 0xbf, RZ ;  /* 0x000000bf0c047810 */ /* 0x001fcc0007ffe0ff */
[----:B------:R-:W0:Y:S01]  /*15e0*/  @P1 LDC R9, c[0x0][0x44c] ;  /* 0x00011300ff091b82 */ /* 0x000e220000000800 */
[----:B--2---:R-:W-:-:S07]  /*15f0*/  IMAD.IADD R12, R32, 0x1, -R11 ;  /* 0x00000001200c7824 */ /* 0x004fce00078e0a0b */
[----:B------:R-:W2:Y:S01]  /*1600*/  @P1 LDC R5, c[0x0][0x450] ;  /* 0x00011400ff051b82 */ /* 0x000ea20000000800 */
[----:B---3--:R-:W-:Y:S02]  /*1610*/  @P0 IMAD.IADD R25, R3, 0x1, -R0 ;  /* 0x0000000103190824 */ /* 0x008fe400078e0a00 */
[----:B0-----:R-:W-:-:S04]  /*1620*/  @P1 IMAD.HI.U32 R0, R4, R9, RZ ;  /* 0x0000000904001227 */ /* 0x001fc800078e00ff */
[----:B----4-:R-:W-:Y:S01]  /*1630*/  IMAD.IADD R6, R12, 0x1, R25 ;  /* 0x000000010c067824 */ /* 0x010fe200078e0219 */
[----:B--2---:R-:W-:-:S03]  /*1640*/  @P1 SHF.R.U32.HI R4, RZ, R5, R0 ;  /* 0x00000005ff041219 */ /* 0x004fc60000011600 */
[C---:B------:R-:W-:Y:S01]  /*1650*/  VIADD R0, R6.reuse, 0x7f ;  /* 0x0000007f06007836 */ /* 0x040fe20000000000 */
[----:B------:R-:W-:Y:S01]  /*1660*/  IADD3 R91, R6, 0x80, -R13 ;  /* 0x00000080065b7810 */ /* 0x000fe20007ffe80d */
[----:B------:R0:W-:Y:S01]  /*1670*/  STL [R1+0x2c], R6 ;  /* 0x00002c0601007387 */ /* 0x0001e20000100800 */
[----:B-1----:R-:W-:Y:S02]  /*1680*/  LOP3.LUT R13, R10, 0xff, RZ, 0xc0, !PT ;  /* 0x000000ff0a0d7812 */ /* 0x002fe400078ec0ff */
[----:B------:R-:W-:Y:S01]  /*1690*/  SHF.R.S32.HI R3, RZ, 0x1f, R0 ;  /* 0x0000001fff037819 */ /* 0x000fe20000011400 */
[----:B------:R-:W-:Y:S02]  /*16a0*/  IMAD.IADD R4, R91, 0x1, R4 ;  /* 0x000000015b047824 */ /* 0x000fe400078e0204 */
[----:B------:R1:W-:Y:S01]  /*16b0*/  STL [R1+0x5c], R13 ;  /* 0x00005c0d01007387 */ /* 0x0003e20000100800 */
[----:B------:R-:W-:Y:S01]  /*16c0*/  LEA.HI R3, R3, R0, RZ, 0x7 ;  /* 0x0000000003037211 */ /* 0x000fe200078f38ff */
[----:B------:R-:W-:Y:S01]  /*16d0*/  IMAD.MOV.U32 R0, RZ, RZ, RZ ;  /* 0x000000ffff007224 */ /* 0x000fe200078e00ff */
[----:B------:R-:W-:-:S02]  /*16e0*/  SHF.R.S32.HI R5, RZ, 0x1f, R4 ;  /* 0x0000001fff057819 */ /* 0x000fc40000011404 */
[----:B0-----:R-:W-:Y:S02]  /*16f0*/  SHF.R.U32.HI R6, RZ, 0x10, R10 ;  /* 0x00000010ff067819 */ /* 0x001fe4000001160a */
[----:B------:R-:W-:Y:S02]  /*1700*/  LEA.HI R5, R5, R4, RZ, 0x7 ;  /* 0x0000000405057211 */ /* 0x000fe400078f38ff */
[----:B------:R-:W-:Y:S01]  /*1710*/  SHF.R.S32.HI R92, RZ, 0x7, R3 ;  /* 0x00000007ff5c7819 */ /* 0x000fe20000011403 */
[----:B------:R1:W-:Y:S01]  /*1720*/  STL [R1+0x54], R6 ;  /* 0x0000540601007387 */ /* 0x0003e20000100800 */
[----:B------:R-:W-:-:S04]  /*1730*/  SHF.R.S32.HI R5, RZ, 0x7, R5 ;  /* 0x00000007ff057819 */ /* 0x000fc80000011405 */
[----:B------:R-:W-:-:S04]  /*1740*/  VIMNMX R9, R92, R5, PT ;  /* 0x000000055c097248 */ /* 0x000fc80003fe0100 */
[----:B------:R-:W-:-:S13]  /*1750*/  ISETP.GE.AND P0, PT, R9, 0x1, PT ;  /* 0x000000010900780c */ /* 0x000fda0003f06270 */
[----:B-1----:R-:W-:Y:S05]  /*1760*/  @!P0 BRA `(.L_x_2275) ;  /* 0x0000000000748947 */ /* 0x002fea0003800000 */
[----:B------:R-:W-:Y:S01]  /*1770*/  ISETP.NE.AND P0, PT, R6, RZ, PT ;  /* 0x000000ff0600720c */ /* 0x000fe20003f05270 */
[----:B------:R-:W-:-:S03]  /*1780*/  ULDC UR4, c[0x0][0x9f0] ;  /* 0x00027c0000047ab9 */ /* 0x000fc60000000800 */
[----:B------:R-:W-:-:S04]  /*1790*/  SEL R10, R6, UR4, P0 ;  /* 0x00000004060a7c07 */ /* 0x000fc80008000000 */
[-C--:B------:R-:W-:Y:S02]  /*17a0*/  IABS R6, R10.reuse ;  /* 0x0000000a00067213 */ /* 0x080fe40000000000 */
[----:B------:R-:W-:Y:S02]  /*17b0*/  IADD3 R0, R10, -0x1, R9 ;  /* 0xffffffff0a007810 */ /* 0x000fe40007ffe009 */
[----:B------:R-:W0:Y:S01]  /*17c0*/  I2F.RP R3, R6 ;  /* 0x0000000600037306 */ /* 0x000e220000209400 */
[----:B------:R-:W-:Y:S02]  /*17d0*/  IABS R11, R10 ;  /* 0x0000000a000b7213 */ /* 0x000fe40000000000 */
[----:B------:R-:W-:Y:S02]  /*17e0*/  IABS R8, R0 ;  /* 0x0000000000087213 */ /* 0x000fe40000000000 */
[----:B------:R-:W-:-:S04]  /*17f0*/  LOP3.LUT R0, R0, R10, RZ, 0x3c, !PT ;  /* 0x0000000a00007212 */ /* 0x000fc800078e3cff */
[----:B------:R-:W-:Y:S01]  /*1800*/  ISETP.GE.AND P2, PT, R0, RZ, PT ;  /* 0x000000ff0000720c */ /* 0x000fe20003f46270 */
[----:B0-----:R-:W0:Y:S02]  /*1810*/  MUFU.RCP R3, R3 ;  /* 0x0000000300037308 */ /* 0x001e240000001000 */
[----:B0-----:R-:W-:Y:S02]  /*1820*/  VIADD R4, R3, 0xffffffe ;  /* 0x0ffffffe03047836 */ /* 0x001fe40000000000 */
[----:B------:R-:W-:-:S04]  /*1830*/  IMAD.MOV R3, RZ, RZ, -R11 ;  /* 0x000000ffff037224 */ /* 0x000fc800078e0a0b */
[----:B------:R0:W1:Y:S02]  /*1840*/  F2I.FTZ.U32.TRUNC.NTZ R5, R4 ;  /* 0x0000000400057305 */ /* 0x000064000021f000 */
[----:B0-----:R-:W-:Y:S01]  /*1850*/  MOV R4, RZ ;  /* 0x000000ff00047202 */ /* 0x001fe20000000f00 */
        /* <DEDUP_REMOVED lines=14> */
.L_x_2275:
[----:B------:R-:W-:Y:S05]  /*1940*/  BSYNC B0 ;  /* 0x0000000000007941 */ /* 0x000fea0003800000 */
.L_x_2274:
[----:B------:R-:W-:-:S05]  /*1950*/  IMAD R3, R13, R0, RZ ;  /* 0x000000000d037224 */ /* 0x000fca00078e02ff */
        /* <DEDUP_REMOVED lines=35> */
.L_x_2278:
[----:B------:R-:W-:Y:S05]  /*1b90*/  BSYNC B6 ;  /* 0x0000000000067941 */ /* 0x000fea0003800000 */
.L_x_2277:
        /* <DEDUP_REMOVED lines=20> */
.L_x_2280:
[----:B------:R-:W-:Y:S05]  /*1ce0*/  BSYNC B6 ;  /* 0x0000000000067941 */ /* 0x000fea0003800000 */
.L_x_2279:
[----:B------:R-:W-:Y:S01]  /*1cf0*/  ULDC.64 UR4, c[0x0][0x9f8] ;  /* 0x00027e0000047ab9 */ /* 0x000fe20000000a00 */
[----:B------:R-:W-:Y:S01]  /*1d00*/  MOV R0, R35 ;  /* 0x0000002300007202 */ /* 0x000fe20000000f00 */
[----:B------:R-:W2:Y:S01]  /*1d10*/  LDL R14, [R1+0x40] ;  /* 0x00004000010e7983 */ /* 0x000ea20000100800 */
[----:B------:R-:W-:Y:S01]  /*1d20*/  ISETP.NE.U32.AND P0, PT, RZ, UR4, PT ;  /* 0x00000004ff007c0c */ /* 0x000fe2000bf05070 */
[----:B------:R-:W0:Y:S03]  /*1d30*/  LDC.64 R72, c[0x0][0x300] ;  /* 0x0000c000ff487b82 */ /* 0x000e260000000a00 */
[----:B------:R-:W-:Y:S01]  /*1d40*/  ISETP.NE.AND.EX P0, PT, RZ, UR5, PT, P0 ;  /* 0x00000005ff007c0c */ /* 0x000fe2000bf05300 */
[----:B------:R-:W1:Y:S01]  /*1d50*/  S2R R20, SR_TID.X ;  /* 0x0000000000147919 */ /* 0x000e620000002100 */
[----:B------:R-:W-:-:S03]  /*1d60*/  IMAD.IADD R10, R31, 0x1, R32 ;  /* 0x000000011f0a7824 */ /* 0x000fc600078e0220 */
[----:B------:R-:W3:Y:S08]  /*1d70*/  LDC R63, c[0x0][0x3f4] ;  /* 0x0000fd00ff3f7b82 */ /* 0x000ef00000000800 */
[----:B------:R-:W-:Y:S01]  /*1d80*/  @P0 IADD3 R4, P1, R33, UR4, RZ ;  /* 0x0000000421040c10 */ /* 0x000fe2000ff3e0ff */
[----:B------:R-:W4:Y:S01]  /*1d90*/  LDC.64 R70, c[0x0][0x3f8] ;  /* 0x0000fe00ff467b82 */ /* 0x000f220000000a00 */
[----:B------:R-:W2:Y:S02]  /*1da0*/  LDL.LU R33, [R1] ;  /* 0x0000000001217983 */ /* 0x000ea40000300800 */
[----:B------:R-:W-:Y:S01]  /*1db0*/  @P0 IADD3.X R5, R34, UR5, RZ, P1, !PT ;  /* 0x0000000522050c10 */ /* 0x000fe20008ffe4ff */
[----:B------:R-:W-:Y:S01]  /*1dc0*/  ULDC.64 UR4, c[0x0][0xa08] ;  /* 0x0002820000047ab9 */ /* 0x000fe20000000a00 */
[----:B------:R-:W2:Y:S04]  /*1dd0*/  LDL R12, [R1+0x44] ;  /* 0x00004400010c7983 */ /* 0x000ea80000100800 */
[----:B------:R1:W3:Y:S01]  /*1de0*/  @P0 LDG.E R0, desc[UR40][R4.64] ;  /* 0x0000002804000981 */ /* 0x0002e2000c1e1900 */
[----:B------:R-:W-:Y:S01]  /*1df0*/  SHF.R.S32.HI R15, RZ, 0x1f, R10 ;  /* 0x0000001fff0f7819 */ /* 0x000fe2000001140a */
[----:B0-----:R-:W-:Y:S01]  /*1e00*/  IMAD.WIDE.U32 R6, R10, R72, RZ ;  /* 0x000000480a067225 */ /* 0x001fe200078e00ff */
[----:B------:R-:W-:-:S02]  /*1e10*/  ISETP.NE.U32.AND P0, PT, RZ, UR4, PT ;  /* 0x00000004ff007c0c */ /* 0x000fc4000bf05070 */
[----:B------:R-:W-:Y:S01]  /*1e20*/  SHF.R.S32.HI R35, RZ, 0x1f, R19 ;  /* 0x0000001fff237819 */ /* 0x000fe20000011413 */
[----:B------:R-:W-:Y:S01]  /*1e30*/  IMAD R8, R15, R72, RZ ;  /* 0x000000480f087224 */ /* 0x000fe200078e02ff */
[----:B------:R-:W-:Y:S01]  /*1e40*/  ISETP.NE.AND.EX P0, PT, RZ, UR5, PT, P0 ;  /* 0x00000005ff007c0c */ /* 0x000fe2000bf05300 */
[----:B------:R-:W-:Y:S01]  /*1e50*/  ULDC.64 UR4, c[0x0][0x308] ;  /* 0x0000c20000047ab9 */ /* 0x000fe20000000a00 */
[----:B------:R-:W-:Y:S01]  /*1e60*/  SHF.R.S32.HI R17, RZ, 0x1f, R16 ;  /* 0x0000001fff117819 */ /* 0x000fe20000011410 */
[----:B------:R-:W-:Y:S01]  /*1e70*/  IMAD R3, R10, R73, R8 ;  /* 0x000000490a037224 */ /* 0x000fe200078e0208 */
[----:B-1----:R-:W-:-:S03]  /*1e80*/  SHF.R.U32.HI R36, RZ, 0x7, R20 ;  /* 0x00000007ff247819 */ /* 0x002fc60000011614 */
[----:B------:R-:W-:Y:S01]  /*1e90*/  IMAD.IADD R7, R7, 0x1, R3 ;  /* 0x0000000107077824 */ /* 0x000fe200078e0203 */
[----:B------:R-:W-:Y:S01]  /*1ea0*/  ISETP.NE.AND P6, PT, R36, 0x1, PT ;  /* 0x000000012400780c */ /* 0x000fe20003fc5270 */
[----:B------:R-:W0:Y:S01]  /*1eb0*/  S2R R32, SR_TID.X ;  /* 0x0000000000207919 */ /* 0x000e220000002100 */
[----:B------:R-:W-:-:S04]  /*1ec0*/  IMAD.WIDE.U32 R4, R37, UR4, R6 ;  /* 0x0000000425047c25 */ /* 0x000fc8000f8e0006 */
[----:B------:R-:W-:Y:S01]  /*1ed0*/  IMAD R5, R37, UR5, R5 ;  /* 0x0000000525057c24 */ /* 0x000fe2000f8e0205 */
[----:B------:R-:W-:Y:S01]  /*1ee0*/  ULDC.64 UR4, c[0x0][0x310] ;  /* 0x0000c40000047ab9 */ /* 0x000fe20000000a00 */
[----:B------:R-:W-:Y:S01]  /*1ef0*/  IMAD.WIDE.U32 R6, R19, R72, R16 ;  /* 0x0000004813067225 */ /* 0x000fe200078e0010 */
[----:B------:R-:W-:-:S03]  /*1f00*/  SHF.R.S32.HI R153, RZ, 0x1f, R152 ;  /* 0x0000001fff997819 */ /* 0x000fc60000011498 */
[----:B----4-:R-:W-:-:S04]  /*1f10*/  IMAD.WIDE.U32 R48, R19, R70, R16 ;  /* 0x0000004613307225 */ /* 0x010fc800078e0010 */
[----:B------:R-:W-:-:S04]  /*1f20*/  IMAD.WIDE.U32 R50, R19, R70, R152 ;  /* 0x0000004613327225 */ /* 0x000fc800078e0098 */
[----:B------:R-:W-:Y:S02]  /*1f30*/  VIADD R65, R16, 0x20 ;  /* 0x0000002010417836 */ /* 0x000fe40000000000 */
[----:B------:R-:W-:Y:S01]  /*1f40*/  VIADD R90, R36, 0x8 ;  /* 0x00000008245a7836 */ /* 0x000fe20000000000 */
[----:B---3--:R-:W-:Y:S02]  /*1f50*/  SHF.R.S32.HI R3, RZ, 0x1f, R0 ;  /* 0x0000001fff037819 */ /* 0x008fe40000011400 */
[----:B------:R-:W-:Y:S02]  /*1f60*/  SEL R53, R0, RZ, !P0 ;  /* 0x000000ff00357207 */ /* 0x000fe40004000000 */
[----:B------:R-:W-:-:S03]  /*1f70*/  SEL R3, R3, RZ, !P0 ;  /* 0x000000ff03037207 */ /* 0x000fc60004000000 */
[----:B------:R-:W-:Y:S02]  /*1f80*/  IMAD.WIDE.U32 R54, R53, UR4, R4 ;  /* 0x0000000435367c25 */ /* 0x000fe4000f8e0004 */
[----:B------:R-:W1:Y:S02]  /*1f90*/  LDC.64 R4, c[0x0][0x408] ;  /* 0x00010200ff047b82 */ /* 0x000e640000000a00 */
[----:B------:R-:W-:Y:S01]  /*1fa0*/  IMAD R0, R3, UR4, RZ ;  /* 0x0000000403007c24 */ /* 0x000fe2000f8e02ff */
[----:B------:R-:W-:-:S03]  /*1fb0*/  IADD3 R76, P0, R54, R6, RZ ;  /* 0x00000006364c7210 */ /* 0x000fc60007f1e0ff */
[----:B------:R-:W-:Y:S01]  /*1fc0*/  IMAD R75, R53, UR5, R0 ;  /* 0x00000005354b7c24 */ /* 0x000fe2000f8e0200 */
[----:B------:R-:W-:Y:S05]  /*1fd0*/  @!P6 WARPSYNC.ALL ;  /* 0x000000000000e948 */ /* 0x000fea0003800000 */
[----:B------:R-:W-:Y:S01]  /*1fe0*/  IMAD R0, R35, R72, RZ ;  /* 0x0000004823007224 */ /* 0x000fe200078e02ff */
[----:B------:R-:W-:Y:S01]  /*1ff0*/  ULDC.64 UR4, c[0x0][0x330] ;  /* 0x0000cc0000047ab9 */ /* 0x000fe20000000a00 */
[----:B------:R-:W-:Y:S02]  /*2000*/  IMAD.IADD R75, R55, 0x1, R75 ;  /* 0x00000001374b7824 */ /* 0x000fe400078e024b */
[----:B------:R-:W-:-:S04]  /*2010*/  IMAD.WIDE.U32 R8, R37, UR4, R16 ;  /* 0x0000000425087c25 */ /* 0x000fc8000f8e0010 */
[----:B------:R-:W-:Y:S02]  /*2020*/  IMAD R0, R19, R73, R0 ;  /* 0x0000004913007224 */ /* 0x000fe400078e0200 */
[----:B------:R-:W-:Y:S01]  /*2030*/  IMAD R9, R37, UR5, R9 ;  /* 0x0000000525097c24 */ /* 0x000fe2000f8e0209 */
[----:B------:R-:W-:Y:S02]  /*2040*/  ULDC.64 UR4, c[0x0][0x338] ;  /* 0x0000ce0000047ab9 */ /* 0x000fe40000000a00 */
[----:B------:R-:W-:Y:S01]  /*2050*/  IADD3.X R74, R75, R7, R0, P0, !PT ;  /* 0x000000074b4a7210 */ /* 0x000fe200007fe400 */
[----:B------:R-:W-:Y:S01]  /*2060*/  IMAD R3, R3, UR4, RZ ;  /* 0x0000000403037c24 */ /* 0x000fe2000f8e02ff */
[----:B------:R-:W-:Y:S01]  /*2070*/  ISETP.GE.AND P0, PT, R16, R63, PT ;  /* 0x0000003f1000720c */ /* 0x000fe20003f06270 */
[----:B------:R-:W-:Y:S02]  /*2080*/  IMAD R0, R35, R70, RZ ;  /* 0x0000004623007224 */ /* 0x000fe400078e02ff */
[----:B------:R-:W-:Y:S01]  /*2090*/  IMAD R13, R53, UR5, R3 ;  /* 0x00000005350d7c24 */ /* 0x000fe2000f8e0203 */
[----:B------:R-:W-:Y:S01]  /*20a0*/  SEL R3, R63, RZ, P0 ;  /* 0x000000ff3f037207 */ /* 0x000fe20000000000 */
[----:B------:R-:W-:Y:S01]  /*20b0*/  IMAD R7, R19, R71, R0 ;  /* 0x0000004713077224 */ /* 0x000fe200078e0200 */
[----:B--2---:R-:W-:Y:S01]  /*20c0*/  LOP3.LUT P1, RZ, R14, 0x4, RZ, 0xc0, !PT ;  /* 0x000000040eff7812 */ /* 0x004fe2000782c0ff */
[----:B0-----:R-:W-:-:S02]  /*20d0*/  VIADD R37, R32, 0xffffff80 ;  /* 0xffffff8020257836 */ /* 0x001fc40000000000 */
[-C--:B-1----:R-:W-:Y:S02]  /*20e0*/  IMAD R0, R35, R4.reuse, RZ ;  /* 0x0000000423007224 */ /* 0x082fe400078e02ff */
[----:B------:R-:W-:Y:S02]  /*20f0*/  IMAD.IADD R3, R16, 0x1, R3 ;  /* 0x0000000110037824 */ /* 0x000fe400078e0203 */
[----:B------:R-:W-:Y:S02]  /*2100*/  VIADD R32, R19, 0x60 ;  /* 0x0000006013207836 */ /* 0x000fe40000000000 */
[----:B------:R-:W-:Y:S01]  /*2110*/  IMAD.WIDE.U32 R52, R53, UR4, R8 ;  /* 0x0000000435347c25 */ /* 0x000fe2000f8e0008 */
[----:B------:R-:W-:Y:S01]  /*2120*/  SHF.L.U32 R69, R14, 0x6, RZ ;  /* 0x000000060e457819 */ /* 0x000fe200000006ff */
[----:B------:R-:W-:Y:S02]  /*2130*/  ULDC UR4, c[0x0][0x2f4] ;  /* 0x0000bd0000047ab9 */ /* 0x000fe40000000800 */
[----:B------:R-:W-:Y:S01]  /*2140*/  IMAD.WIDE.U32 R30, R19, R4, R152 ;  /* 0x00000004131e7225 */ /* 0x000fe200078e0098 */
[----:B------:R-:W-:-:S03]  /*2150*/  LOP3.LUT R33, R33, 0xfffffffb, RZ, 0xc0, !PT ;  /* 0xfffffffb21217812 */ /* 0x000fc600078ec0ff */
[C---:B------:R-:W-:Y:S01]  /*2160*/  IMAD R9, R19.reuse, R5, R0 ;  /* 0x0000000513097224 */ /* 0x040fe200078e0200 */
[----:B------:R-:W-:Y:S01]  /*2170*/  SHF.R.S32.HI R0, RZ, 0x1f, R3 ;  /* 0x0000001fff007819 */ /* 0x000fe20000011403 */
[----:B------:R-:W-:-:S04]  /*2180*/  IMAD.WIDE.U32 R20, R19, R4, R16 ;  /* 0x0000000413147225 */ /* 0x000fc800078e0010 */
[----:B------:R-:W-:Y:S02]  /*2190*/  IMAD.SHL.U32 R32, R32, 0x40, RZ ;  /* 0x0000004020207824 */ /* 0x000fe400078e00ff */
[----:B------:R-:W-:Y:S02]  /*21a0*/  IMAD.IADD R51, R51, 0x1, R7 ;  /* 0x0000000133337824 */ /* 0x000fe400078e0207 */
[----:B------:R-:W-:Y:S01]  /*21b0*/  IMAD.IADD R49, R7, 0x1, R49 ;  /* 0x0000000107317824 */ /* 0x000fe200078e0231 */
[----:B-----5:R-:W-:Y:S01]  /*21c0*/  SHF.R.S32.HI R7, RZ, 0x1f, R24 ;  /* 0x0000001fff077819 */ /* 0x020fe20000011418 */
[----:B------:R-:W-:Y:S01]  /*21d0*/  VIADD R14, R19, 0x60 ;  /* 0x00000060130e7836 */ /* 0x000fe20000000000 */
[----:B------:R-:W-:Y:S01]  /*21e0*/  LEA.HI R0, R0, R3, RZ, 0x3 ;  /* 0x0000000300007211 */ /* 0x000fe200078f18ff */
[----:B------:R-:W-:Y:S01]  /*21f0*/  IMAD.IADD R31, R31, 0x1, R9 ;  /* 0x000000011f1f7824 */ /* 0x000fe200078e0209 */
[----:B------:R-:W-:Y:S01]  /*2200*/  LOP3.LUT R32, R32, 0x1c0, RZ, 0xc0, !PT ;  /* 0x000001c020207812 */ /* 0x000fe200078ec0ff */
[----:B------:R-:W-:Y:S01]  /*2210*/  IMAD.IADD R21, R9, 0x1, R21 ;  /* 0x0000000109157824 */ /* 0x000fe200078e0215 */
[----:B------:R-:W-:Y:S01]  /*2220*/  @P1 LOP3.LUT R33, R33, 0x4, RZ, 0xfc, !PT ;  /* 0x0000000421211812 */ /* 0x000fe200078efcff */
[C---:B------:R-:W-:Y:S01]  /*2230*/  IMAD R3, R7.reuse, R70, RZ ;  /* 0x0000004607037224 */ /* 0x040fe200078e02ff */
[----:B------:R-:W-:Y:S01]  /*2240*/  SHF.R.S32.HI R64, RZ, 0x1f, R14 ;  /* 0x0000001fff407819 */ /* 0x000fe2000001140e */
[-C--:B------:R-:W-:Y:S01]  /*2250*/  IMAD R7, R7, R4.reuse, RZ ;  /* 0x0000000407077224 */ /* 0x080fe200078e02ff */
[----:B------:R-:W-:Y:S01]  /*2260*/  LOP3.LUT R69, R69, 0x1c0, RZ, 0xc0, !PT ;  /* 0x000001c045457812 */ /* 0x000fe200078ec0ff */
[----:B------:R-:W-:Y:S01]  /*2270*/  IMAD.WIDE.U32 R30, R24, R4, R30 ;  /* 0x00000004181e7225 */ /* 0x000fe200078e001e */
[----:B------:R-:W-:-:S02]  /*2280*/  SHF.L.U64.HI R68, R4, 0x7, R5 ;  /* 0x0000000704447819 */ /* 0x000fc40000010205 */
[----:B------:R-:W-:Y:S01]  /*2290*/  SHF.R.S32.HI R14, RZ, 0x1f, R37 ;  /* 0x0000001fff0e7819 */ /* 0x000fe20000011425 */
[----:B------:R-:W-:-:S04]  /*22a0*/  IMAD.WIDE.U32 R20, R24, R4, R20 ;  /* 0x0000000418147225 */ /* 0x000fc800078e0014 */
[----:B------:R-:W-:Y:S01]  /*22b0*/  IMAD.SHL.U32 R67, R4, 0x80, RZ ;  /* 0x0000008004437824 */ /* 0x000fe200078e00ff */
[----:B------:R-:W-:Y:S01]  /*22c0*/  LOP3.LUT R4, R32, 0x38, R0, 0xf8, !PT ;  /* 0x0000003820047812 */ /* 0x000fe200078ef800 */
[----:B------:R-:W-:Y:S01]  /*22d0*/  VIADD R32, R19, 0x60 ;  /* 0x0000006013207836 */ /* 0x000fe20000000000 */
[----:B------:R-:W-:Y:S01]  /*22e0*/  SHF.R.U32.HI R66, RZ, 0x3, R69 ;  /* 0x00000003ff427819 */ /* 0x000fe20000011645 */
[----:B------:R-:W-:Y:S01]  /*22f0*/  IMAD R9, R24, R71, R3 ;  /* 0x0000004718097224 */ /* 0x000fe200078e0203 */
[----:B------:R-:W-:Y:S01]  /*2300*/  LOP3.LUT R3, R69, 0x18, R16, 0xf8, !PT ;  /* 0x0000001845037812 */ /* 0x000fe200078ef810 */
[----:B------:R0:W-:Y:S01]  /*2310*/  STL [R1], R33 ;  /* 0x0000002101007387 */ /* 0x0001e20000100800 */
[----:B------:R-:W-:Y:S01]  /*2320*/  LEA.HI R14, R14, R37, RZ, 0x5 ;  /* 0x000000250e0e7211 */ /* 0x000fe200078f28ff */
[----:B------:R-:W-:Y:S01]  /*2330*/  IMAD.SHL.U32 R32, R32, 0x40, RZ ;  /* 0x0000004020207824 */ /* 0x000fe200078e00ff */
[----:B------:R-:W-:Y:S02]  /*2340*/  LOP3.LUT R3, R3, R66, RZ, 0x3c, !PT ;  /* 0x0000004203037212 */ /* 0x000fe400078e3cff */
[----:B------:R-:W-:-:S02]  /*2350*/  SHF.R.S32.HI R14, RZ, 0x5, R14 ;  /* 0x00000005ff0e7819 */ /* 0x000fc4000001140e */
[----:B------:R-:W-:-:S03]  /*2360*/  LOP3.LUT R32, R32, 0x1c0, RZ, 0xc0, !PT ;  /* 0x000001c020207812 */ /* 0x000fc600078ec0ff */
[----:B------:R-:W-:Y:S01]  /*2370*/  IMAD R62, R14, 0x200, R3 ;  /* 0x000002000e3e7824 */ /* 0x000fe200078e0203 */
[----:B------:R-:W-:Y:S02]  /*2380*/  LOP3.LUT R3, R69, 0x38, R0, 0xf8, !PT ;  /* 0x0000003845037812 */ /* 0x000fe400078ef800 */
[----:B------:R-:W-:Y:S01]  /*2390*/  SHF.R.U32.HI R32, RZ, 0x3, R32 ;  /* 0x00000003ff207819 */ /* 0x000fe20000011620 */
[C---:B------:R-:W-:Y:S01]  /*23a0*/  IMAD.WIDE.U32 R50, R24.reuse, R70, R50 ;  /* 0x0000004618327225 */ /* 0x040fe200078e0032 */
[----:B------:R-:W-:Y:S02]  /*23b0*/  IADD3 R6, P1, R19, R10, RZ ;  /* 0x0000000a13067210 */ /* 0x000fe40007f3e0ff */
[----:B------:R-:W-:Y:S01]  /*23c0*/  LOP3.LUT R3, R3, R66, RZ, 0x3c, !PT ;  /* 0x0000004203037212 */ /* 0x000fe200078e3cff */
[----:B------:R-:W-:Y:S01]  /*23d0*/  IMAD.WIDE.U32 R48, R24, R70, R48 ;  /* 0x0000004618307225 */ /* 0x000fe200078e0030 */
[----:B------:R-:W-:Y:S02]  /*23e0*/  LOP3.LUT R8, R4, R32, RZ, 0x3c, !PT ;  /* 0x0000002004087212 */ /* 0x000fe400078e3cff */
[----:B------:R-:W-:Y:S01]  /*23f0*/  LOP3.LUT R57, R0, 0xfffffff8, RZ, 0xc0, !PT ;  /* 0xfffffff800397812 */ /* 0x000fe200078ec0ff */
[----:B------:R-:W-:Y:S01]  /*2400*/  IMAD R11, R24, R5, R7 ;  /* 0x00000005180b7224 */ /* 0x000fe200078e0207 */
[----:B------:R-:W-:Y:S01]  /*2410*/  SHF.L.U64.HI R73, R72, 0x7, R73 ;  /* 0x0000000748497819 */ /* 0x000fe20000010249 */
[----:B------:R-:W-:Y:S01]  /*2420*/  IMAD.X R7, R35, 0x1, R15, P1 ;  /* 0x0000000123077824 */ /* 0x000fe200008e060f */
[----:B------:R-:W-:Y:S01]  /*2430*/  SHF.L.U64.HI R71, R70, 0x7, R71 ;  /* 0x0000000746477819 */ /* 0x000fe20000010247 */
[----:B------:R-:W-:Y:S01]  /*2440*/  IMAD R4, R14, 0x200, R3 ;  /* 0x000002000e047824 */ /* 0x000fe200078e0203 */
[----:B------:R-:W-:Y:S01]  /*2450*/  SHF.R.S32.HI R56, RZ, 0x3, R0 ;  /* 0x00000003ff387819 */ /* 0x000fe20000011400 */
[----:B------:R-:W-:Y:S01]  /*2460*/  IMAD.SHL.U32 R72, R72, 0x80, RZ ;  /* 0x0000008048487824 */ /* 0x000fe200078e00ff */
[----:B------:R-:W-:Y:S01]  /*2470*/  IADD3 R61, R51, R9, RZ ;  /* 0x00000009333d7210 */ /* 0x000fe20007ffe0ff */
[----:B------:R-:W-:Y:S01]  /*2480*/  IMAD.SHL.U32 R70, R70, 0x80, RZ ;  /* 0x0000008046467824 */ /* 0x000fe200078e00ff */
[----:B------:R-:W-:Y:S01]  /*2490*/  ISETP.GE.AND P1, PT, R16, UR4, PT ;  /* 0x0000000410007c0c */ /* 0x000fe2000bf26270 */
[----:B------:R-:W-:Y:S01]  /*24a0*/  IMAD.SHL.U32 R63, R63, 0x2, RZ ;  /* 0x000000023f3f7824 */ /* 0x000fe200078e00ff */
[----:B------:R-:W-:Y:S01]  /*24b0*/  @!P6 BAR.SYNC.DEFER_BLOCKING 0x9, 0x100 ;  /* 0x024400000000eb1d */ /* 0x000fe20000010000 */
[----:B------:R-:W-:Y:S01]  /*24c0*/  IMAD.IADD R60, R9, 0x1, R49 ;  /* 0x00000001093c7824 */ /* 0x000fe200078e0231 */
[----:B------:R-:W-:Y:S01]  /*24d0*/  ISETP.GE.AND P2, PT, R65, UR4, PT ;  /* 0x0000000441007c0c */ /* 0x000fe2000bf46270 */
[----:B------:R-:W-:Y:S01]  /*24e0*/  IMAD.IADD R59, R31, 0x1, R11 ;  /* 0x000000011f3b7824 */ /* 0x000fe200078e020b */
[----:B------:R-:W-:Y:S01]  /*24f0*/  SHF.R.S32.HI R5, RZ, 0x1f, R57 ;  /* 0x0000001fff057819 */ /* 0x000fe20000011439 */
[----:B------:R-:W-:Y:S01]  /*2500*/  IMAD.IADD R58, R11, 0x1, R21 ;  /* 0x000000010b3a7824 */ /* 0x000fe200078e0215 */
[----:B------:R-:W-:Y:S01]  /*2510*/  IADD3 R0, R53, R13, RZ ;  /* 0x0000000d35007210 */ /* 0x000fe20007ffe0ff */
[----:B0-----:R-:W-:-:S08]  /*2520*/  IMAD.IADD R3, R12, 0x1, R8 ;  /* 0x000000010c037824 */ /* 0x001fd000078e0208 */
.L_x_2330:
        /* <DEDUP_REMOVED lines=11> */
[----:B------:R-:W4:Y:S01]  /*25e0*/  LDC R86, c[0x0][0x3f4] ;  /* 0x0000fd00ff567b82 */ /* 0x000f220000000800 */
[----:B------:R-:W-:Y:S02]  /*25f0*/  IMAD.MOV.U32 R82, RZ, RZ, R10 ;  /* 0x000000ffff527224 */ /* 0x000fe400078e000a */
[----:B------:R-:W-:Y:S01]  /*2600*/  IMAD.IADD R83, R11, 0x1, R9 ;  /* 0x000000010b537824 */ /* 0x000fe200078e0209 */
[----:B------:R-:W-:Y:S01]  /*2610*/  IADD3 R11, P3, R76, R10, RZ ;  /* 0x0000000a4c0b7210 */ /* 0x000fe20007f7e0ff */
[----:B0-----:R-:W-:Y:S02]  /*2620*/  IMAD R13, R85, 0x60, RZ ;  /* 0x00000060550d7824 */ /* 0x001fe400078e02ff */
[----:B------:R-:W-:-:S04]  /*2630*/  IMAD.WIDE.U32 R8, R84, 0x60, R82 ;  /* 0x0000006054087825 */ /* 0x000fc800078e0052 */
[----:B------:R-:W-:Y:S01]  /*2640*/  IMAD.X R12, R83, 0x1, R74, P3 ;  /* 0x00000001530c7824 */ /* 0x000fe200018e064a */
[----:B------:R-:W-:Y:S01]  /*2650*/  IADD3 R8, P4, R76, R8, RZ ;  /* 0x000000084c087210 */ /* 0x000fe20007f9e0ff */
[----:B------:R-:W-:Y:S01]  /*2660*/  IMAD R81, R22, 0x2000, R62 ;  /* 0x0000200016517824 */ /* 0x000fe200078e023e */
[-C--:B-1----:R-:W-:Y:S02]  /*2670*/  LEA R34, P3, R11, R78.reuse, 0x1 ;  /* 0x0000004e0b227211 */ /* 0x082fe400078608ff */
[----:B------:R-:W-:Y:S01]  /*2680*/  IADD3.X R10, R74, R9, R13, P4, !PT ;  /* 0x000000094a0a7210 */ /* 0x000fe200027fe40d */
[----:B------:R-:W-:Y:S01]  /*2690*/  VIADD R9, R81, 0x20 ;  /* 0x0000002051097836 */ /* 0x000fe20000000000 */
[C---:B------:R-:W-:Y:S02]  /*26a0*/  LEA R32, P4, R8.reuse, R78, 0x1 ;  /* 0x0000004e08207211 */ /* 0x040fe400078808ff */
[-C--:B------:R-:W-:Y:S02]  /*26b0*/  LEA.HI.X R35, R11, R79.reuse, R12, 0x1, P3 ;  /* 0x0000004f0b237211 */ /* 0x080fe400018f0c0c */
[----:B------:R-:W-:-:S02]  /*26c0*/  LEA.HI.X R33, R8, R79, R10, 0x1, P4 ;  /* 0x0000004f08217211 */ /* 0x000fc400020f0c0a */
[----:B------:R-:W-:Y:S02]  /*26d0*/  ISETP.GT.AND P4, PT, R27, R28, PT ;  /* 0x0000001c1b00720c */ /* 0x000fe40003f84270 */
[----:B----4-:R-:W-:Y:S02]  /*26e0*/  ISETP.GE.AND P3, PT, R86, 0x1, PT ;  /* 0x000000015600780c */ /* 0x010fe40003f66270 */
[----:B--2---:R-:W-:Y:S02]  /*26f0*/  LOP3.LUT P5, RZ, R15, 0x4, RZ, 0xc0, !PT ;  /* 0x000000040fff7812 */ /* 0x004fe400078ac0ff */
[----:B---3--:R-:W-:-:S07]  /*2700*/  LOP3.LUT R14, R14, 0xfffffffd, RZ, 0xc0, !PT ;  /* 0xfffffffd0e0e7812 */ /* 0x008fce00078ec0ff */
[----:B------:R-:W-:-:S05]  /*2710*/  @P4 LOP3.LUT R14, R14, 0x2, RZ, 0xfc, !PT ;  /* 0x000000020e0e4812 */ /* 0x000fca00078efcff */
[----:B------:R0:W-:Y:S01]  /*2720*/  STL [R1], R14 ;  /* 0x0000000e01007387 */ /* 0x0001e20000100800 */
[C---:B------:R-:W-:Y:S02]  /*2730*/  @P5 VIADD R9, R81.reuse, 0xffffffe0 ;  /* 0xffffffe051095836 */ /* 0x040fe40000000000 */
[--C-:B------:R-:W-:Y:S02]  /*2740*/  IMAD R81, R81, 0x2, R26.reuse ;  /* 0x0000000251517824 */ /* 0x100fe400078e021a */
[----:B------:R-:W-:Y:S01]  /*2750*/  IMAD R80, R9, 0x2, R26 ;  /* 0x0000000209507824 */ /* 0x000fe200078e021a */
[----:B------:R-:W-:Y:S06]  /*2760*/  @!P3 BRA `(.L_x_2282) ;  /* 0x000000280058b947 */ /* 0x000fec0003800000 */
[----:B------:R-:W-:Y:S01]  /*2770*/  ULDC.U8 UR4, c[0x0][0x410] ;  /* 0x0001040000047ab9 */ /* 0x000fe20000000000 */
[-C--:B------:R-:W-:Y:S01]  /*2780*/  IMAD R9, R71, R27.reuse, RZ ;  /* 0x0000001b47097224 */ /* 0x080fe200078e02ff */
[----:B------:R-:W-:Y:S01]  /*2790*/  ISETP.NE.AND P3, PT, RZ, UR4, PT ;  /* 0x00000004ff007c0c */ /* 0x000fe2000bf65270 */
[-C--:B------:R-:W-:Y:S02]  /*27a0*/  IMAD R8, R68, R27.reuse, RZ ;  /* 0x0000001b44087224 */ /* 0x080fe400078e02ff */
[----:B------:R-:W-:Y:S02]  /*27b0*/  IMAD R9, R77, R70, R9 ;  /* 0x000000464d097224 */ /* 0x000fe400078e0209 */
[----:B------:R-:W-:Y:S02]  /*27c0*/  IMAD R88, R27, -0x80, R25 ;  /* 0xffffff801b587824 */ /* 0x000fe400078e0219 */
[----:B------:R-:W-:-:S03]  /*27d0*/  IMAD.WIDE.U32 R42, R70, R27, RZ ;  /* 0x0000001b462a7225 */ /* 0x000fc600078e00ff */
[----:B------:R-:W-:Y:S01]  /*27e0*/  VIMNMX R88, R88, 0x80, PT ;  /* 0x0000008058587848 */ /* 0x000fe20003fe0100 */
[----:B------:R-:W-:Y:S01]  /*27f0*/  IMAD R77, R77, R67, R8 ;  /* 0x000000434d4d7224 */ /* 0x000fe200078e0208 */
[----:B------:R-:W-:Y:S01]  /*2800*/  IADD3 R87, R43, R9, RZ ;  /* 0x000000092b577210 */ /* 0x000fe20007ffe0ff */
[----:B------:R-:W-:-:S04]  /*2810*/  IMAD.WIDE.U32 R40, R67, R27, RZ ;  /* 0x0000001b43287225 */ /* 0x000fc800078e00ff */
        /* <DEDUP_REMOVED lines=9> */
[----:B0-----:R-:W-:Y:S02]  /*28b0*/  CS2R R14, SRZ ;  /* 0x00000000000e7805 */ /* 0x001fe4000001ff00 */
        /* <DEDUP_REMOVED lines=23> */
.L_x_2285:
[----:B------:R-:W-:Y:S05]  /*2a30*/  BSYNC B1 ;  /* 0x0000000000017941 */ /* 0x000fea0003800000 */
.L_x_2284:
        /* <DEDUP_REMOVED lines=34> */
.L_x_2287:
[----:B------:R-:W-:Y:S05]  /*2c60*/  BSYNC B1 ;  /* 0x0000000000017941 */ /* 0x000fea0003800000 */
.L_x_2286:
        /* <DEDUP_REMOVED lines=15> */
[----:B------:R-:W-:-:S02]  /*2d60*/  IMAD.MOV.U32 R10, RZ, RZ, R36 ;  /* 0x000000ffff0a7224 */ /* 0x000fc400078e0024 */
[----:B------:R-:W-:Y:S01]  /*2d70*/  IMAD.MOV.U32 R11, RZ, RZ, R37 ;  /* 0x000000ffff0b7224 */ /* 0x000fe200078e0025 */
[----:B------:R-:W-:Y:S01]  /*2d80*/  PRMT R40, R8, 0x5410, R9 ;  /* 0x0000541008287816 */ /* 0x000fe20000000009 */
[----:B------:R-:W-:Y:S01]  /*2d90*/  IMAD.MOV.U32 R8, RZ, RZ, R14 ;  /* 0x000000ffff087224 */ /* 0x000fe200078e000e */
[----:B------:R-:W-:Y:S02]  /*2da0*/  MOV R9, R15 ;  /* 0x0000000f00097202 */ /* 0x000fe40000000f00 */
[----:B------:R-:W-:Y:S01]  /*2db0*/  PRMT R42, R10, 0x5410, R11 ;  /* 0x000054100a2a7816 */ /* 0x000fe2000000000b */
[----:B------:R-:W-:Y:S01]  /*2dc0*/  IMAD.MOV.U32 R10, RZ, RZ, R38 ;  /* 0x000000ffff0a7224 */ /* 0x000fe200078e0026 */
[----:B------:R-:W-:Y:S01]  /*2dd0*/  PRMT R41, R8, 0x5410, R9 ;  /* 0x0000541008297816 */ /* 0x000fe20000000009 */
[----:B------:R-:W-:-:S05]  /*2de0*/  IMAD.MOV.U32 R11, RZ, RZ, R39 ;  /* 0x000000ffff0b7224 */ /* 0x000fca00078e0027 */
[----:B------:R-:W-:Y:S01]  /*2df0*/  PRMT R43, R10, 0x5410, R11 ;  /* 0x000054100a2b7816 */ /* 0x000fe2000000000b */
[----:B------:R-:W-:Y:S06]  /*2e00*/  @!P3 BRA `(.L_x_2288) ;  /* 0x000000000004b947 */ /* 0x000fec0003800000 */
[----:B------:R-:W-:Y:S01]  /*2e10*/  BPT.TRAP 0x1 ;  /* 0x000000040000795c */ /* 0x000fe20000300000 */
.L_x_2288:
[----:B------:R-:W-:Y:S01]  /*2e20*/  IMAD R77, R22, 0x8, R2 ;  /* 0x00000008164d7824 */ /* 0x000fe200078e0202 */
[----:B------:R-:W-:Y:S01]  /*2e30*/  SHF.L.U32 R89, R154, 0x1f, RZ ;  /* 0x0000001f9a597819 */ /* 0x000fe200000006ff */
[----:B------:R-:W-:Y:S03]  /*2e40*/  BSSY B1, `(.L_x_2289) ;  /* 0x0000003000017945 */ /* 0x000fe60003800000 */
[----:B------:R-:W0:Y:S02]  /*2e50*/  SYNCS.PHASECHK.TRANS64.TRYWAIT P6, [R77+URZ+0x16890], R89 ;  /* 0x016890594d0075a7 */ /* 0x000e2400080c017f */
[----:B0-----:R-:W-:Y:S05]  /*2e60*/  @!P6 BRA `(.L_x_2290) ;  /* 0x0000016c0058e947 */ /* 0x001fea0003800000 */
.L_x_2560:
[----:B------:R-:W-:Y:S05]  /*2e70*/  BSYNC B1 ;  /* 0x0000000000017941 */ /* 0x000fea0003800000 */
.L_x_2289:
        /* <DEDUP_REMOVED lines=20> */
[----:B------:R-:W-:Y:S02]  /*2fc0*/  HADD2.F32 R11, -RZ, R11.H0_H0 ;  /* 0x2000000bff0b7230 */ /* 0x000fe40000004100 */
[----:B------:R-:W-:Y:S01]  /*2fd0*/  FMUL.FTZ R83, R9, R83 ;  /* 0x0000005309537220 */ /* 0x000fe20000410000 */
[----:B------:R-:W-:Y:S02]  /*2fe0*/  HADD2.F32 R94, -RZ, R94.H0_H0 ;  /* 0x2000005eff5e7230 */ /* 0x000fe40000004100 */
[----:B------:R-:W-:Y:S01]  /*2ff0*/  FMUL.FTZ R100, R79, R96 ;  /* 0x000000604f647220 */ /* 0x000fe20000410000 */
[----:B------:R-:W-:Y:S01]  /*3000*/  FFMA.FTZ R98, R9, R82, -R98 ;  /* 0x0000005209627223 */ /* 0x000fe20000010862 */
[----:B------:R-:W-:Y:S01]  /*3010*/  FMUL.FTZ R96, R11, R96 ;  /* 0x000000600b607220 */ /* 0x000fe20000410000 */
[----:B------:R-:W-:Y:S01]  /*3020*/  FFMA.FTZ R93, R10, R82, R83 ;  /* 0x000000520a5d7223 */ /* 0x000fe20000010053 */
[----:B------:R-:W-:-:S02]  /*3030*/  HADD2.F32 R82, -RZ, R99.H0_H0 ;  /* 0x20000063ff527230 */ /* 0x000fc40000004100 */
[-C--:B------:R-:W-:Y:S01]  /*3040*/  FFMA.FTZ R100, R11, R94.reuse, -R100 ;  /* 0x0000005e0b647223 */ /* 0x080fe20000010864 */
[----:B------:R-:W-:Y:S02]  /*3050*/  HADD2.F32 R83, -RZ, R99.H1_H1 ;  /* 0x30000063ff537230 */ /* 0x000fe40000004100 */
[----:B------:R-:W-:Y:S01]  /*3060*/  FFMA.FTZ R97, R79, R94, R96 ;  /* 0x0000005e4f617223 */ /* 0x000fe20000010060 */
[----:B------:R-:W-:Y:S02]  /*3070*/  HADD2.F32 R9, -RZ, R8.H1_H1 ;  /* 0x30000008ff097230 */ /* 0x000fe40000004100 */
[----:B------:R-:W-:Y:S02]  /*3080*/  HADD2.F32 R10, -RZ, R78.H1_H1 ;  /* 0x3000004eff0a7230 */ /* 0x000fe40000004100 */
[----:B------:R-:W-:Y:S02]  /*3090*/  HADD2.F32 R8, -RZ, R8.H0_H0 ;  /* 0x20000008ff087230 */ /* 0x000fe40000004100 */
[----:B------:R-:W-:Y:S01]  /*30a0*/  FMUL.FTZ R87, R9, R82 ;  /* 0x0000005209577220 */ /* 0x000fe20000410000 */
[----:B------:R-:W-:-:S02]  /*30b0*/  HADD2.F32 R78, -RZ, R78.H0_H0 ;  /* 0x2000004eff4e7230 */ /* 0x000fc40000004100 */
[--C-:B------:R-:W-:Y:S02]  /*30c0*/  HADD2.F32 R11, -RZ, R95.reuse.H0_H0 ;  /* 0x2000005fff0b7230 */ /* 0x100fe40000004100 */
[----:B------:R-:W-:Y:S01]  /*30d0*/  FMUL.FTZ R82, R8, R82 ;  /* 0x0000005208527220 */ /* 0x000fe20000410000 */
[----:B------:R-:W-:Y:S02]  /*30e0*/  HADD2.F32 R79, -RZ, R95.H1_H1 ;  /* 0x3000005fff4f7230 */ /* 0x000fe40000004100 */
[-C--:B------:R-:W-:Y:S01]  /*30f0*/  FMUL.FTZ R95, R10, R83.reuse ;  /* 0x000000530a5f7220 */ /* 0x080fe20000410000 */
        /* <DEDUP_REMOVED lines=9> */
.L_x_2296:
[----:B------:R-:W-:Y:S05]  /*3190*/  BSYNC B3 ;  /* 0x0000000000037941 */ /* 0x000fea0003800000 */
.L_x_2295:
[----:B--2---:R1:W-:Y:S02]  /*31a0*/  STG.E.128 desc[UR40][R34.64], R8 ;  /* 0x0000000822007986 */ /* 0x0043e4000c101d28 */
.L_x_2294:
[----:B------:R-:W-:Y:S05]  /*31b0*/  BSYNC B2 ;  /* 0x0000000000027941 */ /* 0x000fea0003800000 */
.L_x_2293:
[----:B------:R-:W-:Y:S05]  /*31c0*/  @P2 BRA `(.L_x_2292) ;  /* 0x0000000000bc2947 */ /* 0x000fea0003800000 */
[----:B-1----:R1:W2:Y:S01]  /*31d0*/  LDS.128 R8, [R80+0xe000] ;  /* 0x00e0000050087984 */ /* 0x0022a20000000c00 */
        /* <DEDUP_REMOVED lines=44> */
.L_x_2298:
[----:B------:R-:W-:Y:S05]  /*34a0*/  BSYNC B2 ;  /* 0x0000000000027941 */ /* 0x000fea0003800000 */
.L_x_2297:
[----:B--2---:R2:W-:Y:S02]  /*34b0*/  STG.E.128 desc[UR40][R34.64+0x40], R8 ;  /* 0x0000400822007986 */ /* 0x0045e4000c101d28 */
.L_x_2292:
[----:B------:R-:W-:Y:S05]  /*34c0*/  BSYNC B1 ;  /* 0x0000000000017941 */ /* 0x000fea0003800000 */
.L_x_2291:
        /* <DEDUP_REMOVED lines=48> */
.L_x_2303:
[----:B------:R-:W-:Y:S05]  /*37d0*/  BSYNC B2 ;  /* 0x0000000000027941 */ /* 0x000fea0003800000 */
.L_x_2302:
[----:B--2---:R3:W-:Y:S02]  /*37e0*/  STG.E.128 desc[UR40][R32.64], R8 ;  /* 0x0000000820007986 */ /* 0x0047e4000c101d28 */
.L_x_2301:
[----:B------:R-:W-:Y:S05]  /*37f0*/  BSYNC B1 ;  /* 0x0000000000017941 */ /* 0x000fea0003800000 */
.L_x_2300:
        /* <DEDUP_REMOVED lines=46> */
.L_x_2305:
[----:B------:R-:W-:Y:S05]  /*3ae0*/  BSYNC B1 ;  /* 0x0000000000017941 */ /* 0x000fea0003800000 */
.L_x_2304:
[----:B--2---:R4:W-:Y:S01]  /*3af0*/  STG.E.128 desc[UR40][R32.64+0x40], R8 ;  /* 0x0000400820007986 */ /* 0x0049e2000c101d28 */
[----:B------:R-:W-:Y:S05]  /*3b00*/  BRA `(.L_x_2299) ;  /* 0x0000001400d87947 */ /* 0x000fea0003800000 */
.L_x_2283:
[C---:B------:R-:W-:Y:S02]  /*3b10*/  ISETP.GE.AND P3, PT, R19.reuse, R88, PT ;  /* 0x000000581300720c */ /* 0x040fe40003f66270 */
[----:B0-----:R-:W-:Y:S02]  /*3b20*/  CS2R R14, SRZ ;  /* 0x00000000000e7805 */ /* 0x001fe4000001ff00 */
[----:B------:R-:W-:Y:S02]  /*3b30*/  CS2R R12, SRZ ;  /* 0x00000000000c7805 */ /* 0x000fe4000001ff00 */
[----:B------:R-:W-:Y:S02]  /*3b40*/  IADD3 R36, R19, 0x60, RZ ;  /* 0x0000006013247810 */ /* 0x000fe40007ffe0ff */
        /* <DEDUP_REMOVED lines=44> */
.L_x_2307:
[----:B------:R-:W-:Y:S05]  /*3e10*/  BSYNC B1 ;  /* 0x0000000000017941 */ /* 0x000fea0003800000 */
.L_x_2306:
[----:B-----5:R-:W-:Y:S01]  /*3e20*/  IMAD.MOV.U32 R40, RZ, RZ, R34 ;  /* 0x000000ffff287224 */ /* 0x020fe200078e0022 */
[----:B------:R-:W-:Y:S01]  /*3e30*/  ISETP.NE.AND P3, PT, R156, 0x3, PT ;  /* 0x000000039c00780c */ /* 0x000fe20003f65270 */
[----:B------:R-:W-:Y:S02]  /*3e40*/  IMAD.MOV.U32 R41, RZ, RZ, R35 ;  /* 0x000000ffff297224 */ /* 0x000fe400078e0023 */
        /* <DEDUP_REMOVED lines=28> */
.L_x_2308:
[----:B------:R-:W-:Y:S01]  /*4010*/  IMAD R77, R22, 0x8, R2 ;  /* 0x00000008164d7824 */ /* 0x000fe200078e0202 */
[----:B------:R-:W-:Y:S01]  /*4020*/  SHF.L.U32 R89, R154, 0x1f, RZ ;  /* 0x0000001f9a597819 */ /* 0x000fe200000006ff */
[----:B------:R-:W0:Y:S01]  /*4030*/  LDC R94, c[0x0][0x2f4] ;  /* 0x0000bd00ff5e7b82 */ /* 0x000e220000000800 */
[----:B------:R-:W-:Y:S02]  /*4040*/  BSSY B1, `(.L_x_2309) ;  /* 0x0000004000017945 */ /* 0x000fe40003800000 */
[----:B------:R-:W1:Y:S01]  /*4050*/  SYNCS.PHASECHK.TRANS64.TRYWAIT P5, [R77+URZ+0x16890], R89 ;  /* 0x016890594d0075a7 */ /* 0x000e6200080a017f */
[----:B0-----:R-:W-:Y:S01]  /*4060*/  IMAD.IADD R96, R94, 0x1, -R63 ;  /* 0x000000015e607824 */ /* 0x001fe200078e0a3f */
[----:B-1----:R-:W-:Y:S06]  /*4070*/  @!P5 BRA `(.L_x_2310) ;  /* 0x0000015800e8d947 */ /* 0x002fec0003800000 */
.L_x_2561:
[----:B------:R-:W-:Y:S05]  /*4080*/  BSYNC B1 ;  /* 0x0000000000017941 */ /* 0x000fea0003800000 */
.L_x_2309:
        /* <DEDUP_REMOVED lines=11> */
[----:B------:R-:W-:Y:S01]  /*4140*/  IMAD.IADD R100, R41, 0x1, R87 ;  /* 0x0000000129647824 */ /* 0x000fe200078e0257 */
[----:B------:R-:W-:-:S04]  /*4150*/  SHF.R.S32.HI R41, RZ, 0x1f, R40 ;  /* 0x0000001fff297819 */ /* 0x000fc80000011428 */
[----:B------:R-:W-:Y:S02]  /*4160*/  LEA.HI R41, R41, R40, RZ, 0x4 ;  /* 0x0000002829297211 */ /* 0x000fe400078f20ff */
[----:B------:R-:W-:Y:S02]  /*4170*/  IADD3.X R98, R75, R100, R5, P5, P6 ;  /* 0x000000644b627210 */ /* 0x000fe40002fec405 */
[----:B------:R-:W-:-:S05]  /*4180*/  LEA.HI.SX32 R41, R41, R56, 0x1c ;  /* 0x0000003829297211 */ /* 0x000fca00078fe2ff */
[----:B------:R-:W-:Y:S02]  /*4190*/  IMAD.SHL.U32 R95, R41, 0x8, RZ ;  /* 0x00000008295f7824 */ /* 0x000fe400078e00ff */
[----:B-1----:R-:W-:-:S03]  /*41a0*/  VIADD R43, R42, 0xffffff80 ;  /* 0xffffff802a2b7836 */ /* 0x002fc60000000000 */
[----:B------:R-:W-:Y:S02]  /*41b0*/  LOP3.LUT R41, R69, 0x38, R95, 0xf8, !PT ;  /* 0x0000003845297812 */ /* 0x000fe400078ef85f */
[----:B------:R-:W-:Y:S02]  /*41c0*/  SHF.R.S32.HI R42, RZ, 0x1f, R43 ;  /* 0x0000001fff2a7819 */ /* 0x000fe4000001142b */
[----:B------:R-:W-:Y:S02]  /*41d0*/  LOP3.LUT R41, R41, R66, RZ, 0x3c, !PT ;  /* 0x0000004229297212 */ /* 0x000fe400078e3cff */
[----:B------:R-:W-:-:S04]  /*41e0*/  LEA.HI R42, R42, R43, RZ, 0x5 ;  /* 0x0000002b2a2a7211 */ /* 0x000fc800078f28ff */
[----:B------:R-:W-:-:S05]  /*41f0*/  SHF.R.S32.HI R42, RZ, 0x5, R42 ;  /* 0x00000005ff2a7819 */ /* 0x000fca000001142a */
[----:B------:R-:W-:Y:S02]  /*4200*/  IMAD R43, R42, 0x200, R41 ;  /* 0x000002002a2b7824 */ /* 0x000fe400078e0229 */
[C---:B------:R-:W-:Y:S02]  /*4210*/  IMAD R41, R22.reuse, 0x2000, R4 ;  /* 0x0000200016297824 */ /* 0x040fe400078e0204 */
[----:B------:R-:W-:-:S03]  /*4220*/  IMAD R43, R22, 0x2000, R43 ;  /* 0x00002000162b7824 */ /* 0x000fc600078e022b */
[----:B------:R-:W-:Y:S01]  /*4230*/  LEA R41, R41, R2, 0x1 ;  /* 0x0000000229297211 */ /* 0x000fe200078e08ff */
[----:B------:R-:W-:-:S05]  /*4240*/  IMAD R44, R43, 0x2, R2 ;  /* 0x000000022b2c7824 */ /* 0x000fca00078e0202 */
        /* <DEDUP_REMOVED lines=8> */
[----:B------:R-:W-:Y:S01]  /*42d0*/  HADD2.F32 R104, -RZ, R104.H0_H0 ;  /* 0x20000068ff687230 */ /* 0x000fe20000004100 */
[----:B------:R-:W-:Y:S01]  /*42e0*/  SHF.R.U32.HI R13, RZ, 0x10, R13 ;  /* 0x00000010ff0d7819 */ /* 0x000fe2000001160d */
[----:B------:R-:W-:Y:S01]  /*42f0*/  HADD2.F32 R97, -RZ, R97.H0_H0 ;  /* 0x20000061ff617230 */ /* 0x000fe20000004100 */
[--C-:B------:R-:W-:Y:S02]  /*4300*/  SHF.R.U64 R10, R10, 0x10, R11.reuse ;  /* 0x000000100a0a7819 */ /* 0x100fe4000000120b */
[----:B------:R-:W-:Y:S01]  /*4310*/  SHF.R.U32.HI R12, RZ, 0x10, R11 ;  /* 0x00000010ff0c7819 */ /* 0x000fe2000001160b */
[----:B------:R-:W-:Y:S01]  /*4320*/  HADD2.F32 R13, -RZ, R13.H0_H0 ;  /* 0x2000000dff0d7230 */ /* 0x000fe20000004100 */
[----:B------:R-:W-:-:S02]  /*4330*/  SHF.R.U64 R11, R14, 0x10, R15 ;  /* 0x000000100e0b7819 */ /* 0x000fc4000000120f */
[----:B------:R-:W-:Y:S01]  /*4340*/  SHF.R.U32.HI R14, RZ, 0x10, R15 ;  /* 0x00000010ff0e7819 */ /* 0x000fe2000001160f */
[----:B------:R-:W-:Y:S02]  /*4350*/  HADD2.F32 R15, -RZ, R45.H0_H0 ;  /* 0x2000002dff0f7230 */ /* 0x000fe40000004100 */
[-C--:B------:R-:W-:Y:S01]  /*4360*/  FMUL.FTZ R114, R106, R13.reuse ;  /* 0x0000000d6a727220 */ /* 0x080fe20000410000 */
[--C-:B-1----:R-:W-:Y:S02]  /*4370*/  HADD2.F32 R45, -RZ, R41.reuse.H0_H0 ;  /* 0x20000029ff2d7230 */ /* 0x102fe40000004100 */
[----:B------:R-:W-:Y:S02]  /*4380*/  HADD2.F32 R41, -RZ, R41.H1_H1 ;  /* 0x30000029ff297230 */ /* 0x000fe40000004100 */
[-C--:B------:R-:W-:Y:S01]  /*4390*/  FMUL.FTZ R112, R15, R110.reuse ;  /* 0x0000006e0f707220 */ /* 0x080fe20000410000 */
[----:B------:R-:W-:Y:S02]  /*43a0*/  HADD2.F32 R14, -RZ, R14.H0_H0 ;  /* 0x2000000eff0e7230 */ /* 0x000fe40000004100 */
[----:B------:R-:W-:Y:S01]  /*43b0*/  FMUL.FTZ R110, R45, R110 ;  /* 0x0000006e2d6e7220 */ /* 0x000fe20000410000 */
[----:B------:R-:W-:Y:S01]  /*43c0*/  FMUL.FTZ R109, R41, R13 ;  /* 0x0000000d296d7220 */ /* 0x000fe20000410000 */
[----:B------:R-:W-:-:S02]  /*43d0*/  FFMA.FTZ R13, R45, R104, -R112 ;  /* 0x000000682d0d7223 */ /* 0x000fc40000010870 */
[----:B------:R-:W-:Y:S01]  /*43e0*/  FFMA.FTZ R15, R15, R104, R110 ;  /* 0x000000680f0f7223 */ /* 0x000fe2000001006e */
[-C--:B------:R-:W-:Y:S01]  /*43f0*/  FFMA.FTZ R104, R41, R97.reuse, -R114 ;  /* 0x0000006129687223 */ /* 0x080fe20000010872 */
[--C-:B------:R-:W-:Y:S02]  /*4400*/  HADD2.F32 R41, -RZ, R108.reuse.H1_H1 ;  /* 0x3000006cff297230 */ /* 0x100fe40000004100 */
[----:B------:R-:W-:Y:S01]  /*4410*/  FFMA.FTZ R106, R106, R97, R109 ;  /* 0x000000616a6a7223 */ /* 0x000fe2000001006d */
[----:B------:R-:W-:Y:S02]  /*4420*/  HADD2.F32 R45, -RZ, R108.H0_H0 ;  /* 0x2000006cff2d7230 */ /* 0x000fe40000004100 */
[----:B------:R-:W-:Y:S01]  /*4430*/  HADD2.F32 R110, -RZ, R47.H0_H0 ;  /* 0x2000002fff6e7230 */ /* 0x000fe20000004100 */
[----:B------:R-:W-:Y:S01]  /*4440*/  F2FP.F16.F32.PACK_AB R13, R104, R13 ;  /* 0x0000000d680d723e */ /* 0x000fe200000000ff */
[----:B------:R-:W-:Y:S01]  /*4450*/  HADD2.F32 R108, -RZ, R43.H0_H0 ;  /* 0x2000002bff6c7230 */ /* 0x000fe20000004100 */
[----:B------:R-:W-:Y:S01]  /*4460*/  F2FP.F16.F32.PACK_AB R15, R106, R15 ;  /* 0x0000000f6a0f723e */ /* 0x000fe200000000ff */
[----:B------:R-:W-:-:S02]  /*4470*/  HADD2.F32 R47, -RZ, R47.H1_H1 ;  /* 0x3000002fff2f7230 */ /* 0x000fc40000004100 */
[-C--:B------:R-:W-:Y:S01]  /*4480*/  FMUL.FTZ R97, R110, R45.reuse ;  /* 0x0000002d6e617220 */ /* 0x080fe20000410000 */
[----:B------:R-:W-:Y:S02]  /*4490*/  HADD2.F32 R43, -RZ, R43.H1_H1 ;  /* 0x3000002bff2b7230 */ /* 0x000fe40000004100 */
[C---:B------:R-:W-:Y:S01]  /*44a0*/  FMUL.FTZ R45, R108.reuse, R45 ;  /* 0x0000002d6c2d7220 */ /* 0x040fe20000410000 */
[----:B------:R-:W-:Y:S02]  /*44b0*/  HADD2.F32 R112, -RZ, R12.H0_H0 ;  /* 0x2000000cff707230 */ /* 0x000fe40000004100 */
[-C--:B------:R-:W-:Y:S01]  /*44c0*/  FMUL.FTZ R114, R47, R14.reuse ;  /* 0x0000000e2f727220 */ /* 0x080fe20000410000 */
[-C--:B------:R-:W-:Y:S01]  /*44d0*/  FFMA.FTZ R12, R108, R41.reuse, -R97 ;  /* 0x000000296c0c7223 */ /* 0x080fe20000010861 */
[----:B------:R-:W-:Y:S01]  /*44e0*/  FMUL.FTZ R116, R43, R14 ;  /* 0x0000000e2b747220 */ /* 0x000fe20000410000 */
[----:B------:R-:W-:Y:S01]  /*44f0*/  FFMA.FTZ R14, R110, R41, R45 ;  /* 0x000000296e0e7223 */ /* 0x000fe2000001002d */
[----:B------:R-:W-:-:S02]  /*4500*/  HADD2.F32 R110, -RZ, R107.H0_H0 ;  /* 0x2000006bff6e7230 */ /* 0x000fc40000004100 */
[-C--:B------:R-:W-:Y:S01]  /*4510*/  FFMA.FTZ R41, R43, R112.reuse, -R114 ;  /* 0x000000702b297223 */ /* 0x080fe20000010872 */
[----:B------:R-:W-:Y:S02]  /*4520*/  HADD2.F32 R97, -RZ, R9.H0_H0 ;  /* 0x20000009ff617230 */ /* 0x000fe40000004100 */
[----:B------:R-:W-:Y:S01]  /*4530*/  FFMA.FTZ R43, R47, R112, R116 ;  /* 0x000000702f2b7223 */ /* 0x000fe20000010074 */
[----:B------:R-:W-:Y:S02]  /*4540*/  HADD2.F32 R45, -RZ, R44.H0_H0 ;  /* 0x2000002cff2d7230 */ /* 0x000fe40000004100 */
[----:B------:R-:W-:Y:S02]  /*4550*/  HADD2.F32 R9, -RZ, R40.H0_H0 ;  /* 0x20000028ff097230 */ /* 0x000fe40000004100 */
[----:B------:R-:W-:Y:S02]  /*4560*/  HADD2.F32 R44, -RZ, R44.H1_H1 ;  /* 0x3000002cff2c7230 */ /* 0x000fe40000004100 */
[----:B------:R-:W-:-:S02]  /*4570*/  HADD2.F32 R40, -RZ, R40.H1_H1 ;  /* 0x30000028ff287230 */ /* 0x000fc40000004100 */
[----:B------:R-:W-:Y:S02]  /*4580*/  HADD2.F32 R108, -RZ, R107.H1_H1 ;  /* 0x3000006bff6c7230 */ /* 0x000fe40000004100 */
[-C--:B------:R-:W-:Y:S01]  /*4590*/  FMUL.FTZ R107, R44, R97.reuse ;  /* 0x000000612c6b7220 */ /* 0x080fe20000410000 */
[----:B------:R-:W-:Y:S02]  /*45a0*/  HADD2.F32 R47, -RZ, R8.H0_H0 ;  /* 0x20000008ff2f7230 */ /* 0x000fe40000004100 */
[-C--:B------:R-:W-:Y:S01]  /*45b0*/  FMUL.FTZ R8, R45, R110.reuse ;  /* 0x0000006e2d087220 */ /* 0x080fe20000410000 */
[C---:B------:R-:W-:Y:S01]  /*45c0*/  FMUL.FTZ R110, R9.reuse, R110 ;  /* 0x0000006e096e7220 */ /* 0x040fe20000410000 */
[C---:B------:R-:W-:Y:S02]  /*45d0*/  FMUL.FTZ R97, R40.reuse, R97 ;  /* 0x0000006128617220 */ /* 0x040fe40000410000 */
[-C--:B------:R-:W-:Y:S01]  /*45e0*/  FFMA.FTZ R8, R9, R108.reuse, -R8 ;  /* 0x0000006c09087223 */ /* 0x080fe20000010808 */
[----:B------:R-:W-:Y:S01]  /*45f0*/  FFMA.FTZ R9, R45, R108, R110 ;  /* 0x0000006c2d097223 */ /* 0x000fe2000001006e */
[-C--:B------:R-:W-:Y:S01]  /*4600*/  FFMA.FTZ R45, R40, R47.reuse, -R107 ;  /* 0x0000002f282d7223 */ /* 0x080fe2000001086b */
[----:B------:R-:W-:Y:S01]  /*4610*/  FFMA.FTZ R40, R44, R47, R97 ;  /* 0x0000002f2c287223 */ /* 0x000fe20000010061 */
[----:B------:R-:W-:-:S02]  /*4620*/  HADD2.F32 R47, -RZ, R105.H0_H0 ;  /* 0x20000069ff2f7230 */ /* 0x000fc40000004100 */
[----:B------:R-:W-:Y:S02]  /*4630*/  HADD2.F32 R105, -RZ, R105.H1_H1 ;  /* 0x30000069ff697230 */ /* 0x000fe40000004100 */
[----:B------:R-:W-:Y:S02]  /*4640*/  HADD2.F32 R107, -RZ, R11.H0_H0 ;  /* 0x2000000bff6b7230 */ /* 0x000fe40000004100 */
[----:B------:R-:W-:Y:S02]  /*4650*/  HADD2.F32 R44, -RZ, R46.H0_H0 ;  /* 0x2000002eff2c7230 */ /* 0x000fe40000004100 */
[----:B------:R-:W-:Y:S02]  /*4660*/  HADD2.F32 R11, -RZ, R42.H0_H0 ;  /* 0x2000002aff0b7230 */ /* 0x000fe40000004100 */
[----:B------:R-:W-:Y:S02]  /*4670*/  HADD2.F32 R46, -RZ, R46.H1_H1 ;  /* 0x3000002eff2e7230 */ /* 0x000fe40000004100 */
[----:B------:R-:W-:-:S02]  /*4680*/  HADD2.F32 R42, -RZ, R42.H1_H1 ;  /* 0x3000002aff2a7230 */ /* 0x000fc40000004100 */
[----:B------:R-:W-:Y:S02]  /*4690*/  HADD2.F32 R97, -RZ, R10.H0_H0 ;  /* 0x2000000aff617230 */ /* 0x000fe40000004100 */
        /* <DEDUP_REMOVED lines=18> */
.L_x_2314:
[----:B------:R-:W-:Y:S05]  /*47c0*/  BSYNC B2 ;  /* 0x0000000000027941 */ /* 0x000fea0003800000 */
.L_x_2313:
[----:B------:R-:W-:Y:S02]  /*47d0*/  ISETP.GE.AND P5, PT, R95, R94, PT ;  /* 0x0000005e5f00720c */ /* 0x000fe40003fa6270 */
[----:B------:R-:W-:-:S11]  /*47e0*/  P2R R9, PR, RZ, 0x1 ;  /* 0x00000001ff097803 */ /* 0x000fd60000000000 */
[--C-:B------:R-:W-:Y:S02]  /*47f0*/  @!P5 SHF.R.S32.HI R8, RZ, 0x1f, R95.reuse ;  /* 0x0000001fff08d819 */ /* 0x100fe4000001145f */
[----:B------:R-:W-:-:S04]  /*4800*/  @!P5 IADD3 R86, P0, P6, R54, R86, R95 ;  /* 0x000000563656d210 */ /* 0x000fc80007e1e05f */
[----:B------:R-:W-:Y:S02]  /*4810*/  @!P5 IADD3.X R100, R75, R100, R8, P0, P6 ;  /* 0x000000644b64d210 */ /* 0x000fe400007ec408 */
[-C--:B------:R-:W-:Y:S02]  /*4820*/  LEA R8, P6, R93, R78.reuse, 0x1 ;  /* 0x0000004e5d087211 */ /* 0x080fe400078c08ff */
[----:B------:R-:W-:Y:S02]  /*4830*/  ISETP.NE.AND P0, PT, R9, RZ, PT ;  /* 0x000000ff0900720c */ /* 0x000fe40003f05270 */
[----:B------:R-:W-:Y:S02]  /*4840*/  LEA.HI.X R9, R93, R79, R98, 0x1, P6 ;  /* 0x0000004f5d097211 */ /* 0x000fe400030f0c62 */
[----:B------:R-:W-:-:S03]  /*4850*/  @!P5 LEA R10, P6, R86, R78, 0x1 ;  /* 0x0000004e560ad211 */ /* 0x000fc600078c08ff */
[----:B-1----:R1:W-:Y:S01]  /*4860*/  STG.E.128 desc[UR40][R8.64], R40 ;  /* 0x0000002808007986 */ /* 0x0023e2000c101d28 */
[----:B------:R-:W-:-:S05]  /*4870*/  @!P5 LEA.HI.X R11, R86, R79, R100, 0x1, P6 ;  /* 0x0000004f560bd211 */ /* 0x000fca00030f0c64 */
[----:B--2---:R1:W-:Y:S04]  /*4880*/  @!P5 STG.E.128 desc[UR40][R10.64], R44 ;  /* 0x0000002c0a00d986 */ /* 0x0043e8000c101d28 */
.L_x_2312:
[----:B------:R-:W-:Y:S05]  /*4890*/  BSYNC B1 ;  /* 0x0000000000017941 */ /* 0x000fea0003800000 */
.L_x_2311:
        /* <DEDUP_REMOVED lines=13> */
[----:B------:R-:W-:Y:S01]  /*4970*/  BSSY B1, `(.L_x_2315) ;  /* 0x000006b000017945 */ /* 0x000fe20003800000 */
[----:B------:R-:W-:Y:S01]  /*4980*/  LEA R40, P5, R8, R78, 0x1 ;  /* 0x0000004e08287211 */ /* 0x000fe200078a08ff */
[----:B------:R-:W-:Y:S01]  /*4990*/  IMAD.SHL.U32 R12, R12, 0x40, RZ ;  /* 0x000000400c0c7824 */ /* 0x000fe200078e00ff */
[----:B------:R-:W-:-:S02]  /*49a0*/  SHF.L.U32 R11, R11, 0x6, RZ ;  /* 0x000000060b0b7819 */ /* 0x000fc400000006ff */
[----:B------:R-:W-:Y:S02]  /*49b0*/  LEA.HI.X R41, R8, R79, R9, 0x1, P5 ;  /* 0x0000004f08297211 */ /* 0x000fe400028f0c09 */
[----:B------:R-:W-:Y:S02]  /*49c0*/  SHF.R.S32.HI R9, RZ, 0x1f, R96 ;  /* 0x0000001fff097819 */ /* 0x000fe40000011460 */
[----:B------:R-:W-:Y:S02]  /*49d0*/  LOP3.LUT R11, R11, 0x1c0, RZ, 0xc0, !PT ;  /* 0x000001c00b0b7812 */ /* 0x000fe400078ec0ff */
[----:B------:R-:W-:Y:S02]  /*49e0*/  LEA.HI R9, R9, R96, RZ, 0x4 ;  /* 0x0000006009097211 */ /* 0x000fe400078f20ff */
[----:B------:R-:W-:Y:S02]  /*49f0*/  LOP3.LUT R12, R12, 0x1c0, RZ, 0xc0, !PT ;  /* 0x000001c00c0c7812 */ /* 0x000fe400078ec0ff */
[----:B------:R-:W-:-:S02]  /*4a00*/  LEA.HI.SX32 R9, R9, R56, 0x1c ;  /* 0x0000003809097211 */ /* 0x000fc400078fe2ff */
[----:B------:R-:W-:-:S03]  /*4a10*/  SHF.R.U32.HI R11, RZ, 0x3, R11 ;  /* 0x00000003ff0b7819 */ /* 0x000fc6000001160b */
[----:B------:R-:W-:Y:S02]  /*4a20*/  IMAD.SHL.U32 R43, R9, 0x8, RZ ;  /* 0x00000008092b7824 */ /* 0x000fe400078e00ff */
[----:B------:R-:W-:-:S03]  /*4a30*/  IMAD R9, R22, 0x2000, R3 ;  /* 0x0000200016097824 */ /* 0x000fc600078e0203 */
[----:B------:R-:W-:Y:S01]  /*4a40*/  LOP3.LUT R8, R12, 0x38, R43, 0xf8, !PT ;  /* 0x000000380c087812 */ /* 0x000fe200078ef82b */
[----:B------:R-:W-:-:S03]  /*4a50*/  IMAD R9, R9, 0x2, R2 ;  /* 0x0000000209097824 */ /* 0x000fc600078e0202 */
[----:B------:R-:W-:-:S05]  /*4a60*/  LOP3.LUT R8, R8, R11, RZ, 0x3c, !PT ;  /* 0x0000000b08087212 */ /* 0x000fca00078e3cff */
[----:B--2---:R-:W-:-:S04]  /*4a70*/  IMAD.IADD R11, R10, 0x1, R8 ;  /* 0x000000010a0b7824 */ /* 0x004fc800078e0208 */
[----:B------:R-:W-:-:S04]  /*4a80*/  IMAD R11, R22, 0x2000, R11 ;  /* 0x00002000160b7824 */ /* 0x000fc800078e020b */
[----:B------:R-:W-:Y:S02]  /*4a90*/  IMAD R12, R11, 0x2, R2 ;  /* 0x000000020b0c7824 */ /* 0x000fe400078e0202 */
[----:B------:R-:W1:Y:S04]  /*4aa0*/  LDS.128 R8, [R9+0xe400] ;  /* 0x00e4000009087984 */ /* 0x000e680000000c00 */
[----:B------:R-:W2:Y:S01]  /*4ab0*/  LDS.128 R12, [R12+0xe400] ;  /* 0x00e400000c0c7984 */ /* 0x000ea20000000c00 */
[----:B------:R-:W-:Y:S05]  /*4ac0*/  @P4 BRA `(.L_x_2316) ;  /* 0x0000000400544947 */ /* 0x000fea0003800000 */
[--C-:B------:R-:W-:Y:S01]  /*4ad0*/  SHF.R.U64 R32, R32, 0x10, R33.reuse ;  /* 0x0000001020207819 */ /* 0x100fe20000001221 */
[----:B------:R-:W-:Y:S01]  /*4ae0*/  HADD2.F32 R46, -RZ, R103.H1_H1 ;  /* 0x30000067ff2e7230 */ /* 0x000fe20000004100 */
[----:B------:R-:W-:Y:S01]  /*4af0*/  SHF.R.U32.HI R45, RZ, 0x10, R33 ;  /* 0x00000010ff2d7819 */ /* 0x000fe20000011621 */
[----:B------:R-:W-:Y:S01]  /*4b00*/  HADD2.F32 R44, -RZ, R101.H1_H1 ;  /* 0x30000065ff2c7230 */ /* 0x000fe20000004100 */
[----:B------:R-:W-:Y:S01]  /*4b10*/  SHF.R.U64 R33, R34, 0x10, R35 ;  /* 0x0000001022217819 */ /* 0x000fe20000001223 */
[----:B------:R-:W-:Y:S01]  /*4b20*/  HADD2.F32 R103, -RZ, R103.H0_H0 ;  /* 0x20000067ff677230 */ /* 0x000fe20000004100 */
[----:B------:R-:W-:Y:S01]  /*4b30*/  SHF.R.U64 R34, R38, 0x10, R39 ;  /* 0x0000001026227819 */ /* 0x000fe20000001227 */
[----:B------:R-:W-:Y:S01]  /*4b40*/  HADD2.F32 R45, -RZ, R45.H0_H0 ;  /* 0x2000002dff2d7230 */ /* 0x000fe20000004100 */
[----:B--2---:R-:W-:Y:S01]  /*4b50*/  MOV R38, R13 ;  /* 0x0000000d00267202 */ /* 0x004fe20000000f00 */
[----:B-1----:R-:W-:Y:S01]  /*4b60*/  IMAD.MOV.U32 R13, RZ, RZ, R11 ;  /* 0x000000ffff0d7224 */ /* 0x002fe200078e000b */
[----:B------:R-:W-:Y:S01]  /*4b70*/  SHF.R.U32.HI R47, RZ, 0x10, R37 ;  /* 0x00000010ff2f7819 */ /* 0x000fe20000011625 */
[----:B------:R-:W-:Y:S01]  /*4b80*/  HADD2.F32 R11, -RZ, R9.H0_H0 ;  /* 0x20000009ff0b7230 */ /* 0x000fe20000004100 */
[----:B------:R-:W-:Y:S01]  /*4b90*/  SHF.R.U32.HI R86, RZ, 0x10, R39 ;  /* 0x00000010ff567819 */ /* 0x000fe20000011627 */
[----:B------:R-:W-:Y:S01]  /*4ba0*/  IMAD.MOV.U32 R39, RZ, RZ, R15 ;  /* 0x000000ffff277224 */ /* 0x000fe200078e000f */
[----:B------:R-:W-:Y:S01]  /*4bb0*/  SHF.R.U64 R36, R36, 0x10, R37 ;  /* 0x0000001024247819 */ /* 0x000fe20000001225 */
[----:B------:R-:W-:Y:S01]  /*4bc0*/  HADD2.F32 R15, -RZ, R38.H0_H0 ;  /* 0x20000026ff0f7230 */ /* 0x000fe20000004100 */
[----:B------:R-:W-:Y:S01]  /*4bd0*/  SHF.R.U32.HI R37, RZ, 0x10, R35 ;  /* 0x00000010ff257819 */ /* 0x000fe20000011623 */
[----:B------:R-:W-:-:S02]  /*4be0*/  IMAD.MOV.U32 R35, RZ, RZ, R12 ;  /* 0x000000ffff237224 */ /* 0x000fc400078e000c */
[----:B------:R-:W-:Y:S02]  /*4bf0*/  HADD2.F32 R38, -RZ, R38.H1_H1 ;  /* 0x30000026ff267230 */ /* 0x000fe40000004100 */
[-C--:B------:R-:W-:Y:S01]  /*4c00*/  FMUL.FTZ R84, R15, R46.reuse ;  /* 0x0000002e0f547220 */ /* 0x080fe20000410000 */
[----:B------:R-:W-:Y:S02]  /*4c10*/  HADD2.F32 R47, -RZ, R47.H0_H0 ;  /* 0x2000002fff2f7230 */ /* 0x000fe40000004100 */
[C---:B------:R-:W-:Y:S01]  /*4c20*/  FMUL.FTZ R46, R11.reuse, R46 ;  /* 0x0000002e0b2e7220 */ /* 0x040fe20000410000 */
[----:B------:R-:W-:Y:S02]  /*4c30*/  HADD2.F32 R12, -RZ, R9.H1_H1 ;  /* 0x30000009ff0c7230 */ /* 0x000fe40000004100 */
[-C--:B------:R-:W-:Y:S01]  /*4c40*/  FFMA.FTZ R9, R11, R44.reuse, -R84 ;  /* 0x0000002c0b097223 */ /* 0x080fe20000010854 */
[----:B------:R-:W-:Y:S02]  /*4c50*/  HADD2.F32 R84, -RZ, R102.H1_H1 ;  /* 0x30000066ff547230 */ /* 0x000fe40000004100 */
[-C--:B------:R-:W-:Y:S01]  /*4c60*/  FMUL.FTZ R85, R38, R47.reuse ;  /* 0x0000002f26557220 */ /* 0x080fe20000410000 */
[----:B------:R-:W-:Y:S01]  /*4c70*/  FFMA.FTZ R11, R15, R44, R46 ;  /* 0x0000002c0f0b7223 */ /* 0x000fe2000001002e */
[----:B------:R-:W-:Y:S01]  /*4c80*/  FMUL.FTZ R47, R12, R47 ;  /* 0x0000002f0c2f7220 */ /* 0x000fe20000410000 */
[----:B------:R-:W-:-:S02]  /*4c90*/  HADD2.F32 R15, -RZ, R13.H0_H0 ;  /* 0x2000000dff0f7230 */ /* 0x000fc40000004100 */
[-C--:B------:R-:W-:Y:S01]  /*4ca0*/  FFMA.FTZ R12, R12, R45.reuse, -R85 ;  /* 0x0000002d0c0c7223 */ /* 0x080fe20000010855 */
[----:B------:R-:W-:Y:S02]  /*4cb0*/  HADD2.F32 R44, -RZ, R13.H1_H1 ;  /* 0x3000000dff2c7230 */ /* 0x000fe40000004100 */
[----:B------:R-:W-:Y:S01]  /*4cc0*/  FFMA.FTZ R38, R38, R45, R47 ;  /* 0x0000002d26267223 */ /* 0x000fe2000001002f */
[--C-:B------:R-:W-:Y:S02]  /*4cd0*/  HADD2.F32 R45, -RZ, R39.reuse.H0_H0 ;  /* 0x20000027ff2d7230 */ /* 0x100fe40000004100 */
[----:B------:R-:W-:Y:S01]  /*4ce0*/  HADD2.F32 R47, -RZ, R86.H0_H0 ;  /* 0x20000056ff2f7230 */ /* 0x000fe20000004100 */
[----:B------:R-:W-:Y:S01]  /*4cf0*/  F2FP.F16.F32.PACK_AB R9, R12, R9 ;  /* 0x000000090c09723e */ /* 0x000fe200000000ff */
[----:B------:R-:W-:Y:S02]  /*4d00*/  HADD2.F32 R39, -RZ, R39.H1_H1 ;  /* 0x30000027ff277230 */ /* 0x000fe40000004100 */
[----:B------:R-:W-:Y:S01]  /*4d10*/  FMUL.FTZ R86, R45, R84 ;  /* 0x000000542d567220 */ /* 0x000fe20000410000 */
[----:B------:R-:W-:-:S02]  /*4d20*/  HADD2.F32 R46, -RZ, R99.H1_H1 ;  /* 0x30000063ff2e7230 */ /* 0x000fc40000004100 */
[----:B------:R-:W-:Y:S01]  /*4d30*/  FMUL.FTZ R84, R15, R84 ;  /* 0x000000540f547220 */ /* 0x000fe20000410000 */
[----:B------:R-:W-:Y:S02]  /*4d40*/  HADD2.F32 R37, -RZ, R37.H0_H0 ;  /* 0x20000025ff257230 */ /* 0x000fe40000004100 */
[CC--:B------:R-:W-:Y:S01]  /*4d50*/  FMUL.FTZ R96, R44.reuse, R47.reuse ;  /* 0x0000002f2c607220 */ /* 0x0c0fe20000410000 */
[----:B------:R-:W-:Y:S01]  /*4d60*/  FMUL.FTZ R85, R39, R47 ;  /* 0x0000002f27557220 */ /* 0x000fe20000410000 */
[-C--:B------:R-:W-:Y:S01]  /*4d70*/  FFMA.FTZ R13, R15, R46.reuse, -R86 ;  /* 0x0000002e0f0d7223 */ /* 0x080fe20000010856 */
[----:B------:R-:W-:Y:S01]  /*4d80*/  FFMA.FTZ R15, R45, R46, R84 ;  /* 0x0000002e2d0f7223 */ /* 0x000fe20000010054 */
[-C--:B------:R-:W-:Y:S01]  /*4d90*/  FFMA.FTZ R46, R39, R37.reuse, R96 ;  /* 0x00000025272e7223 */ /* 0x080fe20000010060 */
[----:B------:R-:W-:Y:S01]  /*4da0*/  FFMA.FTZ R44, R44, R37, -R85 ;  /* 0x000000252c2c7223 */ /* 0x000fe20000010855 */
[----:B------:R-:W-:Y:S02]  /*4db0*/  HADD2.F32 R39, -RZ, R36.H0_H0 ;  /* 0x20000024ff277230 */ /* 0x000fe40000004100 */
[--C-:B------:R-:W-:Y:S01]  /*4dc0*/  HADD2.F32 R37, -RZ, R35.reuse.H0_H0 ;  /* 0x20000023ff257230 */ /* 0x100fe20000004100 */
        /* <DEDUP_REMOVED lines=16> */
[----:B------:R-:W-:Y:S01]  /*4ed0*/  HADD2.F32 R32, -RZ, R14.H0_H0 ;  /* 0x2000000eff207230 */ /* 0x000fe20000004100 */
[----:B------:R-:W-:Y:S01]  /*4ee0*/  F2FP.F16.F32.PACK_AB R13, R38, R11 ;  /* 0x0000000b260d723e */ /* 0x000fe200000000ff */
[----:B------:R-:W-:Y:S02]  /*4ef0*/  HADD2.F32 R35, -RZ, R102.H0_H0 ;  /* 0x20000066ff237230 */ /* 0x000fe40000004100 */
[----:B------:R-:W-:Y:S01]  /*4f00*/  HADD2.F32 R37, -RZ, R34.H0_H0 ;  /* 0x20000022ff257230 */ /* 0x000fe20000004100 */
[----:B------:R-:W-:Y:S01]  /*4f10*/  F2FP.F16.F32.PACK_AB R12, R39, R84 ;  /* 0x00000054270c723e */ /* 0x000fe200000000ff */
[----:B------:R-:W-:-:S02]  /*4f20*/  HADD2.F32 R8, -RZ, R10.H0_H0 ;  /* 0x2000000aff087230 */ /* 0x000fc40000004100 */
[-C--:B------:R-:W-:Y:S01]  /*4f30*/  FMUL.FTZ R47, R32, R35.reuse ;  /* 0x00000023202f7220 */ /* 0x080fe20000410000 */
[----:B------:R-:W-:Y:S02]  /*4f40*/  HADD2.F32 R14, -RZ, R14.H1_H1 ;  /* 0x3000000eff0e7230 */ /* 0x000fe40000004100 */
        /* <DEDUP_REMOVED lines=8> */
[----:B------:R-:W-:Y:S01]  /*4fd0*/  F2FP.F16.F32.PACK_AB R8, R36, R45 ;  /* 0x0000002d2408723e */ /* 0x000fe200000000ff */
[----:B------:R-:W-:Y:S01]  /*4fe0*/  FFMA.FTZ R14, R14, R33, R37 ;  /* 0x000000210e0e7223 */ /* 0x000fe20000010025 */
[----:B------:R-:W-:-:S02]  /*4ff0*/  IMAD.MOV.U32 R11, RZ, RZ, R44 ;  /* 0x000000ffff0b7224 */ /* 0x000fc400078e002c */
[----:B------:R-:W-:Y:S02]  /*5000*/  F2FP.F16.F32.PACK_AB R10, R10, R47 ;  /* 0x0000002f0a0a723e */ /* 0x000fe400000000ff */
[----:B------:R-:W-:-:S07]  /*5010*/  F2FP.F16.F32.PACK_AB R14, R14, R35 ;  /* 0x000000230e0e723e */ /* 0x000fce00000000ff */
.L_x_2316:
[----:B------:R-:W-:Y:S05]  /*5020*/  BSYNC B1 ;  /* 0x0000000000017941 */ /* 0x000fea0003800000 */
.L_x_2315:
        /* <DEDUP_REMOVED lines=10> */
.L_x_2282:
[----:B------:R-:W-:-:S13]  /*50d0*/  ISETP.NE.AND P3, PT, R156, 0x3, PT ;  /* 0x000000039c00780c */ /* 0x000fda0003f65270 */
[----:B------:R-:W-:Y:S05]  /*50e0*/  @!P3 BRA `(.L_x_2317) ;  /* 0x000000000004b947 */ /* 0x000fea0003800000 */
[----:B------:R-:W-:Y:S01]  /*50f0*/  BPT.TRAP 0x1 ;  /* 0x000000040000795c */ /* 0x000fe20000300000 */
.L_x_2317:
[----:B------:R-:W-:Y:S01]  /*5100*/  IMAD R77, R22, 0x8, R2 ;  /* 0x00000008164d7824 */ /* 0x000fe200078e0202 */
[----:B------:R-:W-:Y:S01]  /*5110*/  SHF.L.U32 R89, R154, 0x1f, RZ ;  /* 0x0000001f9a597819 */ /* 0x000fe200000006ff */
[----:B------:R-:W-:Y:S01]  /*5120*/  IMAD R88, R27, -0x80, R25 ;  /* 0xffffff801b587824 */ /* 0x000fe200078e0219 */
[----:B------:R-:W-:Y:S02]  /*5130*/  BSSY B1, `(.L_x_2318) ;  /* 0x0000004000017945 */ /* 0x000fe40003800000 */
[----:B------:R-:W1:Y:S02]  /*5140*/  SYNCS.PHASECHK.TRANS64.TRYWAIT P4, [R77+URZ+0x16890], R89 ;  /* 0x016890594d0075a7 */ /* 0x000e64000808017f */
[----:B------:R-:W-:Y:S01]  /*5150*/  VIMNMX R88, R88, 0x80, PT ;  /* 0x0000008058587848 */ /* 0x000fe20003fe0100 */
[----:B-1----:R-:W-:Y:S06]  /*5160*/  @!P4 BRA `(.L_x_2319) ;  /* 0x0000014800c0c947 */ /* 0x002fec0003800000 */
.L_x_2562:
[----:B------:R-:W-:Y:S05]  /*5170*/  BSYNC B1 ;  /* 0x0000000000017941 */ /* 0x000fea0003800000 */
.L_x_2318:
[----:B------:R-:W-:Y:S01]  /*5180*/  ISETP.GE.AND P4, PT, R19, R88, PT ;  /* 0x000000581300720c */ /* 0x000fe20003f86270 */
[----:B------:R-:W-:-:S12]  /*5190*/  BSSY B1, `(.L_x_2320) ;  /* 0x0000006000017945 */ /* 0x000fd80003800000 */
[----:B------:R-:W-:Y:S05]  /*51a0*/  @P4 BRA `(.L_x_2321) ;  /* 0x0000000000104947 */ /* 0x000fea0003800000 */
[----:B------:R-:W2:Y:S04]  /*51b0*/  @!P1 LDS.128 R8, [R81+0xe000] ;  /* 0x00e0000051089984 */ /* 0x000ea80000000c00 */
[----:B0-----:R-:W0:Y:S04]  /*51c0*/  @!P2 LDS.128 R12, [R80+0xe000] ;  /* 0x00e00000500ca984 */ /* 0x001e280000000c00 */
[----:B--2---:R2:W-:Y:S04]  /*51d0*/  @!P1 STG.E.128 desc[UR40][R34.64], R8 ;  /* 0x0000000822009986 */ /* 0x0045e8000c101d28 */
[----:B0-----:R2:W-:Y:S02]  /*51e0*/  @!P2 STG.E.128 desc[UR40][R34.64+0x40], R12 ;  /* 0x0000400c2200a986 */ /* 0x0015e4000c101d28 */
.L_x_2321:
[----:B------:R-:W-:Y:S05]  /*51f0*/  BSYNC B1 ;  /* 0x0000000000017941 */ /* 0x000fea0003800000 */
.L_x_2320:
[----:B--2---:R-:W-:-:S05]  /*5200*/  VIADD R8, R19, 0x60 ;  /* 0x0000006013087836 */ /* 0x004fca0000000000 */
[----:B------:R-:W-:-:S13]  /*5210*/  ISETP.GE.AND P4, PT, R8, R88, PT ;  /* 0x000000580800720c */ /* 0x000fda0003f86270 */
[----:B------:R-:W-:Y:S05]  /*5220*/  @P4 BRA `(.L_x_2299) ;  /* 0x0000000000104947 */ /* 0x000fea0003800000 */
[----:B------:R-:W2:Y:S04]  /*5230*/  @!P1 LDS.128 R8, [R81+0x11000] ;  /* 0x0110000051089984 */ /* 0x000ea80000000c00 */
[----:B0-----:R-:W0:Y:S04]  /*5240*/  @!P2 LDS.128 R12, [R80+0x11000] ;  /* 0x01100000500ca984 */ /* 0x001e280000000c00 */
[----:B--2---:R2:W-:Y:S04]  /*5250*/  @!P1 STG.E.128 desc[UR40][R32.64], R8 ;  /* 0x0000000820009986 */ /* 0x0045e8000c101d28 */
[----:B0-----:R2:W-:Y:S02]  /*5260*/  @!P2 STG.E.128 desc[UR40][R32.64+0x40], R12 ;  /* 0x0000400c2000a986 */ /* 0x0015e4000c101d28 */
.L_x_2299:
[----:B------:R-:W-:Y:S05]  /*5270*/  BSYNC B0 ;  /* 0x0000000000007941 */ /* 0x000fea0003800000 */
.L_x_2281:
        /* <DEDUP_REMOVED lines=17> */
.L_x_2323:
[----:B------:R-:W-:Y:S05]  /*5390*/  BSYNC B0 ;  /* 0x0000000000007941 */ /* 0x000fea0003800000 */
.L_x_2322:
[----:B------:R-:W2:Y:S01]  /*53a0*/  SYNCS.PHASECHK.TRANS64.TRYWAIT P3, [R77+URZ+0x168b0], R89 ;  /* 0x0168b0594d0075a7 */ /* 0x000ea2000806017f */
[----:B------:R-:W-:Y:S01]  /*53b0*/  ULDC UR42, c[0x0][0x2f4] ;  /* 0x0000bd00002a7ab9 */ /* 0x000fe20000000800 */
[----:B------:R-:W-:Y:S01]  /*53c0*/  ULDC.64 UR38, c[0x0][0x328] ;  /* 0x0000ca0000267ab9 */ /* 0x000fe20000000a00 */
[----:B------:R-:W-:Y:S01]  /*53d0*/  ULDC.64 UR36, c[0x0][0x318] ;  /* 0x0000c60000247ab9 */ /* 0x000fe20000000a00 */
[----:B------:R-:W-:Y:S01]  /*53e0*/  BSSY B0, `(.L_x_2324) ;  /* 0x0000003000007945 */ /* 0x000fe20003800000 */
[----:B------:R-:W-:-:S03]  /*53f0*/  IMAD.WIDE R12, R27, 0x80, R6 ;  /* 0x000000801b0c7825 */ /* 0x000fc600078e0206 */
[----:B--2---:R-:W-:Y:S05]  /*5400*/  @!P3 BRA `(.L_x_2325) ;  /* 0x00000148002cb947 */ /* 0x004fea0003800000 */
.L_x_2563:
[----:B------:R-:W-:Y:S05]  /*5410*/  BSYNC B0 ;  /* 0x0000000000007941 */ /* 0x000fea0003800000 */
.L_x_2324:
[----:B------:R-:W-:Y:S01]  /*5420*/  ISETP.GE.AND P3, PT, R19, R88, PT ;  /* 0x000000581300720c */ /* 0x000fe20003f66270 */
[----:B------:R-:W-:-:S12]  /*5430*/  BSSY B0, `(.L_x_2326) ;  /* 0x0000010000007945 */ /* 0x000fd80003800000 */
[----:B------:R-:W-:Y:S05]  /*5440*/  @P3 BRA `(.L_x_2327) ;  /* 0x0000000000383947 */ /* 0x000fea0003800000 */
[----:B------:R-:W-:Y:S01]  /*5450*/  MOV R9, R0 ;  /* 0x0000000000097202 */ /* 0x000fe20000000f00 */
[----:B------:R-:W-:Y:S02]  /*5460*/  IMAD R11, R13, UR38, RZ ;  /* 0x000000260d0b7c24 */ /* 0x000fe4000f8e02ff */
[----:B-1----:R-:W-:Y:S02]  /*5470*/  IMAD.MOV.U32 R8, RZ, RZ, R52 ;  /* 0x000000ffff087224 */ /* 0x002fe400078e0034 */
[C---:B------:R-:W-:Y:S02]  /*5480*/  IMAD R11, R12.reuse, UR39, R11 ;  /* 0x000000270c0b7c24 */ /* 0x040fe4000f8e020b */
[----:B------:R-:W-:-:S04]  /*5490*/  IMAD.WIDE.U32 R8, R12, UR38, R8 ;  /* 0x000000260c087c25 */ /* 0x000fc8000f8e0008 */
[----:B------:R-:W-:Y:S01]  /*54a0*/  IMAD.IADD R9, R9, 0x1, R11 ;  /* 0x0000000109097824 */ /* 0x000fe200078e020b */
[----:B0-----:R-:W-:-:S04]  /*54b0*/  LEA R14, P3, R8, UR36, 0x1 ;  /* 0x00000024080e7c11 */ /* 0x001fc8000f8608ff */
[----:B------:R-:W-:Y:S02]  /*54c0*/  LEA.HI.X R15, R8, UR37, R9, 0x1, P3 ;  /* 0x00000025080f7c11 */ /* 0x000fe400098f0c09 */
[----:B------:R-:W-:-:S13]  /*54d0*/  ISETP.GE.AND P3, PT, R16, UR42, PT ;  /* 0x0000002a10007c0c */ /* 0x000fda000bf66270 */
[----:B------:R-:W0:Y:S04]  /*54e0*/  @!P3 LDS.128 R8, [R81] ;  /* 0x000000005108b984 */ /* 0x000e280000000c00 */
[----:B0-----:R-:W-:Y:S01]  /*54f0*/  @!P3 STG.E.128 desc[UR40][R14.64], R8 ;  /* 0x000000080e00b986 */ /* 0x001fe2000c101d28 */
[----:B------:R-:W-:-:S13]  /*5500*/  ISETP.GE.AND P3, PT, R65, UR42, PT ;  /* 0x0000002a41007c0c */ /* 0x000fda000bf66270 */
[----:B------:R-:W0:Y:S04]  /*5510*/  @!P3 LDS.128 R8, [R80] ;  /* 0x000000005008b984 */ /* 0x000e280000000c00 */
[----:B0-----:R3:W-:Y:S02]  /*5520*/  @!P3 STG.E.128 desc[UR40][R14.64+0x40], R8 ;  /* 0x000040080e00b986 */ /* 0x0017e4000c101d28 */
.L_x_2327:
[----:B------:R-:W-:Y:S05]  /*5530*/  BSYNC B0 ;  /* 0x0000000000007941 */ /* 0x000fea0003800000 */
.L_x_2326:
        /* <DEDUP_REMOVED lines=20> */
.L_x_2329:
[----:B------:R-:W-:Y:S05]  /*5680*/  BSYNC B0 ;  /* 0x0000000000007941 */ /* 0x000fea0003800000 */
.L_x_2328:
        /* <DEDUP_REMOVED lines=13> */
[----:B------:R-:W-:Y:S02]  /*5760*/  SEL R22, R22, RZ, P3 ;  /* 0x000000ff16167207 */ /* 0x000fe40001800000 */
[----:B------:R-:W-:Y:S01]  /*5770*/  LOP3.LUT R154, R154, R9, RZ, 0x3c, !PT ;  /* 0x000000099a9a7212 */ /* 0x000fe200078e3cff */
[----:B------:R0:W-:Y:S01]  /*5780*/  @!P4 SYNCS.ARRIVE.TRANS64.RED.A1T0 RZ, [R77+URZ], RZ ;  /* 0x000000ff4dffc9a7 */ /* 0x0001e2000810043f */
[----:B---3--:R-:W-:-:S13]  /*5790*/  LOP3.LUT P5, RZ, R8, 0x2, RZ, 0xc0, !PT ;  /* 0x0000000208ff7812 */ /* 0x008fda00078ac0ff */
[----:B0-----:R-:W-:Y:S05]  /*57a0*/  @P5 BRA `(.L_x_2330) ;  /* 0xffffffcc00605947 */ /* 0x001fea000383ffff */
[----:B------:R-:W0:Y:S01]  /*57b0*/  S2R R8, SR_TID.X ;  /* 0x0000000000087919 */ /* 0x000e220000002100 */
[----:B------:R-:W-:Y:S02]  /*57c0*/  PLOP3.LUT P0, PT, PT, PT, PT, 0x8, 0x0 ;  /* 0x000000000000781c */ /* 0x000fe40003f0e170 */
[----:B0-----:R-:W-:-:S04]  /*57d0*/  SHF.R.U32.HI R8, RZ, 0x7, R8 ;  /* 0x00000007ff087819 */ /* 0x001fc80000011608 */
[----:B------:R-:W-:-:S13]  /*57e0*/  ISETP.NE.AND P5, PT, R8, 0x1, PT ;  /* 0x000000010800780c */ /* 0x000fda0003fa5270 */
[----:B------:R-:W-:Y:S06]  /*57f0*/  @!P5 BAR.ARV 0x9, 0x100 ;  /* 0x024400000000db1d */ /* 0x000fec0000002000 */
.L_x_2276:
[----:B------:R-:W2:Y:S01]  /*5800*/  LDL R5, [R1+0x24] ;  /* 0x0000240001057983 */ /* 0x000ea20000100800 */
[----:B------:R-:W0:Y:S01]  /*5810*/  LDC R0, c[0x0][0x448] ;  /* 0x00011200ff007b82 */ /* 0x000e220000000800 */
[----:B------:R-:W-:Y:S01]  /*5820*/  IMAD.MOV.U32 R88, RZ, RZ, RZ ;  /* 0x000000ffff587224 */ /* 0x000fe200078e00ff */
[----:B0-----:R-:W-:-:S13]  /*5830*/  ISETP.NE.AND P1, PT, R0, 0x1, PT ;  /* 0x000000010000780c */ /* 0x001fda0003f25270 */
[----:B------:R-:W0:Y:S08]  /*5840*/  @P1 LDC R3, c[0x0][0x44c] ;  /* 0x00011300ff031b82 */ /* 0x000e300000000800 */
[----:B------:R-:W1:Y:S01]  /*5850*/  @P1 LDC R4, c[0x0][0x450] ;  /* 0x00011400ff041b82 */ /* 0x000e620000000800 */
[----:B--2---:R-:W-:-:S05]  /*5860*/  IADD3 R0, R5, 0xbf, RZ ;  /* 0x000000bf05007810 */ /* 0x004fca0007ffe0ff */
[----:B0-----:R-:W-:-:S05]  /*5870*/  @P1 IMAD.HI.U32 R3, R0, R3, RZ ;  /* 0x0000000300031227 */ /* 0x001fca00078e00ff */
[----:B-1----:R-:W-:-:S05]  /*5880*/  @P1 SHF.R.U32.HI R0, RZ, R4, R3 ;  /* 0x00000004ff001219 */ /* 0x002fca0000011603 */
[----:B------:R-:W-:-:S05]  /*5890*/  IMAD.IADD R0, R91, 0x1, R0 ;  /* 0x000000015b007824 */ /* 0x000fca00078e0200 */
[----:B------:R-:W-:-:S04]  /*58a0*/  SHF.R.S32.HI R3, RZ, 0x1f, R0 ;  /* 0x0000001fff037819 */ /* 0x000fc80000011400 */
[----:B------:R-:W-:-:S04]  /*58b0*/  LEA.HI R3, R3, R0, RZ, 0x7 ;  /* 0x0000000003037211 */ /* 0x000fc800078f38ff */
[----:B------:R-:W-:-:S04]  /*58c0*/  SHF.R.S32.HI R3, RZ, 0x7, R3 ;  /* 0x00000007ff037819 */ /* 0x000fc80000011403 */
[----:B------:R-:W-:-:S04]  /*58d0*/  VIMNMX R9, R92, R3, PT ;  /* 0x000000035c097248 */ /* 0x000fc80003fe0100 */
[----:B------:R-:W-:Y:S01]  /*58e0*/  ISETP.GE.AND P1, PT, R9, 0x1, PT ;  /* 0x000000010900780c */ /* 0x000fe20003f26270 */
[----:B------:R-:W-:-:S12]  /*58f0*/  @P0 BRA `(.L_x_2331) ;  /* 0x00000000000c0947 */ /* 0x000fd80003800000 */
[----:B------:R-:W0:Y:S01]  /*5900*/  FENCE.VIEW.ASYNC.G ;  /* 0x00000000000073c6 */ /* 0x000e220000000100 */
[----:B------:R-:W-:Y:S05]  /*5910*/  WARPSYNC.ALL ;  /* 0x0000000000007948 */ /* 0x000fea0003800000 */
[----:B0-----:R-:W-:Y:S06]  /*5920*/  BAR.ARV 0xc, 0x200 ;  /* 0x0308000000007b1d */ /* 0x001fec0000002000 */
.L_x_2331:
[----:B------:R-:W-:Y:S04]  /*5930*/  BSSY B0, `(.L_x_2332) ;  /* 0x0000020000007945 */ /* 0x000fe80003800000 */
        /* <DEDUP_REMOVED lines=27> */
[----:B------:R-:W-:-:S05]  /*5af0*/  @P0 IADD3 R5, R5, 0x1, RZ ;  /* 0x0000000105050810 */ /* 0x000fca0007ffe0ff */
[----:B------:R-:W-:Y:S01]  /*5b00*/  @!P2 IMAD.MOV R5, RZ, RZ, -R5 ;  /* 0x000000ffff05a224 */ /* 0x000fe200078e0a05 */
[----:B------:R-:W-:-:S05]  /*5b10*/  @!P1 LOP3.LUT R5, RZ, R10, RZ, 0x33, !PT ;  /* 0x0000000aff059212 */ /* 0x000fca00078e33ff */
[----:B------:R-:W-:-:S07]  /*5b20*/  IMAD.MOV.U32 R88, RZ, RZ, R5 ;  /* 0x000000ffff587224 */ /* 0x000fce00078e0005 */
.L_x_2333:
[----:B------:R-:W-:Y:S05]  /*5b30*/  BSYNC B0 ;  /* 0x0000000000007941 */ /* 0x000fea0003800000 */
.L_x_2332:
        /* <DEDUP_REMOVED lines=18> */
[----:B------:R-:W-:Y:S01]  /*5c60*/  CS2R R20, SRZ ;  /* 0x0000000000147805 */ /* 0x000fe2000001ff00 */
[----:B--2---:R-:W-:-:S05]  /*5c70*/  IMAD R0, R0, R88, RZ ;  /* 0x0000005800007224 */ /* 0x004fca00078e02ff */
[----:B------:R0:W-:Y:S01]  /*5c80*/  STL [R1+0x38], R0 ;  /* 0x0000380001007387 */ /* 0x0001e20000100800 */
[----:B------:R-:W-:-:S04]  /*5c90*/  VIADDMNMX R88, R0, R88, R9, PT ;  /* 0x0000005800587246 */ /* 0x000fc80003800109 */
        /* <DEDUP_REMOVED lines=8> */
[----:B------:R-:W-:-:S05]  /*5d20*/  SHF.R.S32.HI R0, RZ, 0x7, R0 ;  /* 0x00000007ff007819 */ /* 0x000fca0000011400 */
[----:B------:R0:W1:Y:S02]  /*5d30*/  SHFL.IDX PT, R157, R0, RZ, 0x1f ;  /* 0x00001fff009d7589 */ /* 0x00006400000e0000 */
.L_x_2566:
[----:B01----:R-:W-:Y:S01]  /*5d40*/  IMAD.HI R0, R157, 0x55555556, RZ ;  /* 0x555555569d007827 */ /* 0x003fe200078e02ff */
[----:B------:R-:W-:Y:S03]  /*5d50*/  BSSY B6, `(.L_x_2336) ;  /* 0x000001a000067945 */ /* 0x000fe60003800000 */
[----:B------:R-:W-:Y:S01]  /*5d60*/  VIADD R3, R2, 0x8400 ;  /* 0x0000840002037836 */ /* 0x000fe20000000000 */
[----:B------:R-:W-:-:S04]  /*5d70*/  LEA.HI R0, R0, R0, RZ, 0x1 ;  /* 0x0000000000007211 */ /* 0x000fc800078f08ff */
[----:B------:R-:W-:Y:S01]  /*5d80*/  LOP3.LUT P0, RZ, R3, 0x3ff, RZ, 0xc0, !PT ;  /* 0x000003ff03ff7812 */ /* 0x000fe2000780c0ff */
[----:B------:R-:W-:-:S03]  /*5d90*/  IMAD R0, R0, -0x3, R157 ;  /* 0xfffffffd00007824 */ /* 0x000fc600078e029d */
[----:B------:R-:W-:Y:S01]  /*5da0*/  P2R R25, PR, RZ, 0x1 ;  /* 0x00000001ff197803 */ /* 0x000fe20000000000 */
[----:B------:R-:W-:-:S05]  /*5db0*/  IMAD R0, R0, 0x2000, R3 ;  /* 0x0000200000007824 */ /* 0x000fca00078e0203 */
[----:B------:R-:W-:-:S04]  /*5dc0*/  SHF.R.U32.HI R0, RZ, 0x4, R0 ;  /* 0x00000004ff007819 */ /* 0x000fc80000011600 */
[----:B------:R-:W-:Y:S01]  /*5dd0*/  LOP3.LUT R28, R0, 0x3fff, RZ, 0xc0, !PT ;  /* 0x00003fff001c7812 */ /* 0x000fe200078ec0ff */
[----:B------:R-:W-:Y:S06]  /*5de0*/  @!P0 BRA `(.L_x_2337) ;  /* 0x0000000000408947 */ /* 0x000fec0003800000 */
        /* <DEDUP_REMOVED lines=15> */
[----:B-1---5:R-:W-:Y:S05]  /*5ee0*/  CALL.ABS.NOINC R14 ;  /* 0x000000000e007343 */ /* 0x022fea0003c00000 */
.L_x_2337:
[----:B------:R-:W-:Y:S05]  /*5ef0*/  BSYNC B6 ;  /* 0x0000000000067941 */ /* 0x000fea0003800000 */
.L_x_2336:
        /* <DEDUP_REMOVED lines=8> */
[----:B------:R0:W1:Y:S03]  /*5f80*/  SYNCS.PHASECHK.TRANS64.TRYWAIT P0, [R2+URZ+0x16800], R3 ;  /* 0x01680003020075a7 */ /* 0x000066000800017f */
[----:B-1----:R-:W-:Y:S05]  /*5f90*/  @!P0 NANOSLEEP.SYNCS 0x989680 ;  /* 0x009896800000895d */ /* 0x002fea0003900000 */
[----:B------:R-:W1:Y:S01]  /*5fa0*/  @!P0 SYNCS.PHASECHK.TRANS64 P0, [R2+URZ+0x16800], R3 ;  /* 0x01680003020085a7 */ /* 0x000e62000800007f */
[----:B------:R-:W-:Y:S04]  /*5fb0*/  BSSY B0, `(.L_x_2339) ;  /* 0x0000006000007945 */ /* 0x000fe80003800000 */
[----:B-1----:R-:W-:Y:S05]  /*5fc0*/  @P0 BRA `(.L_x_2340) ;  /* 0x0000000000100947 */ /* 0x002fea0003800000 */
.L_x_2341:
[----:B-1----:R1:W2:Y:S02]  /*5fd0*/  SYNCS.PHASECHK.TRANS64.TRYWAIT P0, [R2+URZ+0x16800], R3 ;  /* 0x01680003020075a7 */ /* 0x0022a4000800017f */
[----:B--2---:R-:W-:Y:S05]  /*5fe0*/  @!P0 NANOSLEEP.SYNCS 0x989680 ;  /* 0x009896800000895d */ /* 0x004fea0003900000 */
[----:B------:R-:W2:Y:S02]  /*5ff0*/  @!P0 SYNCS.PHASECHK.TRANS64 P0, [R2+URZ+0x16800], R3 ;  /* 0x01680003020085a7 */ /* 0x000ea4000800007f */
[----:B--2---:R-:W-:Y:S05]  /*6000*/  @!P0 BRA `(.L_x_2341) ;  /* 0xfffffffc00f08947 */ /* 0x004fea000383ffff */
.L_x_2340:
[----:B------:R-:W-:Y:S05]  /*6010*/  BSYNC B0 ;  /* 0x0000000000007941 */ /* 0x000fea0003800000 */
.L_x_2339:
[----:B------:R-:W-:Y:S05]  /*6020*/  BRA `(.L_x_2342) ;  /* 0x0000002c00907947 */ /* 0x000fea0003800000 */
.L_x_2338:
        /* <DEDUP_REMOVED lines=17> */
[----:B------:R-:W-:Y:S01]  /*6140*/  MOV R4, UR4 ;  /* 0x0000000400047c02 */ /* 0x000fe20008000f00 */
        /* <DEDUP_REMOVED lines=12> */
.L_x_2344:
[----:B------:R-:W-:Y:S05]  /*6210*/  BSYNC B6 ;  /* 0x0000000000067941 */ /* 0x000fea0003800000 */
.L_x_2343:
[----:B------:R-:W2:Y:S01]  /*6220*/  LDL R20, [R1+0x24] ;  /* 0x0000240001147983 */ /* 0x000ea20000100800 */
[----:B------:R-:W-:Y:S01]  /*6230*/  ULDC.U8 UR4, c[0x0][0x410] ;  /* 0x0001040000047ab9 */ /* 0x000fe20000000000 */
[----:B------:R-:W-:Y:S01]  /*6240*/  BSSY B0, `(.L_x_2345) ;  /* 0x00002ba000007945 */ /* 0x000fe20003800000 */
[----:B------:R-:W-:Y:S02]  /*6250*/  ISETP.NE.AND P0, PT, RZ, UR4, PT ;  /* 0x00000004ff007c0c */ /* 0x000fe4000bf05270 */
[----:B--2---:R-:W-:-:S11]  /*6260*/  IADD3 R39, R19, R20, RZ ;  /* 0x0000001413277210 */ /* 0x004fd60007ffe0ff */
[----:B------:R-:W-:Y:S05]  /*6270*/  @!P0 BRA `(.L_x_2346) ;  /* 0x00000014009c8947 */ /* 0x000fea0003800000 */
[----:B------:R-:W0:Y:S01]  /*6280*/  LDC R40, c[0x0][0x448] ;  /* 0x00011200ff287b82 */ /* 0x000e220000000800 */
[----:B------:R-:W1:Y:S01]  /*6290*/  S2R R20, SR_TID.X ;  /* 0x0000000000147919 */ /* 0x000e620000002100 */
[----:B------:R-:W-:Y:S01]  /*62a0*/  ULDC.64 UR4, c[0x0][0x3f8] ;  /* 0x0000fe0000047ab9 */ /* 0x000fe20000000a00 */
[----:B------:R-:W-:Y:S01]  /*62b0*/  ULDC.64 UR6, c[0x0][0x408] ;  /* 0x0001020000067ab9 */ /* 0x000fe20000000a00 */
[----:B------:R-:W-:Y:S01]  /*62c0*/  IMAD.MOV.U32 R6, RZ, RZ, R26 ;  /* 0x000000ffff067224 */ /* 0x000fe200078e001a */
[----:B------:R-:W-:Y:S01]  /*62d0*/  SHF.R.S32.HI R38, RZ, 0x1f, R155 ;  /* 0x0000001fff267819 */ /* 0x000fe2000001149b */
[----:B------:R-:W-:Y:S02]  /*62e0*/  IMAD.MOV.U32 R7, RZ, RZ, R31 ;  /* 0x000000ffff077224 */ /* 0x000fe400078e001f */
[----:B------:R-:W-:Y:S02]  /*62f0*/  IMAD.MOV.U32 R8, RZ, RZ, R24 ;  /* 0x000000ffff087224 */ /* 0x000fe400078e0018 */
[----:B------:R-:W-:Y:S01]  /*6300*/  IMAD.MOV.U32 R9, RZ, RZ, R33 ;  /* 0x000000ffff097224 */ /* 0x000fe200078e0021 */
[----:B0-----:R-:W-:Y:S01]  /*6310*/  ISETP.NE.AND P0, PT, R40, 0x1, PT ;  /* 0x000000012800780c */ /* 0x001fe20003f05270 */
[----:B-1----:R-:W-:-:S12]  /*6320*/  VIADD R21, R20, 0xffffff80 ;  /* 0xffffff8014157836 */ /* 0x002fd80000000000 */
[----:B------:R-:W0:Y:S01]  /*6330*/  @P0 LDC R0, c[0x0][0x44c] ;  /* 0x00011300ff000b82 */ /* 0x000e220000000800 */
[----:B------:R-:W-:-:S04]  /*6340*/  SHF.R.S32.HI R20, RZ, 0x1f, R21 ;  /* 0x0000001fff147819 */ /* 0x000fc80000011415 */
[----:B------:R-:W-:-:S03]  /*6350*/  LEA.HI R20, R20, R21, RZ, 0x2 ;  /* 0x0000001514147211 */ /* 0x000fc600078f10ff */
[----:B------:R-:W1:Y:S01]  /*6360*/  @P0 LDC R5, c[0x0][0x450] ;  /* 0x00011400ff050b82 */ /* 0x000e620000000800 */
[----:B------:R-:W-:-:S05]  /*6370*/  LOP3.LUT R20, R20, 0xfffffffc, RZ, 0xc0, !PT ;  /* 0xfffffffc14147812 */ /* 0x000fca00078ec0ff */
[----:B------:R-:W-:-:S04]  /*6380*/  IMAD.IADD R20, R21, 0x1, -R20 ;  /* 0x0000000115147824 */ /* 0x000fc800078e0a14 */
[----:B------:R-:W-:-:S04]  /*6390*/  IMAD R3, R20, 0x60, R39 ;  /* 0x0000006014037824 */ /* 0x000fc800078e0227 */
[----:B0-----:R-:W-:-:S05]  /*63a0*/  @P0 IMAD.HI.U32 R0, R3, R0, RZ ;  /* 0x0000000003000227 */ /* 0x001fca00078e00ff */
[----:B-1----:R-:W-:-:S04]  /*63b0*/  @P0 SHF.R.U32.HI R3, RZ, R5, R0 ;  /* 0x00000005ff030219 */ /* 0x002fc80000011600 */
        /* <DEDUP_REMOVED lines=17> */
[----:B------:R0:W1:Y:S04]  /*64d0*/  SHFL.IDX PT, R3, R6, RZ, 0x1c1f ;  /* 0x001c1fff06037589 */ /* 0x00006800000e0000 */
[----:B------:R0:W2:Y:S04]  /*64e0*/  SHFL.IDX PT, R0, R4, RZ, 0x1c1f ;  /* 0x001c1fff04007589 */ /* 0x0000a800000e0000 */
[----:B------:R0:W3:Y:S04]  /*64f0*/  SHFL.IDX PT, R5, R8, RZ, 0x1c1f ;  /* 0x001c1fff08057589 */ /* 0x0000e800000e0000 */
[----:B------:R0:W4:Y:S02]  /*6500*/  SHFL.IDX PT, R14, R7, RZ, 0x1c1f ;  /* 0x001c1fff070e7589 */ /* 0x00012400000e0000 */
.L_x_2572:
[----:B------:R-:W5:Y:S01]  /*6510*/  LDL R9, [R1+0x20] ;  /* 0x0000200001097983 */ /* 0x000f620000100800 */
[----:B------:R-:W-:Y:S01]  /*6520*/  BSSY B1, `(.L_x_2348) ;  /* 0x000001e000017945 */ /* 0x000fe20003800000 */
[----:B------:R-:W-:Y:S02]  /*6530*/  CS2R R32, SRZ ;  /* 0x0000000000207805 */ /* 0x000fe4000001ff00 */
[----:B------:R-:W-:Y:S02]  /*6540*/  CS2R R26, SRZ ;  /* 0x00000000001a7805 */ /* 0x000fe4000001ff00 */
[----:B------:R-:W-:Y:S02]  /*6550*/  CS2R R30, SRZ ;  /* 0x00000000001e7805 */ /* 0x000fe4000001ff00 */
[----:B------:R-:W-:Y:S01]  /*6560*/  CS2R R24, SRZ ;  /* 0x0000000000187805 */ /* 0x000fe2000001ff00 */
[----:B-----5:R-:W-:-:S05]  /*6570*/  IMAD R40, R9, R40, RZ ;  /* 0x0000002809287224 */ /* 0x020fca00078e02ff */
[----:B------:R-:W-:-:S13]  /*6580*/  ISETP.GE.AND P0, PT, R39, R40, PT ;  /* 0x000000282700720c */ /* 0x000fda0003f06270 */
[----:B------:R-:W-:Y:S05]  /*6590*/  @P0 BRA `(.L_x_2349) ;  /* 0x0000000000580947 */ /* 0x000fea0003800000 */
[----:B------:R-:W-:Y:S01]  /*65a0*/  ULDC UR4, c[0x0][0x3f4] ;  /* 0x0000fd0000047ab9 */ /* 0x000fe20000000800 */
[----:B--2---:R-:W-:Y:S01]  /*65b0*/  MOV R10, R0 ;  /* 0x00000000000a7202 */ /* 0x004fe20000000f00 */
[----:B-1----:R-:W-:Y:S01]  /*65c0*/  IMAD.MOV.U32 R11, RZ, RZ, R3 ;  /* 0x000000ffff0b7224 */ /* 0x002fe200078e0003 */
[----:B------:R-:W-:Y:S02]  /*65d0*/  ISETP.GE.AND P3, PT, R155, UR4, PT ;  /* 0x000000049b007c0c */ /* 0x000fe4000bf66270 */
[----:B------:R-:W-:Y:S02]  /*65e0*/  CS2R R30, SRZ ;  /* 0x00000000001e7805 */ /* 0x000fe4000001ff00 */
[----:B------:R-:W-:Y:S01]  /*65f0*/  ISETP.GE.AND P2, PT, R152, UR4, PT ;  /* 0x0000000498007c0c */ /* 0x000fe2000bf46270 */
[----:B---3--:R-:W-:-:S08]  /*6600*/  IMAD.MOV.U32 R15, RZ, RZ, R5 ;  /* 0x000000ffff0f7224 */ /* 0x008fd000078e0005 */
[C---:B------:R-:W-:Y:S01]  /*6610*/  @!P3 IMAD.SHL.U32 R35, R155.reuse, 0x2, RZ ;  /* 0x000000029b23b824 */ /* 0x040fe200078e00ff */
[----:B------:R-:W-:Y:S02]  /*6620*/  @!P3 SHF.L.U64.HI R26, R155, 0x1, R38 ;  /* 0x000000019b1ab819 */ /* 0x000fe40000010226 */
[----:B------:R-:W-:Y:S02]  /*6630*/  CS2R R32, SRZ ;  /* 0x0000000000207805 */ /* 0x000fe4000001ff00 */
[----:B------:R-:W-:Y:S01]  /*6640*/  CS2R R24, SRZ ;  /* 0x0000000000187805 */ /* 0x000fe2000001ff00 */
[----:B------:R-:W-:Y:S01]  /*6650*/  @!P2 IMAD.WIDE R10, R152, 0x2, R10 ;  /* 0x00000002980aa825 */ /* 0x000fe200078e020a */
[-C--:B------:R-:W-:Y:S02]  /*6660*/  @!P3 IADD3 R20, P0, R0, R35.reuse, RZ ;  /* 0x000000230014b210 */ /* 0x080fe40007f1e0ff */
[----:B----4-:R-:W-:Y:S01]  /*6670*/  @!P3 IADD3 R34, P1, R14, R35, RZ ;  /* 0x000000230e22b210 */ /* 0x010fe20007f3e0ff */
[----:B------:R-:W-:Y:S01]  /*6680*/  @!P2 IMAD.WIDE R12, R152, 0x2, R14 ;  /* 0x00000002980ca825 */ /* 0x000fe200078e020e */
[----:B------:R1:W5:Y:S03]  /*6690*/  @!P2 LD.E.64 R30, desc[UR40][R10.64] ;  /* 0x000000280a1ea980 */ /* 0x000366000c101b00 */
[--C-:B------:R-:W-:Y:S01]  /*66a0*/  @!P3 IMAD.X R21, R3, 0x1, R26.reuse, P0 ;  /* 0x000000010315b824 */ /* 0x100fe200000e061a */
[----:B------:R1:W5:Y:S01]  /*66b0*/  @!P2 LD.E.64 R32, desc[UR40][R12.64] ;  /* 0x000000280c20a980 */ /* 0x000362000c101b00 */
[----:B------:R-:W-:Y:S01]  /*66c0*/  @!P3 IMAD.X R35, R5, 0x1, R26, P1 ;  /* 0x000000010523b824 */ /* 0x000fe200008e061a */
[----:B------:R-:W-:-:S02]  /*66d0*/  CS2R R26, SRZ ;  /* 0x00000000001a7805 */ /* 0x000fc4000001ff00 */
[----:B------:R1:W5:Y:S04]  /*66e0*/  @!P3 LD.E.64 R24, desc[UR40][R20.64] ;  /* 0x000000281418b980 */ /* 0x000368000c101b00 */
[----:B------:R1:W5:Y:S02]  /*66f0*/  @!P3 LD.E.64 R26, desc[UR40][R34.64] ;  /* 0x00000028221ab980 */ /* 0x000364000c101b00 */
.L_x_2349:
[----:B------:R-:W-:Y:S05]  /*6700*/  BSYNC B1 ;  /* 0x0000000000017941 */ /* 0x000fea0003800000 */
.L_x_2348:
[----:B--2--5:R-:W-:Y:S01]  /*6710*/  IMAD.MOV.U32 R0, RZ, RZ, R32 ;  /* 0x000000ffff007224 */ /* 0x024fe200078e0020 */
[----:B------:R-:W-:Y:S01]  /*6720*/  MOV R9, R27 ;  /* 0x0000001b00097202 */ /* 0x000fe20000000f00 */
[----:B-1----:R-:W-:Y:S01]  /*6730*/  IMAD.MOV.U32 R3, RZ, RZ, R33 ;  /* 0x000000ffff037224 */ /* 0x002fe200078e0021 */
[----:B------:R-:W-:Y:S01]  /*6740*/  UMOV UR4, 0xffffffff ;  /* 0xffffffff00047882 */ /* 0x000fe20000000000 */
[----:B---3--:R-:W-:Y:S01]  /*6750*/  IMAD.MOV.U32 R5, RZ, RZ, R26 ;  /* 0x000000ffff057224 */ /* 0x008fe200078e001a */
        /* <DEDUP_REMOVED lines=11> */
[----:B------:R-:W-:Y:S02]  /*6810*/  PRMT R48, R5, 0x7610, R48 ;  /* 0x0000761005307816 */ /* 0x000fe40000000030 */
[----:B------:R-:W-:Y:S01]  /*6820*/  PRMT R35, R9, 0x7610, R35 ;  /* 0x0000761009237816 */ /* 0x000fe20000000023 */
[----:B------:R-:W-:Y:S06]  /*6830*/  BRA.DIV UR4, `(.L_x_2350) ;  /* 0x0000013604e47947 */ /* 0x000fec000b800000 */
[----:B------:R1:W2:Y:S04]  /*6840*/  SHFL.IDX PT, R3, R6, 0x1, 0x1c1f ;  /* 0x003c1f0006037f89 */ /* 0x0002a800000e0000 */
[----:B------:R1:W3:Y:S04]  /*6850*/  SHFL.IDX PT, R0, R4, 0x1, 0x1c1f ;  /* 0x003c1f0004007f89 */ /* 0x0002e800000e0000 */
[----:B------:R1:W0:Y:S04]  /*6860*/  SHFL.IDX PT, R5, R8, 0x1, 0x1c1f ;  /* 0x003c1f0008057f89 */ /* 0x00022800000e0000 */
[----:B----4-:R1:W4:Y:S02]  /*6870*/  SHFL.IDX PT, R14, R7, 0x1, 0x1c1f ;  /* 0x003c1f00070e7f89 */ /* 0x01032400000e0000 */
.L_x_2578:
        /* <DEDUP_REMOVED lines=15> */
[----:B------:R-:W-:Y:S01]  /*6970*/  MOV R7, R3 ;  /* 0x0000000300077202 */ /* 0x000fe20000000f00 */
[----:B---3--:R-:W-:Y:S01]  /*6980*/  IMAD.MOV.U32 R6, RZ, RZ, R0 ;  /* 0x000000ffff067224 */ /* 0x008fe200078e0000 */
[----:B------:R-:W-:Y:S02]  /*6990*/  ISETP.GE.AND P3, PT, R155, UR4, PT ;  /* 0x000000049b007c0c */ /* 0x000fe4000bf66270 */
[----:B------:R-:W-:Y:S02]  /*69a0*/  CS2R R12, SRZ ;  /* 0x00000000000c7805 */ /* 0x000fe4000001ff00 */
[----:B------:R-:W-:Y:S01]  /*69b0*/  ISETP.GE.AND P2, PT, R152, UR4, PT ;  /* 0x0000000498007c0c */ /* 0x000fe2000bf46270 */
[----:B------:R-:W-:-:S08]  /*69c0*/  IMAD.MOV.U32 R15, RZ, RZ, R5 ;  /* 0x000000ffff0f7224 */ /* 0x000fd000078e0005 */
[C---:B------:R-:W-:Y:S01]  /*69d0*/  @!P3 IMAD.SHL.U32 R9, R155.reuse, 0x2, RZ ;  /* 0x000000029b09b824 */ /* 0x040fe200078e00ff */
[----:B------:R-:W-:Y:S02]  /*69e0*/  @!P3 SHF.L.U64.HI R10, R155, 0x1, R38 ;  /* 0x000000019b0ab819 */ /* 0x000fe40000010226 */
[----:B------:R-:W-:Y:S01]  /*69f0*/  CS2R R20, SRZ ;  /* 0x0000000000147805 */ /* 0x000fe2000001ff00 */
[----:B------:R-:W-:Y:S01]  /*6a00*/  @!P2 IMAD.WIDE R6, R152, 0x2, R6 ;  /* 0x000000029806a825 */ /* 0x000fe200078e0206 */
[-C--:B------:R-:W-:Y:S02]  /*6a10*/  @!P3 IADD3 R38, P0, R0, R9.reuse, RZ ;  /* 0x000000090026b210 */ /* 0x080fe40007f1e0ff */
[----:B----4-:R-:W-:Y:S02]  /*6a20*/  @!P3 IADD3 R4, P1, R14, R9, RZ ;  /* 0x000000090e04b210 */ /* 0x010fe40007f3e0ff */
[----:B------:R-:W-:Y:S01]  /*6a30*/  CS2R R8, SRZ ;  /* 0x0000000000087805 */ /* 0x000fe2000001ff00 */
[----:B------:R0:W5:Y:S01]  /*6a40*/  @!P2 LD.E.64 R12, desc[UR40][R6.64] ;  /* 0x00000028060ca980 */ /* 0x000162000c101b00 */
[----:B------:R-:W-:-:S02]  /*6a50*/  @!P3 IMAD.X R39, R3, 0x1, R10, P0 ;  /* 0x000000010327b824 */ /* 0x000fc400000e060a */
[----:B------:R-:W-:Y:S01]  /*6a60*/  @!P3 IMAD.X R5, R5, 0x1, R10, P1 ;  /* 0x000000010505b824 */ /* 0x000fe200008e060a */
[----:B------:R-:W-:Y:S01]  /*6a70*/  CS2R R10, SRZ ;  /* 0x00000000000a7805 */ /* 0x000fe2000001ff00 */
[----:B------:R-:W-:Y:S01]  /*6a80*/  @!P2 IMAD.WIDE R14, R152, 0x2, R14 ;  /* 0x00000002980ea825 */ /* 0x000fe200078e020e */
[----:B------:R0:W5:Y:S04]  /*6a90*/  @!P3 LD.E.64 R8, desc[UR40][R38.64] ;  /* 0x000000282608b980 */ /* 0x000168000c101b00 */
[----:B------:R0:W5:Y:S04]  /*6aa0*/  @!P2 LD.E.64 R20, desc[UR40][R14.64] ;  /* 0x000000280e14a980 */ /* 0x000168000c101b00 */
[----:B------:R0:W5:Y:S02]  /*6ab0*/  @!P3 LD.E.64 R10, desc[UR40][R4.64] ;  /* 0x00000028040ab980 */ /* 0x000164000c101b00 */
.L_x_2352:
[----:B------:R-:W-:Y:S05]  /*6ac0*/  BSYNC B1 ;  /* 0x0000000000017941 */ /* 0x000fea0003800000 */
.L_x_2351:
[----:B0-----:R-:W0:Y:S01]  /*6ad0*/  S2R R7, SR_TID.X ;  /* 0x0000000000077919 */ /* 0x001e220000002100 */
[----:B------:R-:W1:Y:S01]  /*6ae0*/  SYNCS.PHASECHK.TRANS64.TRYWAIT P0, [R2+URZ+0x16800], R37 ;  /* 0x01680025020075a7 */ /* 0x000e62000800017f */
[----:B------:R-:W-:Y:S01]  /*6af0*/  LOP3.LUT R3, R34, 0x1c0, RZ, 0xc0, !PT ;  /* 0x000001c022037812 */ /* 0x000fe200078ec0ff */
[----:B-----5:R-:W-:Y:S01]  /*6b00*/  IMAD.MOV.U32 R4, RZ, RZ, R20 ;  /* 0x000000ffff047224 */ /* 0x020fe200078e0014 */
[----:B------:R-:W-:Y:S01]  /*6b10*/  MOV R6, R12 ;  /* 0x0000000c00067202 */ /* 0x000fe20000000f00 */
[----:B------:R-:W-:Y:S01]  /*6b20*/  IMAD.MOV.U32 R5, RZ, RZ, R11 ;  /* 0x000000ffff057224 */ /* 0x000fe200078e000b */
[----:B---3--:R-:W-:Y:S01]  /*6b30*/  LOP3.LUT R0, R3, 0x18, R16, 0xf8, !PT ;  /* 0x0000001803007812 */ /* 0x008fe200078ef810 */
[----:B------:R-:W-:Y:S01]  /*6b40*/  IMAD R34, R29, -0xc0, R40 ;  /* 0xffffff401d227824 */ /* 0x000fe200078e0228 */
[----:B------:R-:W-:Y:S01]  /*6b50*/  SHF.R.U32.HI R3, RZ, 0x3, R3 ;  /* 0x00000003ff037819 */ /* 0x000fe20000011603 */
[----:B------:R-:W-:Y:S01]  /*6b60*/  BSSY B1, `(.L_x_2353) ;  /* 0x0000019000017945 */ /* 0x000fe20003800000 */
[----:B------:R-:W-:Y:S01]  /*6b70*/  PRMT R36, R4, 0x7610, R36 ;  /* 0x0000761004247816 */ /* 0x000fe20000000024 */
[----:B------:R-:W-:Y:S01]  /*6b80*/  IMAD.MOV.U32 R4, RZ, RZ, R10 ;  /* 0x000000ffff047224 */ /* 0x000fe200078e000a */
[----:B------:R-:W-:Y:S01]  /*6b90*/  LOP3.LUT R0, R0, R3, RZ, 0x3c, !PT ;  /* 0x0000000300007212 */ /* 0x000fe200078e3cff */
[----:B------:R-:W-:Y:S01]  /*6ba0*/  IMAD.MOV.U32 R3, RZ, RZ, R21 ;  /* 0x000000ffff037224 */ /* 0x000fe200078e0015 */
[----:B------:R-:W-:-:S02]  /*6bb0*/  VIMNMX R34, R34, 0xc0, PT ;  /* 0x000000c022227848 */ /* 0x000fc40003fe0100 */
[----:B----4-:R-:W-:Y:S01]  /*6bc0*/  PRMT R14, R4, 0x5410, R5 ;  /* 0x00005410040e7816 */ /* 0x010fe20000000005 */
[----:B------:R-:W-:Y:S01]  /*6bd0*/  IMAD.MOV.U32 R4, RZ, RZ, R8 ;  /* 0x000000ffff047224 */ /* 0x000fe200078e0008 */
[----:B------:R-:W-:Y:S01]  /*6be0*/  PRMT R29, R3, 0x7610, R29 ;  /* 0x00007610031d7816 */ /* 0x000fe2000000001d */
[----:B------:R-:W-:Y:S01]  /*6bf0*/  IMAD.MOV.U32 R5, RZ, RZ, R9 ;  /* 0x000000ffff057224 */ /* 0x000fe200078e0009 */
[----:B------:R-:W-:Y:S02]  /*6c00*/  PRMT R48, R48, 0x5410, R6 ;  /* 0x0000541030307816 */ /* 0x000fe40000000006 */
[----:B------:R-:W-:Y:S02]  /*6c10*/  PRMT R15, R4, 0x7610, R15 ;  /* 0x00007610040f7816 */ /* 0x000fe4000000000f */
[----:B------:R-:W-:Y:S02]  /*6c20*/  LOP3.LUT P2, RZ, R42, 0x4, RZ, 0xc0, !PT ;  /* 0x000000042aff7812 */ /* 0x000fe4000784c0ff */
[----:B------:R-:W-:Y:S01]  /*6c30*/  ISETP.GE.AND P1, PT, R19, R34, PT ;  /* 0x000000221300720c */ /* 0x000fe20003f26270 */
[----:B0-----:R-:W-:-:S05]  /*6c40*/  VIADD R38, R7, 0xffffff80 ;  /* 0xffffff8007267836 */ /* 0x001fca0000000000 */
[----:B------:R-:W-:-:S04]  /*6c50*/  SHF.R.S32.HI R7, RZ, 0x1f, R38 ;  /* 0x0000001fff077819 */ /* 0x000fc80000011426 */
[----:B------:R-:W-:-:S04]  /*6c60*/  LEA.HI R7, R7, R38, RZ, 0x5 ;  /* 0x0000002607077211 */ /* 0x000fc800078f28ff */
[----:B------:R-:W-:-:S05]  /*6c70*/  SHF.R.S32.HI R7, RZ, 0x5, R7 ;  /* 0x00000005ff077819 */ /* 0x000fca0000011407 */
[----:B------:R-:W-:Y:S02]  /*6c80*/  IMAD R3, R7, 0x200, R0 ;  /* 0x0000020007037824 */ /* 0x000fe400078e0200 */
[----:B------:R-:W-:Y:S02]  /*6c90*/  IMAD.MOV.U32 R0, RZ, RZ, R13 ;  /* 0x000000ffff007224 */ /* 0x000fe400078e000d */
[----:B------:R-:W-:-:S03]  /*6ca0*/  IMAD R3, R3, 0x2, R2 ;  /* 0x0000000203037824 */ /* 0x000fc600078e0202 */
[----:B------:R-:W-:Y:S01]  /*6cb0*/  PRMT R29, R29, 0x5410, R0 ;  /* 0x000054101d1d7816 */ /* 0x000fe20000000000 */
[C---:B------:R-:W-:Y:S02]  /*6cc0*/  VIADD R4, R3.reuse, 0x8400 ;  /* 0x0000840003047836 */ /* 0x040fe40000000000 */
[----:B------:R-:W-:Y:S01]  /*6cd0*/  VIADD R0, R3, 0x8440 ;  /* 0x0000844003007836 */ /* 0x000fe20000000000 */
[----:B-1----:R-:W-:Y:S06]  /*6ce0*/  @!P0 BRA `(.L_x_2354) ;  /* 0x0000013400288947 */ /* 0x002fec0003800000 */
.L_x_2579:
[----:B------:R-:W-:Y:S05]  /*6cf0*/  BSYNC B1 ;  /* 0x0000000000017941 */ /* 0x000fea0003800000 */
.L_x_2353:
[----:B------:R-:W-:Y:S01]  /*6d00*/  BSSY B1, `(.L_x_2355) ;  /* 0x000005f000017945 */ /* 0x000fe20003800000 */
[----:B------:R-:W-:Y:S02]  /*6d10*/  PRMT R15, R15, 0x5410, R5 ;  /* 0x000054100f0f7816 */ /* 0x000fe40000000005 */
[----:B------:R-:W-:Y:S01]  /*6d20*/  @P2 IADD3 R0, R4, -0x40, RZ ;  /* 0xffffffc004002810 */ /* 0x000fe20007ffe0ff */
[----:B------:R-:W-:Y:S06]  /*6d30*/  @P1 BRA `(.L_x_2356) ;  /* 0x00000004006c1947 */ /* 0x000fec0003800000 */
[----:B------:R-:W1:Y:S01]  /*6d40*/  LDC R4, c[0x0][0x3f4] ;  /* 0x0000fd00ff047b82 */ /* 0x000e620000000800 */
[----:B------:R-:W-:Y:S01]  /*6d50*/  BSSY B2, `(.L_x_2357) ;  /* 0x000002e000027945 */ /* 0x000fe20003800000 */
[-C--:B-1----:R-:W-:Y:S02]  /*6d60*/  ISETP.GE.AND P0, PT, R152, R4.reuse, PT ;  /* 0x000000049800720c */ /* 0x082fe40003f06270 */
[----:B------:R-:W-:-:S11]  /*6d70*/  ISETP.GE.AND P1, PT, R155, R4, PT ;  /* 0x000000049b00720c */ /* 0x000fd60003f26270 */
[----:B------:R-:W-:Y:S05]  /*6d80*/  @P0 BRA `(.L_x_2358) ;  /* 0x0000000000a80947 */ /* 0x000fea0003800000 */
[----:B------:R-:W1:Y:S01]  /*6d90*/  LDS.128 R4, [R3+0x8400] ;  /* 0x0084000003047984 */ /* 0x000e620000000c00 */
[----:B------:R-:W-:Y:S01]  /*6da0*/  SHF.R.U32.HI R40, RZ, 0x10, R33 ;  /* 0x00000010ff287819 */ /* 0x000fe20000011621 */
[--C-:B------:R-:W-:Y:S01]  /*6db0*/  HADD2.F32 R39, -RZ, R41.reuse.H0_H0 ;  /* 0x20000029ff277230 */ /* 0x100fe20000004100 */
[----:B------:R-:W-:Y:S01]  /*6dc0*/  SHF.R.U32.HI R38, RZ, 0x10, R31 ;  /* 0x00000010ff267819 */ /* 0x000fe2000001161f */
[----:B0-----:R-:W-:Y:S01]  /*6dd0*/  HADD2.F32 R37, -RZ, R41.H1_H1 ;  /* 0x30000029ff257230 */ /* 0x001fe20000004100 */
        /* <DEDUP_REMOVED lines=37> */
.L_x_2358:
[----:B------:R-:W-:Y:S05]  /*7030*/  BSYNC B2 ;  /* 0x0000000000027941 */ /* 0x000fea0003800000 */
.L_x_2357:
[----:B------:R-:W-:Y:S05]  /*7040*/  @P1 BRA `(.L_x_2356) ;  /* 0x0000000000a81947 */ /* 0x000fea0003800000 */
[----:B-1----:R-:W1:Y:S01]  /*7050*/  LDS.128 R4, [R0] ;  /* 0x0000000000047984 */ /* 0x002e620000000c00 */
[----:B------:R-:W-:Y:S01]  /*7060*/  SHF.R.U32.HI R31, RZ, 0x10, R25 ;  /* 0x00000010ff1f7819 */ /* 0x000fe20000011619 */
[----:B------:R-:W-:Y:S01]  /*7070*/  HADD2.F32 R30, -RZ, R48.H0_H0 ;  /* 0x20000030ff1e7230 */ /* 0x000fe20000004100 */
[--C-:B------:R-:W-:Y:S01]  /*7080*/  SHF.R.U32.HI R33, RZ, 0x10, R27.reuse ;  /* 0x00000010ff217819 */ /* 0x100fe2000001161b */
[----:B------:R-:W-:Y:S01]  /*7090*/  HADD2.F32 R32, -RZ, R36.H1_H1 ;  /* 0x30000024ff207230 */ /* 0x000fe20000004100 */
[----:B------:R-:W-:Y:S01]  /*70a0*/  SHF.R.U64 R39, R26, 0x10, R27 ;  /* 0x000000101a277819 */ /* 0x000fe2000000121b */
[----:B------:R-:W-:Y:S01]  /*70b0*/  HADD2.F32 R31, -RZ, R31.H0_H0 ;  /* 0x2000001fff1f7230 */ /* 0x000fe20000004100 */
[----:B------:R-:W-:Y:S01]  /*70c0*/  SHF.R.U64 R41, R24, 0x10, R25 ;  /* 0x0000001018297819 */ /* 0x000fe20000001219 */
[----:B------:R-:W-:Y:S02]  /*70d0*/  HADD2.F32 R33, -RZ, R33.H0_H0 ;  /* 0x20000021ff217230 */ /* 0x000fe40000004100 */
[----:B-1----:R-:W-:-:S02]  /*70e0*/  HADD2.F32 R27, -RZ, R7.H1_H1 ;  /* 0x30000007ff1b7230 */ /* 0x002fc40000004100 */
[----:B------:R-:W-:Y:S02]  /*70f0*/  HADD2.F32 R26, -RZ, R7.H0_H0 ;  /* 0x20000007ff1a7230 */ /* 0x000fe40000004100 */
[--C-:B------:R-:W-:Y:S02]  /*7100*/  HADD2.F32 R7, -RZ, R4.reuse.H0_H0 ;  /* 0x20000004ff077230 */ /* 0x100fe40000004100 */
[C---:B------:R-:W-:Y:S01]  /*7110*/  FMUL.FTZ R40, R27.reuse, R31 ;  /* 0x0000001f1b287220 */ /* 0x040fe20000410000 */
[----:B------:R-:W-:Y:S02]  /*7120*/  HADD2.F32 R4, -RZ, R4.H1_H1 ;  /* 0x30000004ff047230 */ /* 0x000fe40000004100 */
[-C--:B0-----:R-:W-:Y:S01]  /*7130*/  FMUL.FTZ R37, R27, R33.reuse ;  /* 0x000000211b257220 */ /* 0x081fe20000410000 */
[--C-:B------:R-:W-:Y:S02]  /*7140*/  HADD2.F32 R24, -RZ, R6.reuse.H0_H0 ;  /* 0x20000006ff187230 */ /* 0x100fe40000004100 */
[----:B------:R-:W-:Y:S01]  /*7150*/  FFMA.FTZ R42, R26, R33, R40 ;  /* 0x000000211a2a7223 */ /* 0x000fe20000010028 */
[----:B------:R-:W-:-:S02]  /*7160*/  HADD2.F32 R25, -RZ, R6.H1_H1 ;  /* 0x30000006ff197230 */ /* 0x000fc40000004100 */
[----:B------:R-:W-:Y:S01]  /*7170*/  FMUL.FTZ R38, R4, R32 ;  /* 0x0000002004267220 */ /* 0x000fe20000410000 */
[----:B------:R-:W-:Y:S02]  /*7180*/  HADD2.F32 R27, -RZ, R35.H1_H1 ;  /* 0x30000023ff1b7230 */ /* 0x000fe40000004100 */
[----:B------:R-:W-:Y:S01]  /*7190*/  FFMA.FTZ R37, R26, R31, -R37 ;  /* 0x0000001f1a257223 */ /* 0x000fe20000010825 */
        /* <DEDUP_REMOVED lines=21> */
.L_x_2356:
[----:B------:R-:W-:Y:S05]  /*72f0*/  BSYNC B1 ;  /* 0x0000000000017941 */ /* 0x000fea0003800000 */
.L_x_2355:
[----:B-12---:R-:W-:-:S05]  /*7300*/  VIADD R4, R19, 0x60 ;  /* 0x0000006013047836 */ /* 0x006fca0000000000 */
[----:B------:R-:W-:-:S13]  /*7310*/  ISETP.GE.AND P0, PT, R4, R34, PT ;  /* 0x000000220400720c */ /* 0x000fda0003f06270 */
[----:B------:R-:W-:Y:S05]  /*7320*/  @P0 BRA `(.L_x_2359) ;  /* 0x0000001800ac0947 */ /* 0x000fea0003800000 */
[----:B------:R-:W1:Y:S01]  /*7330*/  LDC R4, c[0x0][0x3f4] ;  /* 0x0000fd00ff047b82 */ /* 0x000e620000000800 */
[----:B------:R-:W-:Y:S01]  /*7340*/  BSSY B1, `(.L_x_2360) ;  /* 0x000002e000017945 */ /* 0x000fe20003800000 */
[-C--:B-1----:R-:W-:Y:S02]  /*7350*/  ISETP.GE.AND P0, PT, R152, R4.reuse, PT ;  /* 0x000000049800720c */ /* 0x082fe40003f06270 */
[----:B------:R-:W-:-:S11]  /*7360*/  ISETP.GE.AND P1, PT, R155, R4, PT ;  /* 0x000000049b00720c */ /* 0x000fd60003f26270 */
[----:B------:R-:W-:Y:S05]  /*7370*/  @P0 BRA `(.L_x_2361) ;  /* 0x0000000000a80947 */ /* 0x000fea0003800000 */
[----:B------:R-:W1:Y:S01]  /*7380*/  LDS.128 R4, [R3+0xb400] ;  /* 0x00b4000003047984 */ /* 0x000e620000000c00 */
[----:B------:R-:W-:Y:S01]  /*7390*/  SHF.R.U32.HI R26, RZ, 0x10, R21 ;  /* 0x00000010ff1a7819 */ /* 0x000fe20000011615 */
[----:B------:R-:W-:Y:S01]  /*73a0*/  HADD2.F32 R24, -RZ, R48.H1_H1 ;  /* 0x30000030ff187230 */ /* 0x000fe20000004100 */
        /* <DEDUP_REMOVED lines=39> */
.L_x_2361:
[----:B------:R-:W-:Y:S05]  /*7620*/  BSYNC B1 ;  /* 0x0000000000017941 */ /* 0x000fea0003800000 */
.L_x_2360:
[----:B------:R-:W-:Y:S05]  /*7630*/  @P1 BRA `(.L_x_2359) ;  /* 0x0000001400e81947 */ /* 0x000fea0003800000 */
[----:B-1----:R-:W1:Y:S01]  /*7640*/  LDS.128 R4, [R0+0x3000] ;  /* 0x0030000000047984 */ /* 0x002e620000000c00 */
[----:B------:R-:W-:Y:S01]  /*7650*/  SHF.R.U32.HI R20, RZ, 0x10, R11 ;  /* 0x00000010ff147819 */ /* 0x000fe2000001160b */
[--C-:B------:R-:W-:Y:S01]  /*7660*/  HADD2.F32 R13, -RZ, R14.reuse.H0_H0 ;  /* 0x2000000eff0d7230 */ /* 0x100fe20000004100 */
[----:B------:R-:W-:Y:S01]  /*7670*/  SHF.R.U32.HI R12, RZ, 0x10, R9 ;  /* 0x00000010ff0c7819 */ /* 0x000fe20000011609 */
[----:B------:R-:W-:Y:S01]  /*7680*/  HADD2.F32 R14, -RZ, R14.H1_H1 ;  /* 0x3000000eff0e7230 */ /* 0x000fe20000004100 */
[----:B------:R-:W-:Y:S01]  /*7690*/  SHF.R.U64 R25, R10, 0x10, R11 ;  /* 0x000000100a197819 */ /* 0x000fe2000000120b */
[----:B------:R-:W-:Y:S01]  /*76a0*/  HADD2.F32 R20, -RZ, R20.H0_H0 ;  /* 0x20000014ff147230 */ /* 0x000fe20000004100 */
[----:B------:R-:W-:Y:S01]  /*76b0*/  SHF.R.U64 R26, R8, 0x10, R9 ;  /* 0x00000010081a7819 */ /* 0x000fe20000001209 */
[----:B------:R-:W-:Y:S02]  /*76c0*/  HADD2.F32 R12, -RZ, R12.H0_H0 ;  /* 0x2000000cff0c7230 */ /* 0x000fe40000004100 */
[----:B------:R-:W-:-:S02]  /*76d0*/  HADD2.F32 R11, -RZ, R15.H0_H0 ;  /* 0x2000000fff0b7230 */ /* 0x000fc40000004100 */
[----:B------:R-:W-:Y:S02]  /*76e0*/  HADD2.F32 R15, -RZ, R15.H1_H1 ;  /* 0x3000000fff0f7230 */ /* 0x000fe40000004100 */
[--C-:B-1----:R-:W-:Y:S02]  /*76f0*/  HADD2.F32 R10, -RZ, R7.reuse.H1_H1 ;  /* 0x30000007ff0a7230 */ /* 0x102fe40000004100 */
[--C-:B------:R-:W-:Y:S02]  /*7700*/  HADD2.F32 R3, -RZ, R4.reuse.H0_H0 ;  /* 0x20000004ff037230 */ /* 0x100fe40000004100 */
[----:B------:R-:W-:Y:S02]  /*7710*/  HADD2.F32 R9, -RZ, R7.H0_H0 ;  /* 0x20000007ff097230 */ /* 0x000fe40000004100 */
[C---:B------:R-:W-:Y:S01]  /*7720*/  FMUL.FTZ R24, R10.reuse, R20 ;  /* 0x000000140a187220 */ /* 0x040fe20000410000 */
[----:B------:R-:W-:Y:S02]  /*7730*/  HADD2.F32 R4, -RZ, R4.H1_H1 ;  /* 0x30000004ff047230 */ /* 0x000fe40000004100 */
[----:B------:R-:W-:Y:S01]  /*7740*/  FMUL.FTZ R21, R10, R12 ;  /* 0x0000000c0a157220 */ /* 0x000fe20000410000 */
[----:B------:R-:W-:-:S02]  /*7750*/  HADD2.F32 R7, -RZ, R6.H0_H0 ;  /* 0x20000006ff077230 */ /* 0x000fc40000004100 */
[C---:B------:R-:W-:Y:S01]  /*7760*/  FFMA.FTZ R24, R9.reuse, R12, -R24 ;  /* 0x0000000c09187223 */ /* 0x040fe20000010818 */
[----:B------:R-:W-:Y:S02]  /*7770*/  HADD2.F32 R8, -RZ, R6.H1_H1 ;  /* 0x30000006ff087230 */ /* 0x000fe40000004100 */
[C---:B------:R-:W-:Y:S01]  /*7780*/  FMUL.FTZ R10, R4.reuse, R13 ;  /* 0x0000000d040a7220 */ /* 0x040fe20000410000 */
[--C-:B------:R-:W-:Y:S02]  /*7790*/  HADD2.F32 R6, -RZ, R5.reuse.H0_H0 ;  /* 0x20000005ff067230 */ /* 0x100fe40000004100 */
[----:B------:R-:W-:Y:S01]  /*77a0*/  FFMA.FTZ R21, R9, R20, R21 ;  /* 0x0000001409157223 */ /* 0x000fe20000010015 */
[-C--:B------:R-:W-:Y:S01]  /*77b0*/  FMUL.FTZ R12, R4, R11.reuse ;  /* 0x0000000b040c7220 */ /* 0x080fe20000410000 */
[----:B------:R-:W-:Y:S02]  /*77c0*/  HADD2.F32 R5, -RZ, R5.H1_H1 ;  /* 0x30000005ff057230 */ /* 0x000fe40000004100 */
[----:B------:R-:W-:Y:S01]  /*77d0*/  FFMA.FTZ R10, R3, R11, -R10 ;  /* 0x0000000b030a7223 */ /* 0x000fe2000001080a */
[----:B------:R-:W-:-:S02]  /*77e0*/  HADD2.F32 R9, -RZ, R25.H0_H0 ;  /* 0x20000019ff097230 */ /* 0x000fc40000004100 */
[----:B------:R-:W-:Y:S01]  /*77f0*/  FFMA.FTZ R3, R3, R13, R12 ;  /* 0x0000000d03037223 */ /* 0x000fe2000001000c */
[----:B------:R-:W-:Y:S02]  /*7800*/  HADD2.F32 R4, -RZ, R26.H0_H0 ;  /* 0x2000001aff047230 */ /* 0x000fe40000004100 */
        /* <DEDUP_REMOVED lines=11> */
[----:B------:R-:W-:-:S05]  /*78c0*/  F2FP.F16.F32.PACK_AB R5, R8, R5 ;  /* 0x000000050805723e */ /* 0x000fca00000000ff */
[----:B------:R2:W-:Y:S01]  /*78d0*/  STS.128 [R0+0x3000], R4 ;  /* 0x0030000400007388 */ /* 0x0005e20000000c00 */
[----:B------:R-:W-:Y:S05]  /*78e0*/  BRA `(.L_x_2359) ;  /* 0x00000014003c7947 */ /* 0x000fea0003800000 */
.L_x_2346:
[----:B------:R-:W0:Y:S01]  /*78f0*/  S2R R0, SR_TID.X ;  /* 0x0000000000007919 */ /* 0x000e220000002100 */
[----:B------:R-:W1:Y:S01]  /*7900*/  LDC R32, c[0x0][0x448] ;  /* 0x00011200ff207b82 */ /* 0x000e620000000800 */
[----:B------:R-:W-:Y:S01]  /*7910*/  ULDC.64 UR4, c[0x0][0x3f8] ;  /* 0x0000fe0000047ab9 */ /* 0x000fe20000000a00 */
[----:B------:R-:W-:Y:S01]  /*7920*/  ULDC.64 UR6, c[0x0][0x408] ;  /* 0x0001020000067ab9 */ /* 0x000fe20000000a00 */
[----:B------:R-:W-:Y:S01]  /*7930*/  IMAD.MOV.U32 R27, RZ, RZ, R31 ;  /* 0x000000ffff1b7224 */ /* 0x000fe200078e001f */
[----:B------:R-:W-:Y:S01]  /*7940*/  SHF.R.S32.HI R43, RZ, 0x1f, R16 ;  /* 0x0000001fff2b7819 */ /* 0x000fe20000011410 */
[----:B------:R-:W-:Y:S01]  /*7950*/  IMAD.MOV.U32 R4, RZ, RZ, R24 ;  /* 0x000000ffff047224 */ /* 0x000fe200078e0018 */
[----:B-1----:R-:W-:Y:S01]  /*7960*/  ISETP.NE.AND P0, PT, R32, 0x1, PT ;  /* 0x000000012000780c */ /* 0x002fe20003f05270 */
[----:B0-----:R-:W-:-:S05]  /*7970*/  VIADD R0, R0, 0xffffff80 ;  /* 0xffffff8000007836 */ /* 0x001fca0000000000 */
[----:B------:R-:W-:-:S07]  /*7980*/  SHF.R.S32.HI R3, RZ, 0x1f, R0 ;  /* 0x0000001fff037819 */ /* 0x000fce0000011400 */
[----:B------:R-:W0:Y:S01]  /*7990*/  @P0 LDC R5, c[0x0][0x450] ;  /* 0x00011400ff050b82 */ /* 0x000e220000000800 */
[----:B------:R-:W-:-:S04]  /*79a0*/  LEA.HI R3, R3, R0, RZ, 0x2 ;  /* 0x0000000003037211 */ /* 0x000fc800078f10ff */
[----:B------:R-:W-:-:S05]  /*79b0*/  LOP3.LUT R3, R3, 0xfffffffc, RZ, 0xc0, !PT ;  /* 0xfffffffc03037812 */ /* 0x000fca00078ec0ff */
[----:B------:R-:W-:Y:S02]  /*79c0*/  IMAD.IADD R3, R0, 0x1, -R3 ;  /* 0x0000000100037824 */ /* 0x000fe400078e0a03 */
[----:B------:R-:W1:Y:S02]  /*79d0*/  @P0 LDC R0, c[0x0][0x44c] ;  /* 0x00011300ff000b82 */ /* 0x000e640000000800 */
[----:B------:R-:W-:-:S04]  /*79e0*/  IMAD R3, R3, 0x60, R39 ;  /* 0x0000006003037824 */ /* 0x000fc800078e0227 */
[----:B-1----:R-:W-:-:S05]  /*79f0*/  @P0 IMAD.HI.U32 R0, R3, R0, RZ ;  /* 0x0000000003000227 */ /* 0x002fca00078e00ff */
[----:B0-----:R-:W-:Y:S01]  /*7a00*/  @P0 SHF.R.U32.HI R3, RZ, R5, R0 ;  /* 0x00000005ff030219 */ /* 0x001fe20000011600 */
        /* <DEDUP_REMOVED lines=18> */
[----:B------:R-:W2:Y:S01]  /*7b30*/  LDL R6, [R1+0x20] ;  /* 0x0000200001067983 */ /* 0x000ea20000100800 */
[----:B------:R-:W0:Y:S03]  /*7b40*/  LDC R41, c[0x0][0x3f4] ;  /* 0x0000fd00ff297b82 */ /* 0x000e260000000800 */
[----:B------:R-:W1:Y:S04]  /*7b50*/  SHFL.IDX PT, R3, R25, RZ, 0x1c1f ;  /* 0x001c1fff19037589 */ /* 0x000e6800000e0000 */
[----:B------:R-:W3:Y:S04]  /*7b60*/  SHFL.IDX PT, R0, R26, RZ, 0x1c1f ;  /* 0x001c1fff1a007589 */ /* 0x000ee800000e0000 */
[----:B------:R-:W4:Y:S04]  /*7b70*/  SHFL.IDX PT, R14, R27, RZ, 0x1c1f ;  /* 0x001c1fff1b0e7589 */ /* 0x000f2800000e0000 */
[----:B------:R-:W5:Y:S01]  /*7b80*/  SHFL.IDX PT, R4, R24, RZ, 0x1c1f ;  /* 0x001c1fff18047589 */ /* 0x000f6200000e0000 */
[----:B0-----:R-:W-:Y:S01]  /*7b90*/  ISETP.GE.AND P0, PT, R16, R41, PT ;  /* 0x000000291000720c */ /* 0x001fe20003f06270 */
[----:B--2---:R-:W-:-:S05]  /*7ba0*/  IMAD R32, R6, R32, RZ ;  /* 0x0000002006207224 */ /* 0x004fca00078e02ff */
[----:B------:R-:W-:-:S13]  /*7bb0*/  ISETP.GE.OR P1, PT, R39, R32, P0 ;  /* 0x000000202700720c */ /* 0x000fda0000726670 */
[C---:B------:R-:W-:Y:S02]  /*7bc0*/  @!P1 SHF.L.U32 R5, R16.reuse, 0x1, RZ ;  /* 0x0000000110059819 */ /* 0x040fe400000006ff */
[----:B------:R-:W-:Y:S02]  /*7bd0*/  @!P1 SHF.L.U64.HI R21, R16, 0x1, R43 ;  /* 0x0000000110159819 */ /* 0x000fe4000001022b */
[----:B-1----:R-:W-:-:S05]  /*7be0*/  @!P1 IADD3 R6, P2, R3, R5, RZ ;  /* 0x0000000503069210 */ /* 0x002fca0007f5e0ff */
[----:B---3--:R-:W-:-:S05]  /*7bf0*/  @!P1 IMAD.X R7, R0, 0x1, R21, P2 ;  /* 0x0000000100079824 */ /* 0x008fca00010e0615 */
[----:B------:R-:W2:Y:S01]  /*7c00*/  @!P1 LD.E.128 R8, desc[UR40][R6.64] ;  /* 0x0000002806089980 */ /* 0x000ea2000c101d00 */
[----:B----4-:R-:W-:-:S05]  /*7c10*/  @!P1 IADD3 R14, P2, R14, R5, RZ ;  /* 0x000000050e0e9210 */ /* 0x010fca0007f5e0ff */
[----:B-----5:R-:W-:-:S04]  /*7c20*/  @!P1 IMAD.X R3, R4, 0x1, R21, P2 ;  /* 0x0000000104039824 */ /* 0x020fc800010e0615 */
[----:B------:R-:W-:-:S05]  /*7c30*/  @!P1 IMAD.MOV.U32 R15, RZ, RZ, R3 ;  /* 0x000000ffff0f9224 */ /* 0x000fca00078e0003 */
[----:B------:R0:W3:Y:S01]  /*7c40*/  @!P1 LD.E.128 R4, desc[UR40][R14.64] ;  /* 0x000000280e049980 */ /* 0x0000e2000c101d00 */
[----:B------:R-:W-:Y:S02]  /*7c50*/  CS2R R34, SRZ ;  /* 0x0000000000227805 */ /* 0x000fe4000001ff00 */
[----:B------:R-:W-:Y:S02]  /*7c60*/  CS2R R36, SRZ ;  /* 0x0000000000247805 */ /* 0x000fe4000001ff00 */
[----:B------:R-:W-:Y:S01]  /*7c70*/  CS2R R30, SRZ ;  /* 0x00000000001e7805 */ /* 0x000fe2000001ff00 */
[----:B------:R-:W1:Y:S01]  /*7c80*/  SHFL.IDX PT, R24, R24, 0x1, 0x1c1f ;  /* 0x003c1f0018187f89 */ /* 0x000e6200000e0000 */
[----:B------:R-:W-:-:S03]  /*7c90*/  CS2R R20, SRZ ;  /* 0x0000000000147805 */ /* 0x000fc6000001ff00 */
[----:B0-----:R0:W4:Y:S01]  /*7ca0*/  SHFL.IDX PT, R14, R27, 0x1, 0x1c1f ;  /* 0x003c1f001b0e7f89 */ /* 0x00112200000e0000 */
[----:B--2---:R-:W-:Y:S01]  /*7cb0*/  @!P1 IMAD.MOV.U32 R34, RZ, RZ, R8 ;  /* 0x000000ffff229224 */ /* 0x004fe200078e0008 */
[----:B------:R-:W-:Y:S01]  /*7cc0*/  @!P1 MOV R37, R11 ;  /* 0x0000000b00259202 */ /* 0x000fe20000000f00 */
[----:B------:R-:W-:Y:S02]  /*7cd0*/  @!P1 IMAD.MOV.U32 R35, RZ, RZ, R9 ;  /* 0x000000ffff239224 */ /* 0x000fe400078e0009 */
[----:B------:R-:W-:Y:S02]  /*7ce0*/  IMAD.MOV.U32 R0, RZ, RZ, R34 ;  /* 0x000000ffff007224 */ /* 0x000fe400078e0022 */
[----:B------:R-:W-:Y:S02]  /*7cf0*/  IMAD.MOV.U32 R3, RZ, RZ, R35 ;  /* 0x000000ffff037224 */ /* 0x000fe400078e0023 */
[----:B------:R-:W-:Y:S01]  /*7d00*/  @!P1 IMAD.MOV.U32 R36, RZ, RZ, R10 ;  /* 0x000000ffff249224 */ /* 0x000fe200078e000a */
[----:B------:R-:W-:Y:S01]  /*7d10*/  PRMT R42, R0, 0x7610, R42 ;  /* 0x00007610002a7816 */ /* 0x000fe2000000002a */
[----:B------:R-:W-:Y:S01]  /*7d20*/  IMAD.MOV.U32 R9, RZ, RZ, R37 ;  /* 0x000000ffff097224 */ /* 0x000fe200078e0025 */
[----:B------:R-:W-:Y:S01]  /*7d30*/  PRMT R45, R45, 0x5410, R3 ;  /* 0x000054102d2d7816 */ /* 0x000fe20000000003 */
[----:B------:R0:W2:Y:S01]  /*7d40*/  SHFL.IDX PT, R0, R26, 0x1, 0x1c1f ;  /* 0x003c1f001a007f89 */ /* 0x0000a200000e0000 */
[----:B------:R-:W-:-:S02]  /*7d50*/  IMAD.MOV.U32 R8, RZ, RZ, R36 ;  /* 0x000000ffff087224 */ /* 0x000fc400078e0024 */
[----:B---3--:R-:W-:Y:S01]  /*7d60*/  @!P1 IMAD.MOV.U32 R30, RZ, RZ, R4 ;  /* 0x000000ffff1e9224 */ /* 0x008fe200078e0004 */
[----:B------:R0:W3:Y:S01]  /*7d70*/  SHFL.IDX PT, R3, R25, 0x1, 0x1c1f ;  /* 0x003c1f0019037f89 */ /* 0x0000e200000e0000 */
[----:B------:R-:W-:Y:S01]  /*7d80*/  @!P1 IMAD.MOV.U32 R31, RZ, RZ, R5 ;  /* 0x000000ffff1f9224 */ /* 0x000fe200078e0005 */
[----:B------:R-:W-:Y:S01]  /*7d90*/  PRMT R33, R8, 0x5410, R9 ;  /* 0x0000541008217816 */ /* 0x000fe20000000009 */
[----:B------:R-:W-:Y:S02]  /*7da0*/  @!P1 IMAD.MOV.U32 R20, RZ, RZ, R6 ;  /* 0x000000ffff149224 */ /* 0x000fe400078e0006 */
[----:B------:R-:W-:Y:S02]  /*7db0*/  @!P1 IMAD.MOV.U32 R21, RZ, RZ, R7 ;  /* 0x000000ffff159224 */ /* 0x000fe400078e0007 */
[----:B------:R-:W-:Y:S01]  /*7dc0*/  IMAD.MOV.U32 R4, RZ, RZ, R30 ;  /* 0x000000ffff047224 */ /* 0x000fe200078e001e */
[----:B------:R-:W-:Y:S01]  /*7dd0*/  MOV R6, R20 ;  /* 0x0000001400067202 */ /* 0x000fe20000000f00 */
[----:B------:R-:W-:-:S02]  /*7de0*/  IMAD.MOV.U32 R5, RZ, RZ, R31 ;  /* 0x000000ffff057224 */ /* 0x000fc400078e001f */
[----:B------:R-:W-:Y:S01]  /*7df0*/  IMAD.MOV.U32 R7, RZ, RZ, R21 ;  /* 0x000000ffff077224 */ /* 0x000fe200078e0015 */
[----:B------:R-:W-:Y:S02]  /*7e00*/  PRMT R56, R4, 0x5410, R6 ;  /* 0x0000541004387816 */ /* 0x000fe40000000006 */
[----:B------:R-:W-:Y:S02]  /*7e10*/  PRMT R45, R5, 0x7610, R45 ;  /* 0x00007610052d7816 */ /* 0x000fe4000000002d */
[----:B------:R-:W-:Y:S02]  /*7e20*/  CS2R R4, SRZ ;  /* 0x0000000000047805 */ /* 0x000fe4000001ff00 */
[----:B01--4-:R-:W-:-:S07]  /*7e30*/  PRMT R42, R42, 0x5410, R7 ;  /* 0x000054102a2a7816 */ /* 0x013fce0000000007 */
.L_x_2589:
[----:B------:R-:W4:Y:S01]  /*7e40*/  LDL R7, [R1+0x58] ;  /* 0x0000580001077983 */ /* 0x000f220000100800 */
[----:B------:R-:W-:Y:S01]  /*7e50*/  VIADD R39, R39, 0x60 ;  /* 0x0000006027277836 */ /* 0x000fe20000000000 */
[----:B------:R-:W-:Y:S01]  /*7e60*/  BSSY B1, `(.L_x_2363) ;  /* 0x0000016000017945 */ /* 0x000fe20003800000 */
[----:B------:R-:W-:Y:S02]  /*7e70*/  CS2R R8, SRZ ;  /* 0x0000000000087805 */ /* 0x000fe4000001ff00 */
[----:B------:R-:W-:Y:S02]  /*7e80*/  CS2R R10, SRZ ;  /* 0x00000000000a7805 */ /* 0x000fe4000001ff00 */
[----:B------:R-:W-:Y:S02]  /*7e90*/  ISETP.GE.AND P1, PT, R39, R32, PT ;  /* 0x000000202700720c */ /* 0x000fe40003f26270 */
[----:B----4-:R-:W-:-:S04]  /*7ea0*/  LEA.HI R6, R7, R7, RZ, 0x1 ;  /* 0x0000000707067211 */ /* 0x010fc800078f08ff */
        /* <DEDUP_REMOVED lines=11> */
[-C--:B---3--:R-:W-:Y:S02]  /*7f60*/  IADD3 R8, P1, R3, R4.reuse, RZ ;  /* 0x0000000403087210 */ /* 0x088fe40007f3e0ff */
[----:B------:R-:W-:-:S03]  /*7f70*/  IADD3 R4, P2, R14, R4, RZ ;  /* 0x000000040e047210 */ /* 0x000fc60007f5e0ff */
[--C-:B--2---:R-:W-:Y:S02]  /*7f80*/  IMAD.X R9, R0, 0x1, R5.reuse, P1 ;  /* 0x0000000100097824 */ /* 0x104fe400008e0605 */
[----:B------:R-:W-:-:S04]  /*7f90*/  IMAD.X R5, R24, 0x1, R5, P2 ;  /* 0x0000000118057824 */ /* 0x000fc800010e0605 */
[----:B------:R-:W5:Y:S04]  /*7fa0*/  LD.E.128 R8, desc[UR40][R8.64] ;  /* 0x0000002808087980 */ /* 0x000f68000c101d00 */
[----:B------:R-:W5:Y:S02]  /*7fb0*/  LD.E.128 R4, desc[UR40][R4.64] ;  /* 0x0000002804047980 */ /* 0x000f64000c101d00 */
.L_x_2364:
[----:B------:R-:W-:Y:S05]  /*7fc0*/  BSYNC B1 ;  /* 0x0000000000017941 */ /* 0x000fea0003800000 */
.L_x_2363:
[----:B------:R-:W0:Y:S01]  /*7fd0*/  SYNCS.PHASECHK.TRANS64.TRYWAIT P1, [R2+URZ+0x16800], R13 ;  /* 0x0168000d020075a7 */ /* 0x000e22000802017f */
[----:B------:R-:W-:Y:S01]  /*7fe0*/  IMAD R29, R29, -0xc0, R32 ;  /* 0xffffff401d1d7824 */ /* 0x000fe200078e0220 */
[----:B-----5:R-:W-:Y:S01]  /*7ff0*/  MOV R12, R5 ;  /* 0x00000005000c7202 */ /* 0x020fe20000000f00 */
[----:B------:R-:W-:Y:S01]  /*8000*/  VIADD R14, R19, 0x60 ;  /* 0x00000060130e7836 */ /* 0x000fe20000000000 */
[----:B------:R-:W-:Y:S01]  /*8010*/  BSSY B1, `(.L_x_2365) ;  /* 0x0000010000017945 */ /* 0x000fe20003800000 */
[----:B---3--:R-:W-:Y:S01]  /*8020*/  IMAD.MOV.U32 R3, RZ, RZ, R4 ;  /* 0x000000ffff037224 */ /* 0x008fe200078e0004 */
[----:B--2---:R-:W-:Y:S01]  /*8030*/  VIMNMX R0, R29, 0xc0, PT ;  /* 0x000000c01d007848 */ /* 0x004fe20003fe0100 */
[----:B------:R-:W-:Y:S01]  /*8040*/  IMAD.IADD R29, R16, 0x1, R41 ;  /* 0x00000001101d7824 */ /* 0x000fe200078e0229 */
[----:B------:R-:W-:Y:S01]  /*8050*/  PRMT R39, R12, 0x7610, R39 ;  /* 0x000076100c277816 */ /* 0x000fe20000000027 */
[----:B------:R-:W-:Y:S01]  /*8060*/  IMAD.MOV.U32 R12, RZ, RZ, R8 ;  /* 0x000000ffff0c7224 */ /* 0x000fe200078e0008 */
[----:B------:R-:W-:-:S02]  /*8070*/  ISETP.GE.OR P2, PT, R19, R0, P0 ;  /* 0x000000001300720c */ /* 0x000fc40000746670 */
[----:B------:R-:W-:Y:S01]  /*8080*/  ISETP.GE.OR P0, PT, R14, R0, P0 ;  /* 0x000000000e00720c */ /* 0x000fe20000706670 */
[----:B------:R-:W-:Y:S01]  /*8090*/  IMAD.MOV.U32 R0, RZ, RZ, R6 ;  /* 0x000000ffff007224 */ /* 0x000fe200078e0006 */
[----:B------:R-:W-:Y:S01]  /*80a0*/  PRMT R38, R38, 0x5410, R3 ;  /* 0x0000541026267816 */ /* 0x000fe20000000003 */
[----:B------:R-:W-:Y:S02]  /*80b0*/  IMAD.MOV.U32 R3, RZ, RZ, R7 ;  /* 0x000000ffff037224 */ /* 0x000fe400078e0007 */
[----:B------:R-:W-:Y:S01]  /*80c0*/  IMAD.MOV.U32 R14, RZ, RZ, R9 ;  /* 0x000000ffff0e7224 */ /* 0x000fe200078e0009 */
[----:B------:R-:W-:Y:S02]  /*80d0*/  PRMT R38, R12, 0x7610, R38 ;  /* 0x000076100c267816 */ /* 0x000fe40000000026 */
[----:B------:R-:W-:Y:S02]  /*80e0*/  PRMT R32, R0, 0x5410, R3 ;  /* 0x0000541000207816 */ /* 0x000fe40000000003 */
[----:B------:R-:W-:Y:S01]  /*80f0*/  PRMT R39, R39, 0x5410, R14 ;  /* 0x0000541027277816 */ /* 0x000fe2000000000e */
[----:B0-----:R-:W-:Y:S06]  /*8100*/  @!P1 BRA `(.L_x_2366) ;  /* 0x0000012400a09947 */ /* 0x001fec0003800000 */
.L_x_2590:
[----:B------:R-:W-:Y:S05]  /*8110*/  BSYNC B1 ;  /* 0x0000000000017941 */ /* 0x000fea0003800000 */
.L_x_2365:
        /* <DEDUP_REMOVED lines=11> */
[--C-:B------:R-:W-:Y:S01]  /*81d0*/  HADD2.F32 R43, -RZ, R45.reuse.H1_H1 ;  /* 0x3000002dff2b7230 */ /* 0x100fe20000004100 */
[----:B------:R-:W-:Y:S01]  /*81e0*/  SHF.R.U64 R55, R34, 0x10, R35 ;  /* 0x0000001022377819 */ /* 0x000fe20000001223 */
[----:B------:R-:W-:Y:S01]  /*81f0*/  HADD2.F32 R45, -RZ, R45.H0_H0 ;  /* 0x2000002dff2d7230 */ /* 0x000fe20000004100 */
[----:B------:R-:W-:Y:S02]  /*8200*/  SHF.R.U32.HI R44, RZ, 0x10, R31 ;  /* 0x00000010ff2c7819 */ /* 0x000fe4000001161f */
[----:B------:R-:W-:Y:S02]  /*8210*/  SHF.R.U64 R51, R20, 0x10, R21 ;  /* 0x0000001014337819 */ /* 0x000fe40000001215 */
[----:B------:R-:W-:Y:S01]  /*8220*/  SHF.R.U32.HI R46, RZ, 0x10, R35 ;  /* 0x00000010ff2e7819 */ /* 0x000fe20000011623 */
[----:B------:R-:W-:Y:S01]  /*8230*/  HADD2.F32 R44, -RZ, R44.H0_H0 ;  /* 0x2000002cff2c7230 */ /* 0x000fe20000004100 */
[----:B------:R-:W-:-:S02]  /*8240*/  SHF.R.U64 R54, R36, 0x10, R37 ;  /* 0x0000001024367819 */ /* 0x000fc40000001225 */
[----:B------:R-:W-:Y:S02]  /*8250*/  SHF.R.U32.HI R50, RZ, 0x10, R21 ;  /* 0x00000010ff327819 */ /* 0x000fe40000011615 */
[----:B------:R-:W-:Y:S02]  /*8260*/  SHF.R.U64 R53, R30, 0x10, R31 ;  /* 0x000000101e357819 */ /* 0x000fe4000000121f */
[----:B------:R-:W-:Y:S02]  /*8270*/  SHF.R.U32.HI R52, RZ, 0x10, R37 ;  /* 0x00000010ff347819 */ /* 0x000fe40000011625 */
[----:B--2---:R-:W-:-:S04]  /*8280*/  SHF.L.U32 R12, R12, 0x6, RZ ;  /* 0x000000060c0c7819 */ /* 0x004fc800000006ff */
[----:B------:R-:W-:-:S04]  /*8290*/  LOP3.LUT R24, R12, 0x1c0, RZ, 0xc0, !PT ;  /* 0x000001c00c187812 */ /* 0x000fc800078ec0ff */
[----:B------:R-:W-:Y:S02]  /*82a0*/  SHF.R.U32.HI R15, RZ, 0x3, R24 ;  /* 0x00000003ff0f7819 */ /* 0x000fe40000011618 */
        /* <DEDUP_REMOVED lines=15> */
[C---:B------:R-:W-:Y:S01]  /*83a0*/  FFMA.FTZ R48, R20.reuse, R43, -R47 ;  /* 0x0000002b14307223 */ /* 0x040fe2000001082f */
[----:B------:R-:W-:Y:S02]  /*83b0*/  HADD2.F32 R21, -RZ, R13.H1_H1 ;  /* 0x3000000dff157230 */ /* 0x000fe40000004100 */
[C---:B------:R-:W-:Y:S01]  /*83c0*/  FMUL.FTZ R46, R35.reuse, R44 ;  /* 0x0000002c232e7220 */ /* 0x040fe20000410000 */
[----:B------:R-:W-:Y:S02]  /*83d0*/  HADD2.F32 R36, -RZ, R27.H0_H0 ;  /* 0x2000001bff247230 */ /* 0x000fe40000004100 */
[----:B------:R-:W-:Y:S02]  /*83e0*/  HADD2.F32 R47, -RZ, R42.H1_H1 ;  /* 0x3000002aff2f7230 */ /* 0x000fe40000004100 */
[----:B------:R-:W-:Y:S02]  /*83f0*/  HADD2.F32 R43, -RZ, R33.H1_H1 ;  /* 0x30000021ff2b7230 */ /* 0x000fe40000004100 */
[----:B------:R-:W-:Y:S01]  /*8400*/  FFMA.FTZ R49, R20, R45, R49 ;  /* 0x0000002d14317223 */ /* 0x000fe20000010031 */
[----:B------:R-:W-:Y:S01]  /*8410*/  FMUL.FTZ R20, R35, R34 ;  /* 0x0000002223147220 */ /* 0x000fe20000410000 */
[----:B------:R-:W-:-:S02]  /*8420*/  HADD2.F32 R30, -RZ, R15.H0_H0 ;  /* 0x2000000fff1e7230 */ /* 0x000fc40000004100 */
[C---:B------:R-:W-:Y:S01]  /*8430*/  FFMA.FTZ R35, R21.reuse, R34, -R46 ;  /* 0x0000002215237223 */ /* 0x040fe2000001082e */
[C---:B------:R-:W-:Y:S01]  /*8440*/  FMUL.FTZ R45, R36.reuse, R47 ;  /* 0x0000002f242d7220 */ /* 0x040fe20000410000 */
[----:B------:R-:W-:Y:S02]  /*8450*/  HADD2.F32 R37, -RZ, R27.H1_H1 ;  /* 0x3000001bff257230 */ /* 0x000fe40000004100 */
[-C--:B------:R-:W-:Y:S01]  /*8460*/  FMUL.FTZ R36, R36, R43.reuse ;  /* 0x0000002b24247220 */ /* 0x080fe20000410000 */
[----:B------:R-:W-:Y:S02]  /*8470*/  HADD2.F32 R46, -RZ, R50.H0_H0 ;  /* 0x20000032ff2e7230 */ /* 0x000fe40000004100 */
[----:B------:R-:W-:Y:S01]  /*8480*/  FFMA.FTZ R44, R21, R44, R20 ;  /* 0x0000002c152c7223 */ /* 0x000fe20000010014 */
[----:B------:R-:W-:Y:S02]  /*8490*/  HADD2.F32 R31, -RZ, R15.H1_H1 ;  /* 0x3000000fff1f7230 */ /* 0x000fe40000004100 */
[----:B------:R-:W-:Y:S01]  /*84a0*/  FFMA.FTZ R45, R30, R43, -R45 ;  /* 0x0000002b1e2d7223 */ /* 0x000fe2000001082d */
[----:B------:R-:W-:-:S02]  /*84b0*/  HADD2.F32 R20, -RZ, R52.H0_H0 ;  /* 0x20000034ff147230 */ /* 0x000fc40000004100 */
[----:B------:R-:W-:Y:S01]  /*84c0*/  FFMA.FTZ R47, R30, R47, R36 ;  /* 0x0000002f1e2f7223 */ /* 0x000fe20000010024 */
[----:B------:R-:W-:Y:S02]  /*84d0*/  HADD2.F32 R25, -RZ, R24.H0_H0 ;  /* 0x20000018ff197230 */ /* 0x000fe40000004100 */
[C---:B------:R-:W-:Y:S01]  /*84e0*/  FMUL.FTZ R34, R37.reuse, R46 ;  /* 0x0000002e25227220 */ /* 0x040fe20000410000 */
[----:B------:R-:W-:Y:S02]  /*84f0*/  HADD2.F32 R30, -RZ, R56.H0_H0 ;  /* 0x20000038ff1e7230 */ /* 0x000fe40000004100 */
[----:B------:R-:W-:Y:S02]  /*8500*/  HADD2.F32 R42, -RZ, R42.H0_H0 ;  /* 0x2000002aff2a7230 */ /* 0x000fe40000004100 */
[-C--:B------:R-:W-:Y:S01]  /*8510*/  FMUL.FTZ R52, R37, R20.reuse ;  /* 0x0000001425347220 */ /* 0x080fe20000410000 */
[----:B------:R-:W-:Y:S02]  /*8520*/  HADD2.F32 R13, -RZ, R12.H0_H0 ;  /* 0x2000000cff0d7230 */ /* 0x000fe40000004100 */
[----:B------:R-:W-:Y:S01]  /*8530*/  FFMA.FTZ R50, R31, R20, -R34 ;  /* 0x000000141f327223 */ /* 0x000fe20000010822 */
[----:B------:R-:W-:-:S02]  /*8540*/  HADD2.F32 R27, -RZ, R26.H0_H0 ;  /* 0x2000001aff1b7230 */ /* 0x000fc40000004100 */
[C---:B------:R-:W-:Y:S01]  /*8550*/  FMUL.FTZ R36, R25.reuse, R30 ;  /* 0x0000001e19247220 */ /* 0x040fe20000410000 */
[----:B------:R-:W-:Y:S02]  /*8560*/  HADD2.F32 R34, -RZ, R56.H1_H1 ;  /* 0x30000038ff227230 */ /* 0x000fe40000004100 */
[----:B------:R-:W-:Y:S01]  /*8570*/  FMUL.FTZ R25, R25, R42 ;  /* 0x0000002a19197220 */ /* 0x000fe20000410000 */
[----:B------:R-:W-:Y:S02]  /*8580*/  HADD2.F32 R20, -RZ, R33.H0_H0 ;  /* 0x20000021ff147230 */ /* 0x000fe40000004100 */
[----:B------:R-:W-:Y:S01]  /*8590*/  FFMA.FTZ R52, R31, R46, R52 ;  /* 0x0000002e1f347223 */ /* 0x000fe20000010034 */
[----:B------:R-:W-:Y:S01]  /*85a0*/  FFMA.FTZ R36, R13, R42, -R36 ;  /* 0x0000002a0d247223 */ /* 0x000fe20000010824 */
[----:B------:R-:W-:Y:S02]  /*85b0*/  HADD2.F32 R15, -RZ, R14.H0_H0 ;  /* 0x2000000eff0f7230 */ /* 0x000fe40000004100 */
[----:B------:R-:W-:Y:S01]  /*85c0*/  FMUL.FTZ R46, R27, R34 ;  /* 0x000000221b2e7220 */ /* 0x000fe20000410000 */
[----:B------:R-:W-:Y:S01]  /*85d0*/  FFMA.FTZ R30, R13, R30, R25 ;  /* 0x0000001e0d1e7223 */ /* 0x000fe20000010019 */
[----:B------:R-:W-:Y:S01]  /*85e0*/  FMUL.FTZ R42, R27, R20 ;  /* 0x000000141b2a7220 */ /* 0x000fe20000410000 */
[----:B------:R-:W-:-:S02]  /*85f0*/  HADD2.F32 R24, -RZ, R24.H1_H1 ;  /* 0x30000018ff187230 */ /* 0x000fc40000004100 */
[----:B------:R-:W-:Y:S02]  /*8600*/  HADD2.F32 R26, -RZ, R26.H1_H1 ;  /* 0x3000001aff1a7230 */ /* 0x000fe40000004100 */
[----:B------:R-:W-:Y:S02]  /*8610*/  HADD2.F32 R25, -RZ, R53.H0_H0 ;  /* 0x20000035ff197230 */ /* 0x000fe40000004100 */
[----:B------:R-:W-:Y:S02]  /*8620*/  HADD2.F32 R27, -RZ, R51.H0_H0 ;  /* 0x20000033ff1b7230 */ /* 0x000fe40000004100 */
[----:B------:R-:W-:Y:S02]  /*8630*/  HADD2.F32 R13, -RZ, R55.H0_H0 ;  /* 0x20000037ff0d7230 */ /* 0x000fe40000004100 */
[----:B------:R-:W-:Y:S02]  /*8640*/  HADD2.F32 R21, -RZ, R54.H0_H0 ;  /* 0x20000036ff157230 */ /* 0x000fe40000004100 */
[----:B------:R-:W-:Y:S01]  /*8650*/  FFMA.FTZ R46, R15, R20, -R46 ;  /* 0x000000140f2e7223 */ /* 0x000fe2000001082e */
[----:B------:R-:W-:-:S02]  /*8660*/  HADD2.F32 R12, -RZ, R12.H1_H1 ;  /* 0x3000000cff0c7230 */ /* 0x000fc40000004100 */
        /* <DEDUP_REMOVED lines=20> */
.L_x_2368:
[----:B------:R-:W-:Y:S05]  /*87b0*/  BSYNC B1 ;  /* 0x0000000000017941 */ /* 0x000fea0003800000 */
.L_x_2367:
[----:B------:R-:W-:Y:S01]  /*87c0*/  PRMT R31, R0, 0x5410, R3 ;  /* 0x00005410001f7816 */ /* 0x000fe20000000003 */
[----:B------:R-:W-:Y:S06]  /*87d0*/  @P0 BRA `(.L_x_2359) ;  /* 0x0000000400800947 */ /* 0x000fec0003800000 */
[----:B------:R-:W2:Y:S01]  /*87e0*/  LDL R20, [R1+0x44] ;  /* 0x0000440001147983 */ /* 0x000ea20000100800 */
[C---:B-1----:R-:W-:Y:S02]  /*87f0*/  VIADD R12, R19.reuse, 0x60 ;  /* 0x00000060130c7836 */ /* 0x042fe40000000000 */
[----:B0-----:R-:W-:Y:S01]  /*8800*/  VIADD R13, R19, 0x60 ;  /* 0x00000060130d7836 */ /* 0x001fe20000000000 */
[----:B------:R-:W3:Y:S01]  /*8810*/  LDL R44, [R1+0x60] ;  /* 0x00006000012c7983 */ /* 0x000ee20000100800 */
[----:B------:R-:W-:Y:S02]  /*8820*/  IMAD.SHL.U32 R12, R12, 0x40, RZ ;  /* 0x000000400c0c7824 */ /* 0x000fe400078e00ff */
[----:B------:R-:W-:-:S03]  /*8830*/  IMAD.SHL.U32 R13, R13, 0x40, RZ ;  /* 0x000000400d0d7824 */ /* 0x000fc600078e00ff */
[----:B------:R-:W-:Y:S02]  /*8840*/  LOP3.LUT R12, R12, 0x1c0, RZ, 0xc0, !PT ;  /* 0x000001c00c0c7812 */ /* 0x000fe400078ec0ff */
[----:B------:R-:W-:Y:S02]  /*8850*/  LOP3.LUT R13, R13, 0x1c0, RZ, 0xc0, !PT ;  /* 0x000001c00d0d7812 */ /* 0x000fe400078ec0ff */
[----:B------:R-:W-:-:S04]  /*8860*/  SHF.R.U32.HI R12, RZ, 0x3, R12 ;  /* 0x00000003ff0c7819 */ /* 0x000fc8000001160c */
[----:B------:R-:W-:Y:S02]  /*8870*/  LOP3.LUT R29, R12, R29, R13, 0x1e, !PT ;  /* 0x0000001d0c1d7212 */ /* 0x000fe400078e1e0d */
[----:B------:R-:W-:Y:S01]  /*8880*/  SHF.R.U64 R42, R10, 0x10, R11 ;  /* 0x000000100a2a7819 */ /* 0x000fe2000000120b */
[----:B------:R-:W-:Y:S01]  /*8890*/  HADD2.F32 R10, -RZ, R39.H1_H1 ;  /* 0x30000027ff0a7230 */ /* 0x000fe20000004100 */
[--C-:B------:R-:W-:Y:S02]  /*88a0*/  SHF.R.U64 R35, R6, 0x10, R7.reuse ;  /* 0x0000001006237819 */ /* 0x100fe40000001207 */
[----:B------:R-:W-:Y:S02]  /*88b0*/  SHF.R.U32.HI R33, RZ, 0x10, R7 ;  /* 0x00000010ff217819 */ /* 0x000fe40000011607 */
[----:B------:R-:W-:Y:S02]  /*88c0*/  SHF.R.U32.HI R30, RZ, 0x10, R5 ;  /* 0x00000010ff1e7819 */ /* 0x000fe40000011605 */
[----:B------:R-:W-:-:S03]  /*88d0*/  SHF.R.U32.HI R21, RZ, 0x10, R9 ;  /* 0x00000010ff157819 */ /* 0x000fc60000011609 */
[----:B------:R-:W-:Y:S01]  /*88e0*/  HADD2.F32 R30, -RZ, R30.H0_H0 ;  /* 0x2000001eff1e7230 */ /* 0x000fe20000004100 */
[----:B------:R-:W-:Y:S01]  /*88f0*/  SHF.R.U32.HI R41, RZ, 0x10, R11 ;  /* 0x00000010ff297819 */ /* 0x000fe2000001160b */
[--C-:B------:R-:W-:Y:S01]  /*8900*/  HADD2.F32 R11, -RZ, R32.reuse.H0_H0 ;  /* 0x20000020ff0b7230 */ /* 0x100fe20000004100 */
[----:B------:R-:W-:Y:S01]  /*8910*/  SHF.R.U64 R43, R8, 0x10, R9 ;  /* 0x00000010082b7819 */ /* 0x000fe20000001209 */
[----:B------:R-:W-:Y:S01]  /*8920*/  HADD2.F32 R32, -RZ, R32.H1_H1 ;  /* 0x30000020ff207230 */ /* 0x000fe20000004100 */
[----:B------:R-:W-:Y:S02]  /*8930*/  SHF.R.U64 R37, R4, 0x10, R5 ;  /* 0x0000001004257819 */ /* 0x000fe40000001205 */
[----:B--2---:R-:W-:Y:S01]  /*8940*/  IADD3 R29, R20, R29, RZ ;  /* 0x0000001d141d7210 */ /* 0x004fe20007ffe0ff */
[----:B---3--:R-:W0:Y:S04]  /*8950*/  LDS.128 R12, [R44+0x8400] ;  /* 0x008400002c0c7984 */ /* 0x008e280000000c00 */
[----:B------:R-:W-:-:S05]  /*8960*/  IMAD R29, R29, 0x2, R2 ;  /* 0x000000021d1d7824 */ /* 0x000fca00078e0202 */
[----:B------:R-:W1:Y:S01]  /*8970*/  LDS.128 R24, [R29+0x8400] ;  /* 0x008400001d187984 */ /* 0x000e620000000c00 */
[----:B------:R-:W-:Y:S02]  /*8980*/  HADD2.F32 R20, -RZ, R39.H0_H0 ;  /* 0x20000027ff147230 */ /* 0x000fe40000004100 */
[----:B0-----:R-:W-:Y:S02]  /*8990*/  HADD2.F32 R3, -RZ, R13.H0_H0 ;  /* 0x2000000dff037230 */ /* 0x001fe40000004100 */
[----:B-1----:R-:W-:-:S05]  /*89a0*/  HADD2.F32 R7, -RZ, R25.H0_H0 ;  /* 0x20000019ff077230 */ /* 0x002fca0000004100 */
[C---:B------:R-:W-:Y:S01]  /*89b0*/  FMUL.FTZ R34, R7.reuse, R20 ;  /* 0x0000001407227220 */ /* 0x040fe20000410000 */
[-C--:B------:R-:W-:Y:S01]  /*89c0*/  FMUL.FTZ R36, R7, R10.reuse ;  /* 0x0000000a07247220 */ /* 0x080fe20000410000 */
[----:B------:R-:W-:Y:S02]  /*89d0*/  HADD2.F32 R25, -RZ, R25.H1_H1 ;  /* 0x30000019ff197230 */ /* 0x000fe40000004100 */
[----:B------:R-:W-:Y:S02]  /*89e0*/  HADD2.F32 R6, -RZ, R24.H0_H0 ;  /* 0x20000018ff067230 */ /* 0x000fe40000004100 */
[C---:B------:R-:W-:Y:S01]  /*89f0*/  FFMA.FTZ R34, R3.reuse, R10, -R34 ;  /* 0x0000000a03227223 */ /* 0x040fe20000010822 */
[--C-:B------:R-:W-:Y:S02]  /*8a00*/  HADD2.F32 R7, -RZ, R38.reuse.H1_H1 ;  /* 0x30000026ff077230 */ /* 0x100fe40000004100 */
[----:B------:R-:W-:Y:S01]  /*8a10*/  FFMA.FTZ R36, R3, R20, R36 ;  /* 0x0000001403247223 */ /* 0x000fe20000010024 */
[----:B------:R-:W-:-:S02]  /*8a20*/  HADD2.F32 R3, -RZ, R38.H0_H0 ;  /* 0x20000026ff037230 */ /* 0x000fc40000004100 */
[----:B------:R-:W-:Y:S02]  /*8a30*/  HADD2.F32 R10, -RZ, R21.H0_H0 ;  /* 0x20000015ff0a7230 */ /* 0x000fe40000004100 */
[C---:B------:R-:W-:Y:S01]  /*8a40*/  FMUL.FTZ R40, R25.reuse, R30 ;  /* 0x0000001e19287220 */ /* 0x040fe20000410000 */
[----:B------:R-:W-:Y:S02]  /*8a50*/  HADD2.F32 R13, -RZ, R13.H1_H1 ;  /* 0x3000000dff0d7230 */ /* 0x000fe40000004100 */
[C---:B------:R-:W-:Y:S01]  /*8a60*/  FMUL.FTZ R21, R6.reuse, R7 ;  /* 0x0000000706157220 */ /* 0x040fe20000410000 */
[----:B------:R-:W-:Y:S02]  /*8a70*/  HADD2.F32 R0, -RZ, R12.H0_H0 ;  /* 0x2000000cff007230 */ /* 0x000fe40000004100 */
[----:B------:R-:W-:Y:S01]  /*8a80*/  FMUL.FTZ R6, R6, R3 ;  /* 0x0000000306067220 */ /* 0x000fe20000410000 */
[-C--:B------:R-:W-:Y:S01]  /*8a90*/  FMUL.FTZ R20, R25, R10.reuse ;  /* 0x0000000a19147220 */ /* 0x080fe20000410000 */
[----:B------:R-:W-:Y:S01]  /*8aa0*/  FFMA.FTZ R25, R13, R10, -R40 ;  /* 0x0000000a0d197223 */ /* 0x000fe20000010828 */
[----:B------:R-:W-:-:S02]  /*8ab0*/  HADD2.F32 R8, -RZ, R26.H0_H0 ;  /* 0x2000001aff087230 */ /* 0x000fc40000004100 */
[C---:B------:R-:W-:Y:S01]  /*8ac0*/  FFMA.FTZ R21, R0.reuse, R3, -R21 ;  /* 0x0000000300157223 */ /* 0x040fe20000010815 */
[----:B------:R-:W-:Y:S02]  /*8ad0*/  HADD2.F32 R9, -RZ, R27.H0_H0 ;  /* 0x2000001bff097230 */ /* 0x000fe40000004100 */
[----:B------:R-:W-:Y:S01]  /*8ae0*/  FFMA.FTZ R10, R0, R7, R6 ;  /* 0x00000007000a7223 */ /* 0x000fe20000010006 */
[--C-:B------:R-:W-:Y:S02]  /*8af0*/  HADD2.F32 R3, -RZ, R31.reuse.H0_H0 ;  /* 0x2000001fff037230 */ /* 0x100fe40000004100 */
[----:B------:R-:W-:Y:S02]  /*8b00*/  HADD2.F32 R0, -RZ, R31.H1_H1 ;  /* 0x3000001fff007230 */ /* 0x000fe40000004100 */
[----:B------:R-:W-:Y:S01]  /*8b10*/  FFMA.FTZ R13, R13, R30, R20 ;  /* 0x0000001e0d0d7223 */ /* 0x000fe20000010014 */
[----:B------:R-:W-:Y:S02]  /*8b20*/  HADD2.F32 R4, -RZ, R14.H0_H0 ;  /* 0x2000000eff047230 */ /* 0x000fe40000004100 */
[----:B------:R-:W-:Y:S01]  /*8b30*/  FMUL.FTZ R7, R8, R11 ;  /* 0x0000000b08077220 */ /* 0x000fe20000410000 */
[----:B------:R-:W-:-:S02]  /*8b40*/  HADD2.F32 R5, -RZ, R15.H0_H0 ;  /* 0x2000000fff057230 */ /* 0x000fc40000004100 */
[-C--:B------:R-:W-:Y:S01]  /*8b50*/  FMUL.FTZ R31, R8, R3.reuse ;  /* 0x00000003081f7220 */ /* 0x080fe20000410000 */
[C---:B------:R-:W-:Y:S01]  /*8b60*/  FMUL.FTZ R30, R9.reuse, R32 ;  /* 0x00000020091e7220 */ /* 0x040fe20000410000 */
[----:B------:R-:W-:Y:S02]  /*8b70*/  HADD2.F32 R27, -RZ, R27.H1_H1 ;  /* 0x3000001bff1b7230 */ /* 0x000fe40000004100 */
[----:B------:R-:W-:Y:S01]  /*8b80*/  FMUL.FTZ R9, R9, R0 ;  /* 0x0000000009097220 */ /* 0x000fe20000410000 */
[----:B------:R-:W-:Y:S02]  /*8b90*/  HADD2.F32 R8, -RZ, R33.H0_H0 ;  /* 0x20000021ff087230 */ /* 0x000fe40000004100 */
[----:B------:R-:W-:Y:S02]  /*8ba0*/  HADD2.F32 R6, -RZ, R41.H0_H0 ;  /* 0x20000029ff067230 */ /* 0x000fe40000004100 */
[----:B------:R-:W-:Y:S01]  /*8bb0*/  FFMA.FTZ R20, R4, R3, -R7 ;  /* 0x0000000304147223 */ /* 0x000fe20000010807 */
[----:B------:R-:W-:-:S02]  /*8bc0*/  HADD2.F32 R15, -RZ, R15.H1_H1 ;  /* 0x3000000fff0f7230 */ /* 0x000fc40000004100 */
[----:B------:R-:W-:Y:S01]  /*8bd0*/  FFMA.FTZ R31, R4, R11, R31 ;  /* 0x0000000b041f7223 */ /* 0x000fe2000001001f */
[----:B------:R-:W-:Y:S02]  /*8be0*/  HADD2.F32 R24, -RZ, R24.H1_H1 ;  /* 0x30000018ff187230 */ /* 0x000fe40000004100 */
[C---:B------:R-:W-:Y:S01]  /*8bf0*/  FFMA.FTZ R30, R5.reuse, R0, -R30 ;  /* 0x00000000051e7223 */ /* 0x040fe2000001081e */
[----:B------:R-:W-:Y:S01]  /*8c00*/  FFMA.FTZ R32, R5, R32, R9 ;  /* 0x0000002005207223 */ /* 0x000fe20000010009 */
[----:B------:R-:W-:Y:S02]  /*8c10*/  HADD2.F32 R7, -RZ, R37.H0_H0 ;  /* 0x20000025ff077230 */ /* 0x000fe40000004100 */
[C---:B------:R-:W-:Y:S01]  /*8c20*/  FMUL.FTZ R4, R27.reuse, R8 ;  /* 0x000000081b047220 */ /* 0x040fe20000410000 */
[----:B------:R-:W-:Y:S02]  /*8c30*/  HADD2.F32 R26, -RZ, R26.H1_H1 ;  /* 0x3000001aff1a7230 */ /* 0x000fe40000004100 */
[----:B------:R-:W-:Y:S01]  /*8c40*/  FMUL.FTZ R0, R27, R6 ;  /* 0x000000061b007220 */ /* 0x000fe20000410000 */
[----:B------:R-:W-:-:S02]  /*8c50*/  HADD2.F32 R3, -RZ, R43.H0_H0 ;  /* 0x2000002bff037230 */ /* 0x000fc40000004100 */
[----:B------:R-:W-:Y:S02]  /*8c60*/  HADD2.F32 R9, -RZ, R35.H0_H0 ;  /* 0x20000023ff097230 */ /* 0x000fe40000004100 */
[----:B------:R-:W-:Y:S02]  /*8c70*/  HADD2.F32 R5, -RZ, R42.H0_H0 ;  /* 0x2000002aff057230 */ /* 0x000fe40000004100 */
[C---:B------:R-:W-:Y:S01]  /*8c80*/  FFMA.FTZ R27, R15.reuse, R6, -R4 ;  /* 0x000000060f1b7223 */ /* 0x040fe20000010804 */
[----:B------:R-:W-:Y:S02]  /*8c90*/  HADD2.F32 R12, -RZ, R12.H1_H1 ;  /* 0x3000000cff0c7230 */ /* 0x000fe40000004100 */
        /* <DEDUP_REMOVED lines=20> */
.L_x_2359:
[----:B------:R-:W-:Y:S05]  /*8de0*/  BSYNC B0 ;  /* 0x0000000000007941 */ /* 0x000fea0003800000 */
.L_x_2345:
        /* <DEDUP_REMOVED lines=8> */
.L_x_2342:
[----:B------:R-:W-:-:S13]  /*8e70*/  ISETP.NE.AND P0, PT, R156, 0x3, PT ;  /* 0x000000039c00780c */ /* 0x000fda0003f05270 */
[----:B------:R-:W-:Y:S05]  /*8e80*/  @!P0 BRA `(.L_x_2369) ;  /* 0x0000000000048947 */ /* 0x000fea0003800000 */
[----:B------:R-:W-:Y:S01]  /*8e90*/  BPT.TRAP 0x1 ;  /* 0x000000040000795c */ /* 0x000fe20000300000 */
.L_x_2369:
[----:B---3--:R-:W-:Y:S01]  /*8ea0*/  IMAD R10, R18, 0x8, R2 ;  /* 0x00000008120a7824 */ /* 0x008fe200078e0202 */
[----:B01----:R-:W-:-:S04]  /*8eb0*/  SHF.L.U32 R3, R23, 0x1f, RZ ;  /* 0x0000001f17037819 */ /* 0x003fc800000006ff */
[----:B------:R0:W1:Y:S01]  /*8ec0*/  SYNCS.PHASECHK.TRANS64.TRYWAIT P2, [R10+URZ+0x16830], R3 ;  /* 0x016830030a0075a7 */ /* 0x000062000804017f */
[----:B------:R-:W-:Y:S05]  /*8ed0*/  @!P0 BRA `(.L_x_2370) ;  /* 0x0000000000048947 */ /* 0x000fea0003800000 */
[----:B------:R-:W-:Y:S01]  /*8ee0*/  BPT.TRAP 0x1 ;  /* 0x000000040000795c */ /* 0x000fe20000300000 */
.L_x_2370:
[----:B--2---:R-:W2:Y:S02]  /*8ef0*/  S2R R0, SR_TID.X ;  /* 0x0000000000007919 */ /* 0x004ea40000002100 */
[----:B--2---:R-:W-:-:S04]  /*8f00*/  LOP3.LUT R0, R0, 0x7f, RZ, 0xc0, !PT ;  /* 0x0000007f00007812 */ /* 0x004fc800078ec0ff */
[----:B------:R-:W-:Y:S01]  /*8f10*/  ISETP.NE.AND P1, PT, R0, RZ, PT ;  /* 0x000000ff0000720c */ /* 0x000fe20003f25270 */
[----:B-1----:R-:W-:-:S12]  /*8f20*/  @P2 BRA `(.L_x_2371) ;  /* 0x0000000000082947 */ /* 0x002fd80003800000 */
[----:B------:R-:W1:Y:S02]  /*8f30*/  SYNCS.PHASECHK.TRANS64.TRYWAIT P2, [R10+URZ+0x16830], R3 ;  /* 0x016830030a0075a7 */ /* 0x000e64000804017f */
[----:B-1----:R-:W-:Y:S05]  /*8f40*/  @!P2 BRA `(.L_x_2372) ;  /* 0x000001180024a947 */ /* 0x002fea0003800000 */
.L_x_2371:
[----:B------:R-:W-:Y:S05]  /*8f50*/  WARPSYNC.ALL ;  /* 0x0000000000007948 */ /* 0x000fea0003800000 */
[----:B------:R-:W-:Y:S01]  /*8f60*/  VIADD R0, R2, 0xe400 ;  /* 0x0000e40002007836 */ /* 0x000fe20000000000 */
[----:B------:R-:W-:-:S04]  /*8f70*/  LOP3.LUT R6, R28, 0x10000, RZ, 0xfc, !PT ;  /* 0x000100001c067812 */ /* 0x000fc800078efcff */
[----:B------:R-:W-:-:S04]  /*8f80*/  SHF.R.U32.HI R0, RZ, 0x4, R0 ;  /* 0x00000004ff007819 */ /* 0x000fc80000011600 */
[----:B------:R-:W-:-:S04]  /*8f90*/  LOP3.LUT R0, R0, 0x3fff, RZ, 0xc0, !PT ;  /* 0x00003fff00007812 */ /* 0x000fc800078ec0ff */
[----:B01----:R-:W-:Y:S01]  /*8fa0*/  LOP3.LUT R3, R0, 0x10000, RZ, 0xfc, !PT ;  /* 0x0001000000037812 */ /* 0x003fe200078efcff */
[----:B------:R-:W-:Y:S02]  /*8fb0*/  IMAD.MOV.U32 R7, RZ, RZ, 0x40000040 ;  /* 0x40000040ff077424 */ /* 0x000fe400078e00ff */
[----:B------:R-:W-:Y:S01]  /*8fc0*/  IMAD.MOV.U32 R5, RZ, RZ, 0x40000040 ;  /* 0x40000040ff057424 */ /* 0x000fe200078e00ff */
[----:B------:R-:W-:Y:S01]  /*8fd0*/  R2UR UR4, R6 ;  /* 0x00000000060472ca */ /* 0x000fe200000e0000 */
[----:B------:R-:W-:Y:S01]  /*8fe0*/  IMAD R4, R18, 0x400, R3 ;  /* 0x0000040012047824 */ /* 0x000fe200078e0203 */
[----:B------:R-:W-:Y:S01]  /*8ff0*/  R2UR UR5, R7 ;  /* 0x00000000070572ca */ /* 0x000fe200000e0000 */
[----:B-----5:R-:W-:Y:S01]  /*9000*/  WARPGROUP.ARRIVE ;  /* 0x00000000000079c5 */ /* 0x020fe20000000000 */
[----:B------:R-:W-:Y:S01]  /*9010*/  R2UR UR7, R5 ;  /* 0x00000000050772ca */ /* 0x000fe200000e0000 */
[----:B------:R-:W-:Y:S01]  /*9020*/  VIADD R92, R6, 0x2 ;  /* 0x00000002065c7836 */ /* 0x000fe20000000000 */
[C---:B------:R-:W-:Y:S01]  /*9030*/  R2UR UR6, R4.reuse ;  /* 0x00000000040672ca */ /* 0x040fe200000e0000 */
[----:B------:R-:W-:Y:S01]  /*9040*/  IMAD.MOV.U32 R9, RZ, RZ, 0x40000040 ;  /* 0x40000040ff097424 */ /* 0x000fe200078e00ff */
[----:B------:R-:W-:Y:S01]  /*9050*/  MOV R93, 0x40000040 ;  /* 0x40000040005d7802 */ /* 0x000fe20000000f00 */
[----:B------:R-:W-:Y:S01]  /*9060*/  STL [R1+0x4], R3 ;  /* 0x0000040301007387 */ /* 0x000fe20000100800 */
[----:B------:R-:W-:Y:S01]  /*9070*/  VIADD R8, R4, 0x2 ;  /* 0x0000000204087836 */ /* 0x000fe20000000000 */
[----:B------:R-:W0:Y:S02]  /*9080*/  LDC R0, c[0x0][0x448] ;  /* 0x00011200ff007b82 */ /* 0x000e240000000800 */
[----:B------:R-:W2:Y:S04]  /*9090*/  LDL R12, [R1+0x48] ;  /* 0x00004800010c7983 */ /* 0x000ea80000100800 */
[----:B------:R-:W2:Y:S02]  /*90a0*/  LDL R94, [R1+0x24] ;  /* 0x00002400015e7983 */ /* 0x000ea40000100800 */
[----:B------:R-:W-:Y:S01]  /*90b0*/  HGMMA.64x128x16.F32 R24, gdesc[UR4], RZ, !UPT, gsb0 ;  /* 0x01e00000041879f0 */ /* 0x000fe2000c0008ff */
[----:B------:R-:W-:Y:S01]  /*90c0*/  R2UR UR4, R92 ;  /* 0x000000005c0472ca */ /* 0x000fe200000e0000 */
[----:B------:R-:W3:Y:S01]  /*90d0*/  LDL R11, [R1+0x30] ;  /* 0x00003000010b7983 */ /* 0x000ee20000100800 */
[----:B------:R-:W-:-:S02]  /*90e0*/  R2UR UR5, R93 ;  /* 0x000000005d0572ca */ /* 0x000fc400000e0000 */
[----:B------:R-:W-:Y:S01]  /*90f0*/  R2UR UR6, R8 ;  /* 0x00000000080672ca */ /* 0x000fe200000e0000 */
[----:B------:R-:W4:Y:S01]  /*9100*/  LDL R90, [R1+0x2c] ;  /* 0x00002c00015a7983 */ /* 0x000f220000100800 */
[----:B------:R-:W-:-:S03]  /*9110*/  R2UR UR7, R9 ;  /* 0x00000000090772ca */ /* 0x000fc600000e0000 */
[----:B------:R1:W-:Y:S04]  /*9120*/  STL.64 [R1+0x18], R92 ;  /* 0x0000185c01007387 */ /* 0x0003e80000100a00 */
[----:B-1----:R-:W4:Y:S01]  /*9130*/  LDL R92, [R1+0x20] ;  /* 0x00002000015c7983 */ /* 0x002f220000100800 */
[----:B------:R-:W-:Y:S02]  /*9140*/  VIADD R20, R6, 0x4 ;  /* 0x0000000406147836 */ /* 0x000fe40000000000 */
[----:B------:R-:W-:Y:S02]  /*9150*/  VIADD R8, R4, 0x4 ;  /* 0x0000000404087836 */ /* 0x000fe40000000000 */
[----:B------:R-:W-:Y:S02]  /*9160*/  IMAD.MOV.U32 R21, RZ, RZ, 0x40000040 ;  /* 0x40000040ff157424 */ /* 0x000fe400078e00ff */
[----:B------:R-:W-:Y:S01]  /*9170*/  IMAD.MOV.U32 R9, RZ, RZ, 0x40000040 ;  /* 0x40000040ff097424 */ /* 0x000fe200078e00ff */
[----:B------:R-:W-:-:S02]  /*9180*/  WARPGROUP.DEPBAR.LE gsb0, 0x0 ;  /* 0x00008000000079c5 */ /* 0x000fc40000010000 */
[----:B------:R-:W-:-:S06]  /*9190*/  WARPGROUP.ARRIVE ;  /* 0x00000000000079c5 */ /* 0x000fcc0000000000 */
[----:B------:R-:W-:Y:S01]  /*91a0*/  HGMMA.64x128x16.F32 R24, gdesc[UR4], R24, gsb0 ;  /* 0x01e00000041879f0 */ /* 0x000fe20008000818 */
[----:B------:R-:W-:Y:S02]  /*91b0*/  R2UR UR4, R20 ;  /* 0x00000000140472ca */ /* 0x000fe400000e0000 */
[----:B------:R-:W-:Y:S02]  /*91c0*/  R2UR UR5, R21 ;  /* 0x00000000150572ca */ /* 0x000fe400000e0000 */
[----:B------:R-:W-:Y:S02]  /*91d0*/  R2UR UR6, R8 ;  /* 0x00000000080672ca */ /* 0x000fe400000e0000 */
[----:B------:R-:W-:Y:S01]  /*91e0*/  R2UR UR7, R9 ;  /* 0x00000000090772ca */ /* 0x000fe200000e0000 */
[----:B------:R-:W-:Y:S01]  /*91f0*/  VIADD R14, R6, 0x6 ;  /* 0x00000006060e7836 */ /* 0x000fe20000000000 */
[----:B------:R-:W-:Y:S01]  /*9200*/  MOV R5, 0x40000040 ;  /* 0x4000004000057802 */ /* 0x000fe20000000f00 */
[----:B------:R-:W-:-:S02]  /*9210*/  VIADD R4, R4, 0x6 ;  /* 0x0000000604047836 */ /* 0x000fc40000000000 */
[----:B------:R-:W-:Y:S01]  /*9220*/  IMAD.MOV.U32 R15, RZ, RZ, 0x40000040 ;  /* 0x40000040ff0f7424 */ /* 0x000fe200078e00ff */
[----:B------:R-:W-:Y:S02]  /*9230*/  WARPGROUP.DEPBAR.LE gsb0, 0x0 ;  /* 0x00008000000079c5 */ /* 0x000fe40000010000 */
[----:B------:R-:W-:-:S06]  /*9240*/  WARPGROUP.ARRIVE ;  /* 0x00000000000079c5 */ /* 0x000fcc0000000000 */
[----:B------:R-:W-:Y:S01]  /*9250*/  HGMMA.64x128x16.F32 R24, gdesc[UR4], R24, gsb0 ;  /* 0x01e00000041879f0 */ /* 0x000fe20008000818 */
[----:B------:R-:W-:Y:S02]  /*9260*/  R2UR UR4, R14 ;  /* 0x000000000e0472ca */ /* 0x000fe400000e0000 */
[----:B------:R-:W-:Y:S02]  /*9270*/  R2UR UR5, R15 ;  /* 0x000000000f0572ca */ /* 0x000fe400000e0000 */
[----:B------:R-:W-:Y:S02]  /*9280*/  R2UR UR6, R4 ;  /* 0x00000000040672ca */ /* 0x000fe400000e0000 */
[----:B------:R-:W-:Y:S02]  /*9290*/  R2UR UR7, R5 ;  /* 0x00000000050772ca */ /* 0x000fe400000e0000 */
[----:B0-----:R-:W-:-:S13]  /*92a0*/  ISETP.NE.AND P2, PT, R0, 0x1, PT ;  /* 0x000000010000780c */ /* 0x001fda0003f45270 */
[----:B------:R-:W0:Y:S08]  /*92b0*/  @P2 LDC R3, c[0x0][0x44c] ;  /* 0x00011300ff032b82 */ /* 0x000e300000000800 */
[----:B------:R-:W1:Y:S01]  /*92c0*/  @P2 LDC R5, c[0x0][0x450] ;  /* 0x00011400ff052b82 */ /* 0x000e620000000800 */
[----:B------:R-:W-:Y:S04]  /*92d0*/  STL.64 [R1+0x10], R20 ;  /* 0x0000101401007387 */ /* 0x000fe80000100a00 */
[----:B------:R2:W-:Y:S02]  /*92e0*/  STL.64 [R1+0x8], R14 ;  /* 0x0000080e01007387 */ /* 0x0005e40000100a00 */
[----:B--2---:R-:W-:-:S04]  /*92f0*/  IMAD.IADD R14, R12, 0x1, R94 ;  /* 0x000000010c0e7824 */ /* 0x004fc800078e025e */
[----:B0-----:R-:W-:-:S05]  /*9300*/  @P2 IMAD.HI.U32 R0, R14, R3, RZ ;  /* 0x000000030e002227 */ /* 0x001fca00078e00ff */
[----:B-1----:R-:W-:Y:S01]  /*9310*/  @P2 SHF.R.U32.HI R14, RZ, R5, R0 ;  /* 0x00000005ff0e2219 */ /* 0x002fe20000011600 */
[----:B------:R-:W-:Y:S02]  /*9320*/  WARPGROUP.DEPBAR.LE gsb0, 0x0 ;  /* 0x00008000000079c5 */ /* 0x000fe40000010000 */
[----:B------:R-:W-:-:S06]  /*9330*/  WARPGROUP.ARRIVE ;  /* 0x00000000000079c5 */ /* 0x000fcc0000000000 */
[----:B------:R-:W-:Y:S01]  /*9340*/  HGMMA.64x128x16.F32 R24, gdesc[UR4], R24, gsb0 ;  /* 0x01e00000041879f0 */ /* 0x000fe20008000818 */
[----:B------:R-:W0:Y:S01]  /*9350*/  SHFL.IDX PT, R0, R14, 0x1, 0x1c1f ;  /* 0x003c1f000e007f89 */ /* 0x000e2200000e0000 */
[----:B------:R-:W-:Y:S01]  /*9360*/  IMAD.MOV.U32 R95, RZ, RZ, -0x80 ;  /* 0xffffff80ff5f7424 */ /* 0x000fe200078e00ff */
[----:B------:R-:W-:Y:S01]  /*9370*/  ULDC UR4, c[0x0][0x988] ;  /* 0x0002620000047ab9 */ /* 0x000fe20000000800 */
[----:B------:R-:W-:Y:S01]  /*9380*/  @!P1 VIADD R10, R10, 0x16840 ;  /* 0x000168400a0a9836 */ /* 0x000fe20000000000 */
[----:B------:R-:W-:Y:S01]  /*9390*/  ULDC UR5, c[0x0][0x988] ;  /* 0x0002620000057ab9 */ /* 0x000fe20000000800 */
[----:B------:R-:W-:-:S05]  /*93a0*/  IMAD R95, R88, R95, 0x80 ;  /* 0x00000080585f7424 */ /* 0x000fca00078e025f */
[C-C-:B---3--:R-:W-:Y:S02]  /*93b0*/  IADD3 R12, -R11.reuse, 0x1, R95.reuse ;  /* 0x000000010b0c7810 */ /* 0x148fe40007ffe15f */
[----:B----4-:R-:W-:Y:S02]  /*93c0*/  IADD3 R95, -R11, R90, R95 ;  /* 0x0000005a0b5f7210 */ /* 0x010fe40007ffe15f */
[----:B------:R-:W-:-:S04]  /*93d0*/  IADD3 R12, -R92, R12, R90 ;  /* 0x0000000c5c0c7210 */ /* 0x000fc80007ffe15a */
[----:B0-----:R-:W-:-:S04]  /*93e0*/  VIADDMNMX R0, R0, R12, R95, PT ;  /* 0x0000000c00007246 */ /* 0x001fc8000380015f */
[C---:B------:R-:W-:Y:S02]  /*93f0*/  ISETP.GT.AND P4, PT, R0.reuse, RZ, PT ;  /* 0x000000ff0000720c */ /* 0x040fe40003f84270 */
[C---:B------:R-:W-:Y:S02]  /*9400*/  ISETP.GT.AND P5, PT, R0.reuse, 0x1, PT ;  /* 0x000000010000780c */ /* 0x040fe40003fa4270 */
[----:B------:R-:W-:Y:S01]  /*9410*/  ISETP.GT.AND P3, PT, R0, 0x8, PT ;  /* 0x000000080000780c */ /* 0x000fe20003f64270 */
[----:B------:R-:W-:Y:S02]  /*9420*/  WARPGROUP.DEPBAR.LE gsb0, 0x0 ;  /* 0x00008000000079c5 */ /* 0x000fe40000010000 */
[----:B------:R-:W-:Y:S02]  /*9430*/  FSEL R109, R26, -INF , P4 ;  /* 0xff8000001a6d7808 */ /* 0x000fe40002000000 */
[----:B------:R-:W-:Y:S02]  /*9440*/  FSEL R107, R27, -INF , P5 ;  /* 0xff8000001b6b7808 */ /* 0x000fe40002800000 */
[----:B------:R-:W-:-:S02]  /*9450*/  ISETP.GT.AND P4, PT, R0, 0x9, PT ;  /* 0x000000090000780c */ /* 0x000fc40003f84270 */
[----:B------:R-:W-:Y:S02]  /*9460*/  FSEL R97, R30, -INF , P3 ;  /* 0xff8000001e617808 */ /* 0x000fe40001800000 */
[----:B------:R-:W-:Y:S02]  /*9470*/  FMNMX.FTZ R4, R109, R107, !PT ;  /* 0x0000006b6d047209 */ /* 0x000fe40007810000 */
[C---:B------:R-:W-:Y:S02]  /*9480*/  ISETP.GT.AND P3, PT, R0.reuse, 0x10, PT ;  /* 0x000000100000780c */ /* 0x040fe40003f64270 */
[----:B------:R-:W-:Y:S02]  /*9490*/  FSEL R99, R31, -INF , P4 ;  /* 0xff8000001f637808 */ /* 0x000fe40002000000 */
[----:B------:R-:W-:Y:S02]  /*94a0*/  FMNMX.FTZ R4, R97, R4, !PT ;  /* 0x0000000461047209 */ /* 0x000fe40007810000 */
        /* <DEDUP_REMOVED lines=81> */
[----:B------:R-:W-:Y:S02]  /*99c0*/  FSEL R87, R87, -INF , P4 ;  /* 0xff80000057577808 */ /* 0x000fe40002000000 */
[----:B------:R-:W-:-:S04]  /*99d0*/  FMNMX.FTZ R4, R93, R4, !PT ;  /* 0x000000045d047209 */ /* 0x000fc80007810000 */
[----:B------:R-:W-:-:S05]  /*99e0*/  FMNMX.FTZ R4, R87, R4, !PT ;  /* 0x0000000457047209 */ /* 0x000fca0007810000 */
[----:B------:R-:W0:Y:S04]  /*99f0*/  SHFL.BFLY PT, R9, R4, 0x2, 0x1f ;  /* 0x0c401f0004097f89 */ /* 0x000e2800000e0000 */
[----:B------:R-:W1:Y:S01]  /*9a00*/  SHFL.IDX PT, R14, R14, RZ, 0x1c1f ;  /* 0x001c1fff0e0e7589 */ /* 0x000e6200000e0000 */
[----:B0-----:R-:W-:-:S05]  /*9a10*/  FMNMX.FTZ R20, R4, R9, !PT ;  /* 0x0000000904147209 */ /* 0x001fca0007810000 */
[----:B------:R-:W0:Y:S01]  /*9a20*/  SHFL.BFLY PT, R9, R20, 0x1, 0x1f ;  /* 0x0c201f0014097f89 */ /* 0x000e2200000e0000 */
[----:B------:R-:W-:Y:S01]  /*9a30*/  IMAD.U32 R0, RZ, RZ, UR4 ;  /* 0x00000004ff007e24 */ /* 0x000fe2000f8e00ff */
[----:B-1----:R-:W-:Y:S01]  /*9a40*/  VIADDMNMX R12, R14, R12, R95, PT ;  /* 0x0000000c0e0c7246 */ /* 0x002fe2000380015f */
[----:B------:R-:W-:-:S03]  /*9a50*/  ULDC UR4, c[0x0][0x988] ;  /* 0x0002620000047ab9 */ /* 0x000fc60000000800 */
[C---:B------:R-:W-:Y:S02]  /*9a60*/  ISETP.GT.AND P4, PT, R12.reuse, RZ, PT ;  /* 0x000000ff0c00720c */ /* 0x040fe40003f84270 */
[----:B------:R-:W-:Y:S02]  /*9a70*/  ISETP.GT.AND P5, PT, R12, 0x1, PT ;  /* 0x000000010c00780c */ /* 0x000fe40003fa4270 */
[----:B------:R-:W-:Y:S02]  /*9a80*/  FSEL R95, R24, -INF , P4 ;  /* 0xff800000185f7808 */ /* 0x000fe40002000000 */
[----:B------:R-:W-:Y:S02]  /*9a90*/  FSEL R25, R25, -INF , P5 ;  /* 0xff80000019197808 */ /* 0x000fe40002800000 */
[----:B0-----:R-:W-:-:S04]  /*9aa0*/  FMNMX.FTZ R9, R20, R9, !PT ;  /* 0x0000000914097209 */ /* 0x001fc80007810000 */
[C---:B------:R-:W-:Y:S01]  /*9ab0*/  FSETP.NEU.FTZ.AND P3, PT, R9.reuse, -INF , PT ;  /* 0xff8000000900780b */ /* 0x040fe20003f7d000 */
[----:B------:R-:W-:-:S05]  /*9ac0*/  FMUL.FTZ R8, R9, R0 ;  /* 0x0000000009087220 */ /* 0x000fca0000410000 */
[----:B------:R-:W-:Y:S02]  /*9ad0*/  FSEL R8, R8, RZ, P3 ;  /* 0x000000ff08087208 */ /* 0x000fe40001800000 */
[C---:B------:R-:W-:Y:S02]  /*9ae0*/  ISETP.GT.AND P3, PT, R12.reuse, 0x8, PT ;  /* 0x000000080c00780c */ /* 0x040fe40003f64270 */
[----:B------:R-:W-:Y:S01]  /*9af0*/  ISETP.GT.AND P4, PT, R12, 0x9, PT ;  /* 0x000000090c00780c */ /* 0x000fe20003f84270 */
[----:B------:R-:W-:Y:S01]  /*9b00*/  FFMA.FTZ R151, R97, R0, -R8 ;  /* 0x0000000061977223 */ /* 0x000fe20000010808 */
[----:B------:R-:W-:Y:S02]  /*9b10*/  FSEL R97, R28, -INF , P3 ;  /* 0xff8000001c617808 */ /* 0x000fe40001800000 */
[----:B------:R-:W-:Y:S02]  /*9b20*/  FMNMX.FTZ R20, R95, R25, !PT ;  /* 0x000000195f147209 */ /* 0x000fe40007810000 */
[----:B------:R-:W-:-:S02]  /*9b30*/  ISETP.GT.AND P3, PT, R12, 0x10, PT ;  /* 0x000000100c00780c */ /* 0x000fc40003f64270 */
[----:B------:R-:W-:Y:S02]  /*9b40*/  FSEL R29, R29, -INF , P4 ;  /* 0xff8000001d1d7808 */ /* 0x000fe40002000000 */
[----:B------:R-:W-:Y:S01]  /*9b50*/  FMNMX.FTZ R20, R97, R20, !PT ;  /* 0x0000001461147209 */ /* 0x000fe20007810000 */
[----:B------:R-:W-:Y:S01]  /*9b60*/  FFMA.FTZ R14, R99, R0, -R8 ;  /* 0x00000000630e7223 */ /* 0x000fe20000010808 */
[----:B------:R-:W-:Y:S02]  /*9b70*/  ISETP.GT.AND P4, PT, R12, 0x11, PT ;  /* 0x000000110c00780c */ /* 0x000fe40003f84270 */
        /* <DEDUP_REMOVED lines=19> */
[----:B------:R0:W-:Y:S01]  /*9cb0*/  MUFU.EX2 R20, R26 ;  /* 0x0000001a00147308 */ /* 0x0001e20000000800 */
[----:B------:R-:W-:Y:S01]  /*9cc0*/  FFMA.FTZ R147, R105, R0, -R8 ;  /* 0x0000000069937223 */ /* 0x000fe20000010808 */
[----:B------:R-:W-:Y:S02]  /*9cd0*/  ISETP.GT.AND P4, PT, R12, 0x29, PT ;  /* 0x000000290c00780c */ /* 0x000fe40003f84270 */
[----:B------:R-:W-:Y:S02]  /*9ce0*/  FSEL R105, R44, -INF , P3 ;  /* 0xff8000002c697808 */ /* 0x000fe40001800000 */
[----:B0-----:R-:W-:Y:S02]  /*9cf0*/  FMNMX.FTZ R26, R41, R24, !PT ;  /* 0x00000018291a7209 */ /* 0x001fe40007810000 */
        /* <DEDUP_REMOVED lines=10> */
[-CC-:B------:R-:W-:Y:S01]  /*9da0*/  FFMA.FTZ R4, R107, R0.reuse, -R8.reuse ;  /* 0x000000006b047223 */ /* 0x180fe20000010808 */
[----:B------:R0:W-:Y:S01]  /*9db0*/  MUFU.EX2 R24, R28 ;  /* 0x0000001c00187308 */ /* 0x0001e20000000800 */
[----:B------:R-:W-:Y:S02]  /*9dc0*/  ISETP.GT.AND P4, PT, R12, 0x39, PT ;  /* 0x000000390c00780c */ /* 0x000fe40003f84270 */
[----:B------:R-:W-:Y:S02]  /*9dd0*/  FSEL R107, R52, -INF , P3 ;  /* 0xff800000346b7808 */ /* 0x000fe40001800000 */
[----:B------:R-:W-:Y:S01]  /*9de0*/  ISETP.GT.AND P3, PT, R12, 0x40, PT ;  /* 0x000000400c00780c */ /* 0x000fe20003f64270 */
[----:B------:R-:W-:Y:S01]  /*9df0*/  FFMA.FTZ R141, R3, R0, -R8 ;  /* 0x00000000038d7223 */ /* 0x000fe20000010808 */
[----:B0-----:R-:W-:-:S02]  /*9e00*/  FMNMX.FTZ R28, R49, R26, !PT ;  /* 0x0000001a311c7209 */ /* 0x001fc40007810000 */
        /* <DEDUP_REMOVED lines=27> */
[----:B------:R0:W-:Y:S01]  /*9fc0*/  MUFU.EX2 R26, R3 ;  /* 0x00000003001a7308 */ /* 0x0001e20000000800 */
[----:B------:R-:W-:Y:S01]  /*9fd0*/  ISETP.GT.AND P4, PT, R12, 0x51, PT ;  /* 0x000000510c00780c */ /* 0x000fe20003f84270 */
[--C-:B------:R-:W-:Y:S01]  /*9fe0*/  FFMA.FTZ R42, R79, R0, -R8.reuse ;  /* 0x000000004f2a7223 */ /* 0x100fe20000010808 */
[----:B------:R-:W-:Y:S01]  /*9ff0*/  FMNMX.FTZ R30, R61, R30, !PT ;  /* 0x0000001e3d1e7209 */ /* 0x000fe20007810000 */
[-CC-:B------:R-:W-:Y:S01]  /*a000*/  FFMA.FTZ R121, R91, R0.reuse, -R8.reuse ;  /* 0x000000005b797223 */ /* 0x180fe20000010808 */
[-CC-:B------:R-:W-:Y:S01]  /*a010*/  FFMA.FTZ R83, R83, R0.reuse, -R8.reuse ;  /* 0x0000000053537223 */ /* 0x180fe20000010808 */
[-CC-:B------:R-:W-:Y:S01]  /*a020*/  FFMA.FTZ R123, R93, R0.reuse, -R8.reuse ;  /* 0x000000005d7b7223 */ /* 0x180fe20000010808 */
[-CC-:B------:R-:W-:Y:S01]  /*a030*/  FFMA.FTZ R46, R87, R0.reuse, -R8.reuse ;  /* 0x00000000572e7223 */ /* 0x180fe20000010808 */
[----:B------:R-:W1:Y:S01]  /*a040*/  @P2 LDC R52, c[0x0][0x450] ;  /* 0x00011400ff342b82 */ /* 0x000e620000000800 */
[----:B0-----:R-:W-:Y:S01]  /*a050*/  FFMA.FTZ R3, R47, R0, -R8 ;  /* 0x000000002f037223 */ /* 0x001fe20000010808 */
[----:B------:R-:W-:-:S02]  /*a060*/  FSEL R47, R64, -INF , P3 ;  /* 0xff800000402f7808 */ /* 0x000fc40001800000 */
        /* <DEDUP_REMOVED lines=8> */
[----:B------:R-:W-:Y:S01]  /*a0f0*/  FMNMX.FTZ R32, R11, R32, !PT ;  /* 0x000000200b207209 */ /* 0x000fe20007810000 */
[----:B------:R0:W-:Y:S01]  /*a100*/  MUFU.EX2 R28, R3 ;  /* 0x00000003001c7308 */ /* 0x0001e20000000800 */
[----:B------:R-:W-:Y:S02]  /*a110*/  ISETP.GT.AND P4, PT, R12, 0x61, PT ;  /* 0x000000610c00780c */ /* 0x000fe40003f84270 */
[----:B------:R-:W-:Y:S01]  /*a120*/  FMNMX.FTZ R32, R69, R32, !PT ;  /* 0x0000002045207209 */ /* 0x000fe20007810000 */
        /* <DEDUP_REMOVED lines=22> */
[----:B------:R-:W-:Y:S02]  /*a290*/  FSEL R85, R85, -INF , P4 ;  /* 0xff80000055557808 */ /* 0x000fe40002000000 */
[----:B------:R-:W-:Y:S01]  /*a2a0*/  FMNMX.FTZ R34, R15, R34, !PT ;  /* 0x000000220f227209 */ /* 0x000fe20007810000 */
[----:B------:R0:W-:Y:S03]  /*a2b0*/  MUFU.EX2 R32, R3 ;  /* 0x0000000300207308 */ /* 0x0001e60000000800 */
[----:B0-----:R-:W-:-:S05]  /*a2c0*/  FMNMX.FTZ R3, R85, R34, !PT ;  /* 0x0000002255037209 */ /* 0x001fca0007810000 */
[----:B------:R-:W0:Y:S02]  /*a2d0*/  SHFL.BFLY PT, R40, R3, 0x2, 0x1f ;  /* 0x0c401f0003287f89 */ /* 0x000e2400000e0000 */
[----:B0-----:R-:W-:-:S05]  /*a2e0*/  FMNMX.FTZ R21, R3, R40, !PT ;  /* 0x0000002803157209 */ /* 0x001fca0007810000 */
[----:B------:R-:W0:Y:S01]  /*a2f0*/  SHFL.BFLY PT, R44, R21, 0x1, 0x1f ;  /* 0x0c201f00152c7f89 */ /* 0x000e2200000e0000 */
[-CC-:B------:R-:W-:Y:S01]  /*a300*/  FFMA.FTZ R12, R59, R0.reuse, -R8.reuse ;  /* 0x000000003b0c7223 */ /* 0x180fe20000010808 */
[-CC-:B------:R-:W-:Y:S01]  /*a310*/  FFMA.FTZ R34, R63, R0.reuse, -R8.reuse ;  /* 0x000000003f227223 */ /* 0x180fe20000010808 */
[----:B------:R-:W-:Y:S01]  /*a320*/  FFMA.FTZ R40, R75, R0, -R8 ;  /* 0x000000004b287223 */ /* 0x000fe20000010808 */
[----:B0-----:R-:W-:-:S04]  /*a330*/  FMNMX.FTZ R3, R21, R44, !PT ;  /* 0x0000002c15037209 */ /* 0x001fc80007810000 */
[C---:B------:R-:W-:Y:S01]  /*a340*/  FSETP.NEU.FTZ.AND P3, PT, R3.reuse, -INF , PT ;  /* 0xff8000000300780b */ /* 0x040fe20003f7d000 */
[----:B------:R-:W-:-:S05]  /*a350*/  FMUL.FTZ R21, R3, R0 ;  /* 0x0000000003157220 */ /* 0x000fca0000410000 */
[----:B------:R-:W-:-:S05]  /*a360*/  FSEL R8, R21, RZ, P3 ;  /* 0x000000ff15087208 */ /* 0x000fca0001800000 */
[-CC-:B------:R-:W-:Y:S01]  /*a370*/  FFMA.FTZ R27, R33, R0.reuse, -R8.reuse ;  /* 0x00000000211b7223 */ /* 0x180fe20000010808 */
[-CC-:B------:R-:W-:Y:S02]  /*a380*/  FFMA.FTZ R33, R45, R0.reuse, -R8.reuse ;  /* 0x000000002d217223 */ /* 0x180fe40000010808 */
[----:B------:R-:W0:Y:S01]  /*a390*/  @P2 LDC R45, c[0x0][0x44c] ;  /* 0x00011300ff2d2b82 */ /* 0x000e220000000800 */
[----:B------:R-:W-:Y:S01]  /*a3a0*/  FFMA.FTZ R128, R47, R0, -R8 ;  /* 0x000000002f807223 */ /* 0x000fe20000010808 */
[----:B------:R-:W-:Y:S02]  /*a3b0*/  IMAD.MOV.U32 R47, RZ, RZ, R94 ;  /* 0x000000ffff2f7224 */ /* 0x000fe400078e005e */
[----:B0-----:R-:W-:-:S05]  /*a3c0*/  @P2 IMAD.HI.U32 R45, R94, R45, RZ ;  /* 0x0000002d5e2d2227 */ /* 0x001fca00078e00ff */
[----:B-1----:R-:W-:Y:S02]  /*a3d0*/  @P2 SHF.R.U32.HI R47, RZ, R52, R45 ;  /* 0x00000034ff2f2219 */ /* 0x002fe4000001162d */
[----:B------:R-:W2:Y:S01]  /*a3e0*/  LDL R52, [R1+0x38] ;  /* 0x0000380001347983 */ /* 0x000ea20000100800 */
[----:B------:R-:W-:Y:S08]  /*a3f0*/  MUFU.EX2 R149, R149 ;  /* 0x0000009500957308 */ /* 0x000ff00000000800 */
[----:B------:R-:W0:Y:S01]  /*a400*/  MUFU.EX2 R4, R4 ;  /* 0x0000000400047308 */ /* 0x000e220000000800 */
[----:B------:R-:W-:-:S07]  /*a410*/  FFMA.FTZ R148, R95, R0, -R8 ;  /* 0x000000005f947223 */ /* 0x000fce0000010808 */
[----:B------:R-:W1:Y:S01]  /*a420*/  MUFU.EX2 R151, R151 ;  /* 0x0000009700977308 */ /* 0x000e620000000800 */
[----:B------:R-:W-:-:S07]  /*a430*/  FFMA.FTZ R21, R25, R0, -R8 ;  /* 0x0000000019157223 */ /* 0x000fce0000010808 */
[----:B------:R-:W3:Y:S01]  /*a440*/  MUFU.EX2 R14, R14 ;  /* 0x0000000e000e7308 */ /* 0x000ee20000000800 */
[----:B------:R-:W-:Y:S01]  /*a450*/  FFMA.FTZ R150, R97, R0, -R8 ;  /* 0x0000000061967223 */ /* 0x000fe20000010808 */
[----:B0-----:R-:W-:-:S06]  /*a460*/  FADD.FTZ R48, R149, R4 ;  /* 0x0000000495307221 */ /* 0x001fcc0000010000 */
[----:B------:R-:W0:Y:S01]  /*a470*/  MUFU.EX2 R145, R145 ;  /* 0x0000009100917308 */ /* 0x000e220000000800 */
[----:B------:R-:W-:Y:S01]  /*a480*/  FFMA.FTZ R25, R29, R0, -R8 ;  /* 0x000000001d197223 */ /* 0x000fe20000010808 */
[----:B-1----:R-:W-:-:S06]  /*a490*/  FADD.FTZ R39, R151, R48 ;  /* 0x0000003097277221 */ /* 0x002fcc0000010000 */
[----:B------:R-:W-:Y:S01]  /*a4a0*/  MUFU.EX2 R148, R148 ;  /* 0x0000009400947308 */ /* 0x000fe20000000800 */
[----:B------:R-:W-:-:S07]  /*a4b0*/  FFMA.FTZ R144, R99, R0, -R8 ;  /* 0x0000000063907223 */ /* 0x000fce0000010808 */
[----:B------:R-:W1:Y:S01]  /*a4c0*/  MUFU.EX2 R21, R21 ;  /* 0x0000001500157308 */ /* 0x000e620000000800 */
[----:B---3--:R-:W-:-:S07]  /*a4d0*/  FADD.FTZ R48, R14, R39 ;  /* 0x000000270e307221 */ /* 0x008fce0000010000 */
[----:B------:R-:W3:Y:S01]  /*a4e0*/  MUFU.EX2 R147, R147 ;  /* 0x0000009300937308 */ /* 0x000ee20000000800 */
[----:B------:R-:W-:-:S07]  /*a4f0*/  FFMA.FTZ R31, R41, R0, -R8 ;  /* 0x00000000291f7223 */ /* 0x000fce0000010808 */
[----:B------:R-:W4:Y:S01]  /*a500*/  MUFU.EX2 R150, R150 ;  /* 0x0000009600967308 */ /* 0x000f220000000800 */
[----:B0-----:R-:W-:Y:S01]  /*a510*/  FADD.FTZ R41, R145, R48 ;  /* 0x0000003091297221 */ /* 0x001fe20000010000 */
[----:B------:R-:W-:-:S06]  /*a520*/  FFMA.FTZ R146, R101, R0, -R8 ;  /* 0x0000000065927223 */ /* 0x000fcc0000010808 */
[----:B------:R-:W0:Y:S01]  /*a530*/  MUFU.EX2 R25, R25 ;  /* 0x0000001900197308 */ /* 0x000e220000000800 */
[----:B------:R-:W-:Y:S01]  /*a540*/  FADD.FTZ R48, R20, R41 ;  /* 0x0000002914307221 */ /* 0x000fe20000010000 */
[----:B-1----:R-:W-:-:S06]  /*a550*/  FADD.FTZ R41, R148, R21 ;  /* 0x0000001594297221 */ /* 0x002fcc0000010000 */
[----:B------:R-:W1:Y:S01]  /*a560*/  MUFU.EX2 R141, R141 ;  /* 0x0000008d008d7308 */ /* 0x000e620000000800 */
[----:B------:R-:W-:-:S07]  /*a570*/  FFMA.FTZ R29, R37, R0, -R8 ;  /* 0x00000000251d7223 */ /* 0x000fce0000010808 */
[----:B------:R-:W1:Y:S01]  /*a580*/  MUFU.EX2 R144, R144 ;  /* 0x0000009000907308 */ /* 0x000e620000000800 */
[----:B------:R-:W-:Y:S01]  /*a590*/  FFMA.FTZ R134, R5, R0, -R8 ;  /* 0x0000000005867223 */ /* 0x000fe20000010808 */
[----:B---3--:R-:W-:Y:S01]  /*a5a0*/  FADD.FTZ R5, R147, R48 ;  /* 0x0000003093057221 */ /* 0x008fe20000010000 */
[----:B----4-:R-:W-:-:S05]  /*a5b0*/  FADD.FTZ R48, R150, R41 ;  /* 0x0000002996307221 */ /* 0x010fca0000010000 */
[----:B------:R-:W3:Y:S01]  /*a5c0*/  MUFU.EX2 R27, R27 ;  /* 0x0000001b001b7308 */ /* 0x000ee20000000800 */
[----:B------:R-:W-:Y:S01]  /*a5d0*/  FFMA.FTZ R140, R103, R0, -R8 ;  /* 0x00000000678c7223 */ /* 0x000fe20000010808 */
[----:B------:R-:W-:Y:S01]  /*a5e0*/  FADD.FTZ R50, R24, R5 ;  /* 0x0000000518327221 */ /* 0x000fe20000010000 */
[----:B------:R-:W-:-:S05]  /*a5f0*/  @!P1 PRMT R10, RZ, 0x654, R10 ;  /* 0x00000654ff0a9816 */ /* 0x000fca000000000a */
[----:B------:R-:W4:Y:S01]  /*a600*/  MUFU.EX2 R143, R143 ;  /* 0x0000008f008f7308 */ /* 0x000f220000000800 */
[----:B0-----:R-:W-:Y:S01]  /*a610*/  FADD.FTZ R41, R25, R48 ;  /* 0x0000003019297221 */ /* 0x001fe20000010000 */
[----:B------:R-:W-:-:S06]  /*a620*/  FFMA.FTZ R132, R43, R0, -R8 ;  /* 0x000000002b847223 */ /* 0x000fcc0000010808 */
[----:B------:R-:W0:Y:S01]  /*a630*/  MUFU.EX2 R146, R146 ;  /* 0x0000009200927308 */ /* 0x000e220000000800 */
[----:B-1----:R-:W-:Y:S01]  /*a640*/  FADD.FTZ R43, R141, R50 ;  /* 0x000000328d2b7221 */ /* 0x002fe20000010000 */
[----:B------:R1:W-:Y:S06]  /*a650*/  @!P1 SYNCS.ARRIVE.TRANS64.RED.A1T0 RZ, [R10+URZ], RZ ;  /* 0x000000ff0aff99a7 */ /* 0x0003ec000810043f */
[----:B------:R-:W0:Y:S01]  /*a660*/  MUFU.EX2 R29, R29 ;  /* 0x0000001d001d7308 */ /* 0x000e220000000800 */
[----:B------:R-:W-:Y:S01]  /*a670*/  FFMA.FTZ R142, R105, R0, -R8 ;  /* 0x00000000698e7223 */ /* 0x000fe20000010808 */
[----:B-1----:R-:W-:Y:S01]  /*a680*/  FADD.FTZ R10, R144, R41 ;  /* 0x00000029900a7221 */ /* 0x002fe20000010000 */
[----:B------:R-:W-:-:S05]  /*a690*/  FADD.FTZ R48, R26, R43 ;  /* 0x0000002b1a307221 */ /* 0x000fca0000010000 */
[----:B------:R-:W1:Y:S01]  /*a6a0*/  MUFU.EX2 R137, R137 ;  /* 0x0000008900897308 */ /* 0x000e620000000800 */
[----:B---3--:R-:W-:-:S07]  /*a6b0*/  FADD.FTZ R43, R27, R10 ;  /* 0x0000000a1b2b7221 */ /* 0x008fce0000010000 */
[----:B------:R-:W3:Y:S01]  /*a6c0*/  MUFU.EX2 R140, R140 ;  /* 0x0000008c008c7308 */ /* 0x000ee20000000800 */
[----:B----4-:R-:W-:Y:S01]  /*a6d0*/  FADD.FTZ R41, R143, R48 ;  /* 0x000000308f297221 */ /* 0x010fe20000010000 */
[----:B0-----:R-:W-:-:S06]  /*a6e0*/  FADD.FTZ R10, R146, R43 ;  /* 0x0000002b920a7221 */ /* 0x001fcc0000010000 */
[----:B------:R-:W0:Y:S01]  /*a6f0*/  MUFU.EX2 R31, R31 ;  /* 0x0000001f001f7308 */ /* 0x000e220000000800 */
[----:B------:R-:W-:Y:S01]  /*a700*/  FFMA.FTZ R136, R89, R0, -R8 ;  /* 0x0000000059887223 */ /* 0x000fe20000010808 */
[----:B------:R-:W-:-:S06]  /*a710*/  FADD.FTZ R48, R28, R41 ;  /* 0x000000291c307221 */ /* 0x000fcc0000010000 */
[----:B------:R-:W4:Y:S01]  /*a720*/  MUFU.EX2 R139, R139 ;  /* 0x0000008b008b7308 */ /* 0x000f220000000800 */
[----:B------:R-:W-:Y:S01]  /*a730*/  FADD.FTZ R43, R29, R10 ;  /* 0x0000000a1d2b7221 */ /* 0x000fe20000010000 */
[----:B------:R-:W-:-:S06]  /*a740*/  FFMA.FTZ R35, R49, R0, -R8 ;  /* 0x0000000031237223 */ /* 0x000fcc0000010808 */
[----:B------:R-:W4:Y:S01]  /*a750*/  MUFU.EX2 R142, R142 ;  /* 0x0000008e008e7308 */ /* 0x000f220000000800 */
[----:B-1----:R-:W-:Y:S01]  /*a760*/  FADD.FTZ R45, R137, R48 ;  /* 0x00000030892d7221 */ /* 0x002fe20000010000 */
[----:B---3--:R-:W-:-:S06]  /*a770*/  FADD.FTZ R10, R140, R43 ;  /* 0x0000002b8c0a7221 */ /* 0x008fcc0000010000 */
[----:B------:R-:W1:Y:S01]  /*a780*/  MUFU.EX2 R33, R33 ;  /* 0x0000002100217308 */ /* 0x000e620000000800 */
[----:B------:R-:W-:Y:S01]  /*a790*/  FFMA.FTZ R138, R107, R0, -R8 ;  /* 0x000000006b8a7223 */ /* 0x000fe20000010808 */
[----:B------:R-:W-:-:S06]  /*a7a0*/  FADD.FTZ R48, R30, R45 ;  /* 0x0000002d1e307221 */ /* 0x000fcc0000010000 */
[----:B------:R-:W3:Y:S01]  /*a7b0*/  MUFU.EX2 R133, R133 ;  /* 0x0000008500857308 */ /* 0x000ee20000000800 */
[----:B0-----:R-:W-:Y:S01]  /*a7c0*/  FADD.FTZ R43, R31, R10 ;  /* 0x0000000a1f2b7221 */ /* 0x001fe20000010000 */
[----:B------:R-:W-:-:S06]  /*a7d0*/  FFMA.FTZ R37, R53, R0, -R8 ;  /* 0x0000000035257223 */ /* 0x000fcc0000010808 */
[----:B------:R-:W0:Y:S01]  /*a7e0*/  MUFU.EX2 R136, R136 ;  /* 0x0000008800887308 */ /* 0x000e220000000800 */
[----:B----4-:R-:W-:Y:S01]  /*a7f0*/  FADD.FTZ R45, R139, R48 ;  /* 0x000000308b2d7221 */ /* 0x010fe20000010000 */
[----:B------:R-:W-:-:S06]  /*a800*/  FADD.FTZ R10, R142, R43 ;  /* 0x0000002b8e0a7221 */ /* 0x000fcc0000010000 */
[----:B------:R-:W4:Y:S08]  /*a810*/  MUFU.EX2 R12, R12 ;  /* 0x0000000c000c7308 */ /* 0x000f300000000800 */
[----:B------:R-:W4:Y:S01]  /*a820*/  MUFU.EX2 R35, R35 ;  /* 0x0000002300237308 */ /* 0x000f220000000800 */
[----:B------:R-:W-:Y:S01]  /*a830*/  FADD.FTZ R48, R32, R45 ;  /* 0x0000002d20307221 */ /* 0x000fe20000010000 */
[----:B------:R-:W-:-:S06]  /*a840*/  FFMA.FTZ R126, R13, R0, -R8 ;  /* 0x000000000d7e7223 */ /* 0x000fcc0000010808 */
[----:B------:R-:W4:Y:S01]  /*a850*/  MUFU.EX2 R135, R135 ;  /* 0x0000008700877308 */ /* 0x000f220000000800 */
[----:B-1----:R-:W-:Y:S01]  /*a860*/  FADD.FTZ R13, R33, R10 ;  /* 0x0000000a210d7221 */ /* 0x002fe20000010000 */
[----:B------:R-:W-:-:S06]  /*a870*/  FFMA.FTZ R39, R57, R0, -R8 ;  /* 0x0000000039277223 */ /* 0x000fcc0000010808 */
[----:B------:R-:W1:Y:S01]  /*a880*/  MUFU.EX2 R138, R138 ;  /* 0x0000008a008a7308 */ /* 0x000e620000000800 */
[----:B---3--:R-:W-:Y:S01]  /*a890*/  FADD.FTZ R43, R133, R48 ;  /* 0x00000030852b7221 */ /* 0x008fe20000010000 */
[----:B0-----:R-:W-:-:S06]  /*a8a0*/  FADD.FTZ R10, R136, R13 ;  /* 0x0000000d880a7221 */ /* 0x001fcc0000010000 */
[----:B------:R-:W0:Y:S08]  /*a8b0*/  MUFU.EX2 R34, R34 ;  /* 0x0000002200227308 */ /* 0x000e300000000800 */
[----:B------:R-:W3:Y:S01]  /*a8c0*/  MUFU.EX2 R37, R37 ;  /* 0x0000002500257308 */ /* 0x000ee20000000800 */
[----:B----4-:R-:W-:Y:S01]  /*a8d0*/  FADD.FTZ R48, R12, R43 ;  /* 0x0000002b0c307221 */ /* 0x010fe20000010000 */
[----:B------:R-:W-:-:S06]  /*a8e0*/  FADD.FTZ R13, R35, R10 ;  /* 0x0000000a230d7221 */ /* 0x000fcc0000010000 */
[----:B------:R-:W4:Y:S01]  /*a8f0*/  MUFU.EX2 R129, R129 ;  /* 0x0000008100817308 */ /* 0x000f220000000800 */
[----:B------:R-:W-:-:S07]  /*a900*/  FFMA.FTZ R5, R61, R0, -R8 ;  /* 0x000000003d057223 */ /* 0x000fce0000010808 */
[----:B------:R-:W4:Y:S01]  /*a910*/  MUFU.EX2 R132, R132 ;  /* 0x0000008400847308 */ /* 0x000f220000000800 */
[----:B------:R-:W-:Y:S01]  /*a920*/  FADD.FTZ R45, R135, R48 ;  /* 0x00000030872d7221 */ /* 0x000fe20000010000 */
[----:B-1----:R-:W-:-:S06]  /*a930*/  FADD.FTZ R10, R138, R13 ;  /* 0x0000000d8a0a7221 */ /* 0x002fcc0000010000 */
[----:B------:R-:W1:Y:S08]  /*a940*/  MUFU.EX2 R36, R36 ;  /* 0x0000002400247308 */ /* 0x000e700000000800 */
[----:B------:R-:W1:Y:S01]  /*a950*/  MUFU.EX2 R39, R39 ;  /* 0x0000002700277308 */ /* 0x000e620000000800 */
[----:B0-----:R-:W-:Y:S01]  /*a960*/  FADD.FTZ R48, R34, R45 ;  /* 0x0000002d22307221 */ /* 0x001fe20000010000 */
[----:B---3--:R-:W-:-:S06]  /*a970*/  FADD.FTZ R45, R37, R10 ;  /* 0x0000000a252d7221 */ /* 0x008fcc0000010000 */
[----:B------:R-:W0:Y:S01]  /*a980*/  MUFU.EX2 R131, R131 ;  /* 0x0000008300837308 */ /* 0x000e220000000800 */
[----:B------:R-:W-:-:S07]  /*a990*/  FFMA.FTZ R41, R65, R0, -R8 ;  /* 0x0000000041297223 */ /* 0x000fce0000010808 */
[----:B------:R-:W3:Y:S01]  /*a9a0*/  MUFU.EX2 R134, R134 ;  /* 0x0000008600867308 */ /* 0x000ee20000000800 */
[----:B------:R-:W-:Y:S01]  /*a9b0*/  IADD3 R49, R47, R90, -R92 ;  /* 0x0000005a2f317210 */ /* 0x000fe20007ffe85c */
[----:B----4-:R-:W-:Y:S01]  /*a9c0*/  FADD.FTZ R47, R129, R48 ;  /* 0x00000030812f7221 */ /* 0x010fe20000010000 */
[----:B------:R-:W-:-:S05]  /*a9d0*/  F2FP.F16.F32.PACK_AB R149, R4, R149 ;  /* 0x000000950495723e */ /* 0x000fca00000000ff */
[----:B------:R-:W4:Y:S01]  /*a9e0*/  MUFU.EX2 R38, R38 ;  /* 0x0000002600267308 */ /* 0x000f220000000800 */
[----:B------:R-:W-:Y:S01]  /*a9f0*/  FADD.FTZ R4, R132, R45 ;  /* 0x0000002d84047221 */ /* 0x000fe20000010000 */
[----:B------:R-:W-:-:S06]  /*aa00*/  FFMA.FTZ R130, R11, R0, -R8 ;  /* 0x000000000b827223 */ /* 0x000fcc0000010808 */
[----:B------:R-:W2:Y:S01]  /*aa10*/  MUFU.EX2 R5, R5 ;  /* 0x0000000500057308 */ /* 0x000ea20000000800 */
[----:B-1----:R-:W-:Y:S01]  /*aa20*/  FADD.FTZ R10, R36, R47 ;  /* 0x0000002f240a7221 */ /* 0x002fe20000010000 */
[----:B------:R-:W-:-:S06]  /*aa30*/  FADD.FTZ R45, R39, R4 ;  /* 0x00000004272d7221 */ /* 0x000fcc0000010000 */
[----:B------:R-:W1:Y:S01]  /*aa40*/  MUFU.EX2 R125, R125 ;  /* 0x0000007d007d7308 */ /* 0x000e620000000800 */
[----:B------:R-:W-:-:S07]  /*aa50*/  FFMA.FTZ R11, R69, R0, -R8 ;  /* 0x00000000450b7223 */ /* 0x000fce0000010808 */
[----:B------:R-:W1:Y:S01]  /*aa60*/  MUFU.EX2 R128, R128 ;  /* 0x0000008000807308 */ /* 0x000e620000000800 */
[----:B0-----:R-:W-:Y:S01]  /*aa70*/  FADD.FTZ R47, R131, R10 ;  /* 0x0000000a832f7221 */ /* 0x001fe20000010000 */
[----:B---3--:R-:W-:-:S06]  /*aa80*/  FADD.FTZ R4, R134, R45 ;  /* 0x0000002d86047221 */ /* 0x008fcc0000010000 */
[----:B------:R-:W0:Y:S01]  /*aa90*/  MUFU.EX2 R40, R40 ;  /* 0x0000002800287308 */ /* 0x000e220000000800 */
[----:B------:R-:W-:-:S07]  /*aaa0*/  FFMA.FTZ R124, R51, R0, -R8 ;  /* 0x00000000337c7223 */ /* 0x000fce0000010808 */
[----:B------:R-:W3:Y:S01]  /*aab0*/  MUFU.EX2 R41, R41 ;  /* 0x0000002900297308 */ /* 0x000ee20000000800 */
[----:B----4-:R-:W-:Y:S01]  /*aac0*/  FADD.FTZ R10, R38, R47 ;  /* 0x0000002f260a7221 */ /* 0x010fe20000010000 */
[----:B--2---:R-:W-:-:S06]  /*aad0*/  FADD.FTZ R45, R5, R4 ;  /* 0x00000004052d7221 */ /* 0x004fcc0000010000 */
[----:B------:R-:W2:Y:S08]  /*aae0*/  MUFU.EX2 R127, R127 ;  /* 0x0000007f007f7308 */ /* 0x000eb00000000800 */
[----:B------:R-:W4:Y:S01]  /*aaf0*/  MUFU.EX2 R130, R130 ;  /* 0x0000008200827308 */ /* 0x000f220000000800 */
[----:B------:R-:W-:Y:S01]  /*ab00*/  FFMA.FTZ R73, R73, R0, -R8 ;  /* 0x0000000049497223 */ /* 0x000fe20000010808 */
[----:B-1----:R-:W-:-:S06]  /*ab10*/  FADD.FTZ R47, R125, R10 ;  /* 0x0000000a7d2f7221 */ /* 0x002fcc0000010000 */
[----:B------:R-:W1:Y:S01]  /*ab20*/  MUFU.EX2 R42, R42 ;  /* 0x0000002a002a7308 */ /* 0x000e620000000800 */
[----:B------:R-:W-:-:S07]  /*ab30*/  FADD.FTZ R4, R128, R45 ;  /* 0x0000002d80047221 */ /* 0x000fce0000010000 */
[----:B------:R-:W1:Y:S01]  /*ab40*/  MUFU.EX2 R11, R11 ;  /* 0x0000000b000b7308 */ /* 0x000e620000000800 */
[----:B0-----:R-:W-:Y:S01]  /*ab50*/  FADD.FTZ R10, R40, R47 ;  /* 0x0000002f280a7221 */ /* 0x001fe20000010000 */
[----:B---3--:R-:W-:-:S06]  /*ab60*/  FADD.FTZ R45, R41, R4 ;  /* 0x00000004292d7221 */ /* 0x008fcc0000010000 */
[----:B------:R-:W0:Y:S01]  /*ab70*/  MUFU.EX2 R121, R121 ;  /* 0x0000007900797308 */ /* 0x000e220000000800 */
[----:B------:R-:W-:-:S07]  /*ab80*/  FFMA.FTZ R43, R77, R0, -R8 ;  /* 0x000000004d2b7223 */ /* 0x000fce0000010808 */
[----:B------:R-:W3:Y:S01]  /*ab90*/  MUFU.EX2 R124, R124 ;  /* 0x0000007c007c7308 */ /* 0x000ee20000000800 */
[----:B--2---:R-:W-:Y:S01]  /*aba0*/  FADD.FTZ R47, R127, R10 ;  /* 0x0000000a7f2f7221 */ /* 0x004fe20000010000 */
[----:B------:R-:W-:-:S06]  /*abb0*/  SHF.R.S32.HI R50, RZ, 0x1f, R49 ;  /* 0x0000001fff327819 */ /* 0x000fcc0000011431 */
[----:B------:R-:W2:Y:S01]  /*abc0*/  MUFU.EX2 R44, R83 ;  /* 0x00000053002c7308 */ /* 0x000ea20000000800 */
[----:B----4-:R-:W-:Y:S01]  /*abd0*/  FADD.FTZ R4, R130, R45 ;  /* 0x0000002d82047221 */ /* 0x010fe20000010000 */
[----:B------:R-:W-:-:S06]  /*abe0*/  FFMA.FTZ R55, R55, R0, -R8 ;  /* 0x0000000037377223 */ /* 0x000fcc0000010808 */
[----:B------:R-:W4:Y:S01]  /*abf0*/  MUFU.EX2 R13, R73 ;  /* 0x00000049000d7308 */ /* 0x000f220000000800 */
[-CC-:B------:R-:W-:Y:S01]  /*ac00*/  FFMA.FTZ R81, R81, R0.reuse, -R8.reuse ;  /* 0x0000000051517223 */ /* 0x180fe20000010808 */
[-CC-:B------:R-:W-:Y:S01]  /*ac10*/  FFMA.FTZ R15, R15, R0.reuse, -R8.reuse ;  /* 0x000000000f0f7223 */ /* 0x180fe20000010808 */
[----:B------:R-:W-:-:S05]  /*ac20*/  FFMA.FTZ R85, R85, R0, -R8 ;  /* 0x0000000055557223 */ /* 0x000fca0000010808 */
[----:B------:R-:W4:Y:S01]  /*ac30*/  MUFU.EX2 R123, R123 ;  /* 0x0000007b007b7308 */ /* 0x000f220000000800 */
[----:B-1----:R-:W-:Y:S01]  /*ac40*/  FADD.FTZ R10, R42, R47 ;  /* 0x0000002f2a0a7221 */ /* 0x002fe20000010000 */
[----:B------:R-:W-:Y:S01]  /*ac50*/  LEA.HI R8, R50, R49, RZ, 0x7 ;  /* 0x0000003132087211 */ /* 0x000fe200078f38ff */
[----:B------:R-:W-:-:S05]  /*ac60*/  FADD.FTZ R45, R11, R4 ;  /* 0x000000040b2d7221 */ /* 0x000fca0000010000 */
[----:B------:R-:W1:Y:S01]  /*ac70*/  MUFU.EX2 R126, R126 ;  /* 0x0000007e007e7308 */ /* 0x000e620000000800 */
[----:B0-----:R-:W-:Y:S01]  /*ac80*/  FADD.FTZ R47, R121, R10 ;  /* 0x0000000a792f7221 */ /* 0x001fe20000010000 */
[----:B---3--:R-:W-:Y:S01]  /*ac90*/  FADD.FTZ R4, R124, R45 ;  /* 0x0000002d7c047221 */ /* 0x008fe20000010000 */
[----:B------:R-:W-:-:S05]  /*aca0*/  SHF.R.S32.HI R8, RZ, 0x7, R8 ;  /* 0x00000007ff087819 */ /* 0x000fca0000011408 */
[----:B------:R-:W0:Y:S01]  /*acb0*/  MUFU.EX2 R43, R43 ;  /* 0x0000002b002b7308 */ /* 0x000e220000000800 */
[----:B--2---:R-:W-:Y:S01]  /*acc0*/  FADD.FTZ R10, R44, R47 ;  /* 0x0000002f2c0a7221 */ /* 0x004fe20000010000 */
[----:B----4-:R-:W-:Y:S01]  /*acd0*/  FADD.FTZ R45, R13, R4 ;  /* 0x000000040d2d7221 */ /* 0x010fe20000010000 */
[----:B------:R-:W-:-:S05]  /*ace0*/  VIMNMX R52, R52, R8, !PT ;  /* 0x0000000834347248 */ /* 0x000fca0007fe0100 */
[----:B------:R-:W2:Y:S01]  /*acf0*/  MUFU.EX2 R55, R55 ;  /* 0x0000003700377308 */ /* 0x000ea20000000800 */
[----:B------:R-:W-:Y:S01]  /*ad00*/  FADD.FTZ R47, R123, R10 ;  /* 0x0000000a7b2f7221 */ /* 0x000fe20000010000 */
[----:B------:R-:W-:Y:S01]  /*ad10*/  F2FP.F16.F32.PACK_AB R151, R14, R151 ;  /* 0x000000970e97723e */ /* 0x000fe200000000ff */
[----:B-1----:R-:W-:-:S05]  /*ad20*/  FADD.FTZ R10, R126, R45 ;  /* 0x0000002d7e0a7221 */ /* 0x002fca0000010000 */
[----:B------:R-:W1:Y:S01]  /*ad30*/  MUFU.EX2 R120, R81 ;  /* 0x0000005100787308 */ /* 0x000e620000000800 */
[----:B------:R-:W-:Y:S01]  /*ad40*/  VIADD R14, R88, 0xfffffffe ;  /* 0xfffffffe580e7836 */ /* 0x000fe20000000000 */
[----:B------:R3:W-:Y:S01]  /*ad50*/  STL [R1+0x28], R52 ;  /* 0x0000283401007387 */ /* 0x0007e20000100800 */
[----:B0-----:R-:W-:-:S05]  /*ad60*/  FADD.FTZ R10, R43, R10 ;  /* 0x0000000a2b0a7221 */ /* 0x001fca0000010000 */
[----:B------:R-:W0:Y:S01]  /*ad70*/  MUFU.EX2 R15, R15 ;  /* 0x0000000f000f7308 */ /* 0x000e220000000800 */
[----:B------:R-:W-:Y:S02]  /*ad80*/  ISETP.GE.AND P3, PT, R14, R52, PT ;  /* 0x000000340e00720c */ /* 0x000fe40003f66270 */
[----:B------:R-:W-:-:S05]  /*ad90*/  F2FP.F16.F32.PACK_AB R148, R21, R148 ;  /* 0x000000941594723e */ /* 0x000fca00000000ff */
[----:B------:R-:W4:Y:S01]  /*ada0*/  MUFU.EX2 R122, R85 ;  /* 0x00000055007a7308 */ /* 0x000f220000000800 */
[----:B--2---:R-:W-:-:S07]  /*adb0*/  FADD.FTZ R21, R55, R10 ;  /* 0x0000000a37157221 */ /* 0x004fce0000010000 */
[----:B------:R-:W2:Y:S01]  /*adc0*/  MUFU.EX2 R46, R46 ;  /* 0x0000002e002e7308 */ /* 0x000ea20000000800 */
[----:B-1----:R-:W-:Y:S01]  /*add0*/  FADD.FTZ R10, R120, R21 ;  /* 0x00000015780a7221 */ /* 0x002fe20000010000 */
[----:B------:R-:W-:-:S03]  /*ade0*/  F2FP.F16.F32.PACK_AB R134, R5, R134 ;  /* 0x000000860586723e */ /* 0x000fc600000000ff */
[----:B0-----:R-:W-:Y:S01]  /*adf0*/  FADD.FTZ R5, R15, R10 ;  /* 0x0000000a0f057221 */ /* 0x001fe20000010000 */
[----:B------:R-:W-:Y:S02]  /*ae00*/  F2FP.F16.F32.PACK_AB R145, R20, R145 ;  /* 0x000000911491723e */ /* 0x000fe400000000ff */
[----:B------:R-:W-:Y:S02]  /*ae10*/  CS2R R118, SRZ ;  /* 0x0000000000767805 */ /* 0x000fe4000001ff00 */
[----:B------:R-:W-:Y:S01]  /*ae20*/  F2FP.F16.F32.PACK_AB R147, R24, R147 ;  /* 0x000000931893723e */ /* 0x000fe200000000ff */
[----:B----4-:R-:W-:Y:S01]  /*ae30*/  FADD.FTZ R5, R122, R5 ;  /* 0x000000057a057221 */ /* 0x010fe20000010000 */
[----:B------:R-:W-:Y:S02]  /*ae40*/  F2FP.F16.F32.PACK_AB R141, R26, R141 ;  /* 0x0000008d1a8d723e */ /* 0x000fe400000000ff */
[----:B------:R-:W-:Y:S02]  /*ae50*/  CS2R R116, SRZ ;  /* 0x0000000000747805 */ /* 0x000fe4000001ff00 */
[----:B------:R-:W-:-:S02]  /*ae60*/  F2FP.F16.F32.PACK_AB R143, R28, R143 ;  /* 0x0000008f1c8f723e */ /* 0x000fc400000000ff */
[----:B------:R-:W-:Y:S02]  /*ae70*/  CS2R R114, SRZ ;  /* 0x0000000000727805 */ /* 0x000fe4000001ff00 */
[----:B------:R-:W-:Y:S02]  /*ae80*/  F2FP.F16.F32.PACK_AB R137, R30, R137 ;  /* 0x000000891e89723e */ /* 0x000fe400000000ff */
[----:B------:R-:W-:Y:S02]  /*ae90*/  CS2R R112, SRZ ;  /* 0x0000000000707805 */ /* 0x000fe4000001ff00 */
[----:B------:R-:W-:Y:S01]  /*aea0*/  F2FP.F16.F32.PACK_AB R139, R32, R139 ;  /* 0x0000008b208b723e */ /* 0x000fe200000000ff */
[----:B--2---:R-:W-:Y:S01]  /*aeb0*/  FADD.FTZ R4, R46, R47 ;  /* 0x0000002f2e047221 */ /* 0x004fe20000010000 */
[----:B------:R-:W-:Y:S02]  /*aec0*/  F2FP.F16.F32.PACK_AB R133, R12, R133 ;  /* 0x000000850c85723e */ /* 0x000fe400000000ff */
[----:B------:R-:W-:-:S02]  /*aed0*/  CS2R R110, SRZ ;  /* 0x00000000006e7805 */ /* 0x000fc4000001ff00 */
[----:B------:R-:W-:Y:S02]  /*aee0*/  F2FP.F16.F32.PACK_AB R135, R34, R135 ;  /* 0x000000872287723e */ /* 0x000fe400000000ff */
[----:B------:R-:W-:Y:S02]  /*aef0*/  CS2R R108, SRZ ;  /* 0x00000000006c7805 */ /* 0x000fe4000001ff00 */
[----:B------:R-:W-:Y:S02]  /*af00*/  F2FP.F16.F32.PACK_AB R129, R36, R129 ;  /* 0x000000812481723e */ /* 0x000fe400000000ff */
[----:B------:R-:W-:Y:S02]  /*af10*/  CS2R R106, SRZ ;  /* 0x00000000006a7805 */ /* 0x000fe4000001ff00 */
        /* <DEDUP_REMOVED lines=27> */
[----:B------:R-:W-:Y:S01]  /*b0d0*/  F2FP.F16.F32.PACK_AB R122, R122, R15 ;  /* 0x0000000f7a7a723e */ /* 0x000fe200000000ff */
[----:B---3--:R-:W-:Y:S06]  /*b0e0*/  @!P3 BRA `(.L_x_2373) ;  /* 0x000000280038b947 */ /* 0x008fec0003800000 */
[----:B------:R-:W-:Y:S01]  /*b0f0*/  IMAD.MOV.U32 R10, RZ, RZ, R9 ;  /* 0x000000ffff0a7224 */ /* 0x000fe200078e0009 */
[----:B------:R-:W-:Y:S01]  /*b100*/  MOV R8, R23 ;  /* 0x0000001700087202 */ /* 0x000fe20000000f00 */
[----:B------:R-:W-:Y:S02]  /*b110*/  IMAD.MOV.U32 R11, RZ, RZ, R3 ;  /* 0x000000ffff0b7224 */ /* 0x000fe400078e0003 */
[----:B------:R-:W-:Y:S02]  /*b120*/  IMAD.MOV.U32 R15, RZ, RZ, R18 ;  /* 0x000000ffff0f7224 */ /* 0x000fe400078e0012 */
[----:B------:R-:W-:-:S07]  /*b130*/  IMAD.MOV.U32 R119, RZ, RZ, RZ ;  /* 0x000000ffff777224 */ /* 0x000fce00078e00ff */
.L_x_2383:
[----:B------:R-:W-:Y:S01]  /*b140*/  ISETP.NE.AND P3, PT, R157, RZ, PT ;  /* 0x000000ff9d00720c */ /* 0x000fe20003f65270 */
[----:B------:R-:W-:Y:S01]  /*b150*/  VIADD R18, R15, 0x1 ;  /* 0x000000010f127836 */ /* 0x000fe20000000000 */
[----:B------:R-:W-:Y:S05]  /*b160*/  YIELD ;  /* 0x0000000000007946 */ /* 0x000fea0003800000 */
[----:B------:R-:W-:-:S04]  /*b170*/  ISETP.NE.AND P4, PT, R18, 0x2, PT ;  /* 0x000000021200780c */ /* 0x000fc80003f85270 */
[----:B------:R-:W-:Y:S02]  /*b180*/  SEL R23, RZ, 0x1, P4 ;  /* 0x00000001ff177807 */ /* 0x000fe40002000000 */
[----:B------:R-:W-:Y:S02]  /*b190*/  SEL R18, R18, RZ, P4 ;  /* 0x000000ff12127207 */ /* 0x000fe40002000000 */
[----:B------:R-:W-:Y:S01]  /*b1a0*/  LOP3.LUT R23, R8, R23, RZ, 0x3c, !PT ;  /* 0x0000001708177212 */ /* 0x000fe200078e3cff */
[----:B------:R-:W-:Y:S06]  /*b1b0*/  @P3 BRA `(.L_x_2374) ;  /* 0x0000000000303947 */ /* 0x000fec0003800000 */
[----:B------:R-:W-:Y:S05]  /*b1c0*/  @!P0 BRA `(.L_x_2375) ;  /* 0x0000000000048947 */ /* 0x000fea0003800000 */
[----:B------:R-:W-:Y:S01]  /*b1d0*/  BPT.TRAP 0x1 ;  /* 0x000000040000795c */ /* 0x000fe20000300000 */
.L_x_2375:
[----:B------:R-:W-:Y:S01]  /*b1e0*/  IMAD R0, R18, 0x8, R2 ;  /* 0x0000000812007824 */ /* 0x000fe200078e0202 */
[----:B------:R-:W-:-:S04]  /*b1f0*/  SHF.L.U32 R3, R23, 0x1f, RZ ;  /* 0x0000001f17037819 */ /* 0x000fc800000006ff */
[----:B------:R0:W1:Y:S01]  /*b200*/  SYNCS.PHASECHK.TRANS64.TRYWAIT P4, [R0+URZ+0x16830], R3 ;  /* 0x01683003000075a7 */ /* 0x000062000808017f */
[----:B------:R-:W-:Y:S05]  /*b210*/  @!P0 BRA `(.L_x_2376) ;  /* 0x0000000000048947 */ /* 0x000fea0003800000 */
[----:B------:R-:W-:Y:S01]  /*b220*/  BPT.TRAP 0x1 ;  /* 0x000000040000795c */ /* 0x000fe20000300000 */
.L_x_2376:
[----:B------:R-:W-:Y:S04]  /*b230*/  BSSY B0, `(.L_x_2374) ;  /* 0x0000004000007945 */ /* 0x000fe80003800000 */
[----:B-1----:R-:W-:Y:S05]  /*b240*/  @P4 BRA `(.L_x_2377) ;  /* 0x0000000000084947 */ /* 0x002fea0003800000 */
[----:B------:R-:W1:Y:S02]  /*b250*/  SYNCS.PHASECHK.TRANS64.TRYWAIT P4, [R0+URZ+0x16830], R3 ;  /* 0x01683003000075a7 */ /* 0x000e64000808017f */
[----:B-1----:R-:W-:Y:S05]  /*b260*/  @!P4 BRA `(.L_x_2378) ;  /* 0x000000f40070c947 */ /* 0x002fea0003800000 */
.L_x_2377:
[----:B------:R-:W-:Y:S05]  /*b270*/  BSYNC B0 ;  /* 0x0000000000007941 */ /* 0x000fea0003800000 */
.L_x_2374:
[----:B------:R-:W2:Y:S04]  /*b280*/  LDL R9, [R1+0x4] ;  /* 0x0000040001097983 */ /* 0x000ea80000100800 */
[----:B------:R3:W-:Y:S01]  /*b290*/  STL [R1+0x6c], R2 ;  /* 0x00006c0201007387 */ /* 0x0007e20000100800 */
[----:B01----:R-:W0:Y:S03]  /*b2a0*/  S2R R0, SR_TID.X ;  /* 0x0000000000007919 */ /* 0x003e260000002100 */
[----:B---3--:R-:W3:Y:S01]  /*b2b0*/  LDL.64 R2, [R1+0x18] ;  /* 0x0000180001027983 */ /* 0x008ee20000100a00 */
[----:B------:R-:W-:Y:S01]  /*b2c0*/  IMAD.MOV.U32 R13, RZ, RZ, 0x40000040 ;  /* 0x40000040ff0d7424 */ /* 0x000fe200078e00ff */
[----:B------:R-:W-:Y:S05]  /*b2d0*/  WARPSYNC.ALL ;  /* 0x0000000000007948 */ /* 0x000fea0003800000 */
[----:B------:R-:W-:-:S02]  /*b2e0*/  R2UR UR19, R13 ;  /* 0x000000000d1372ca */ /* 0x000fc400000e0000 */
[----:B0-----:R-:W-:-:S05]  /*b2f0*/  SHF.R.U32.HI R0, RZ, 0x7, R0 ;  /* 0x00000007ff007819 */ /* 0x001fca0000011600 */
[----:B------:R-:W-:Y:S02]  /*b300*/  VIADD R0, R0, 0x8 ;  /* 0x0000000800007836 */ /* 0x000fe40000000000 */
[----:B------:R-:W-:Y:S01]  /*b310*/  IMAD.MOV.U32 R25, RZ, RZ, 0x40000040 ;  /* 0x40000040ff197424 */ /* 0x000fe200078e00ff */
[----:B------:R-:W-:Y:S02]  /*b320*/  R2UR UR8, R6 ;  /* 0x00000000060872ca */ /* 0x000fe400000e0000 */
[----:B------:R-:W-:Y:S02]  /*b330*/  R2UR UR9, R7 ;  /* 0x00000000070972ca */ /* 0x000fe400000e0000 */
[C---:B------:R-:W-:Y:S02]  /*b340*/  R2UR UR11, R25.reuse ;  /* 0x00000000190b72ca */ /* 0x040fe400000e0000 */
[----:B------:R-:W-:Y:S01]  /*b350*/  R2UR UR23, R25 ;  /* 0x00000000191772ca */ /* 0x000fe200000e0000 */
[----:B------:R-:W-:-:S05]  /*b360*/  IMAD.MOV.U32 R21, RZ, RZ, 0x40000040 ;  /* 0x40000040ff157424 */ /* 0x000fca00078e00ff */
[----:B------:R-:W-:Y:S01]  /*b370*/  R2UR UR15, R21 ;  /* 0x00000000150f72ca */ /* 0x000fe200000e0000 */
[----:B------:R0:W-:Y:S01]  /*b380*/  BAR.SYNC.DEFER_BLOCKING R0, 0x100 ;  /* 0x000400000000751d */ /* 0x0001e20000010000 */
[----:B--2---:R-:W-:-:S05]  /*b390*/  IMAD R24, R18, 0x400, R9 ;  /* 0x0000040012187824 */ /* 0x004fca00078e0209 */
[----:B------:R-:W-:-:S04]  /*b3a0*/  IADD3 R12, R24, 0x4, RZ ;  /* 0x00000004180c7810 */ /* 0x000fc80007ffe0ff */
[----:B------:R-:W-:Y:S02]  /*b3b0*/  R2UR UR18, R12 ;  /* 0x000000000c1272ca */ /* 0x000fe400000e0000 */
[----:B------:R-:W2:Y:S01]  /*b3c0*/  LDL.64 R12, [R1+0x10] ;  /* 0x00001000010c7983 */ /* 0x000ea20000100a00 */
[C---:B------:R-:W-:Y:S01]  /*b3d0*/  R2UR UR10, R24.reuse ;  /* 0x00000000180a72ca */ /* 0x040fe200000e0000 */
[C---:B------:R-:W-:Y:S02]  /*b3e0*/  VIADD R20, R24.reuse, 0x2 ;  /* 0x0000000218147836 */ /* 0x040fe40000000000 */
[----:B------:R-:W-:-:S05]  /*b3f0*/  VIADD R24, R24, 0x6 ;  /* 0x0000000618187836 */ /* 0x000fca0000000000 */
[----:B------:R-:W-:Y:S02]  /*b400*/  R2UR UR22, R24 ;  /* 0x00000000181672ca */ /* 0x000fe400000e0000 */
[----:B------:R-:W-:-:S06]  /*b410*/  WARPGROUP.ARRIVE ;  /* 0x00000000000079c5 */ /* 0x000fcc0000000000 */
[----:B------:R-:W-:Y:S01]  /*b420*/  HGMMA.64x128x16.F32 R24, gdesc[UR8], RZ, !UPT, gsb0 ;  /* 0x01e00000081879f0 */ /* 0x000fe2000c0008ff */
[----:B------:R-:W-:Y:S02]  /*b430*/  R2UR UR14, R20 ;  /* 0x00000000140e72ca */ /* 0x000fe400000e0000 */
[----:B------:R-:W4:Y:S01]  /*b440*/  LDL.64 R20, [R1+0x8] ;  /* 0x0000080001147983 */ /* 0x000f220000100a00 */
[----:B---3--:R-:W-:Y:S02]  /*b450*/  R2UR UR12, R2 ;  /* 0x00000000020c72ca */ /* 0x008fe400000e0000 */
[----:B------:R-:W-:Y:S01]  /*b460*/  R2UR UR13, R3 ;  /* 0x00000000030d72ca */ /* 0x000fe200000e0000 */
[----:B------:R0:W5:Y:S01]  /*b470*/  LDL.LU R2, [R1+0x6c] ;  /* 0x00006c0001027983 */ /* 0x0001620000300800 */
[----:B------:R-:W-:Y:S02]  /*b480*/  WARPGROUP.DEPBAR.LE gsb0, 0x0 ;  /* 0x00008000000079c5 */ /* 0x000fe40000010000 */
[----:B------:R-:W-:-:S09]  /*b490*/  WARPGROUP.ARRIVE ;  /* 0x00000000000079c5 */ /* 0x000fd20000000000 */
[----:B------:R-:W-:Y:S03]  /*b4a0*/  HGMMA.64x128x16.F32 R24, gdesc[UR12], R24, gsb0 ;  /* 0x01e000000c1879f0 */ /* 0x000fe60008000818 */
[----:B------:R-:W-:Y:S02]  /*b4b0*/  WARPGROUP.DEPBAR.LE gsb0, 0x0 ;  /* 0x00008000000079c5 */ /* 0x000fe40000010000 */
[----:B--2---:R-:W-:Y:S02]  /*b4c0*/  R2UR UR16, R12 ;  /* 0x000000000c1072ca */ /* 0x004fe400000e0000 */
[----:B------:R-:W-:Y:S01]  /*b4d0*/  R2UR UR17, R13 ;  /* 0x000000000d1172ca */ /* 0x000fe200000e0000 */
[----:B------:R-:W-:-:S12]  /*b4e0*/  WARPGROUP.ARRIVE ;  /* 0x00000000000079c5 */ /* 0x000fd80000000000 */
[----:B------:R-:W-:Y:S01]  /*b4f0*/  HGMMA.64x128x16.F32 R24, gdesc[UR16], R24, gsb0 ;  /* 0x01e00000101879f0 */ /* 0x000fe20008000818 */
[----:B----4-:R-:W-:Y:S02]  /*b500*/  R2UR UR20, R20 ;  /* 0x00000000141472ca */ /* 0x010fe400000e0000 */
[----:B------:R-:W-:Y:S01]  /*b510*/  R2UR UR21, R21 ;  /* 0x00000000151572ca */ /* 0x000fe200000e0000 */
[----:B------:R-:W-:Y:S02]  /*b520*/  WARPGROUP.DEPBAR.LE gsb0, 0x0 ;  /* 0x00008000000079c5 */ /* 0x000fe40000010000 */
[----:B------:R-:W-:-:S10]  /*b530*/  WARPGROUP.ARRIVE ;  /* 0x00000000000079c5 */ /* 0x000fd40000000000 */
[----:B------:R-:W-:Y:S03]  /*b540*/  HGMMA.64x128x16.F32 R24, gdesc[UR20], R24, gsb0 ;  /* 0x01e00000141879f0 */ /* 0x000fe60008000818 */
[----:B------:R-:W-:Y:S02]  /*b550*/  WARPGROUP.DEPBAR.LE gsb0, 0x0 ;  /* 0x00008000000079c5 */ /* 0x000fe40000010000 */
[----:B0-----:R-:W-:Y:S05]  /*b560*/  @P3 BRA `(.L_x_2379) ;  /* 0x0000000000283947 */ /* 0x001fea0003800000 */
[----:B------:R-:W-:Y:S05]  /*b570*/  @!P0 BRA `(.L_x_2380) ;  /* 0x0000000000048947 */ /* 0x000fea0003800000 */
[----:B------:R-:W-:Y:S01]  /*b580*/  BPT.TRAP 0x1 ;  /* 0x000000040000795c */ /* 0x000fe20000300000 */
.L_x_2380:
[----:B------:R-:W-:Y:S01]  /*b590*/  SHF.L.U32 R0, R8, 0x1f, RZ ;  /* 0x0000001f08007819 */ /* 0x000fe200000006ff */
[----:B-----5:R-:W-:-:S04]  /*b5a0*/  IMAD R3, R15, 0x8, R2 ;  /* 0x000000080f037824 */ /* 0x020fc800078e0202 */
[----:B------:R0:W1:Y:S01]  /*b5b0*/  SYNCS.PHASECHK.TRANS64.TRYWAIT P3, [R3+URZ+0x16850], R0 ;  /* 0x01685000030075a7 */ /* 0x000062000806017f */
[----:B------:R-:W-:Y:S05]  /*b5c0*/  @!P0 BRA `(.L_x_2381) ;  /* 0x0000000000048947 */ /* 0x000fea0003800000 */
[----:B------:R-:W-:Y:S01]  /*b5d0*/  BPT.TRAP 0x1 ;  /* 0x000000040000795c */ /* 0x000fe20000300000 */
.L_x_2381:
[----:B-1----:R-:W-:Y:S05]  /*b5e0*/  @P3 BRA `(.L_x_2379) ;  /* 0x0000000000083947 */ /* 0x002fea0003800000 */
[----:B------:R-:W1:Y:S02]  /*b5f0*/  SYNCS.PHASECHK.TRANS64.TRYWAIT P3, [R3+URZ+0x16850], R0 ;  /* 0x01685000030075a7 */ /* 0x000e64000806017f */
[----:B-1----:R-:W-:Y:S05]  /*b600*/  @!P3 BRA `(.L_x_2382) ;  /* 0x000000f0009cb947 */ /* 0x002fea0003800000 */
.L_x_2379:
[----:B01---5:R-:W-:Y:S01]  /*b610*/  VIADD R0, R2, 0x400 ;  /* 0x0000040002007836 */ /* 0x023fe20000000000 */
[----:B------:R-:W2:Y:S01]  /*b620*/  LDL R21, [R1+0x2c] ;  /* 0x00002c0001157983 */ /* 0x000ea20000100800 */
[----:B------:R-:W-:Y:S01]  /*b630*/  IMAD.MOV.U32 R9, RZ, RZ, 0x40000040 ;  /* 0x40000040ff097424 */ /* 0x000fe200078e00ff */
[----:B------:R-:W-:Y:S05]  /*b640*/  WARPSYNC.ALL ;  /* 0x0000000000007948 */ /* 0x000fea0003800000 */
[----:B------:R-:W-:Y:S01]  /*b650*/  SHF.R.U32.HI R0, RZ, 0x4, R0 ;  /* 0x00000004ff007819 */ /* 0x000fe20000011600 */
[----:B------:R-:W3:Y:S01]  /*b660*/  LDL R20, [R1+0x20] ;  /* 0x0000200001147983 */ /* 0x000ee20000100800 */
[----:B------:R-:W-:Y:S01]  /*b670*/  R2UR UR7, R9 ;  /* 0x00000000090772ca */ /* 0x000fe200000e0000 */
[----:B------:R-:W-:Y:S01]  /*b680*/  WARPGROUP.ARRIVE ;  /* 0x00000000000079c5 */ /* 0x000fe20000000000 */
[----:B------:R-:W-:Y:S01]  /*b690*/  LOP3.LUT R0, R0, 0x3fff, RZ, 0xc0, !PT ;  /* 0x00003fff00007812 */ /* 0x000fe200078ec0ff */
[----:B------:R-:W0:Y:S04]  /*b6a0*/  @P2 LDC R3, c[0x0][0x450] ;  /* 0x00011400ff032b82 */ /* 0x000e280000000800 */
[----:B------:R-:W-:Y:S01]  /*b6b0*/  IMAD R8, R15, 0x400, R0 ;  /* 0x000004000f087824 */ /* 0x000fe200078e0200 */
[----:B------:R-:W-:-:S03]  /*b6c0*/  MOV R13, 0x40000040 ;  /* 0x40000040000d7802 */ /* 0x000fc60000000f00 */
[----:B------:R-:W1:Y:S01]  /*b6d0*/  @P2 LDC R0, c[0x0][0x44c] ;  /* 0x00011300ff002b82 */ /* 0x000e620000000800 */
[----:B------:R-:W-:-:S13]  /*b6e0*/  R2UR UR6, R8 ;  /* 0x00000000080672ca */ /* 0x000fda00000e0000 */
[----:B------:R-:W-:Y:S03]  /*b6f0*/  HGMMA.64x64x16.F32 R88, R148, gdesc[UR4].tnspB, R88, gsb0 ;  /* 0x40e0000494587df0 */ /* 0x000fe60008000858 */
[----:B------:R-:W-:Y:S02]  /*b700*/  WARPGROUP.DEPBAR.LE gsb0, 0x0 ;  /* 0x00008000000079c5 */ /* 0x000fe40000010000 */
[----:B------:R-:W4:Y:S04]  /*b710*/  LDL R149, [R1+0x24] ;  /* 0x0000240001957983 */ /* 0x000f280000100800 */
[----:B------:R-:W4:Y:S04]  /*b720*/  LDL R150, [R1+0x48] ;  /* 0x0000480001967983 */ /* 0x000f280000100800 */
[----:B------:R-:W2:Y:S01]  /*b730*/  LDL R151, [R1+0x30] ;  /* 0x0000300001977983 */ /* 0x000ea20000100800 */
[----:B------:R-:W-:Y:S01]  /*b740*/  VIADD R12, R8, 0x80 ;  /* 0x00000080080c7836 */ /* 0x000fe20000000000 */
[----:B------:R-:W-:Y:S01]  /*b750*/  R2UR UR7, R13 ;  /* 0x000000000d0772ca */ /* 0x000fe200000e0000 */
[----:B------:R-:W-:Y:S01]  /*b760*/  WARPGROUP.ARRIVE ;  /* 0x00000000000079c5 */ /* 0x000fe20000000000 */
[----:B------:R-:W-:-:S02]  /*b770*/  IMAD.MOV.U32 R13, RZ, RZ, 0x40000040 ;  /* 0x40000040ff0d7424 */ /* 0x000fc400078e00ff */
[----:B------:R-:W-:Y:S01]  /*b780*/  R2UR UR6, R12 ;  /* 0x000000000c0672ca */ /* 0x000fe200000e0000 */
[----:B------:R-:W-:-:S12]  /*b790*/  VIADD R12, R8, 0x100 ;  /* 0x00000100080c7836 */ /* 0x000fd80000000000 */
[----:B------:R-:W-:Y:S01]  /*b7a0*/  HGMMA.64x64x16.F32 R88, R144, gdesc[UR4].tnspB, R88, gsb0 ;  /* 0x40e0000490587df0 */ /* 0x000fe20008000858 */
[----:B------:R-:W-:Y:S02]  /*b7b0*/  R2UR UR6, R12 ;  /* 0x000000000c0672ca */ /* 0x000fe400000e0000 */
[----:B------:R-:W-:Y:S01]  /*b7c0*/  R2UR UR7, R13 ;  /* 0x000000000d0772ca */ /* 0x000fe200000e0000 */
[----:B------:R-:W-:Y:S01]  /*b7d0*/  IMAD.MOV.U32 R13, RZ, RZ, 0x40000040 ;  /* 0x40000040ff0d7424 */ /* 0x000fe200078e00ff */
[----:B------:R-:W-:Y:S02]  /*b7e0*/  WARPGROUP.DEPBAR.LE gsb0, 0x0 ;  /* 0x00008000000079c5 */ /* 0x000fe40000010000 */
[----:B------:R-:W-:-:S09]  /*b7f0*/  WARPGROUP.ARRIVE ;  /* 0x00000000000079c5 */ /* 0x000fd20000000000 */
[----:B------:R-:W-:Y:S01]  /*b800*/  HGMMA.64x64x16.F32 R88, R140, gdesc[UR4].tnspB, R88, gsb0 ;  /* 0x40e000048c587df0 */ /* 0x000fe20008000858 */
[----:B------:R-:W-:Y:S01]  /*b810*/  R2UR UR7, R13 ;  /* 0x000000000d0772ca */ /* 0x000fe200000e0000 */
[----:B------:R-:W-:Y:S01]  /*b820*/  IMAD.MOV.U32 R13, RZ, RZ, 0x40000040 ;  /* 0x40000040ff0d7424 */ /* 0x000fe200078e00ff */
[----:B------:R-:W-:Y:S02]  /*b830*/  WARPGROUP.DEPBAR.LE gsb0, 0x0 ;  /* 0x00008000000079c5 */ /* 0x000fe40000010000 */
[----:B------:R-:W-:Y:S01]  /*b840*/  WARPGROUP.ARRIVE ;  /* 0x00000000000079c5 */ /* 0x000fe20000000000 */
[----:B----4-:R-:W-:-:S04]  /*b850*/  IMAD.IADD R9, R150, 0x1, R149 ;  /* 0x0000000196097824 */ /* 0x010fc800078e0295 */
[----:B-1----:R-:W-:-:S04]  /*b860*/  @P2 IMAD.HI.U32 R12, R9, R0, RZ ;  /* 0x00000000090c2227 */ /* 0x002fc800078e00ff */
[----:B------:R-:W-:Y:S01]  /*b870*/  IMAD.MOV.U32 R0, RZ, RZ, R9 ;  /* 0x000000ffff007224 */ /* 0x000fe200078e0009 */
[----:B0-----:R-:W-:Y:S01]  /*b880*/  @P2 SHF.R.U32.HI R0, RZ, R3, R12 ;  /* 0x00000003ff002219 */ /* 0x001fe2000001160c */
[----:B------:R-:W-:Y:S02]  /*b890*/  IMAD.MOV.U32 R9, RZ, RZ, -0x80 ;  /* 0xffffff80ff097424 */ /* 0x000fe400078e00ff */
[----:B------:R-:W-:Y:S02]  /*b8a0*/  VIADD R12, R8, 0x180 ;  /* 0x00000180080c7836 */ /* 0x000fe40000000000 */
[----:B------:R-:W0:Y:S01]  /*b8b0*/  SHFL.IDX PT, R3, R0, RZ, 0x1c1f ;  /* 0x001c1fff00037589 */ /* 0x000e2200000e0000 */
[----:B------:R-:W-:Y:S02]  /*b8c0*/  IMAD R9, R14, R9, 0x1 ;  /* 0x000000010e097424 */ /* 0x000fe400078e0209 */
[----:B------:R-:W-:-:S03]  /*b8d0*/  R2UR UR6, R12 ;  /* 0x000000000c0672ca */ /* 0x000fc600000e0000 */
[----:B--2---:R-:W-:-:S05]  /*b8e0*/  IADD3 R9, R21, R9, -R151 ;  /* 0x0000000915097210 */ /* 0x004fca0007ffe897 */
[----:B---3--:R-:W-:-:S05]  /*b8f0*/  IMAD.IADD R9, R9, 0x1, -R20 ;  /* 0x0000000109097824 */ /* 0x008fca00078e0a14 */
[----:B------:R-:W-:Y:S01]  /*b900*/  HGMMA.64x64x16.F32 R88, R136, gdesc[UR4].tnspB, R88, gsb0 ;  /* 0x40e0000488587df0 */ /* 0x000fe20008000858 */
[----:B------:R-:W-:Y:S02]  /*b910*/  R2UR UR7, R13 ;  /* 0x000000000d0772ca */ /* 0x000fe400000e0000 */
[----:B0-----:R-:W-:-:S04]  /*b920*/  IADD3 R3, R9, R3, RZ ;  /* 0x0000000309037210 */ /* 0x001fc80007ffe0ff */
[C---:B------:R-:W-:Y:S02]  /*b930*/  ISETP.GT.AND P3, PT, R3.reuse, RZ, PT ;  /* 0x000000ff0300720c */ /* 0x040fe40003f64270 */
[C---:B------:R-:W-:Y:S02]  /*b940*/  ISETP.GT.AND P4, PT, R3.reuse, 0x1, PT ;  /* 0x000000010300780c */ /* 0x040fe40003f84270 */
        /* <DEDUP_REMOVED lines=31> */
[----:B------:R-:W-:Y:S01]  /*bb40*/  ISETP.GT.AND P3, PT, R3, 0x30, PT ;  /* 0x000000300300780c */ /* 0x000fe20003f64270 */
[----:B------:R-:W-:Y:S02]  /*bb50*/  WARPGROUP.DEPBAR.LE gsb0, 0x0 ;  /* 0x00008000000079c5 */ /* 0x000fe40000010000 */
[----:B------:R-:W-:Y:S01]  /*bb60*/  FSEL R45, R45, -INF , P4 ;  /* 0xff8000002d2d7808 */ /* 0x000fe20002000000 */
[----:B------:R-:W-:Y:S01]  /*bb70*/  WARPGROUP.ARRIVE ;  /* 0x00000000000079c5 */ /* 0x000fe20000000000 */
        /* <DEDUP_REMOVED lines=59> */
[----:B------:R-:W-:-:S04]  /*bf30*/  FMNMX.FTZ R3, R84, R12, !PT ;  /* 0x0000000c54037209 */ /* 0x000fc80007810000 */
[----:B------:R-:W-:-:S05]  /*bf40*/  FMNMX.FTZ R3, R85, R3, !PT ;  /* 0x0000000355037209 */ /* 0x000fca0007810000 */
[----:B------:R-:W0:Y:S02]  /*bf50*/  SHFL.BFLY PT, R12, R3, 0x2, 0x1f ;  /* 0x0c401f00030c7f89 */ /* 0x000e2400000e0000 */
[----:B0-----:R-:W-:Y:S01]  /*bf60*/  FMNMX.FTZ R3, R3, R12, !PT ;  /* 0x0000000c03037209 */ /* 0x001fe20007810000 */
[----:B------:R-:W-:-:S04]  /*bf70*/  VIADD R12, R8, 0x200 ;  /* 0x00000200080c7836 */ /* 0x000fc80000000000 */
[----:B------:R-:W0:Y:S01]  /*bf80*/  SHFL.BFLY PT, R20, R3, 0x1, 0x1f ;  /* 0x0c201f0003147f89 */ /* 0x000e2200000e0000 */
[----:B------:R-:W-:-:S03]  /*bf90*/  R2UR UR6, R12 ;  /* 0x000000000c0672ca */ /* 0x000fc600000e0000 */
[----:B------:R1:W2:Y:S02]  /*bfa0*/  SHFL.IDX PT, R12, R0, 0x1, 0x1c1f ;  /* 0x003c1f00000c7f89 */ /* 0x0002a400000e0000 */
[----:B-1----:R-:W-:-:S08]  /*bfb0*/  IMAD.U32 R0, RZ, RZ, UR5 ;  /* 0x00000005ff007e24 */ /* 0x002fd0000f8e00ff */
[----:B------:R-:W-:Y:S01]  /*bfc0*/  HGMMA.64x64x16.F32 R88, R132, gdesc[UR4].tnspB, R88, gsb0 ;  /* 0x40e0000484587df0 */ /* 0x000fe20008000858 */
[----:B0-----:R-:W-:Y:S01]  /*bfd0*/  FMNMX.FTZ R3, R3, R20, !PT ;  /* 0x0000001403037209 */ /* 0x001fe20007810000 */
[----:B--2---:R-:W-:-:S04]  /*bfe0*/  IMAD.IADD R9, R9, 0x1, R12 ;  /* 0x0000000109097824 */ /* 0x004fc800078e020c */
[C---:B------:R-:W-:Y:S01]  /*bff0*/  FMUL.FTZ R13, R3.reuse, R0 ;  /* 0x00000000030d7220 */ /* 0x040fe20000410000 */
[----:B------:R-:W-:Y:S02]  /*c000*/  FSETP.NEU.FTZ.AND P3, PT, R3, -INF , PT ;  /* 0xff8000000300780b */ /* 0x000fe40003f7d000 */
[C---:B------:R-:W-:Y:S02]  /*c010*/  ISETP.GT.AND P5, PT, R9.reuse, RZ, PT ;  /* 0x000000ff0900720c */ /* 0x040fe40003fa4270 */
[C---:B------:R-:W-:Y:S02]  /*c020*/  ISETP.GT.AND P4, PT, R9.reuse, 0x1, PT ;  /* 0x000000010900780c */ /* 0x040fe40003f84270 */
        /* <DEDUP_REMOVED lines=10> */
[----:B------:R-:W-:Y:S02]  /*c0d0*/  FSEL R13, R13, RZ, P3 ;  /* 0x000000ff0d0d7208 */ /* 0x000fe40001800000 */
[----:B------:R-:W-:Y:S02]  /*c0e0*/  ISETP.GT.AND P4, PT, R9, 0x11, PT ;  /* 0x000000110900780c */ /* 0x000fe40003f84270 */
        /* <DEDUP_REMOVED lines=19> */
[--C-:B------:R-:W-:Y:S01]  /*c220*/  FFMA.FTZ R140, R40, R0, -R13.reuse ;  /* 0x00000000288c7223 */ /* 0x100fe2000001080d */
[----:B------:R-:W-:Y:S01]  /*c230*/  FMNMX.FTZ R24, R38, R24, !PT ;  /* 0x0000001826187209 */ /* 0x000fe20007810000 */
[--C-:B------:R-:W-:Y:S01]  /*c240*/  FFMA.FTZ R40, R64, R0, -R13.reuse ;  /* 0x0000000040287223 */ /* 0x100fe2000001080d */
[----:B------:R-:W-:Y:S01]  /*c250*/  ISETP.GT.AND P4, PT, R9, 0x21, PT ;  /* 0x000000210900780c */ /* 0x000fe20003f84270 */
[----:B------:R-:W1:Y:S01]  /*c260*/  S2R R64, SR_TID.X ;  /* 0x0000000000407919 */ /* 0x000e620000002100 */
[----:B------:R-:W-:Y:S01]  /*c270*/  FSEL R42, R42, -INF , P5 ;  /* 0xff8000002a2a7808 */ /* 0x000fe20002800000 */
[----:B------:R-:W-:Y:S01]  /*c280*/  MUFU.EX2 R148, R148 ;  /* 0x0000009400947308 */ /* 0x000fe20000000800 */
[----:B------:R-:W-:Y:S01]  /*c290*/  FMNMX.FTZ R24, R39, R24, !PT ;  /* 0x0000001827187209 */ /* 0x000fe20007810000 */
[----:B0-----:R-:W-:Y:S01]  /*c2a0*/  IMAD.MOV.U32 R33, RZ, RZ, 0x40000040 ;  /* 0x40000040ff217424 */ /* 0x001fe200078e00ff */
[----:B------:R-:W-:Y:S01]  /*c2b0*/  ISETP.GT.AND P5, PT, R9, 0x28, PT ;  /* 0x000000280900780c */ /* 0x000fe20003fa4270 */
[----:B------:R-:W-:Y:S01]  /*c2c0*/  FFMA.FTZ R146, R36, R0, -R13 ;  /* 0x0000000024927223 */ /* 0x000fe2000001080d */
[----:B------:R-:W-:Y:S01]  /*c2d0*/  FSEL R43, R43, -INF , P4 ;  /* 0xff8000002b2b7808 */ /* 0x000fe20002000000 */
[----:B------:R-:W-:-:S02]  /*c2e0*/  WARPGROUP.DEPBAR.LE gsb0, 0x0 ;  /* 0x00008000000079c5 */ /* 0x000fc40000010000 */
[----:B------:R-:W-:Y:S01]  /*c2f0*/  FMNMX.FTZ R25, R42, R24, !PT ;  /* 0x000000182a197209 */ /* 0x000fe20007810000 */
[-CC-:B------:R-:W-:Y:S01]  /*c300*/  FFMA.FTZ R132, R56, R0.reuse, -R13.reuse ;  /* 0x0000000038847223 */ /* 0x180fe2000001080d */
[----:B------:R-:W-:Y:S01]  /*c310*/  ISETP.GT.AND P4, PT, R9, 0x29, PT ;  /* 0x000000290900780c */ /* 0x000fe20003f84270 */
[----:B------:R-:W-:Y:S01]  /*c320*/  WARPGROUP.ARRIVE ;  /* 0x00000000000079c5 */ /* 0x000fe20000000000 */
[----:B------:R-:W-:Y:S01]  /*c330*/  FSEL R46, R46, -INF , P5 ;  /* 0xff8000002e2e7808 */ /* 0x000fe20002800000 */
[-CC-:B------:R-:W-:Y:S01]  /*c340*/  FFMA.FTZ R134, R60, R0.reuse, -R13.reuse ;  /* 0x000000003c867223 */ /* 0x180fe2000001080d */
[----:B------:R-:W-:Y:S01]  /*c350*/  FMNMX.FTZ R25, R43, R25, !PT ;  /* 0x000000192b197209 */ /* 0x000fe20007810000 */
[----:B------:R-:W-:Y:S01]  /*c360*/  MUFU.EX2 R150, R150 ;  /* 0x0000009600967308 */ /* 0x000fe20000000800 */
[----:B------:R-:W-:Y:S01]  /*c370*/  ISETP.GT.AND P5, PT, R9, 0x30, PT ;  /* 0x000000300900780c */ /* 0x000fe20003fa4270 */
[----:B------:R-:W-:Y:S01]  /*c380*/  @!P1 IMAD R15, R15, 0x8, R2 ;  /* 0x000000080f0f9824 */ /* 0x000fe200078e0202 */
[----:B------:R-:W-:Y:S01]  /*c390*/  FSEL R47, R47, -INF , P4 ;  /* 0xff8000002f2f7808 */ /* 0x000fe20002000000 */
[-CC-:B------:R-:W-:Y:S01]  /*c3a0*/  FFMA.FTZ R37, R37, R0.reuse, -R13.reuse ;  /* 0x0000000025257223 */ /* 0x180fe2000001080d */
[----:B------:R-:W-:Y:S01]  /*c3b0*/  FMNMX.FTZ R25, R46, R25, !PT ;  /* 0x000000192e197209 */ /* 0x000fe20007810000 */
[-CC-:B------:R-:W-:Y:S01]  /*c3c0*/  FFMA.FTZ R142, R44, R0.reuse, -R13.reuse ;  /* 0x000000002c8e7223 */ /* 0x180fe2000001080d */
[----:B------:R-:W-:Y:S01]  /*c3d0*/  ISETP.GT.AND P4, PT, R9, 0x31, PT ;  /* 0x000000310900780c */ /* 0x000fe20003f84270 */
[----:B------:R-:W-:Y:S01]  /*c3e0*/  MUFU.EX2 R20, R20 ;  /* 0x0000001400147308 */ /* 0x000fe20000000800 */
        /* <DEDUP_REMOVED lines=13> */
[----:B------:R-:W-:Y:S01]  /*c4c0*/  FFMA.FTZ R81, R81, R0, -R13 ;  /* 0x0000000051517223 */ /* 0x000fe2000001080d */
[----:B------:R-:W-:Y:S01]  /*c4d0*/  FMNMX.FTZ R28, R51, R28, !PT ;  /* 0x0000001c331c7209 */ /* 0x000fe20007810000 */
[----:B------:R0:W-:Y:S01]  /*c4e0*/  MUFU.EX2 R25, R41 ;  /* 0x0000002900197308 */ /* 0x0001e20000000800 */
[----:B------:R-:W-:-:S02]  /*c4f0*/  ISETP.GT.AND P5, PT, R9, 0x40, PT ;  /* 0x000000400900780c */ /* 0x000fc40003fa4270 */
[----:B------:R-:W-:Y:S02]  /*c500*/  R2UR UR7, R33 ;  /* 0x00000000210772ca */ /* 0x000fe400000e0000 */
[----:B-1----:R-:W-:Y:S01]  /*c510*/  SHF.R.U32.HI R135, RZ, 0x7, R64 ;  /* 0x00000007ff877819 */ /* 0x002fe20000011640 */
[----:B------:R-:W-:Y:S01]  /*c520*/  @!P1 VIADD R15, R15, 0x16860 ;  /* 0x000168600f0f9836 */ /* 0x000fe20000000000 */
[----:B------:R-:W-:Y:S01]  /*c530*/  FSEL R55, R55, -INF , P4 ;  /* 0xff80000037377808 */ /* 0x000fe20002000000 */
[----:B------:R-:W-:Y:S01]  /*c540*/  MUFU.EX2 R146, R146 ;  /* 0x0000009200927308 */ /* 0x000fe20000000800 */
[----:B------:R-:W-:Y:S01]  /*c550*/  FMNMX.FTZ R28, R54, R28, !PT ;  /* 0x0000001c361c7209 */ /* 0x000fe20007810000 */
[-CC-:B0-----:R-:W-:Y:S01]  /*c560*/  FFMA.FTZ R41, R61, R0.reuse, -R13.reuse ;  /* 0x000000003d297223 */ /* 0x181fe2000001080d */
[----:B------:R-:W-:Y:S01]  /*c570*/  ISETP.GT.AND P4, PT, R9, 0x41, PT ;  /* 0x000000410900780c */ /* 0x000fe20003f84270 */
[-CC-:B------:R-:W-:Y:S01]  /*c580*/  FFMA.FTZ R44, R65, R0.reuse, -R13.reuse ;  /* 0x00000000412c7223 */ /* 0x180fe2000001080d */
[----:B------:R-:W-:Y:S01]  /*c590*/  FSEL R58, R58, -INF , P5 ;  /* 0xff8000003a3a7808 */ /* 0x000fe20002800000 */
[--C-:B------:R-:W-:Y:S01]  /*c5a0*/  FFMA.FTZ R48, R69, R0, -R13.reuse ;  /* 0x0000000045307223 */ /* 0x100fe2000001080d */
[----:B------:R-:W-:Y:S01]  /*c5b0*/  FMNMX.FTZ R28, R55, R28, !PT ;  /* 0x0000001c371c7209 */ /* 0x000fe20007810000 */
[----:B------:R0:W-:Y:S01]  /*c5c0*/  MUFU.EX2 R24, R37 ;  /* 0x0000002500187308 */ /* 0x0001e20000000800 */
[----:B------:R-:W-:Y:S01]  /*c5d0*/  ISETP.GT.AND P5, PT, R9, 0x48, PT ;  /* 0x000000480900780c */ /* 0x000fe20003fa4270 */
[-CC-:B------:R-:W-:Y:S01]  /*c5e0*/  FFMA.FTZ R52, R73, R0.reuse, -R13.reuse ;  /* 0x0000000049347223 */ /* 0x180fe2000001080d */
[----:B------:R-:W-:Y:S01]  /*c5f0*/  FSEL R59, R59, -INF , P4 ;  /* 0xff8000003b3b7808 */ /* 0x000fe20002000000 */
[--C-:B------:R-:W-:Y:S01]  /*c600*/  FFMA.FTZ R33, R77, R0, -R13.reuse ;  /* 0x000000004d217223 */ /* 0x100fe2000001080d */
[----:B------:R-:W-:Y:S01]  /*c610*/  FMNMX.FTZ R29, R58, R28, !PT ;  /* 0x0000001c3a1d7209 */ /* 0x000fe20007810000 */
[-CC-:B------:R-:W-:Y:S01]  /*c620*/  FFMA.FTZ R53, R80, R0.reuse, -R13.reuse ;  /* 0x0000000050357223 */ /* 0x180fe2000001080d */
[----:B------:R-:W-:Y:S01]  /*c630*/  ISETP.GT.AND P4, PT, R9, 0x49, PT ;  /* 0x000000490900780c */ /* 0x000fe20003f84270 */
[----:B------:R-:W-:Y:S01]  /*c640*/  MUFU.EX2 R140, R140 ;  /* 0x0000008c008c7308 */ /* 0x000fe20000000800 */
[----:B------:R-:W-:Y:S01]  /*c650*/  FSEL R62, R62, -INF , P5 ;  /* 0xff8000003e3e7808 */ /* 0x000fe20002800000 */
[-CC-:B0-----:R-:W-:Y:S01]  /*c660*/  FFMA.FTZ R37, R57, R0.reuse, -R13.reuse ;  /* 0x0000000039257223 */ /* 0x181fe2000001080d */
[----:B------:R-:W-:Y:S01]  /*c670*/  FMNMX.FTZ R29, R59, R29, !PT ;  /* 0x0000001d3b1d7209 */ /* 0x000fe20007810000 */
[----:B------:R-:W-:Y:S01]  /*c680*/  FFMA.FTZ R57, R84, R0, -R13 ;  /* 0x0000000054397223 */ /* 0x000fe2000001080d */
[----:B------:R-:W-:-:S02]  /*c690*/  ISETP.GT.AND P5, PT, R9, 0x50, PT ;  /* 0x000000500900780c */ /* 0x000fc40003fa4270 */
[----:B------:R-:W-:Y:S01]  /*c6a0*/  FSEL R63, R63, -INF , P4 ;  /* 0xff8000003f3f7808 */ /* 0x000fe20002000000 */
[----:B------:R-:W-:Y:S01]  /*c6b0*/  MUFU.EX2 R142, R142 ;  /* 0x0000008e008e7308 */ /* 0x000fe20000000800 */
[----:B------:R-:W-:Y:S02]  /*c6c0*/  FMNMX.FTZ R29, R62, R29, !PT ;  /* 0x0000001d3e1d7209 */ /* 0x000fe40007810000 */
[----:B------:R-:W-:Y:S02]  /*c6d0*/  ISETP.GT.AND P4, PT, R9, 0x51, PT ;  /* 0x000000510900780c */ /* 0x000fe40003f84270 */
[----:B------:R-:W-:Y:S02]  /*c6e0*/  FSEL R66, R66, -INF , P5 ;  /* 0xff80000042427808 */ /* 0x000fe40002800000 */
[----:B------:R-:W-:Y:S01]  /*c6f0*/  FMNMX.FTZ R29, R63, R29, !PT ;  /* 0x0000001d3f1d7209 */ /* 0x000fe20007810000 */
[----:B------:R0:W-:Y:S01]  /*c700*/  MUFU.EX2 R28, R45 ;  /* 0x0000002d001c7308 */ /* 0x0001e20000000800 */
[----:B------:R-:W-:-:S02]  /*c710*/  ISETP.GT.AND P5, PT, R9, 0x58, PT ;  /* 0x000000580900780c */ /* 0x000fc40003fa4270 */
[----:B------:R-:W-:Y:S02]  /*c720*/  FSEL R67, R67, -INF , P4 ;  /* 0xff80000043437808 */ /* 0x000fe40002000000 */
[----:B------:R-:W-:Y:S02]  /*c730*/  FMNMX.FTZ R32, R66, R29, !PT ;  /* 0x0000001d42207209 */ /* 0x000fe40007810000 */
[----:B------:R-:W-:Y:S01]  /*c740*/  ISETP.GT.AND P4, PT, R9, 0x59, PT ;  /* 0x000000590900780c */ /* 0x000fe20003f84270 */
[----:B------:R-:W-:Y:S01]  /*c750*/  MUFU.EX2 R136, R136 ;  /* 0x0000008800887308 */ /* 0x000fe20000000800 */
[----:B------:R-:W-:Y:S01]  /*c760*/  FSEL R70, R70, -INF , P5 ;  /* 0xff80000046467808 */ /* 0x000fe20002800000 */
[----:B0-----:R-:W-:Y:S01]  /*c770*/  FFMA.FTZ R45, R68, R0, -R13 ;  /* 0x00000000442d7223 */ /* 0x001fe2000001080d */
[----:B------:R-:W-:Y:S02]  /*c780*/  FMNMX.FTZ R32, R67, R32, !PT ;  /* 0x0000002043207209 */ /* 0x000fe40007810000 */
[----:B------:R-:W-:-:S02]  /*c790*/  ISETP.GT.AND P5, PT, R9, 0x60, PT ;  /* 0x000000600900780c */ /* 0x000fc40003fa4270 */
[----:B------:R-:W-:Y:S01]  /*c7a0*/  FSEL R71, R71, -INF , P4 ;  /* 0xff80000047477808 */ /* 0x000fe20002000000 */
[----:B------:R0:W-:Y:S01]  /*c7b0*/  MUFU.EX2 R29, R49 ;  /* 0x00000031001d7308 */ /* 0x0001e20000000800 */
[----:B------:R-:W-:Y:S02]  /*c7c0*/  FMNMX.FTZ R32, R70, R32, !PT ;  /* 0x0000002046207209 */ /* 0x000fe40007810000 */
[----:B------:R-:W-:Y:S02]  /*c7d0*/  ISETP.GT.AND P4, PT, R9, 0x61, PT ;  /* 0x000000610900780c */ /* 0x000fe40003f84270 */
[----:B------:R-:W-:Y:S02]  /*c7e0*/  FSEL R74, R74, -INF , P5 ;  /* 0xff8000004a4a7808 */ /* 0x000fe40002800000 */
[----:B------:R-:W-:Y:S01]  /*c7f0*/  FMNMX.FTZ R32, R71, R32, !PT ;  /* 0x0000002047207209 */ /* 0x000fe20007810000 */
[----:B------:R-:W-:Y:S01]  /*c800*/  MUFU.EX2 R138, R138 ;  /* 0x0000008a008a7308 */ /* 0x000fe20000000800 */
[----:B------:R-:W-:Y:S01]  /*c810*/  ISETP.GT.AND P5, PT, R9, 0x68, PT ;  /* 0x000000680900780c */ /* 0x000fe20003fa4270 */
[----:B0-----:R-:W-:Y:S01]  /*c820*/  FFMA.FTZ R49, R72, R0, -R13 ;  /* 0x0000000048317223 */ /* 0x001fe2000001080d */
[----:B------:R-:W-:-:S02]  /*c830*/  FSEL R75, R75, -INF , P4 ;  /* 0xff8000004b4b7808 */ /* 0x000fc40002000000 */
[----:B------:R-:W-:Y:S02]  /*c840*/  FMNMX.FTZ R32, R74, R32, !PT ;  /* 0x000000204a207209 */ /* 0x000fe40007810000 */
[----:B------:R-:W-:Y:S01]  /*c850*/  ISETP.GT.AND P4, PT, R9, 0x69, PT ;  /* 0x000000690900780c */ /* 0x000fe20003f84270 */
[----:B------:R-:W-:Y:S01]  /*c860*/  MUFU.EX2 R36, R36 ;  /* 0x0000002400247308 */ /* 0x000fe20000000800 */
[----:B------:R-:W-:Y:S02]  /*c870*/  FSEL R78, R78, -INF , P5 ;  /* 0xff8000004e4e7808 */ /* 0x000fe40002800000 */
[----:B------:R-:W-:Y:S02]  /*c880*/  FMNMX.FTZ R32, R75, R32, !PT ;  /* 0x000000204b207209 */ /* 0x000fe40007810000 */
[----:B------:R-:W-:Y:S02]  /*c890*/  ISETP.GT.AND P5, PT, R9, 0x70, PT ;  /* 0x000000700900780c */ /* 0x000fe40003fa4270 */
[----:B------:R-:W-:Y:S01]  /*c8a0*/  FSEL R79, R79, -INF , P4 ;  /* 0xff8000004f4f7808 */ /* 0x000fe20002000000 */
[----:B------:R-:W-:Y:S01]  /*c8b0*/  MUFU.EX2 R132, R132 ;  /* 0x0000008400847308 */ /* 0x000fe20000000800 */
[----:B------:R-:W-:-:S02]  /*c8c0*/  FMNMX.FTZ R32, R78, R32, !PT ;  /* 0x000000204e207209 */ /* 0x000fc40007810000 */
[----:B------:R-:W-:Y:S02]  /*c8d0*/  ISETP.GT.AND P4, PT, R9, 0x71, PT ;  /* 0x000000710900780c */ /* 0x000fe40003f84270 */
[----:B------:R-:W-:Y:S02]  /*c8e0*/  FSEL R82, R82, -INF , P5 ;  /* 0xff80000052527808 */ /* 0x000fe40002800000 */
[----:B------:R-:W-:Y:S01]  /*c8f0*/  FMNMX.FTZ R32, R79, R32, !PT ;  /* 0x000000204f207209 */ /* 0x000fe20007810000 */
[----:B------:R-:W-:Y:S01]  /*c900*/  MUFU.EX2 R37, R37 ;  /* 0x0000002500257308 */ /* 0x000fe20000000800 */
[----:B------:R-:W-:Y:S02]  /*c910*/  ISETP.GT.AND P5, PT, R9, 0x78, PT ;  /* 0x000000780900780c */ /* 0x000fe40003fa4270 */
[----:B------:R-:W-:Y:S02]  /*c920*/  FSEL R83, R83, -INF , P4 ;  /* 0xff80000053537808 */ /* 0x000fe40002000000 */
[----:B------:R-:W-:-:S02]  /*c930*/  FMNMX.FTZ R32, R82, R32, !PT ;  /* 0x0000002052207209 */ /* 0x000fc40007810000 */
[----:B------:R-:W-:Y:S01]  /*c940*/  ISETP.GT.AND P4, PT, R9, 0x79, PT ;  /* 0x000000790900780c */ /* 0x000fe20003f84270 */
[----:B------:R-:W-:Y:S01]  /*c950*/  MUFU.EX2 R134, R134 ;  /* 0x0000008600867308 */ /* 0x000fe20000000800 */
[----:B------:R-:W-:Y:S02]  /*c960*/  FSEL R86, R86, -INF , P5 ;  /* 0xff80000056567808 */ /* 0x000fe40002800000 */
[----:B------:R-:W-:Y:S02]  /*c970*/  FMNMX.FTZ R32, R83, R32, !PT ;  /* 0x0000002053207209 */ /* 0x000fe40007810000 */
[----:B------:R-:W-:Y:S02]  /*c980*/  FSEL R87, R87, -INF , P4 ;  /* 0xff80000057577808 */ /* 0x000fe40002000000 */
[----:B------:R-:W-:Y:S01]  /*c990*/  FMNMX.FTZ R9, R86, R32, !PT ;  /* 0x0000002056097209 */ /* 0x000fe20007810000 */
[----:B------:R-:W-:Y:S03]  /*c9a0*/  MUFU.EX2 R41, R41 ;  /* 0x0000002900297308 */ /* 0x000fe60000000800 */
[----:B------:R-:W-:-:S05]  /*c9b0*/  FMNMX.FTZ R9, R87, R9, !PT ;  /* 0x0000000957097209 */ /* 0x000fca0007810000 */
[----:B------:R-:W0:Y:S01]  /*c9c0*/  SHFL.BFLY PT, R32, R9, 0x2, 0x1f ;  /* 0x0c401f0009207f89 */ /* 0x000e2200000e0000 */
[----:B------:R-:W-:Y:S01]  /*c9d0*/  @!P1 PRMT R15, RZ, 0x654, R15 ;  /* 0x00000654ff0f9816 */ /* 0x000fe2000000000f */
[----:B------:R-:W-:Y:S08]  /*c9e0*/  MUFU.EX2 R40, R40 ;  /* 0x0000002800287308 */ /* 0x000ff00000000800 */
[----:B------:R-:W-:Y:S08]  /*c9f0*/  MUFU.EX2 R44, R44 ;  /* 0x0000002c002c7308 */ /* 0x000ff00000000800 */
[----:B------:R-:W-:Y:S01]  /*ca00*/  MUFU.EX2 R45, R45 ;  /* 0x0000002d002d7308 */ /* 0x000fe20000000800 */
[----:B0-----:R-:W-:Y:S01]  /*ca10*/  FMNMX.FTZ R9, R9, R32, !PT ;  /* 0x0000002009097209 */ /* 0x001fe20007810000 */
[----:B------:R-:W-:-:S06]  /*ca20*/  VIADD R32, R8, 0x280 ;  /* 0x0000028008207836 */ /* 0x000fcc0000000000 */
[----:B------:R-:W-:Y:S01]  /*ca30*/  MUFU.EX2 R48, R48 ;  /* 0x0000003000307308 */ /* 0x000fe20000000800 */
[----:B------:R-:W0:Y:S01]  /*ca40*/  SHFL.BFLY PT, R56, R9, 0x1, 0x1f ;  /* 0x0c201f0009387f89 */ /* 0x000e2200000e0000 */
[----:B------:R-:W-:Y:S01]  /*ca50*/  R2UR UR6, R32 ;  /* 0x00000000200672ca */ /* 0x000fe200000e0000 */
[-CC-:B------:R-:W-:Y:S01]  /*ca60*/  FFMA.FTZ R32, R76, R0.reuse, -R13.reuse ;  /* 0x000000004c207223 */ /* 0x180fe2000001080d */
[----:B------:R-:W-:-:S04]  /*ca70*/  FFMA.FTZ R13, R85, R0, -R13 ;  /* 0x00000000550d7223 */ /* 0x000fc8000001080d */
[----:B------:R-:W-:Y:S08]  /*ca80*/  MUFU.EX2 R49, R49 ;  /* 0x0000003100317308 */ /* 0x000ff00000000800 */
[----:B------:R-:W-:Y:S01]  /*ca90*/  MUFU.EX2 R52, R52 ;  /* 0x0000003400347308 */ /* 0x000fe20000000800 */
[----:B------:R-:W-:Y:S07]  /*caa0*/  HGMMA.64x64x16.F32 R88, R128, gdesc[UR4].tnspB, R88, gsb0 ;  /* 0x40e0000480587df0 */ /* 0x000fee0008000858 */
        /* <DEDUP_REMOVED lines=9> */
[----:B------:R-:W2:Y:S01]  /*cb40*/  LDL R46, [R1+0x28] ;  /* 0x00002800012e7983 */ /* 0x000ea20000100800 */
[-CC-:B------:R-:W-:Y:S01]  /*cb50*/  FFMA.FTZ R60, R27, R0.reuse, -R61.reuse ;  /* 0x000000001b3c7223 */ /* 0x180fe2000001083d */
[----:B------:R-:W-:Y:S02]  /*cb60*/  VIADD R26, R8, 0x300 ;  /* 0x00000300081a7836 */ /* 0x000fe40000000000 */
[-CC-:B------:R-:W-:Y:S01]  /*cb70*/  FFMA.FTZ R151, R30, R0.reuse, -R61.reuse ;  /* 0x000000001e977223 */ /* 0x180fe2000001083d */
[----:B------:R-:W-:Y:S02]  /*cb80*/  IMAD.MOV.U32 R27, RZ, RZ, 0x40000040 ;  /* 0x40000040ff1b7424 */ /* 0x000fe400078e00ff */
[-CC-:B------:R-:W-:Y:S01]  /*cb90*/  FFMA.FTZ R30, R31, R0.reuse, -R61.reuse ;  /* 0x000000001f1e7223 */ /* 0x180fe2000001083d */
[-CC-:B------:R-:W-:Y:S01]  /*cba0*/  FFMA.FTZ R31, R35, R0.reuse, -R61.reuse ;  /* 0x00000000231f7223 */ /* 0x180fe2000001083d */
[----:B------:R-:W-:Y:S01]  /*cbb0*/  R2UR UR6, R26 ;  /* 0x000000001a0672ca */ /* 0x000fe200000e0000 */
[-CC-:B------:R-:W-:Y:S01]  /*cbc0*/  FFMA.FTZ R35, R43, R0.reuse, -R61.reuse ;  /* 0x000000002b237223 */ /* 0x180fe2000001083d */
[----:B------:R-:W-:Y:S01]  /*cbd0*/  R2UR UR7, R27 ;  /* 0x000000001b0772ca */ /* 0x000fe200000e0000 */
[----:B------:R-:W-:Y:S01]  /*cbe0*/  MUFU.EX2 R149, R149 ;  /* 0x0000009500957308 */ /* 0x000fe20000000800 */
[----:B------:R-:W-:Y:S01]  /*cbf0*/  FSEL R27, R9, RZ, P4 ;  /* 0x000000ff091b7208 */ /* 0x000fe20002000000 */
[-CC-:B------:R-:W-:Y:S01]  /*cc00*/  FFMA.FTZ R145, R34, R0.reuse, -R61.reuse ;  /* 0x0000000022917223 */ /* 0x180fe2000001083d */
[----:B------:R-:W-:Y:S01]  /*cc10*/  IADD3 R26, R8, 0x380, RZ ;  /* 0x00000380081a7810 */ /* 0x000fe20007ffe0ff */
[-C--:B------:R-:W-:Y:S01]  /*cc20*/  FFMA.FTZ R147, R38, R0.reuse, -R61 ;  /* 0x0000000026937223 */ /* 0x080fe2000001083d */
[----:B------:R-:W-:Y:S01]  /*cc30*/  FSEL R43, R3, RZ, P3 ;  /* 0x000000ff032b7208 */ /* 0x000fe20001800000 */
[----:B------:R-:W-:Y:S01]  /*cc40*/  FADD.FTZ R10, -R27, R10 ;  /* 0x0000000a1b0a7221 */ /* 0x000fe20000010100 */
[----:B------:R-:W-:Y:S01]  /*cc50*/  IMAD.MOV.U32 R27, RZ, RZ, 0x40000040 ;  /* 0x40000040ff1b7424 */ /* 0x000fe200078e00ff */
[----:B------:R-:W-:Y:S01]  /*cc60*/  MUFU.EX2 R60, R60 ;  /* 0x0000003c003c7308 */ /* 0x000fe20000000800 */
[----:B------:R-:W-:Y:S01]  /*cc70*/  ISETP.GE.U32.AND P3, PT, R64, 0x180, PT ;  /* 0x000001804000780c */ /* 0x000fe20003f66070 */
[----:B------:R-:W-:Y:S01]  /*cc80*/  FADD.FTZ R43, -R43, R11 ;  /* 0x0000000b2b2b7221 */ /* 0x000fe20000010100 */
[----:B------:R-:W-:Y:S01]  /*cc90*/  FMUL.FTZ R10, R10, R0 ;  /* 0x000000000a0a7220 */ /* 0x000fe20000410000 */
[----:B------:R-:W-:-:S02]  /*cca0*/  VIADD R11, R135, 0x9 ;  /* 0x00000009870b7836 */ /* 0x000fc40000000000 */
[-CC-:B------:R-:W-:Y:S01]  /*ccb0*/  FFMA.FTZ R34, R39, R0.reuse, -R61.reuse ;  /* 0x0000000027227223 */ /* 0x180fe2000001083d */
[-C--:B------:R-:W-:Y:S01]  /*ccc0*/  FMUL.FTZ R8, R43, R0.reuse ;  /* 0x000000002b087220 */ /* 0x080fe20000410000 */
[-CC-:B------:R-:W-:Y:S01]  /*ccd0*/  FFMA.FTZ R141, R42, R0.reuse, -R61.reuse ;  /* 0x000000002a8d7223 */ /* 0x180fe2000001083d */
[----:B------:R-:W-:Y:S01]  /*cce0*/  MUFU.EX2 R151, R151 ;  /* 0x0000009700977308 */ /* 0x000fe20000000800 */
[-CC-:B------:R-:W-:Y:S01]  /*ccf0*/  FFMA.FTZ R38, R47, R0.reuse, -R61.reuse ;  /* 0x000000002f267223 */ /* 0x180fe2000001083d */
[-CC-:B------:R-:W-:Y:S01]  /*cd00*/  FFMA.FTZ R137, R50, R0.reuse, -R61.reuse ;  /* 0x0000000032897223 */ /* 0x180fe2000001083d */
[-CC-:B------:R-:W-:Y:S01]  /*cd10*/  FFMA.FTZ R39, R51, R0.reuse, -R61.reuse ;  /* 0x0000000033277223 */ /* 0x180fe2000001083d */
[-CC-:B------:R-:W-:Y:S01]  /*cd20*/  FFMA.FTZ R139, R54, R0.reuse, -R61.reuse ;  /* 0x00000000368b7223 */ /* 0x180fe2000001083d */
[-CC-:B------:R-:W-:Y:S01]  /*cd30*/  FFMA.FTZ R42, R55, R0.reuse, -R61.reuse ;  /* 0x00000000372a7223 */ /* 0x180fe2000001083d */
[----:B------:R-:W-:Y:S02]  /*cd40*/  FFMA.FTZ R133, R58, R0, -R61 ;  /* 0x000000003a857223 */ /* 0x000fe4000001083d */
[----:B------:R-:W0:Y:S08]  /*cd50*/  MUFU.EX2 R8, R8 ;  /* 0x0000000800087308 */ /* 0x000e300000000800 */
[----:B------:R-:W1:Y:S08]  /*cd60*/  MUFU.EX2 R10, R10 ;  /* 0x0000000a000a7308 */ /* 0x000e700000000800 */
[----:B------:R-:W3:Y:S01]  /*cd70*/  MUFU.EX2 R30, R30 ;  /* 0x0000001e001e7308 */ /* 0x000ee20000000800 */
[----:B------:R-:W-:-:S02]  /*cd80*/  WARPGROUP.DEPBAR.LE gsb0, 0x0 ;  /* 0x00008000000079c5 */ /* 0x000fc40000010000 */
[----:B------:R-:W-:-:S05]  /*cd90*/  WARPGROUP.ARRIVE ;  /* 0x00000000000079c5 */ /* 0x000fca0000000000 */
[----:B------:R-:W4:Y:S01]  /*cda0*/  MUFU.EX2 R145, R145 ;  /* 0x0000009100917308 */ /* 0x000f220000000800 */
[----:B------:R-:W-:Y:S01]  /*cdb0*/  HGMMA.64x64x16.F32 R88, R124, gdesc[UR4].tnspB, R88, gsb0 ;  /* 0x40e000047c587df0 */ /* 0x000fe20008000858 */
[----:B------:R-:W-:Y:S01]  /*cdc0*/  R2UR UR6, R26 ;  /* 0x000000001a0672ca */ /* 0x000fe200000e0000 */
[----:B------:R-:W-:Y:S01]  /*cdd0*/  @!P1 IMAD R26, R18, 0x8, R2 ;  /* 0x00000008121a9824 */ /* 0x000fe200078e0202 */
[----:B------:R-:W-:Y:S01]  /*cde0*/  R2UR UR7, R27 ;  /* 0x000000001b0772ca */ /* 0x000fe200000e0000 */
[----:B0-----:R-:W-:Y:S02]  /*cdf0*/  FFMA.FTZ R5, R8, R5, R148 ;  /* 0x0000000508057223 */ /* 0x001fe40000010094 */
[----:B------:R-:W-:Y:S02]  /*ce00*/  @!P1 VIADD R26, R26, 0x16840 ;  /* 0x000168401a1a9836 */ /* 0x000fe40000000000 */
[----:B-1----:R-:W-:Y:S01]  /*ce10*/  FFMA.FTZ R4, R10, R4, R149 ;  /* 0x000000040a047223 */ /* 0x002fe20000010095 */
[----:B------:R-:W-:Y:S01]  /*ce20*/  SEL R27, R11, 0x9, !P3 ;  /* 0x000000090b1b7807 */ /* 0x000fe20005800000 */
[----:B------:R-:W0:Y:S08]  /*ce30*/  MUFU.EX2 R31, R31 ;  /* 0x0000001f001f7308 */ /* 0x000e300000000800 */
[----:B------:R-:W1:Y:S08]  /*ce40*/  MUFU.EX2 R147, R147 ;  /* 0x0000009300937308 */ /* 0x000e700000000800 */
[----:B------:R-:W1:Y:S08]  /*ce50*/  MUFU.EX2 R34, R34 ;  /* 0x0000002200227308 */ /* 0x000e700000000800 */
[----:B------:R-:W1:Y:S08]  /*ce60*/  MUFU.EX2 R141, R141 ;  /* 0x0000008d008d7308 */ /* 0x000e700000000800 */
[----:B------:R-:W1:Y:S08]  /*ce70*/  MUFU.EX2 R35, R35 ;  /* 0x0000002300237308 */ /* 0x000e700000000800 */
[----:B------:R-:W1:Y:S08]  /*ce80*/  MUFU.EX2 R143, R143 ;  /* 0x0000008f008f7308 */ /* 0x000e700000000800 */
[----:B------:R-:W1:Y:S08]  /*ce90*/  MUFU.EX2 R38, R38 ;  /* 0x0000002600267308 */ /* 0x000e700000000800 */
[----:B------:R-:W1:Y:S08]  /*cea0*/  MUFU.EX2 R137, R137 ;  /* 0x0000008900897308 */ /* 0x000e700000000800 */
[----:B------:R-:W1:Y:S01]  /*ceb0*/  MUFU.EX2 R39, R39 ;  /* 0x0000002700277308 */ /* 0x000e620000000800 */
[----:B------:R-:W-:-:S02]  /*cec0*/  WARPGROUP.DEPBAR.LE gsb0, 0x0 ;  /* 0x00008000000079c5 */ /* 0x000fc40000010000 */
[----:B------:R-:W-:-:S05]  /*ced0*/  WARPGROUP.ARRIVE ;  /* 0x00000000000079c5 */ /* 0x000fca0000000000 */
[----:B------:R-:W1:Y:S01]  /*cee0*/  MUFU.EX2 R139, R139 ;  /* 0x0000008b008b7308 */ /* 0x000e620000000800 */
[----:B------:R-:W-:Y:S01]  /*cef0*/  HGMMA.64x64x16.F32 R88, R120, gdesc[UR4].tnspB, R88, gsb0 ;  /* 0x40e0000478587df0 */ /* 0x000fe20008000858 */
[----:B------:R-:W-:Y:S01]  /*cf00*/  @!P1 PRMT R26, RZ, 0x654, R26 ;  /* 0x00000654ff1a9816 */ /* 0x000fe2000000001a */
[----:B------:R-:W-:Y:S01]  /*cf10*/  FADD.FTZ R5, R12, R5 ;  /* 0x000000050c057221 */ /* 0x000fe20000010000 */
[----:B------:R-:W-:-:S04]  /*cf20*/  FADD.FTZ R4, R60, R4 ;  /* 0x000000043c047221 */ /* 0x000fc80000010000 */
[----:B------:R-:W1:Y:S01]  /*cf30*/  MUFU.EX2 R42, R42 ;  /* 0x0000002a002a7308 */ /* 0x000e620000000800 */
[----:B------:R-:W-:-:S04]  /*cf40*/  FADD.FTZ R5, R150, R5 ;  /* 0x0000000596057221 */ /* 0x000fc80000010000 */
[----:B------:R-:W-:Y:S01]  /*cf50*/  FADD.FTZ R5, R20, R5 ;  /* 0x0000000514057221 */ /* 0x000fe20000010000 */
[-CC-:B------:R-:W-:Y:S02]  /*cf60*/  FFMA.FTZ R59, R59, R0.reuse, -R61.reuse ;  /* 0x000000003b3b7223 */ /* 0x180fe4000001083d */
[----:B------:R-:W1:Y:S01]  /*cf70*/  MUFU.EX2 R133, R133 ;  /* 0x0000008500857308 */ /* 0x000e620000000800 */
[-CC-:B------:R-:W-:Y:S01]  /*cf80*/  FFMA.FTZ R135, R62, R0.reuse, -R61.reuse ;  /* 0x000000003e877223 */ /* 0x180fe2000001083d */
[----:B------:R-:W-:-:S06]  /*cf90*/  FFMA.FTZ R63, R63, R0, -R61 ;  /* 0x000000003f3f7223 */ /* 0x000fcc000001083d */
[----:B------:R-:W1:Y:S01]  /*cfa0*/  MUFU.EX2 R11, R59 ;  /* 0x0000003b000b7308 */ /* 0x000e620000000800 */
[----:B------:R-:W-:Y:S01]  /*cfb0*/  FFMA.FTZ R129, R66, R0, -R61 ;  /* 0x0000000042817223 */ /* 0x000fe2000001083d */
[----:B------:R-:W-:-:S06]  /*cfc0*/  F2FP.F16.F32.PACK_AB R150, R20, R150 ;  /* 0x000000961496723e */ /* 0x000fcc00000000ff */
[----:B------:R-:W1:Y:S08]  /*cfd0*/  MUFU.EX2 R135, R135 ;  /* 0x0000008700877308 */ /* 0x000e700000000800 */
[----:B------:R-:W-:Y:S08]  /*cfe0*/  MUFU.EX2 R56, R81 ;  /* 0x0000005100387308 */ /* 0x000ff00000000800 */
[----:B------:R-:W-:Y:S08]  /*cff0*/  MUFU.EX2 R57, R57 ;  /* 0x0000003900397308 */ /* 0x000ff00000000800 */
[----:B------:R-:W-:Y:S01]  /*d000*/  MUFU.EX2 R13, R13 ;  /* 0x0000000d000d7308 */ /* 0x000fe20000000800 */
[----:B------:R-:W-:-:S02]  /*d010*/  WARPGROUP.DEPBAR.LE gsb0, 0x0 ;  /* 0x00008000000079c5 */ /* 0x000fc40000010000 */
[----:B------:R1:W-:Y:S06]  /*d020*/  BAR.ARV R27, 0x100 ;  /* 0x0004001b0000751d */ /* 0x0003ec0000002000 */
[----:B------:R3:W-:Y:S02]  /*d030*/  @!P1 SYNCS.ARRIVE.TRANS64.RED.A1T0 RZ, [R26+URZ], RZ ;  /* 0x000000ff1aff99a7 */ /* 0x0007e4000810043f */
[----:B---3--:R-:W-:Y:S01]  /*d040*/  FADD.FTZ R26, R151, R4 ;  /* 0x00000004971a7221 */ /* 0x008fe20000010000 */
[----:B------:R3:W-:Y:S03]  /*d050*/  @!P1 SYNCS.ARRIVE.TRANS64.RED.A1T0 RZ, [R15+URZ], RZ ;  /* 0x000000ff0fff99a7 */ /* 0x0007e6000810043f */
[----:B------:R-:W-:-:S04]  /*d060*/  FADD.FTZ R26, R30, R26 ;  /* 0x0000001a1e1a7221 */ /* 0x000fc80000010000 */
[----:B----4-:R-:W-:Y:S01]  /*d070*/  FADD.FTZ R26, R145, R26 ;  /* 0x0000001a911a7221 */ /* 0x010fe20000010000 */
[----:B---3--:R-:W-:-:S03]  /*d080*/  FADD.FTZ R15, R144, R5 ;  /* 0x00000005900f7221 */ /* 0x008fc60000010000 */
[----:B0-----:R-:W-:Y:S01]  /*d090*/  FADD.FTZ R26, R31, R26 ;  /* 0x0000001a1f1a7221 */ /* 0x001fe20000010000 */
[----:B------:R-:W-:-:S03]  /*d0a0*/  FADD.FTZ R15, R21, R15 ;  /* 0x0000000f150f7221 */ /* 0x000fc60000010000 */
[----:B-1----:R-:W-:Y:S01]  /*d0b0*/  FADD.FTZ R26, R147, R26 ;  /* 0x0000001a931a7221 */ /* 0x002fe20000010000 */
[----:B------:R-:W-:-:S03]  /*d0c0*/  FADD.FTZ R27, R146, R15 ;  /* 0x0000000f921b7221 */ /* 0x000fc60000010000 */
[----:B------:R-:W-:Y:S01]  /*d0d0*/  FADD.FTZ R26, R34, R26 ;  /* 0x0000001a221a7221 */ /* 0x000fe20000010000 */
        /* <DEDUP_REMOVED lines=14> */
[----:B------:R-:W-:Y:S01]  /*d1c0*/  FADD.FTZ R27, R138, R27 ;  /* 0x0000001b8a1b7221 */ /* 0x000fe20000010000 */
[----:B------:R-:W0:Y:S01]  /*d1d0*/  MUFU.EX2 R4, R63 ;  /* 0x0000003f00047308 */ /* 0x000e220000000800 */
[-C--:B------:R-:W-:Y:S01]  /*d1e0*/  FFMA.FTZ R5, R67, R0.reuse, -R61 ;  /* 0x0000000043057223 */ /* 0x080fe2000001083d */
[----:B------:R-:W-:Y:S01]  /*d1f0*/  FADD.FTZ R20, R42, R43 ;  /* 0x0000002b2a147221 */ /* 0x000fe20000010000 */
[----:B------:R-:W-:Y:S01]  /*d200*/  FADD.FTZ R27, R36, R27 ;  /* 0x0000001b241b7221 */ /* 0x000fe20000010000 */
[----:B------:R-:W-:Y:S02]  /*d210*/  FFMA.FTZ R131, R70, R0, -R61 ;  /* 0x0000000046837223 */ /* 0x000fe4000001083d */
[----:B------:R-:W-:Y:S01]  /*d220*/  FADD.FTZ R20, R133, R20 ;  /* 0x0000001485147221 */ /* 0x000fe20000010000 */
[----:B------:R-:W-:Y:S01]  /*d230*/  FADD.FTZ R26, R132, R27 ;  /* 0x0000001b841a7221 */ /* 0x000fe20000010000 */
[----:B------:R-:W1:Y:S01]  /*d240*/  MUFU.EX2 R129, R129 ;  /* 0x0000008100817308 */ /* 0x000e620000000800 */
[----:B------:R-:W-:Y:S01]  /*d250*/  F2FP.F16.F32.PACK_AB R144, R21, R144 ;  /* 0x000000901590723e */ /* 0x000fe200000000ff */
[----:B------:R-:W-:Y:S01]  /*d260*/  FADD.FTZ R20, R11, R20 ;  /* 0x000000140b147221 */ /* 0x000fe20000010000 */
[----:B------:R-:W-:Y:S01]  /*d270*/  FADD.FTZ R21, R37, R26 ;  /* 0x0000001a25157221 */ /* 0x000fe20000010000 */
[----:B------:R-:W-:Y:S01]  /*d280*/  FFMA.FTZ R15, R71, R0, -R61 ;  /* 0x00000000470f7223 */ /* 0x000fe2000001083d */
[----:B------:R-:W-:-:S03]  /*d290*/  F2FP.F16.F32.PACK_AB R146, R24, R146 ;  /* 0x000000921892723e */ /* 0x000fc600000000ff */
[----:B------:R-:W3:Y:S01]  /*d2a0*/  MUFU.EX2 R5, R5 ;  /* 0x0000000500057308 */ /* 0x000ee20000000800 */
[----:B------:R-:W-:Y:S01]  /*d2b0*/  FADD.FTZ R24, R134, R21 ;  /* 0x0000001586187221 */ /* 0x000fe20000010000 */
[----:B------:R-:W-:Y:S01]  /*d2c0*/  FADD.FTZ R21, R135, R20 ;  /* 0x0000001487157221 */ /* 0x000fe20000010000 */
[----:B------:R-:W-:Y:S01]  /*d2d0*/  FFMA.FTZ R125, R74, R0, -R61 ;  /* 0x000000004a7d7223 */ /* 0x000fe2000001083d */
[----:B------:R-:W-:-:S04]  /*d2e0*/  F2FP.F16.F32.PACK_AB R140, R25, R140 ;  /* 0x0000008c198c723e */ /* 0x000fc800000000ff */
[----:B------:R-:W4:Y:S01]  /*d2f0*/  MUFU.EX2 R131, R131 ;  /* 0x0000008300837308 */ /* 0x000f220000000800 */
[----:B------:R-:W-:Y:S01]  /*d300*/  FADD.FTZ R25, R41, R24 ;  /* 0x0000001829197221 */ /* 0x000fe20000010000 */
[----:B0-----:R-:W-:Y:S01]  /*d310*/  FADD.FTZ R20, R4, R21 ;  /* 0x0000001504147221 */ /* 0x001fe20000010000 */
[----:B------:R-:W-:-:S05]  /*d320*/  FFMA.FTZ R75, R75, R0, -R61 ;  /* 0x000000004b4b7223 */ /* 0x000fca000001083d */
[----:B------:R-:W0:Y:S01]  /*d330*/  MUFU.EX2 R15, R15 ;  /* 0x0000000f000f7308 */ /* 0x000e220000000800 */
[----:B------:R-:W-:Y:S01]  /*d340*/  FADD.FTZ R25, R40, R25 ;  /* 0x0000001928197221 */ /* 0x000fe20000010000 */
[----:B-1----:R-:W-:Y:S01]  /*d350*/  FADD.FTZ R20, R129, R20 ;  /* 0x0000001481147221 */ /* 0x002fe20000010000 */
[----:B------:R-:W-:Y:S01]  /*d360*/  FFMA.FTZ R78, R78, R0, -R61 ;  /* 0x000000004e4e7223 */ /* 0x000fe2000001083d */
[----:B------:R-:W-:-:S04]  /*d370*/  F2FP.F16.F32.PACK_AB R148, R12, R148 ;  /* 0x000000940c94723e */ /* 0x000fc800000000ff */
[----:B------:R-:W1:Y:S01]  /*d380*/  MUFU.EX2 R125, R125 ;  /* 0x0000007d007d7308 */ /* 0x000e620000000800 */
[----:B------:R-:W-:Y:S01]  /*d390*/  FADD.FTZ R24, R44, R25 ;  /* 0x000000192c187221 */ /* 0x000fe20000010000 */
[----:B---3--:R-:W-:Y:S01]  /*d3a0*/  FADD.FTZ R20, R5, R20 ;  /* 0x0000001405147221 */ /* 0x008fe20000010000 */
[----:B------:R-:W-:-:S05]  /*d3b0*/  FFMA.FTZ R79, R79, R0, -R61 ;  /* 0x000000004f4f7223 */ /* 0x000fca000001083d */
[----:B------:R-:W3:Y:S01]  /*d3c0*/  MUFU.EX2 R12, R75 ;  /* 0x0000004b000c7308 */ /* 0x000ee20000000800 */
[----:B------:R-:W-:Y:S01]  /*d3d0*/  FADD.FTZ R21, R45, R24 ;  /* 0x000000182d157221 */ /* 0x000fe20000010000 */
[----:B----4-:R-:W-:Y:S01]  /*d3e0*/  FADD.FTZ R20, R131, R20 ;  /* 0x0000001483147221 */ /* 0x010fe20000010000 */
[----:B------:R-:W-:-:S05]  /*d3f0*/  FFMA.FTZ R82, R82, R0, -R61 ;  /* 0x0000000052527223 */ /* 0x000fca000001083d */
[----:B------:R-:W4:Y:S01]  /*d400*/  MUFU.EX2 R78, R78 ;  /* 0x0000004e004e7308 */ /* 0x000f220000000800 */
[----:B------:R-:W-:Y:S01]  /*d410*/  FADD.FTZ R24, R48, R21 ;  /* 0x0000001530187221 */ /* 0x000fe20000010000 */
[----:B0-----:R-:W-:Y:S01]  /*d420*/  FADD.FTZ R20, R15, R20 ;  /* 0x000000140f147221 */ /* 0x001fe20000010000 */
[----:B------:R-:W-:Y:S01]  /*d430*/  FFMA.FTZ R83, R83, R0, -R61 ;  /* 0x0000000053537223 */ /* 0x000fe2000001083d */
[----:B------:R-:W-:-:S04]  /*d440*/  F2FP.F16.F32.PACK_AB R133, R11, R133 ;  /* 0x000000850b85723e */ /* 0x000fc800000000ff */
[----:B------:R-:W0:Y:S01]  /*d450*/  MUFU.EX2 R79, R79 ;  /* 0x0000004f004f7308 */ /* 0x000e220000000800 */
[----:B------:R-:W-:Y:S01]  /*d460*/  FADD.FTZ R11, R49, R24 ;  /* 0x00000018310b7221 */ /* 0x000fe20000010000 */
[----:B-1----:R-:W-:Y:S01]  /*d470*/  FADD.FTZ R21, R125, R20 ;  /* 0x000000147d157221 */ /* 0x002fe20000010000 */
[----:B------:R-:W-:-:S05]  /*d480*/  FFMA.FTZ R86, R86, R0, -R61 ;  /* 0x0000000056567223 */ /* 0x000fca000001083d */
[----:B------:R-:W1:Y:S01]  /*d490*/  MUFU.EX2 R82, R82 ;  /* 0x0000005200527308 */ /* 0x000e620000000800 */
[----:B------:R-:W-:Y:S01]  /*d4a0*/  FADD.FTZ R11, R52, R11 ;  /* 0x0000000b340b7221 */ /* 0x000fe20000010000 */
[----:B---3--:R-:W-:Y:S01]  /*d4b0*/  FADD.FTZ R21, R12, R21 ;  /* 0x000000150c157221 */ /* 0x008fe20000010000 */
[----:B------:R-:W-:Y:S01]  /*d4c0*/  FFMA.FTZ R61, R87, R0, -R61 ;  /* 0x00000000573d7223 */ /* 0x000fe2000001083d */
[----:B------:R-:W-:-:S04]  /*d4d0*/  F2FP.F16.F32.PACK_AB R135, R4, R135 ;  /* 0x000000870487723e */ /* 0x000fc800000000ff */
[----:B------:R-:W3:Y:S01]  /*d4e0*/  MUFU.EX2 R83, R83 ;  /* 0x0000005300537308 */ /* 0x000ee20000000800 */
[----:B------:R-:W-:Y:S01]  /*d4f0*/  FADD.FTZ R4, R32, R11 ;  /* 0x0000000b20047221 */ /* 0x000fe20000010000 */
[----:B----4-:R-:W-:Y:S01]  /*d500*/  FADD.FTZ R20, R78, R21 ;  /* 0x000000154e147221 */ /* 0x010fe20000010000 */
[----:B------:R-:W-:-:S05]  /*d510*/  F2FP.F16.F32.PACK_AB R129, R5, R129 ;  /* 0x000000810581723e */ /* 0x000fca00000000ff */
[----:B------:R-:W4:Y:S01]  /*d520*/  MUFU.EX2 R86, R86 ;  /* 0x0000005600567308 */ /* 0x000f220000000800 */
[----:B------:R-:W-:Y:S01]  /*d530*/  FADD.FTZ R4, R33, R4 ;  /* 0x0000000421047221 */ /* 0x000fe20000010000 */
[----:B0-----:R-:W-:Y:S01]  /*d540*/  FADD.FTZ R5, R79, R20 ;  /* 0x000000144f057221 */ /* 0x001fe20000010000 */
[----:B--2---:R-:W-:-:S05]  /*d550*/  ISETP.GT.AND P3, PT, R14, R46, PT ;  /* 0x0000002e0e00720c */ /* 0x004fca0003f64270 */
[----:B------:R-:W0:Y:S01]  /*d560*/  MUFU.EX2 R61, R61 ;  /* 0x0000003d003d7308 */ /* 0x000e220000000800 */
[----:B------:R-:W-:Y:S01]  /*d570*/  FADD.FTZ R11, R53, R4 ;  /* 0x00000004350b7221 */ /* 0x000fe20000010000 */
[----:B-1----:R-:W-:Y:S01]  /*d580*/  FADD.FTZ R4, R82, R5 ;  /* 0x0000000552047221 */ /* 0x002fe20000010000 */
[----:B------:R-:W-:Y:S02]  /*d590*/  F2FP.F16.F32.PACK_AB R125, R12, R125 ;  /* 0x0000007d0c7d723e */ /* 0x000fe400000000ff */
[----:B------:R-:W-:Y:S01]  /*d5a0*/  FADD.FTZ R12, R56, R11 ;  /* 0x0000000b380c7221 */ /* 0x000fe20000010000 */
[----:B---3--:R-:W-:-:S03]  /*d5b0*/  FADD.FTZ R5, R83, R4 ;  /* 0x0000000453057221 */ /* 0x008fc60000010000 */
[----:B------:R-:W-:Y:S01]  /*d5c0*/  FADD.FTZ R12, R57, R12 ;  /* 0x0000000c390c7221 */ /* 0x000fe20000010000 */
[----:B----4-:R-:W-:Y:S01]  /*d5d0*/  FADD.FTZ R4, R86, R5 ;  /* 0x0000000556047221 */ /* 0x010fe20000010000 */
[----:B------:R-:W-:Y:S01]  /*d5e0*/  F2FP.F16.F32.PACK_AB R131, R15, R131 ;  /* 0x000000830f83723e */ /* 0x000fe200000000ff */
        /* <DEDUP_REMOVED lines=32> */
[----:B------:R-:W-:Y:S01]  /*d7f0*/  F2FP.F16.F32.PACK_AB R149, R60, R149 ;  /* 0x000000953c95723e */ /* 0x000fe200000000ff */
[----:B------:R-:W-:Y:S01]  /*d800*/  FADD.FTZ R5, R13, R12 ;  /* 0x0000000c0d057221 */ /* 0x000fe20000010000 */
[----:B------:R-:W-:Y:S01]  /*d810*/  F2FP.F16.F32.PACK_AB R151, R30, R151 ;  /* 0x000000971e97723e */ /* 0x000fe200000000ff */
[----:B0-----:R-:W-:Y:S01]  /*d820*/  FADD.FTZ R4, R61, R4 ;  /* 0x000000043d047221 */ /* 0x001fe20000010000 */
[----:B------:R-:W-:Y:S01]  /*d830*/  F2FP.F16.F32.PACK_AB R145, R31, R145 ;  /* 0x000000911f91723e */ /* 0x000fe200000000ff */
[----:B------:R-:W-:Y:S01]  /*d840*/  VIADD R14, R14, 0xffffffff ;  /* 0xffffffff0e0e7836 */ /* 0x000fe20000000000 */
[----:B------:R-:W-:Y:S01]  /*d850*/  F2FP.F16.F32.PACK_AB R147, R34, R147 ;  /* 0x000000932293723e */ /* 0x000fe200000000ff */
[----:B------:R-:W-:Y:S01]  /*d860*/  IMAD.MOV.U32 R8, RZ, RZ, R23 ;  /* 0x000000ffff087224 */ /* 0x000fe200078e0017 */
[----:B------:R-:W-:Y:S01]  /*d870*/  F2FP.F16.F32.PACK_AB R141, R35, R141 ;  /* 0x0000008d238d723e */ /* 0x000fe200000000ff */
[----:B------:R-:W-:Y:S01]  /*d880*/  IMAD.MOV.U32 R10, RZ, RZ, R9 ;  /* 0x000000ffff0a7224 */ /* 0x000fe200078e0009 */
[----:B------:R-:W-:Y:S01]  /*d890*/  F2FP.F16.F32.PACK_AB R142, R28, R142 ;  /* 0x0000008e1c8e723e */ /* 0x000fe200000000ff */
[----:B------:R-:W-:Y:S01]  /*d8a0*/  IMAD.MOV.U32 R11, RZ, RZ, R3 ;  /* 0x000000ffff0b7224 */ /* 0x000fe200078e0003 */
        /* <DEDUP_REMOVED lines=16> */
[----:B------:R-:W-:Y:S01]  /*d9b0*/  MOV R15, R18 ;  /* 0x00000012000f7202 */ /* 0x000fe20000000f00 */
[----:B------:R-:W-:Y:S06]  /*d9c0*/  @P3 BRA `(.L_x_2383) ;  /* 0xffffffd400dc3947 */ /* 0x000fec000383ffff */
.L_x_2373:
[----:B------:R-:W2:Y:S02]  /*d9d0*/  LDL R8, [R1+0x38] ;  /* 0x0000380001087983 */ /* 0x000ea40000100800 */
[----:B--2---:R-:W-:-:S13]  /*d9e0*/  ISETP.GE.AND P2, PT, R14, R8, PT ;  /* 0x000000080e00720c */ /* 0x004fda0003f46270 */
[----:B------:R-:W-:Y:S05]  /*d9f0*/  @!P2 BRA `(.L_x_2384) ;  /* 0x0000001c00d0a947 */ /* 0x000fea0003800000 */
[----:B------:R-:W-:Y:S02]  /*da00*/  IMAD.MOV.U32 R12, RZ, RZ, R9 ;  /* 0x000000ffff0c7224 */ /* 0x000fe400078e0009 */
[----:B------:R-:W-:Y:S02]  /*da10*/  IMAD.MOV.U32 R13, RZ, RZ, R3 ;  /* 0x000000ffff0d7224 */ /* 0x000fe400078e0003 */
[----:B------:R-:W-:Y:S02]  /*da20*/  IMAD.MOV.U32 R8, RZ, RZ, R23 ;  /* 0x000000ffff087224 */ /* 0x000fe400078e0017 */
[----:B------:R-:W-:-:S07]  /*da30*/  IMAD.MOV.U32 R15, RZ, RZ, R18 ;  /* 0x000000ffff0f7224 */ /* 0x000fce00078e0012 */
.L_x_2394:
        /* <DEDUP_REMOVED lines=10> */
.L_x_2386:
[----:B------:R-:W-:Y:S01]  /*dae0*/  IMAD R0, R18, 0x8, R2 ;  /* 0x0000000812007824 */ /* 0x000fe200078e0202 */
[----:B------:R-:W-:-:S04]  /*daf0*/  SHF.L.U32 R3, R23, 0x1f, RZ ;  /* 0x0000001f17037819 */ /* 0x000fc800000006ff */
[----:B------:R0:W1:Y:S01]  /*db00*/  SYNCS.PHASECHK.TRANS64.TRYWAIT P3, [R0+URZ+0x16830], R3 ;  /* 0x01683003000075a7 */ /* 0x000062000806017f */
[----:B------:R-:W-:Y:S05]  /*db10*/  @!P0 BRA `(.L_x_2387) ;  /* 0x0000000000048947 */ /* 0x000fea0003800000 */
[----:B------:R-:W-:Y:S01]  /*db20*/  BPT.TRAP 0x1 ;  /* 0x000000040000795c */ /* 0x000fe20000300000 */
.L_x_2387:
[----:B------:R-:W-:Y:S04]  /*db30*/  BSSY B0, `(.L_x_2385) ;  /* 0x0000004000007945 */ /* 0x000fe80003800000 */
[----:B-1----:R-:W-:Y:S05]  /*db40*/  @P3 BRA `(.L_x_2388) ;  /* 0x0000000000083947 */ /* 0x002fea0003800000 */
[----:B------:R-:W1:Y:S02]  /*db50*/  SYNCS.PHASECHK.TRANS64.TRYWAIT P3, [R0+URZ+0x16830], R3 ;  /* 0x01683003000075a7 */ /* 0x000e64000806017f */
[----:B-1----:R-:W-:Y:S05]  /*db60*/  @!P3 BRA `(.L_x_2389) ;  /* 0x000000cc0058b947 */ /* 0x002fea0003800000 */
.L_x_2388:
[----:B------:R-:W-:Y:S05]  /*db70*/  BSYNC B0 ;  /* 0x0000000000007941 */ /* 0x000fea0003800000 */
.L_x_2385:
        /* <DEDUP_REMOVED lines=17> */
[----:B--2---:R-:W-:-:S05]  /*dc90*/  LEA R24, R18, R9, 0xa ;  /* 0x0000000912187211 */ /* 0x004fca00078e50ff */
[----:B------:R-:W-:-:S05]  /*dca0*/  VIADD R10, R24, 0x4 ;  /* 0x00000004180a7836 */ /* 0x000fca0000000000 */
        /* <DEDUP_REMOVED lines=30> */
.L_x_2391:
[----:B------:R-:W-:Y:S01]  /*de90*/  SHF.L.U32 R0, R8, 0x1f, RZ ;  /* 0x0000001f08007819 */ /* 0x000fe200000006ff */
[----:B-----5:R-:W-:-:S04]  /*dea0*/  IMAD R3, R15, 0x8, R2 ;  /* 0x000000080f037824 */ /* 0x020fc800078e0202 */
[----:B------:R0:W1:Y:S01]  /*deb0*/  SYNCS.PHASECHK.TRANS64.TRYWAIT P2, [R3+URZ+0x16850], R0 ;  /* 0x01685000030075a7 */ /* 0x000062000804017f */
[----:B------:R-:W-:Y:S05]  /*dec0*/  @!P0 BRA `(.L_x_2392) ;  /* 0x0000000000048947 */ /* 0x000fea0003800000 */
[----:B------:R-:W-:Y:S01]  /*ded0*/  BPT.TRAP 0x1 ;  /* 0x000000040000795c */ /* 0x000fe20000300000 */
.L_x_2392:
[----:B-1----:R-:W-:Y:S05]  /*dee0*/  @P2 BRA `(.L_x_2390) ;  /* 0x0000000000082947 */ /* 0x002fea0003800000 */
[----:B------:R-:W1:Y:S02]  /*def0*/  SYNCS.PHASECHK.TRANS64.TRYWAIT P2, [R3+URZ+0x16850], R0 ;  /* 0x01685000030075a7 */ /* 0x000e64000804017f */
[----:B-1----:R-:W-:Y:S05]  /*df00*/  @!P2 BRA `(.L_x_2393) ;  /* 0x000000c80084a947 */ /* 0x002fea0003800000 */
.L_x_2390:
[----:B01---5:R-:W-:Y:S01]  /*df10*/  IADD3 R0, R2, 0x400, RZ ;  /* 0x0000040002007810 */ /* 0x023fe20007ffe0ff */
[----:B------:R-:W-:Y:S01]  /*df20*/  IMAD.MOV.U32 R9, RZ, RZ, 0x40000040 ;  /* 0x40000040ff097424 */ /* 0x000fe200078e00ff */
[----:B------:R-:W-:Y:S05]  /*df30*/  WARPSYNC.ALL ;  /* 0x0000000000007948 */ /* 0x000fea0003800000 */
[----:B------:R-:W-:Y:S01]  /*df40*/  SHF.R.U32.HI R0, RZ, 0x4, R0 ;  /* 0x00000004ff007819 */ /* 0x000fe20000011600 */
[----:B------:R-:W-:Y:S01]  /*df50*/  WARPGROUP.ARRIVE ;  /* 0x00000000000079c5 */ /* 0x000fe20000000000 */
[----:B------:R-:W-:Y:S01]  /*df60*/  R2UR UR7, R9 ;  /* 0x00000000090772ca */ /* 0x000fe200000e0000 */
[----:B------:R-:W-:Y:S01]  /*df70*/  IMAD.MOV.U32 R11, RZ, RZ, 0x40000040 ;  /* 0x40000040ff0b7424 */ /* 0x000fe200078e00ff */
[----:B------:R-:W-:Y:S01]  /*df80*/  LOP3.LUT R0, R0, 0x3fff, RZ, 0xc0, !PT ;  /* 0x00003fff00007812 */ /* 0x000fe200078ec0ff */
[----:B------:R-:W-:-:S04]  /*df90*/  IMAD.MOV.U32 R21, RZ, RZ, 0x40000040 ;  /* 0x40000040ff157424 */ /* 0x000fc800078e00ff */
[----:B------:R-:W-:Y:S01]  /*dfa0*/  IMAD R8, R15, 0x400, R0 ;  /* 0x000004000f087824 */ /* 0x000fe200078e0200 */
[----:B------:R-:W-:-:S03]  /*dfb0*/  FMNMX.FTZ R0, R24, R13, !PT ;  /* 0x0000000d18007209 */ /* 0x000fc60007810000 */
[C---:B------:R-:W-:Y:S01]  /*dfc0*/  VIADD R10, R8.reuse, 0x80 ;  /* 0x00000080080a7836 */ /* 0x040fe20000000000 */
[C---:B------:R-:W-:Y:S01]  /*dfd0*/  R2UR UR6, R8.reuse ;  /* 0x00000000080672ca */ /* 0x040fe200000e0000 */
[----:B------:R-:W-:Y:S01]  /*dfe0*/  VIADD R20, R8, 0x280 ;  /* 0x0000028008147836 */ /* 0x000fe20000000000 */
[----:B------:R-:W-:-:S04]  /*dff0*/  FMNMX.FTZ R0, R25, R0, !PT ;  /* 0x0000000019007209 */ /* 0x000fc80007810000 */
[----:B------:R-:W-:-:S04]  /*e000*/  FMNMX.FTZ R0, R28, R0, !PT ;  /* 0x000000001c007209 */ /* 0x000fc80007810000 */
[----:B------:R-:W-:-:S03]  /*e010*/  FMNMX.FTZ R0, R29, R0, !PT ;  /* 0x000000001d007209 */ /* 0x000fc60007810000 */
[----:B------:R-:W-:Y:S01]  /*e020*/  HGMMA.64x64x16.F32 R88, R148, gdesc[UR4].tnspB, R88, gsb0 ;  /* 0x40e0000494587df0 */ /* 0x000fe20008000858 */
[----:B------:R-:W-:Y:S02]  /*e030*/  FMNMX.FTZ R0, R32, R0, !PT ;  /* 0x0000000020007209 */ /* 0x000fe40007810000 */
[----:B------:R-:W-:Y:S01]  /*e040*/  R2UR UR6, R10 ;  /* 0x000000000a0672ca */ /* 0x000fe200000e0000 */
[----:B------:R-:W-:Y:S01]  /*e050*/  VIADD R10, R8, 0x100 ;  /* 0x00000100080a7836 */ /* 0x000fe20000000000 */
        /* <DEDUP_REMOVED lines=38> */
[----:B------:R-:W0:Y:S01]  /*e2c0*/  SHFL.BFLY PT, R0, R3, 0x1, 0x1f ;  /* 0x0c201f0003007f89 */ /* 0x000e2200000e0000 */
[----:B------:R-:W-:Y:S02]  /*e2d0*/  WARPGROUP.DEPBAR.LE gsb0, 0x0 ;  /* 0x00008000000079c5 */ /* 0x000fe40000010000 */
[----:B------:R-:W-:-:S06]  /*e2e0*/  WARPGROUP.ARRIVE ;  /* 0x00000000000079c5 */ /* 0x000fcc0000000000 */
[----:B------:R-:W-:Y:S01]  /*e2f0*/  HGMMA.64x64x16.F32 R88, R140, gdesc[UR4].tnspB, R88, gsb0 ;  /* 0x40e000048c587df0 */ /* 0x000fe20008000858 */
[----:B------:R-:W-:Y:S02]  /*e300*/  R2UR UR6, R10 ;  /* 0x000000000a0672ca */ /* 0x000fe400000e0000 */
[----:B------:R-:W-:Y:S01]  /*e310*/  R2UR UR7, R11 ;  /* 0x000000000b0772ca */ /* 0x000fe200000e0000 */
[----:B------:R-:W-:Y:S01]  /*e320*/  IMAD.MOV.U32 R11, RZ, RZ, 0x40000040 ;  /* 0x40000040ff0b7424 */ /* 0x000fe200078e00ff */
[----:B0-----:R-:W-:Y:S01]  /*e330*/  FMNMX.FTZ R3, R3, R0, !PT ;  /* 0x0000000003037209 */ /* 0x001fe20007810000 */
[----:B------:R-:W-:Y:S01]  /*e340*/  IMAD.U32 R0, RZ, RZ, UR4 ;  /* 0x00000004ff007e24 */ /* 0x000fe2000f8e00ff */
[----:B------:R-:W-:-:S03]  /*e350*/  IADD3 R10, R8, 0x200, RZ ;  /* 0x00000200080a7810 */ /* 0x000fc60007ffe0ff */
[----:B------:R-:W-:-:S04]  /*e360*/  FADD.FTZ R9, -R3, R13 ;  /* 0x0000000d03097221 */ /* 0x000fc80000010100 */
[----:B------:R-:W-:Y:S01]  /*e370*/  FMUL.FTZ R9, R9, R0 ;  /* 0x0000000009097220 */ /* 0x000fe20000410000 */
[----:B------:R-:W-:Y:S02]  /*e380*/  WARPGROUP.DEPBAR.LE gsb0, 0x0 ;  /* 0x00008000000079c5 */ /* 0x000fe40000010000 */
[----:B------:R-:W-:-:S06]  /*e390*/  WARPGROUP.ARRIVE ;  /* 0x00000000000079c5 */ /* 0x000fcc0000000000 */
[----:B------:R-:W-:Y:S01]  /*e3a0*/  HGMMA.64x64x16.F32 R88, R136, gdesc[UR4].tnspB, R88, gsb0 ;  /* 0x40e0000488587df0 */ /* 0x000fe20008000858 */
[----:B------:R-:W-:Y:S02]  /*e3b0*/  R2UR UR6, R10 ;  /* 0x000000000a0672ca */ /* 0x000fe400000e0000 */
[----:B------:R0:W-:Y:S01]  /*e3c0*/  MUFU.EX2 R10, R9 ;  /* 0x00000009000a7308 */ /* 0x0001e20000000800 */
[----:B------:R-:W-:Y:S01]  /*e3d0*/  R2UR UR7, R11 ;  /* 0x000000000b0772ca */ /* 0x000fe200000e0000 */
[----:B------:R-:W-:-:S04]  /*e3e0*/  FMUL.FTZ R11, R3, R0 ;  /* 0x00000000030b7220 */ /* 0x000fc80000410000 */
[-CC-:B------:R-:W-:Y:S01]  /*e3f0*/  FFMA.FTZ R141, R40, R0.reuse, -R11.reuse ;  /* 0x00000000288d7223 */ /* 0x180fe2000001080b */
[-CC-:B------:R-:W-:Y:S01]  /*e400*/  FFMA.FTZ R13, R53, R0.reuse, -R11.reuse ;  /* 0x00000000350d7223 */ /* 0x180fe2000001080b */
[--C-:B------:R-:W-:Y:S01]  /*e410*/  FFMA.FTZ R145, R32, R0, -R11.reuse ;  /* 0x0000000020917223 */ /* 0x100fe2000001080b */
[----:B0-----:R-:W-:Y:S01]  /*e420*/  FMNMX.FTZ R9, R26, R12, !PT ;  /* 0x0000000c1a097209 */ /* 0x001fe20007810000 */
[-CC-:B------:R-:W-:Y:S01]  /*e430*/  FFMA.FTZ R32, R57, R0.reuse, -R11.reuse ;  /* 0x0000000039207223 */ /* 0x180fe2000001080b */
[-CC-:B------:R-:W-:Y:S01]  /*e440*/  FFMA.FTZ R147, R24, R0.reuse, -R11.reuse ;  /* 0x0000000018937223 */ /* 0x180fe2000001080b */
[----:B------:R-:W0:Y:S01]  /*e450*/  S2R R57, SR_TID.X ;  /* 0x0000000000397919 */ /* 0x000e220000002100 */
[----:B------:R-:W-:Y:S01]  /*e460*/  FMNMX.FTZ R9, R27, R9, !PT ;  /* 0x000000091b097209 */ /* 0x000fe20007810000 */
[-CC-:B------:R-:W-:Y:S01]  /*e470*/  FFMA.FTZ R148, R25, R0.reuse, -R11.reuse ;  /* 0x0000000019947223 */ /* 0x180fe2000001080b */
[-CC-:B------:R-:W-:Y:S01]  /*e480*/  FFMA.FTZ R150, R28, R0.reuse, -R11.reuse ;  /* 0x000000001c967223 */ /* 0x180fe2000001080b */
[-CC-:B------:R-:W-:Y:S01]  /*e490*/  FFMA.FTZ R24, R29, R0.reuse, -R11.reuse ;  /* 0x000000001d187223 */ /* 0x180fe2000001080b */
[----:B------:R-:W-:Y:S01]  /*e4a0*/  FMNMX.FTZ R9, R30, R9, !PT ;  /* 0x000000091e097209 */ /* 0x000fe20007810000 */
[----:B------:R-:W1:Y:S01]  /*e4b0*/  MUFU.EX2 R147, R147 ;  /* 0x0000009300937308 */ /* 0x000e620000000800 */
[-CC-:B------:R-:W-:Y:S01]  /*e4c0*/  FFMA.FTZ R144, R33, R0.reuse, -R11.reuse ;  /* 0x0000000021907223 */ /* 0x180fe2000001080b */
[-CC-:B------:R-:W-:Y:S01]  /*e4d0*/  FFMA.FTZ R143, R36, R0.reuse, -R11.reuse ;  /* 0x00000000248f7223 */ /* 0x180fe2000001080b */
[----:B------:R-:W-:Y:S01]  /*e4e0*/  FMNMX.FTZ R9, R31, R9, !PT ;  /* 0x000000091f097209 */ /* 0x000fe20007810000 */
[-CC-:B------:R-:W-:Y:S01]  /*e4f0*/  FFMA.FTZ R146, R37, R0.reuse, -R11.reuse ;  /* 0x0000000025927223 */ /* 0x180fe2000001080b */
[-CC-:B------:R-:W-:Y:S01]  /*e500*/  FFMA.FTZ R140, R41, R0.reuse, -R11.reuse ;  /* 0x00000000298c7223 */ /* 0x180fe2000001080b */
[-CC-:B------:R-:W-:Y:S01]  /*e510*/  FFMA.FTZ R142, R45, R0.reuse, -R11.reuse ;  /* 0x000000002d8e7223 */ /* 0x180fe2000001080b */
[----:B------:R-:W-:Y:S01]  /*e520*/  FMNMX.FTZ R9, R34, R9, !PT ;  /* 0x0000000922097209 */ /* 0x000fe20007810000 */
[----:B------:R-:W2:Y:S01]  /*e530*/  MUFU.EX2 R148, R148 ;  /* 0x0000009400947308 */ /* 0x000ea20000000800 */
[-CC-:B------:R-:W-:Y:S01]  /*e540*/  FFMA.FTZ R28, R61, R0.reuse, -R11.reuse ;  /* 0x000000003d1c7223 */ /* 0x180fe2000001080b */
[-CC-:B------:R-:W-:Y:S01]  /*e550*/  FFMA.FTZ R25, R64, R0.reuse, -R11.reuse ;  /* 0x0000000040197223 */ /* 0x180fe2000001080b */
[----:B------:R-:W-:Y:S01]  /*e560*/  FMNMX.FTZ R9, R35, R9, !PT ;  /* 0x0000000923097209 */ /* 0x000fe20007810000 */
[-CC-:B------:R-:W-:Y:S01]  /*e570*/  FFMA.FTZ R29, R65, R0.reuse, -R11.reuse ;  /* 0x00000000411d7223 */ /* 0x180fe2000001080b */
[-CC-:B------:R-:W-:Y:S01]  /*e580*/  FFMA.FTZ R33, R68, R0.reuse, -R11.reuse ;  /* 0x0000000044217223 */ /* 0x180fe2000001080b */
[----:B------:R-:W-:Y:S01]  /*e590*/  FFMA.FTZ R36, R69, R0, -R11 ;  /* 0x0000000045247223 */ /* 0x000fe2000001080b */
[----:B------:R-:W-:Y:S01]  /*e5a0*/  FMNMX.FTZ R9, R38, R9, !PT ;  /* 0x0000000926097209 */ /* 0x000fe20007810000 */
[----:B------:R-:W3:Y:S01]  /*e5b0*/  MUFU.EX2 R150, R150 ;  /* 0x0000009600967308 */ /* 0x000ee20000000800 */
[----:B------:R-:W-:-:S02]  /*e5c0*/  WARPGROUP.DEPBAR.LE gsb0, 0x0 ;  /* 0x00008000000079c5 */ /* 0x000fc40000010000 */
[----:B------:R-:W-:Y:S01]  /*e5d0*/  FMNMX.FTZ R9, R39, R9, !PT ;  /* 0x0000000927097209 */ /* 0x000fe20007810000 */
[----:B------:R-:W-:Y:S01]  /*e5e0*/  WARPGROUP.ARRIVE ;  /* 0x00000000000079c5 */ /* 0x000fe20000000000 */
[-C--:B------:R-:W-:Y:S01]  /*e5f0*/  FFMA.FTZ R138, R52, R0.reuse, -R11 ;  /* 0x00000000348a7223 */ /* 0x080fe2000001080b */
[----:B0-----:R-:W-:Y:S02]  /*e600*/  ISETP.GE.U32.AND P2, PT, R57, 0x180, PT ;  /* 0x000001803900780c */ /* 0x001fe40003f46070 */
[----:B------:R-:W0:Y:S01]  /*e610*/  MUFU.EX2 R24, R24 ;  /* 0x0000001800187308 */ /* 0x000e220000000800 */
[----:B------:R-:W-:Y:S01]  /*e620*/  FMNMX.FTZ R9, R42, R9, !PT ;  /* 0x000000092a097209 */ /* 0x000fe20007810000 */
[----:B-1----:R-:W-:Y:S01]  /*e630*/  FFMA.FTZ R5, R10, R5, R147 ;  /* 0x000000050a057223 */ /* 0x002fe20000010093 */
[----:B------:R-:W-:Y:S01]  /*e640*/  HGMMA.64x64x16.F32 R88, R132, gdesc[UR4].tnspB, R88, gsb0 ;  /* 0x40e0000484587df0 */ /* 0x000fe20008000858 */
[----:B------:R-:W-:Y:S01]  /*e650*/  R2UR UR6, R20 ;  /* 0x00000000140672ca */ /* 0x000fe200000e0000 */
[----:B------:R-:W-:Y:S01]  /*e660*/  FFMA.FTZ R139, R44, R0, -R11 ;  /* 0x000000002c8b7223 */ /* 0x000fe2000001080b */
[----:B------:R-:W-:-:S02]  /*e670*/  FMNMX.FTZ R9, R43, R9, !PT ;  /* 0x000000092b097209 */ /* 0x000fc40007810000 */
[----:B------:R-:W-:Y:S01]  /*e680*/  MUFU.EX2 R145, R145 ;  /* 0x0000009100917308 */ /* 0x000fe20000000800 */
[----:B------:R-:W-:Y:S01]  /*e690*/  R2UR UR7, R21 ;  /* 0x00000000150772ca */ /* 0x000fe200000e0000 */
[----:B------:R-:W-:Y:S01]  /*e6a0*/  IMAD.MOV.U32 R21, RZ, RZ, 0x40000040 ;  /* 0x40000040ff157424 */ /* 0x000fe200078e00ff */
[----:B------:R-:W-:Y:S01]  /*e6b0*/  FMNMX.FTZ R9, R46, R9, !PT ;  /* 0x000000092e097209 */ /* 0x000fe20007810000 */
[----:B--2---:R-:W-:Y:S01]  /*e6c0*/  FADD.FTZ R5, R148, R5 ;  /* 0x0000000594057221 */ /* 0x004fe20000010000 */
[-CC-:B------:R-:W-:Y:S01]  /*e6d0*/  FFMA.FTZ R137, R48, R0.reuse, -R11.reuse ;  /* 0x0000000030897223 */ /* 0x180fe2000001080b */
[-CC-:B------:R-:W-:Y:S01]  /*e6e0*/  FFMA.FTZ R136, R49, R0.reuse, -R11.reuse ;  /* 0x0000000031887223 */ /* 0x180fe2000001080b */
[----:B------:R-:W-:Y:S01]  /*e6f0*/  FMNMX.FTZ R9, R47, R9, !PT ;  /* 0x000000092f097209 */ /* 0x000fe20007810000 */
[----:B------:R-:W-:Y:S01]  /*e700*/  MUFU.EX2 R144, R144 ;  /* 0x0000009000907308 */ /* 0x000fe20000000800 */
[-CC-:B------:R-:W-:Y:S01]  /*e710*/  FFMA.FTZ R37, R72, R0.reuse, -R11.reuse ;  /* 0x0000000048257223 */ /* 0x180fe2000001080b */
[-CC-:B------:R-:W-:Y:S01]  /*e720*/  FFMA.FTZ R41, R76, R0.reuse, -R11.reuse ;  /* 0x000000004c297223 */ /* 0x180fe2000001080b */
[----:B------:R-:W-:Y:S01]  /*e730*/  FMNMX.FTZ R9, R50, R9, !PT ;  /* 0x0000000932097209 */ /* 0x000fe20007810000 */
[----:B------:R-:W-:-:S04]  /*e740*/  FFMA.FTZ R45, R80, R0, -R11 ;  /* 0x00000000502d7223 */ /* 0x000fc8000001080b */
[----:B------:R-:W-:Y:S01]  /*e750*/  MUFU.EX2 R143, R143 ;  /* 0x0000008f008f7308 */ /* 0x000fe20000000800 */
[----:B------:R-:W-:-:S07]  /*e760*/  FMNMX.FTZ R9, R51, R9, !PT ;  /* 0x0000000933097209 */ /* 0x000fce0007810000 */
        /* <DEDUP_REMOVED lines=13> */
[----:B------:R-:W-:Y:S01]  /*e840*/  FMNMX.FTZ R9, R66, R9, !PT ;  /* 0x0000000942097209 */ /* 0x000fe20007810000 */
[----:B------:R-:W-:Y:S02]  /*e850*/  WARPGROUP.DEPBAR.LE gsb0, 0x0 ;  /* 0x00008000000079c5 */ /* 0x000fe40000010000 */
[----:B------:R-:W-:Y:S01]  /*e860*/  WARPGROUP.ARRIVE ;  /* 0x00000000000079c5 */ /* 0x000fe20000000000 */
[----:B------:R-:W-:Y:S01]  /*e870*/  FMNMX.FTZ R9, R67, R9, !PT ;  /* 0x0000000943097209 */ /* 0x000fe20007810000 */
[-C--:B------:R-:W-:Y:S01]  /*e880*/  FFMA.FTZ R132, R56, R0.reuse, -R11 ;  /* 0x0000000038847223 */ /* 0x080fe2000001080b */
[----:B------:R-:W-:Y:S01]  /*e890*/  SHF.R.U32.HI R135, RZ, 0x7, R57 ;  /* 0x00000007ff877819 */ /* 0x000fe20000011639 */
[----:B---3--:R-:W-:Y:S01]  /*e8a0*/  FADD.FTZ R5, R150, R5 ;  /* 0x0000000596057221 */ /* 0x008fe20000010000 */
[----:B------:R-:W-:Y:S01]  /*e8b0*/  FMNMX.FTZ R9, R70, R9, !PT ;  /* 0x0000000946097209 */ /* 0x000fe20007810000 */
[----:B------:R-:W-:Y:S01]  /*e8c0*/  HGMMA.64x64x16.F32 R88, R128, gdesc[UR4].tnspB, R88, gsb0 ;  /* 0x40e0000480587df0 */ /* 0x000fe20008000858 */
[----:B------:R-:W-:Y:S01]  /*e8d0*/  R2UR UR7, R21 ;  /* 0x00000000150772ca */ /* 0x000fe200000e0000 */
[----:B------:R-:W-:Y:S01]  /*e8e0*/  IMAD.MOV.U32 R21, RZ, RZ, 0x40000040 ;  /* 0x40000040ff157424 */ /* 0x000fe200078e00ff */
[----:B------:R-:W-:Y:S01]  /*e8f0*/  FMNMX.FTZ R9, R71, R9, !PT ;  /* 0x0000000947097209 */ /* 0x000fe20007810000 */
[----:B------:R-:W-:Y:S01]  /*e900*/  MUFU.EX2 R139, R139 ;  /* 0x0000008b008b7308 */ /* 0x000fe20000000800 */
[-CC-:B------:R-:W-:Y:S01]  /*e910*/  FFMA.FTZ R134, R60, R0.reuse, -R11.reuse ;  /* 0x000000003c867223 */ /* 0x180fe2000001080b */
[-CC-:B------:R-:W-:Y:S01]  /*e920*/  FFMA.FTZ R44, R77, R0.reuse, -R11.reuse ;  /* 0x000000004d2c7223 */ /* 0x180fe2000001080b */
        /* <DEDUP_REMOVED lines=13> */
[----:B------:R-:W-:Y:S04]  /*ea00*/  MUFU.EX2 R134, R134 ;  /* 0x0000008600867308 */ /* 0x000fe80000000800 */
[----:B------:R-:W1:Y:S01]  /*ea10*/  SHFL.BFLY PT, R40, R9, 0x2, 0x1f ;  /* 0x0c401f0009287f89 */ /* 0x000e6200000e0000 */
[----:B0-----:R-:W-:-:S03]  /*ea20*/  F2FP.F16.F32.PACK_AB R150, R24, R150 ;  /* 0x000000961896723e */ /* 0x001fc600000000ff */
[----:B------:R-:W-:Y:S08]  /*ea30*/  MUFU.EX2 R28, R28 ;  /* 0x0000001c001c7308 */ /* 0x000ff00000000800 */
[----:B------:R-:W-:Y:S08]  /*ea40*/  MUFU.EX2 R25, R25 ;  /* 0x0000001900197308 */ /* 0x000ff00000000800 */
[----:B------:R-:W-:Y:S01]  /*ea50*/  MUFU.EX2 R29, R29 ;  /* 0x0000001d001d7308 */ /* 0x000fe20000000800 */
[----:B-1----:R-:W-:Y:S01]  /*ea60*/  FMNMX.FTZ R9, R9, R40, !PT ;  /* 0x0000002809097209 */ /* 0x002fe20007810000 */
[-CC-:B------:R-:W-:Y:S01]  /*ea70*/  FFMA.FTZ R40, R73, R0.reuse, -R11.reuse ;  /* 0x0000000049287223 */ /* 0x180fe2000001080b */
[----:B------:R-:W-:-:S05]  /*ea80*/  FFMA.FTZ R11, R85, R0, -R11 ;  /* 0x00000000550b7223 */ /* 0x000fca000001080b */
[----:B------:R-:W-:Y:S01]  /*ea90*/  MUFU.EX2 R33, R33 ;  /* 0x0000002100217308 */ /* 0x000fe20000000800 */
[----:B------:R-:W0:Y:S07]  /*eaa0*/  SHFL.BFLY PT, R20, R9, 0x1, 0x1f ;  /* 0x0c201f0009147f89 */ /* 0x000e2e00000e0000 */
[----:B------:R-:W-:Y:S01]  /*eab0*/  MUFU.EX2 R36, R36 ;  /* 0x0000002400247308 */ /* 0x000fe20000000800 */
[----:B------:R-:W-:Y:S02]  /*eac0*/  WARPGROUP.DEPBAR.LE gsb0, 0x0 ;  /* 0x00008000000079c5 */ /* 0x000fe40000010000 */
[----:B------:R-:W-:-:S05]  /*ead0*/  WARPGROUP.ARRIVE ;  /* 0x00000000000079c5 */ /* 0x000fca0000000000 */
[----:B------:R-:W-:Y:S08]  /*eae0*/  MUFU.EX2 R37, R37 ;  /* 0x0000002500257308 */ /* 0x000ff00000000800 */
[----:B------:R-:W-:Y:S01]  /*eaf0*/  MUFU.EX2 R40, R40 ;  /* 0x0000002800287308 */ /* 0x000fe20000000800 */
[----:B0-----:R-:W-:Y:S01]  /*eb00*/  FMNMX.FTZ R9, R9, R20, !PT ;  /* 0x0000001409097209 */ /* 0x001fe20007810000 */
[----:B------:R-:W-:-:S04]  /*eb10*/  VIADD R20, R8, 0x300 ;  /* 0x0000030008147836 */ /* 0x000fc80000000000 */
[CC--:B------:R-:W-:Y:S01]  /*eb20*/  FMUL.FTZ R53, R9.reuse, R0.reuse ;  /* 0x0000000009357220 */ /* 0x0c0fe20000410000 */
[----:B------:R-:W-:Y:S01]  /*eb30*/  R2UR UR6, R20 ;  /* 0x00000000140672ca */ /* 0x000fe200000e0000 */
[----:B------:R-:W-:Y:S02]  /*eb40*/  VIADD R20, R8, 0x380 ;  /* 0x0000038008147836 */ /* 0x000fe40000000000 */
[----:B------:R-:W-:Y:S01]  /*eb50*/  FADD.FTZ R12, -R9, R12 ;  /* 0x0000000c090c7221 */ /* 0x000fe20000010100 */
[-CC-:B------:R-:W-:Y:S01]  /*eb60*/  FFMA.FTZ R55, R55, R0.reuse, -R53.reuse ;  /* 0x0000000037377223 */ /* 0x180fe20000010835 */
[-CC-:B------:R-:W-:Y:S01]  /*eb70*/  FFMA.FTZ R149, R26, R0.reuse, -R53.reuse ;  /* 0x000000001a957223 */ /* 0x180fe20000010835 */
[-CC-:B------:R-:W-:Y:S01]  /*eb80*/  FFMA.FTZ R26, R27, R0.reuse, -R53.reuse ;  /* 0x000000001b1a7223 */ /* 0x180fe20000010835 */
[-C--:B------:R-:W-:Y:S01]  /*eb90*/  FMUL.FTZ R12, R12, R0.reuse ;  /* 0x000000000c0c7220 */ /* 0x080fe20000410000 */
[-CC-:B------:R-:W-:Y:S01]  /*eba0*/  FFMA.FTZ R151, R30, R0.reuse, -R53.reuse ;  /* 0x000000001e977223 */ /* 0x180fe20000010835 */
[-CC-:B------:R-:W-:Y:S01]  /*ebb0*/  FFMA.FTZ R52, R35, R0.reuse, -R53.reuse ;  /* 0x0000000023347223 */ /* 0x180fe20000010835 */
[-CC-:B------:R-:W-:Y:S01]  /*ebc0*/  FFMA.FTZ R35, R46, R0.reuse, -R53.reuse ;  /* 0x000000002e237223 */ /* 0x180fe20000010835 */
[----:B------:R-:W-:Y:S01]  /*ebd0*/  MUFU.EX2 R149, R149 ;  /* 0x0000009500957308 */ /* 0x000fe20000000800 */
[--C-:B------:R-:W-:Y:S01]  /*ebe0*/  FFMA.FTZ R30, R31, R0, -R53.reuse ;  /* 0x000000001f1e7223 */ /* 0x100fe20000010835 */
[----:B------:R-:W-:Y:S01]  /*ebf0*/  @!P1 LEA R46, R18, R2, 0x3 ;  /* 0x00000002122e9211 */ /* 0x000fe200078e18ff */
[----:B------:R-:W-:Y:S01]  /*ec00*/  HGMMA.64x64x16.F32 R88, R124, gdesc[UR4].tnspB, R88, gsb0 ;  /* 0x40e000047c587df0 */ /* 0x000fe20008000858 */
[----:B------:R-:W-:Y:S01]  /*ec10*/  R2UR UR6, R20 ;  /* 0x00000000140672ca */ /* 0x000fe200000e0000 */
[-CC-:B------:R-:W-:Y:S01]  /*ec20*/  FFMA.FTZ R27, R34, R0.reuse, -R53.reuse ;  /* 0x00000000221b7223 */ /* 0x180fe20000010835 */
[----:B------:R-:W-:Y:S01]  /*ec30*/  R2UR UR7, R21 ;  /* 0x00000000150772ca */ /* 0x000fe200000e0000 */
[----:B------:R-:W-:Y:S01]  /*ec40*/  VIADD R21, R135, 0x9 ;  /* 0x0000000987157836 */ /* 0x000fe20000000000 */
[----:B------:R0:W-:Y:S01]  /*ec50*/  MUFU.EX2 R20, R55 ;  /* 0x0000003700147308 */ /* 0x0001e20000000800 */
[-CC-:B------:R-:W-:Y:S01]  /*ec60*/  FFMA.FTZ R56, R39, R0.reuse, -R53.reuse ;  /* 0x0000000027387223 */ /* 0x180fe20000010835 */
[-CC-:B------:R-:W-:Y:S01]  /*ec70*/  FFMA.FTZ R8, R54, R0.reuse, -R53.reuse ;  /* 0x0000000036087223 */ /* 0x180fe20000010835 */
[----:B------:R-:W-:-:S05]  /*ec80*/  FFMA.FTZ R133, R58, R0, -R53 ;  /* 0x000000003a857223 */ /* 0x000fca0000010835 */
[----:B------:R-:W1:Y:S01]  /*ec90*/  MUFU.EX2 R12, R12 ;  /* 0x0000000c000c7308 */ /* 0x000e620000000800 */
[----:B0-----:R-:W2:Y:S07]  /*eca0*/  LDL R55, [R1+0x38] ;  /* 0x0000380001377983 */ /* 0x001eae0000100800 */
[----:B------:R-:W0:Y:S01]  /*ecb0*/  MUFU.EX2 R26, R26 ;  /* 0x0000001a001a7308 */ /* 0x000e220000000800 */
[----:B------:R-:W-:Y:S02]  /*ecc0*/  @!P1 VIADD R46, R46, 0x16840 ;  /* 0x000168402e2e9836 */ /* 0x000fe40000000000 */
[-CC-:B------:R-:W-:Y:S01]  /*ecd0*/  FFMA.FTZ R34, R42, R0.reuse, -R53.reuse ;  /* 0x000000002a227223 */ /* 0x180fe20000010835 */
[-CC-:B------:R-:W-:Y:S01]  /*ece0*/  FFMA.FTZ R42, R47, R0.reuse, -R53.reuse ;  /* 0x000000002f2a7223 */ /* 0x180fe20000010835 */
[----:B------:R-:W-:-:S03]  /*ecf0*/  FFMA.FTZ R31, R38, R0, -R53 ;  /* 0x00000000261f7223 */ /* 0x000fc60000010835 */
[----:B------:R-:W3:Y:S08]  /*ed00*/  MUFU.EX2 R151, R151 ;  /* 0x0000009700977308 */ /* 0x000ef00000000800 */
[----:B------:R-:W4:Y:S08]  /*ed10*/  MUFU.EX2 R30, R30 ;  /* 0x0000001e001e7308 */ /* 0x000f300000000800 */
[----:B------:R-:W-:Y:S08]  /*ed20*/  MUFU.EX2 R52, R52 ;  /* 0x0000003400347308 */ /* 0x000ff00000000800 */
[----:B------:R-:W-:Y:S08]  /*ed30*/  MUFU.EX2 R35, R35 ;  /* 0x0000002300237308 */ /* 0x000ff00000000800 */
[----:B------:R-:W-:Y:S08]  /*ed40*/  MUFU.EX2 R41, R41 ;  /* 0x0000002900297308 */ /* 0x000ff00000000800 */
[----:B------:R-:W-:Y:S08]  /*ed50*/  MUFU.EX2 R44, R44 ;  /* 0x0000002c002c7308 */ /* 0x000ff00000000800 */
[----:B------:R-:W-:Y:S01]  /*ed60*/  MUFU.EX2 R45, R45 ;  /* 0x0000002d002d7308 */ /* 0x000fe20000000800 */
[----:B------:R-:W-:-:S02]  /*ed70*/  WARPGROUP.DEPBAR.LE gsb0, 0x0 ;  /* 0x00008000000079c5 */ /* 0x000fc40000010000 */
[----:B------:R-:W-:Y:S01]  /*ed80*/  WARPGROUP.ARRIVE ;  /* 0x00000000000079c5 */ /* 0x000fe20000000000 */
[----:B------:R-:W-:Y:S01]  /*ed90*/  SEL R47, R21, 0x9, !P2 ;  /* 0x00000009152f7807 */ /* 0x000fe20005000000 */
[-CC-:B------:R-:W-:Y:S01]  /*eda0*/  FFMA.FTZ R39, R43, R0.reuse, -R53.reuse ;  /* 0x000000002b277223 */ /* 0x180fe20000010835 */
[----:B------:R-:W-:Y:S01]  /*edb0*/  FFMA.FTZ R43, R51, R0, -R53 ;  /* 0x00000000332b7223 */ /* 0x000fe20000010835 */
[----:B------:R-:W-:Y:S01]  /*edc0*/  @!P1 PRMT R46, RZ, 0x654, R46 ;  /* 0x00000654ff2e9816 */ /* 0x000fe2000000002e */
[----:B------:R-:W4:Y:S01]  /*edd0*/  MUFU.EX2 R27, R27 ;  /* 0x0000001b001b7308 */ /* 0x000f220000000800 */
[----:B------:R-:W-:Y:S01]  /*ede0*/  HGMMA.64x64x16.F32 R88, R120, gdesc[UR4].tnspB, R88, gsb0 ;  /* 0x40e0000478587df0 */ /* 0x000fe20008000858 */
[----:B-1----:R-:W-:Y:S01]  /*edf0*/  FFMA.FTZ R51, R12, R4, R149 ;  /* 0x000000040c337223 */ /* 0x002fe20000010095 */
[----:B------:R-:W-:Y:S02]  /*ee00*/  @!P1 IMAD R4, R15, 0x8, R2 ;  /* 0x000000080f049824 */ /* 0x000fe400078e0202 */
[----:B------:R-:W-:-:S03]  /*ee10*/  FFMA.FTZ R38, R50, R0, -R53 ;  /* 0x0000000032267223 */ /* 0x000fc60000010835 */
[----:B------:R-:W1:Y:S01]  /*ee20*/  MUFU.EX2 R31, R31 ;  /* 0x0000001f001f7308 */ /* 0x000e620000000800 */
[----:B------:R-:W-:Y:S02]  /*ee30*/  @!P1 VIADD R4, R4, 0x16860 ;  /* 0x0001686004049836 */ /* 0x000fe40000000000 */
[----:B------:R-:W-:-:S05]  /*ee40*/  FADD.FTZ R50, R24, R5 ;  /* 0x0000000518327221 */ /* 0x000fca0000010000 */
[----:B------:R-:W1:Y:S08]  /*ee50*/  MUFU.EX2 R56, R56 ;  /* 0x0000003800387308 */ /* 0x000e700000000800 */
[----:B------:R-:W1:Y:S08]  /*ee60*/  MUFU.EX2 R34, R34 ;  /* 0x0000002200227308 */ /* 0x000e700000000800 */
[----:B------:R-:W1:Y:S08]  /*ee70*/  MUFU.EX2 R39, R39 ;  /* 0x0000002700277308 */ /* 0x000e700000000800 */
[----:B------:R-:W1:Y:S08]  /*ee80*/  MUFU.EX2 R42, R42 ;  /* 0x0000002a002a7308 */ /* 0x000e700000000800 */
[----:B------:R-:W1:Y:S08]  /*ee90*/  MUFU.EX2 R38, R38 ;  /* 0x0000002600267308 */ /* 0x000e700000000800 */
[----:B------:R-:W1:Y:S08]  /*eea0*/  MUFU.EX2 R43, R43 ;  /* 0x0000002b002b7308 */ /* 0x000e700000000800 */
[----:B------:R-:W1:Y:S01]  /*eeb0*/  MUFU.EX2 R8, R8 ;  /* 0x0000000800087308 */ /* 0x000e620000000800 */
[-CC-:B------:R-:W-:Y:S01]  /*eec0*/  FFMA.FTZ R59, R59, R0.reuse, -R53.reuse ;  /* 0x000000003b3b7223 */ /* 0x180fe20000010835 */
[----:B------:R-:W-:-:S06]  /*eed0*/  FFMA.FTZ R135, R62, R0, -R53 ;  /* 0x000000003e877223 */ /* 0x000fcc0000010835 */
[----:B------:R-:W1:Y:S01]  /*eee0*/  MUFU.EX2 R133, R133 ;  /* 0x0000008500857308 */ /* 0x000e620000000800 */
[----:B------:R-:W-:Y:S02]  /*eef0*/  WARPGROUP.DEPBAR.LE gsb0, 0x0 ;  /* 0x00008000000079c5 */ /* 0x000fe40000010000 */
[----:B------:R4:W-:Y:S06]  /*ef00*/  BAR.ARV R47, 0x100 ;  /* 0x0004002f0000751d */ /* 0x0009ec0000002000 */
[----:B------:R0:W-:Y:S01]  /*ef10*/  @!P1 SYNCS.ARRIVE.TRANS64.RED.A1T0 RZ, [R46+URZ], RZ ;  /* 0x000000ff2eff99a7 */ /* 0x0001e2000810043f */
[----:B------:R-:W-:Y:S01]  /*ef20*/  MUFU.EX2 R48, R48 ;  /* 0x0000003000307308 */ /* 0x000fe20000000800 */
[----:B0-----:R-:W-:-:S07]  /*ef30*/  FADD.FTZ R46, R26, R51 ;  /* 0x000000331a2e7221 */ /* 0x001fce0000010000 */
[----:B------:R-:W-:Y:S01]  /*ef40*/  MUFU.EX2 R49, R49 ;  /* 0x0000003100317308 */ /* 0x000fe20000000800 */
[----:B---3--:R-:W-:Y:S01]  /*ef50*/  FADD.FTZ R15, R151, R46 ;  /* 0x0000002e970f7221 */ /* 0x008fe20000010000 */
[----:B------:R-:W-:-:S03]  /*ef60*/  @!P1 PRMT R46, RZ, 0x654, R4 ;  /* 0x00000654ff2e9816 */ /* 0x000fc60000000004 */
[----:B----4-:R-:W-:Y:S01]  /*ef70*/  FADD.FTZ R54, R30, R15 ;  /* 0x0000000f1e367221 */ /* 0x010fe20000010000 */
[----:B------:R-:W-:Y:S01]  /*ef80*/  FADD.FTZ R15, R145, R50 ;  /* 0x00000032910f7221 */ /* 0x000fe20000010000 */
[----:B------:R0:W-:Y:S01]  /*ef90*/  @!P1 SYNCS.ARRIVE.TRANS64.RED.A1T0 RZ, [R46+URZ], RZ ;  /* 0x000000ff2eff99a7 */ /* 0x0001e2000810043f */
[----:B------:R-:W-:Y:S01]  /*efa0*/  MUFU.EX2 R11, R11 ;  /* 0x0000000b000b7308 */ /* 0x000fe20000000800 */
[----:B------:R-:W-:-:S04]  /*efb0*/  FADD.FTZ R47, R27, R54 ;  /* 0x000000361b2f7221 */ /* 0x000fc80000010000 */
[----:B------:R-:W-:Y:S01]  /*efc0*/  FADD.FTZ R50, R52, R47 ;  /* 0x0000002f34327221 */ /* 0x000fe20000010000 */
[----:B0-----:R-:W-:-:S03]  /*efd0*/  FADD.FTZ R46, R144, R15 ;  /* 0x0000000f902e7221 */ /* 0x001fc60000010000 */
[----:B-1----:R-:W-:Y:S01]  /*efe0*/  FADD.FTZ R51, R31, R50 ;  /* 0x000000321f337221 */ /* 0x002fe20000010000 */
[----:B------:R-:W-:-:S03]  /*eff0*/  FADD.FTZ R47, R143, R46 ;  /* 0x0000002e8f2f7221 */ /* 0x000fc60000010000 */
[----:B------:R-:W-:Y:S01]  /*f000*/  FADD.FTZ R51, R56, R51 ;  /* 0x0000003338337221 */ /* 0x000fe20000010000 */
[----:B------:R-:W-:-:S04]  /*f010*/  FADD.FTZ R46, R146, R47 ;  /* 0x0000002f922e7221 */ /* 0x000fc80000010000 */
        /* <DEDUP_REMOVED lines=10> */
[----:B------:R-:W0:Y:S02]  /*f0c0*/  MUFU.EX2 R21, R59 ;  /* 0x0000003b00157308 */ /* 0x000e240000000800 */
[----:B------:R-:W-:Y:S01]  /*f0d0*/  FADD.FTZ R47, R136, R47 ;  /* 0x0000002f882f7221 */ /* 0x000fe20000010000 */
[----:B------:R-:W-:Y:S01]  /*f0e0*/  FADD.FTZ R51, R43, R46 ;  /* 0x0000002e2b337221 */ /* 0x000fe20000010000 */
[-C--:B------:R-:W-:Y:S02]  /*f0f0*/  FFMA.FTZ R63, R63, R0.reuse, -R53 ;  /* 0x000000003f3f7223 */ /* 0x080fe40000010835 */
[----:B------:R-:W-:Y:S01]  /*f100*/  FADD.FTZ R24, R138, R47 ;  /* 0x0000002f8a187221 */ /* 0x000fe20000010000 */
[----:B------:R-:W-:Y:S01]  /*f110*/  FADD.FTZ R51, R8, R51 ;  /* 0x0000003308337221 */ /* 0x000fe20000010000 */
[----:B------:R-:W1:Y:S01]  /*f120*/  MUFU.EX2 R135, R135 ;  /* 0x0000008700877308 */ /* 0x000e620000000800 */
[-C--:B------:R-:W-:Y:S01]  /*f130*/  FFMA.FTZ R129, R66, R0.reuse, -R53 ;  /* 0x0000000042817223 */ /* 0x080fe20000010835 */
[----:B------:R-:W-:Y:S01]  /*f140*/  F2FP.F16.F32.PACK_AB R149, R26, R149 ;  /* 0x000000951a95723e */ /* 0x000fe200000000ff */
[----:B------:R-:W-:Y:S01]  /*f150*/  FADD.FTZ R47, R13, R24 ;  /* 0x000000180d2f7221 */ /* 0x000fe20000010000 */
[----:B------:R-:W-:Y:S01]  /*f160*/  FADD.FTZ R26, R20, R51 ;  /* 0x00000033141a7221 */ /* 0x000fe20000010000 */
[----:B------:R-:W-:-:S03]  /*f170*/  FFMA.FTZ R5, R67, R0, -R53 ;  /* 0x0000000043057223 */ /* 0x000fc60000010835 */
[----:B------:R-:W3:Y:S01]  /*f180*/  MUFU.EX2 R4, R63 ;  /* 0x0000003f00047308 */ /* 0x000ee20000000800 */
[----:B------:R-:W-:Y:S01]  /*f190*/  FADD.FTZ R47, R132, R47 ;  /* 0x0000002f842f7221 */ /* 0x000fe20000010000 */
[----:B------:R-:W-:Y:S01]  /*f1a0*/  FADD.FTZ R26, R133, R26 ;  /* 0x0000001a851a7221 */ /* 0x000fe20000010000 */
[----:B------:R-:W-:-:S05]  /*f1b0*/  FFMA.FTZ R131, R70, R0, -R53 ;  /* 0x0000000046837223 */ /* 0x000fca0000010835 */
[----:B------:R-:W4:Y:S01]  /*f1c0*/  MUFU.EX2 R129, R129 ;  /* 0x0000008100817308 */ /* 0x000f220000000800 */
[----:B------:R-:W-:Y:S01]  /*f1d0*/  FADD.FTZ R47, R32, R47 ;  /* 0x0000002f202f7221 */ /* 0x000fe20000010000 */
[----:B0-----:R-:W-:Y:S01]  /*f1e0*/  FADD.FTZ R26, R21, R26 ;  /* 0x0000001a151a7221 */ /* 0x001fe20000010000 */
[----:B------:R-:W-:Y:S01]  /*f1f0*/  FFMA.FTZ R15, R71, R0, -R53 ;  /* 0x00000000470f7223 */ /* 0x000fe20000010835 */
[----:B------:R-:W-:-:S04]  /*f200*/  F2FP.F16.F32.PACK_AB R144, R144, R145 ;  /* 0x000000919090723e */ /* 0x000fc800000000ff */
[----:B------:R-:W0:Y:S01]  /*f210*/  MUFU.EX2 R5, R5 ;  /* 0x0000000500057308 */ /* 0x000e220000000800 */
[----:B------:R-:W-:Y:S01]  /*f220*/  F2FP.F16.F32.PACK_AB R145, R52, R27 ;  /* 0x0000001b3491723e */ /* 0x000fe200000000ff */
[----:B------:R-:W-:Y:S01]  /*f230*/  FADD.FTZ R47, R134, R47 ;  /* 0x0000002f862f7221 */ /* 0x000fe20000010000 */
[----:B-1----:R-:W-:Y:S01]  /*f240*/  FADD.FTZ R27, R135, R26 ;  /* 0x0000001a871b7221 */ /* 0x002fe20000010000 */
[----:B------:R-:W-:-:S04]  /*f250*/  FFMA.FTZ R125, R74, R0, -R53 ;  /* 0x000000004a7d7223 */ /* 0x000fc80000010835 */
[----:B------:R-:W1:Y:S01]  /*f260*/  MUFU.EX2 R131, R131 ;  /* 0x0000008300837308 */ /* 0x000e620000000800 */
[----:B------:R-:W-:Y:S01]  /*f270*/  F2FP.F16.F32.PACK_AB R151, R30, R151 ;  /* 0x000000971e97723e */ /* 0x000fe200000000ff */
[----:B------:R-:W-:Y:S01]  /*f280*/  FADD.FTZ R26, R28, R47 ;  /* 0x0000002f1c1a7221 */ /* 0x000fe20000010000 */
[----:B---3--:R-:W-:Y:S01]  /*f290*/  FADD.FTZ R30, R4, R27 ;  /* 0x0000001b041e7221 */ /* 0x008fe20000010000 */
[----:B------:R-:W-:-:S04]  /*f2a0*/  FFMA.FTZ R75, R75, R0, -R53 ;  /* 0x000000004b4b7223 */ /* 0x000fc80000010835 */
        /* <DEDUP_REMOVED lines=17> */
[----:B---3--:R-:W-:Y:S01]  /*f3c0*/  FADD.FTZ R30, R15, R30 ;  /* 0x0000001e0f1e7221 */ /* 0x008fe20000010000 */
[----:B------:R-:W-:-:S04]  /*f3d0*/  FFMA.FTZ R83, R83, R0, -R53 ;  /* 0x0000000053537223 */ /* 0x000fc80000010835 */
[----:B------:R-:W3:Y:S01]  /*f3e0*/  MUFU.EX2 R79, R79 ;  /* 0x0000004f004f7308 */ /* 0x000ee20000000800 */
[----:B------:R-:W-:Y:S01]  /*f3f0*/  F2FP.F16.F32.PACK_AB R133, R21, R133 ;  /* 0x000000851585723e */ /* 0x000fe200000000ff */
[----:B------:R-:W-:Y:S01]  /*f400*/  FADD.FTZ R13, R37, R8 ;  /* 0x00000008250d7221 */ /* 0x000fe20000010000 */
[----:B----4-:R-:W-:Y:S01]  /*f410*/  FADD.FTZ R21, R125, R30 ;  /* 0x0000001e7d157221 */ /* 0x010fe20000010000 */
[----:B------:R-:W-:Y:S01]  /*f420*/  FFMA.FTZ R86, R86, R0, -R53 ;  /* 0x0000000056567223 */ /* 0x000fe20000010835 */
[----:B------:R-:W-:-:S03]  /*f430*/  F2FP.F16.F32.PACK_AB R135, R4, R135 ;  /* 0x000000870487723e */ /* 0x000fc600000000ff */
[----:B------:R-:W4:Y:S01]  /*f440*/  MUFU.EX2 R82, R82 ;  /* 0x0000005200527308 */ /* 0x000f220000000800 */
[----:B------:R-:W-:Y:S01]  /*f450*/  FADD.FTZ R4, R40, R13 ;  /* 0x0000000d28047221 */ /* 0x000fe20000010000 */
[----:B0-----:R-:W-:Y:S01]  /*f460*/  FADD.FTZ R21, R24, R21 ;  /* 0x0000001518157221 */ /* 0x001fe20000010000 */
[----:B------:R-:W-:-:S05]  /*f470*/  FFMA.FTZ R53, R87, R0, -R53 ;  /* 0x0000000057357223 */ /* 0x000fca0000010835 */
[----:B------:R-:W0:Y:S01]  /*f480*/  MUFU.EX2 R83, R83 ;  /* 0x0000005300537308 */ /* 0x000e220000000800 */
[----:B------:R-:W-:Y:S01]  /*f490*/  FADD.FTZ R13, R41, R4 ;  /* 0x00000004290d7221 */ /* 0x000fe20000010000 */
[----:B-1----:R-:W-:Y:S01]  /*f4a0*/  FADD.FTZ R4, R78, R21 ;  /* 0x000000154e047221 */ /* 0x002fe20000010000 */
[----:B------:R-:W-:-:S05]  /*f4b0*/  F2FP.F16.F32.PACK_AB R129, R5, R129 ;  /* 0x000000810581723e */ /* 0x000fca00000000ff */
[----:B------:R-:W1:Y:S01]  /*f4c0*/  MUFU.EX2 R86, R86 ;  /* 0x0000005600567308 */ /* 0x000e620000000800 */
[----:B------:R-:W-:Y:S01]  /*f4d0*/  FADD.FTZ R8, R44, R13 ;  /* 0x0000000d2c087221 */ /* 0x000fe20000010000 */
[----:B---3--:R-:W-:Y:S01]  /*f4e0*/  FADD.FTZ R5, R79, R4 ;  /* 0x000000044f057221 */ /* 0x008fe20000010000 */
[----:B--2---:R-:W-:-:S05]  /*f4f0*/  ISETP.GT.AND P2, PT, R14, R55, PT ;  /* 0x000000370e00720c */ /* 0x004fca0003f44270 */
[----:B------:R-:W2:Y:S01]  /*f500*/  MUFU.EX2 R53, R53 ;  /* 0x0000003500357308 */ /* 0x000ea20000000800 */
[----:B------:R-:W-:Y:S01]  /*f510*/  FADD.FTZ R13, R45, R8 ;  /* 0x000000082d0d7221 */ /* 0x000fe20000010000 */
[----:B----4-:R-:W-:-:S03]  /*f520*/  FADD.FTZ R4, R82, R5 ;  /* 0x0000000552047221 */ /* 0x010fc60000010000 */
[----:B------:R-:W-:Y:S01]  /*f530*/  FADD.FTZ R8, R48, R13 ;  /* 0x0000000d30087221 */ /* 0x000fe20000010000 */
[----:B0-----:R-:W-:-:S03]  /*f540*/  FADD.FTZ R5, R83, R4 ;  /* 0x0000000453057221 */ /* 0x001fc60000010000 */
[----:B------:R-:W-:Y:S01]  /*f550*/  FADD.FTZ R8, R49, R8 ;  /* 0x0000000831087221 */ /* 0x000fe20000010000 */
[----:B-1----:R-:W-:Y:S01]  /*f560*/  FADD.FTZ R4, R86, R5 ;  /* 0x0000000556047221 */ /* 0x002fe20000010000 */
[----:B------:R-:W-:Y:S01]  /*f570*/  F2FP.F16.F32.PACK_AB R148, R148, R147 ;  /* 0x000000939494723e */ /* 0x000fe200000000ff */
[-C--:B------:R-:W-:Y:S01]  /*f580*/  FMUL.FTZ R90, R90, R12.reuse ;  /* 0x0000000c5a5a7220 */ /* 0x080fe20000410000 */
[----:B------:R-:W-:Y:S01]  /*f590*/  F2FP.F16.F32.PACK_AB R146, R146, R143 ;  /* 0x0000008f9292723e */ /* 0x000fe200000000ff */
[----:B------:R-:W-:Y:S01]  /*f5a0*/  FADD.FTZ R5, R11, R8 ;  /* 0x000000080b057221 */ /* 0x000fe20000010000 */
[----:B------:R-:W-:Y:S01]  /*f5b0*/  F2FP.F16.F32.PACK_AB R140, R140, R141 ;  /* 0x0000008d8c8c723e */ /* 0x000fe200000000ff */
[-C--:B------:R-:W-:Y:S01]  /*f5c0*/  FMUL.FTZ R91, R91, R12.reuse ;  /* 0x0000000c5b5b7220 */ /* 0x080fe20000410000 */
[----:B------:R-:W-:Y:S01]  /*f5d0*/  F2FP.F16.F32.PACK_AB R136, R136, R137 ;  /* 0x000000898888723e */ /* 0x000fe200000000ff */
[-C--:B------:R-:W-:Y:S01]  /*f5e0*/  FMUL.FTZ R94, R94, R12.reuse ;  /* 0x0000000c5e5e7220 */ /* 0x080fe20000410000 */
        /* <DEDUP_REMOVED lines=15> */
[----:B--2---:R-:W-:Y:S01]  /*f6e0*/  FADD.FTZ R4, R53, R4 ;  /* 0x0000000435047221 */ /* 0x004fe20000010000 */
[----:B------:R-:W-:Y:S01]  /*f6f0*/  F2FP.F16.F32.PACK_AB R141, R39, R34 ;  /* 0x00000022278d723e */ /* 0x000fe200000000ff */
[-C--:B------:R-:W-:Y:S01]  /*f700*/  FMUL.FTZ R88, R88, R10.reuse ;  /* 0x0000000a58587220 */ /* 0x080fe20000410000 */
[----:B------:R-:W-:Y:S01]  /*f710*/  F2FP.F16.F32.PACK_AB R143, R42, R35 ;  /* 0x000000232a8f723e */ /* 0x000fe200000000ff */
[----:B------:R-:W-:Y:S01]  /*f720*/  FMUL.FTZ R89, R89, R10 ;  /* 0x0000000a59597220 */ /* 0x000fe20000410000 */
        /* <DEDUP_REMOVED lines=26> */
[----:B------:R-:W-:Y:S01]  /*f8d0*/  FMUL.FTZ R117, R117, R10 ;  /* 0x0000000a75757220 */ /* 0x000fe20000410000 */
[----:B------:R-:W-:Y:S01]  /*f8e0*/  VIADD R14, R14, 0xffffffff ;  /* 0xffffffff0e0e7836 */ /* 0x000fe20000000000 */
[----:B------:R-:W-:Y:S01]  /*f8f0*/  MOV R13, R3 ;  /* 0x00000003000d7202 */ /* 0x000fe20000000f00 */
[----:B------:R-:W-:-:S02]  /*f900*/  IMAD.MOV.U32 R8, RZ, RZ, R23 ;  /* 0x000000ffff087224 */ /* 0x000fc400078e0017 */
[----:B------:R-:W-:Y:S02]  /*f910*/  IMAD.MOV.U32 R15, RZ, RZ, R18 ;  /* 0x000000ffff0f7224 */ /* 0x000fe400078e0012 */
[----:B------:R-:W-:Y:S01]  /*f920*/  IMAD.MOV.U32 R12, RZ, RZ, R9 ;  /* 0x000000ffff0c7224 */ /* 0x000fe200078e0009 */
[----:B------:R-:W-:Y:S06]  /*f930*/  @P2 BRA `(.L_x_2394) ;  /* 0xffffffe000402947 */ /* 0x000fec000383ffff */
.L_x_2384:
[----:B------:R-:W-:Y:S05]  /*f940*/  WARPSYNC.ALL ;  /* 0x0000000000007948 */ /* 0x000fea0003800000 */
[----:B------:R-:W-:Y:S06]  /*f950*/  BAR.ARV 0x8, 0x200 ;  /* 0x0208000000007b1d */ /* 0x000fec0000002000 */
[----:B------:R-:W-:Y:S05]  /*f960*/  @!P0 BRA `(.L_x_2395) ;  /* 0x0000000000048947 */ /* 0x000fea0003800000 */
[----:B------:R-:W-:Y:S01]  /*f970*/  BPT.TRAP 0x1 ;  /* 0x000000040000795c */ /* 0x000fe20000300000 */
.L_x_2395:
[----:B------:R-:W-:Y:S01]  /*f980*/  IMAD R13, R18, 0x8, R2 ;  /* 0x00000008120d7824 */ /* 0x000fe200078e0202 */
[----:B------:R-:W-:-:S04]  /*f990*/  SHF.L.U32 R6, R23, 0x1f, RZ ;  /* 0x0000001f17067819 */ /* 0x000fc800000006ff */
[----:B------:R0:W1:Y:S01]  /*f9a0*/  SYNCS.PHASECHK.TRANS64.TRYWAIT P2, [R13+URZ+0x16850], R6 ;  /* 0x016850060d0075a7 */ /* 0x000062000804017f */
[----:B------:R-:W-:Y:S05]  /*f9b0*/  @!P0 BRA `(.L_x_2396) ;  /* 0x0000000000048947 */ /* 0x000fea0003800000 */
[----:B------:R-:W-:Y:S01]  /*f9c0*/  BPT.TRAP 0x1 ;  /* 0x000000040000795c */ /* 0x000fe20000300000 */
.L_x_2396:
[----:B------:R-:W-:-:S05]  /*f9d0*/  VIADD R2, R2, 0x400 ;  /* 0x0000040002027836 */ /* 0x000fca0000000000 */
[----:B------:R-:W-:-:S04]  /*f9e0*/  SHF.R.U32.HI R2, RZ, 0x4, R2 ;  /* 0x00000004ff027819 */ /* 0x000fc80000011602 */
[----:B------:R-:W-:Y:S01]  /*f9f0*/  LOP3.LUT R7, R2, 0x3fff, RZ, 0xc0, !PT ;  /* 0x00003fff02077812 */ /* 0x000fe200078ec0ff */
[----:B-1----:R-:W-:Y:S06]  /*fa00*/  @P2 BRA `(.L_x_2397) ;  /* 0x0000000000082947 */ /* 0x002fec0003800000 */
[----:B------:R-:W1:Y:S02]  /*fa10*/  SYNCS.PHASECHK.TRANS64.TRYWAIT P0, [R13+URZ+0x16850], R6 ;  /* 0x016850060d0075a7 */ /* 0x000e64000800017f */
[----:B-1----:R-:W-:Y:S05]  /*fa20*/  @!P0 BRA `(.L_x_2398) ;  /* 0x000000ac00d08947 */ /* 0x002fea0003800000 */
.L_x_2397:
[----:B01----:R-:W-:Y:S01]  /*fa30*/  IMAD R6, R18, 0x400, R7 ;  /* 0x0000040012067824 */ /* 0x003fe200078e0207 */
[----:B------:R-:W2:Y:S01]  /*fa40*/  LDL.LU R14, [R1+0x58] ;  /* 0x00005800010e7983 */ /* 0x000ea20000300800 */
[----:B------:R-:W-:Y:S01]  /*fa50*/  IMAD.MOV.U32 R7, RZ, RZ, 0x40000040 ;  /* 0x40000040ff077424 */ /* 0x000fe200078e00ff */
[----:B------:R-:W-:Y:S05]  /*fa60*/  WARPSYNC.ALL ;  /* 0x0000000000007948 */ /* 0x000fea0003800000 */
[C---:B------:R-:W-:Y:S01]  /*fa70*/  R2UR UR6, R6.reuse ;  /* 0x00000000060672ca */ /* 0x040fe200000e0000 */
[----:B------:R-:W-:Y:S01]  /*fa80*/  WARPGROUP.ARRIVE ;  /* 0x00000000000079c5 */ /* 0x000fe20000000000 */
[----:B------:R-:W-:Y:S01]  /*fa90*/  R2UR UR7, R7 ;  /* 0x00000000070772ca */ /* 0x000fe200000e0000 */
[----:B------:R-:W-:Y:S01]  /*faa0*/  VIADD R10, R6, 0x80 ;  /* 0x00000080060a7836 */ /* 0x000fe20000000000 */
[----:B------:R-:W-:Y:S01]  /*fab0*/  MOV R7, 0x40000040 ;  /* 0x4000004000077802 */ /* 0x000fe20000000f00 */
[----:B------:R-:W-:Y:S01]  /*fac0*/  IMAD.MOV.U32 R11, RZ, RZ, 0x40000040 ;  /* 0x40000040ff0b7424 */ /* 0x000fe200078e00ff */
[----:B------:R-:W0:Y:S01]  /*fad0*/  SHFL.BFLY PT, R2, R5, 0x2, 0x1f ;  /* 0x0c401f0005027f89 */ /* 0x000e2200000e0000 */
[----:B------:R-:W-:-:S02]  /*fae0*/  @!P1 VIADD R8, R13, 0x16860 ;  /* 0x000168600d089836 */ /* 0x000fc40000000000 */
[----:B------:R-:W-:Y:S02]  /*faf0*/  VIADD R18, R18, 0x1 ;  /* 0x0000000112127836 */ /* 0x000fe40000000000 */
[----:B------:R-:W-:Y:S01]  /*fb00*/  IMAD.MOV.U32 R26, RZ, RZ, -0x800000 ;  /* 0xff800000ff1a7424 */ /* 0x000fe200078e00ff */
[----:B------:R-:W-:Y:S01]  /*fb10*/  @!P1 PRMT R8, RZ, 0x654, R8 ;  /* 0x00000654ff089816 */ /* 0x000fe20000000008 */
        /* <DEDUP_REMOVED lines=8> */
[----:B0-----:R-:W-:Y:S01]  /*fba0*/  FADD.FTZ R2, R2, R5 ;  /* 0x0000000502027221 */ /* 0x001fe20000010000 */
[----:B------:R-:W-:-:S02]  /*fbb0*/  WARPGROUP.DEPBAR.LE gsb0, 0x0 ;  /* 0x00008000000079c5 */ /* 0x000fc40000010000 */
[----:B------:R-:W-:-:S07]  /*fbc0*/  WARPGROUP.ARRIVE ;  /* 0x00000000000079c5 */ /* 0x000fce0000000000 */
[----:B------:R-:W-:Y:S01]  /*fbd0*/  HGMMA.64x64x16.F32 R88, R144, gdesc[UR4].tnspB, R88, gsb0 ;  /* 0x40e0000490587df0 */ /* 0x000fe20008000858 */
[----:B------:R-:W-:Y:S02]  /*fbe0*/  R2UR UR6, R10 ;  /* 0x000000000a0672ca */ /* 0x000fe400000e0000 */
[----:B------:R-:W-:Y:S01]  /*fbf0*/  R2UR UR7, R11 ;  /* 0x000000000b0772ca */ /* 0x000fe200000e0000 */
[----:B------:R-:W-:Y:S01]  /*fc00*/  IMAD.MOV.U32 R11, RZ, RZ, 0x40000040 ;  /* 0x40000040ff0b7424 */ /* 0x000fe200078e00ff */
[----:B------:R-:W-:Y:S01]  /*fc10*/  IADD3 R10, R6, 0x180, RZ ;  /* 0x00000180060a7810 */ /* 0x000fe20007ffe0ff */
[----:B------:R-:W-:Y:S02]  /*fc20*/  WARPGROUP.DEPBAR.LE gsb0, 0x0 ;  /* 0x00008000000079c5 */ /* 0x000fe40000010000 */
        /* <DEDUP_REMOVED lines=27> */
[----:B------:R-:W-:Y:S02]  /*fde0*/  R2UR UR7, R11 ;  /* 0x000000000b0772ca */ /* 0x000fe400000e0000 */
[----:B------:R-:W0:Y:S02]  /*fdf0*/  SHFL.BFLY PT, R11, R4, 0x2, 0x1f ;  /* 0x0c401f00040b7f89 */ /* 0x000e2400000e0000 */
[----:B0-----:R-:W-:Y:S01]  /*fe00*/  FADD.FTZ R11, R11, R4 ;  /* 0x000000040b0b7221 */ /* 0x001fe20000010000 */
[----:B------:R-:W-:-:S04]  /*fe10*/  SEL R4, RZ, 0x1, P2 ;  /* 0x00000001ff047807 */ /* 0x000fc80001000000 */
[----:B------:R-:W-:Y:S01]  /*fe20*/  LOP3.LUT R23, R23, R4, RZ, 0x3c, !PT ;  /* 0x0000000417177212 */ /* 0x000fe200078e3cff */
[----:B------:R-:W-:Y:S02]  /*fe30*/  WARPGROUP.DEPBAR.LE gsb0, 0x0 ;  /* 0x00008000000079c5 */ /* 0x000fe40000010000 */
[----:B------:R-:W-:-:S06]  /*fe40*/  WARPGROUP.ARRIVE ;  /* 0x00000000000079c5 */ /* 0x000fcc0000000000 */
[----:B------:R-:W-:Y:S01]  /*fe50*/  HGMMA.64x64x16.F32 R88, R124, gdesc[UR4].tnspB, R88, gsb0 ;  /* 0x40e000047c587df0 */ /* 0x000fe20008000858 */
[----:B------:R-:W-:Y:S02]  /*fe60*/  R2UR UR6, R6 ;  /* 0x00000000060672ca */ /* 0x000fe400000e0000 */
[----:B------:R-:W-:Y:S01]  /*fe70*/  R2UR UR7, R7 ;  /* 0x00000000070772ca */ /* 0x000fe200000e0000 */
[----:B------:R-:W0:Y:S04]  /*fe80*/  SHFL.BFLY PT, R6, R11, 0x1, 0x1f ;  /* 0x0c201f000b067f89 */ /* 0x000e2800000e0000 */
[----:B------:R-:W1:Y:S01]  /*fe90*/  SHFL.BFLY PT, R7, R2, 0x1, 0x1f ;  /* 0x0c201f0002077f89 */ /* 0x000e6200000e0000 */
[----:B0-----:R-:W-:Y:S01]  /*fea0*/  FADD.FTZ R12, R11, R6 ;  /* 0x000000060b0c7221 */ /* 0x001fe20000010000 */
[----:B------:R-:W-:-:S02]  /*feb0*/  IMAD.MOV.U32 R6, RZ, RZ, RZ ;  /* 0x000000ffff067224 */ /* 0x000fc400078e00ff */
[----:B-1----:R-:W-:Y:S02]  /*fec0*/  FADD.FTZ R10, R2, R7 ;  /* 0x00000007020a7221 */ /* 0x002fe40000010000 */
[----:B------:R-:W-:Y:S01]  /*fed0*/  FSETP.NE.FTZ.AND P3, PT, R12, RZ, PT ;  /* 0x000000ff0c00720b */ /* 0x000fe20003f75000 */
[----:B------:R-:W-:Y:S02]  /*fee0*/  IMAD.MOV.U32 R2, RZ, RZ, RZ ;  /* 0x000000ffff027224 */ /* 0x000fe400078e00ff */
[----:B------:R-:W-:-:S10]  /*fef0*/  FSETP.NE.FTZ.AND P0, PT, R10, RZ, PT ;  /* 0x000000ff0a00720b */ /* 0x000fd40003f15000 */
[----:B------:R-:W0:Y:S01]  /*ff00*/  @P3 MUFU.LG2 R7, R12 ;  /* 0x0000000c00073308 */ /* 0x000e220000000c00 */
[C---:B------:R-:W-:Y:S02]  /*ff10*/  @P3 FMUL.FTZ R11, R0.reuse, 0.69314718246459960938 ;  /* 0x3f317218000b3820 */ /* 0x040fe40000410000 */
[----:B------:R-:W-:-:S05]  /*ff20*/  @P0 FMUL.FTZ R4, R0, 0.69314718246459960938 ;  /* 0x3f31721800040820 */ /* 0x000fca0000410000 */
[----:B------:R-:W1:Y:S08]  /*ff30*/  @P0 MUFU.LG2 R5, R10 ;  /* 0x0000000a00050308 */ /* 0x000e700000000c00 */
[----:B------:R-:W2:Y:S01]  /*ff40*/  @P0 MUFU.RCP R2, R10 ;  /* 0x0000000a00020308 */ /* 0x000ea20000001000 */
[----:B0-----:R-:W-:-:S04]  /*ff50*/  @P3 FMUL.FTZ R0, R7, 0.69314718246459960938 ;  /* 0x3f31721807003820 */ /* 0x001fc80000410000 */
[----:B------:R-:W-:-:S03]  /*ff60*/  @P3 FFMA.FTZ R27, R11, R9, R0 ;  /* 0x000000090b1b3223 */ /* 0x000fc60000010000 */
[----:B------:R-:W0:Y:S01]  /*ff70*/  @P3 MUFU.RCP R6, R12 ;  /* 0x0000000c00063308 */ /* 0x000e220000001000 */
[----:B-1----:R-:W-:-:S04]  /*ff80*/  @P0 FMUL.FTZ R5, R5, 0.69314718246459960938 ;  /* 0x3f31721805050820 */ /* 0x002fc80000410000 */
[----:B------:R-:W-:Y:S01]  /*ff90*/  @P0 FFMA.FTZ R26, R4, R3, R5 ;  /* 0x00000003041a0223 */ /* 0x000fe20000010005 */
[----:B------:R-:W-:Y:S01]  /*ffa0*/  PLOP3.LUT P0, PT, PT, PT, PT, 0x8, 0x0 ;  /* 0x000000000000781c */ /* 0x000fe20003f0e170 */
        /* <DEDUP_REMOVED lines=37> */
.L_x_2334:
[----:B------:R-:W2:Y:S01]  /*10200*/  LDL R48, [R1+0x50] ;  /* 0x0000500001307983 */ /* 0x000ea20000100800 */
[----:B------:R-:W-:Y:S05]  /*10210*/  WARPSYNC.ALL ;  /* 0x0000000000007948 */ /* 0x000fea0003800000 */
[----:B------:R-:W0:Y:S01]  /*10220*/  S2R R0, SR_TID.X ;  /* 0x0000000000007919 */ /* 0x000e220000002100 */
[----:B------:R-:W1:Y:S01]  /*10230*/  S2UR UR5, SR_CgaCtaId ;  /* 0x00000000000579c3 */ /* 0x000e620000008800 */
[----:B------:R-:W-:Y:S01]  /*10240*/  UMOV UR4, 0x400 ;  /* 0x0000040000047882 */ /* 0x000fe20000000000 */
[----:B------:R-:W-:Y:S01]  /*10250*/  BSSY B0, `(.L_x_2399) ;  /* 0x0000241000007945 */ /* 0x000fe20003800000 */
[----:B-1----:R-:W-:-:S06]  /*10260*/  ULEA UR4, UR5, UR4, 0x18 ;  /* 0x0000000405047291 */ /* 0x002fcc000f8ec03f */
[----:B------:R-:W-:Y:S01]  /*10270*/  MOV R2, UR4 ;  /* 0x0000000400027c02 */ /* 0x000fe20008000f00 */
[----:B------:R-:W-:Y:S01]  /*10280*/  BAR.SYNC.DEFER_BLOCKING 0x5, 0x200 ;  /* 0x0148000000007b1d */ /* 0x000fe20000010000 */
[----:B0-----:R-:W-:-:S05]  /*10290*/  VIADD R49, R0, 0xffffff80 ;  /* 0xffffff8000317836 */ /* 0x001fca0000000000 */
[--C-:B------:R-:W-:Y:S02]  /*102a0*/  SHF.R.S32.HI R46, RZ, 0x1f, R49.reuse ;  /* 0x0000001fff2e7819 */ /* 0x100fe40000011431 */
[----:B------:R-:W-:Y:S02]  /*102b0*/  SHF.R.S32.HI R0, RZ, 0x1f, R49 ;  /* 0x0000001fff007819 */ /* 0x000fe40000011431 */
[-C--:B------:R-:W-:Y:S02]  /*102c0*/  LEA.HI R46, R46, R49.reuse, RZ, 0x3 ;  /* 0x000000312e2e7211 */ /* 0x080fe400078f18ff */
[----:B------:R-:W-:Y:S02]  /*102d0*/  LEA.HI R0, R0, R49, RZ, 0x3 ;  /* 0x0000003100007211 */ /* 0x000fe400078f18ff */
[----:B------:R-:W-:Y:S02]  /*102e0*/  LOP3.LUT R46, R46, 0xfffffff8, RZ, 0xc0, !PT ;  /* 0xfffffff82e2e7812 */ /* 0x000fe400078ec0ff */
[----:B------:R-:W-:-:S03]  /*102f0*/  SHF.R.S32.HI R45, RZ, 0x3, R0 ;  /* 0x00000003ff2d7819 */ /* 0x000fc60000011400 */
[----:B------:R-:W-:-:S04]  /*10300*/  IMAD.IADD R46, R49, 0x1, -R46 ;  /* 0x00000001312e7824 */ /* 0x000fc800078e0a2e */
[----:B------:R-:W-:Y:S01]  /*10310*/  IMAD.SHL.U32 R44, R46, 0x8, RZ ;  /* 0x000000082e2c7824 */ /* 0x000fe200078e00ff */
[----:B------:R0:W1:Y:S04]  /*10320*/  LDS.128 R28, [R2+0x168d0] ;  /* 0x0168d000021c7984 */ /* 0x0000680000000c00 */
        /* <DEDUP_REMOVED lines=11> */
[----:B------:R-:W-:Y:S01]  /*103e0*/  F2FP.F16.F32.PACK_AB R14, R93, R92 ;  /* 0x0000005c5d0e723e */ /* 0x000fe200000000ff */
[----:B------:R-:W0:Y:S01]  /*103f0*/  S2R R3, SR_SWINHI ;  /* 0x0000000000037919 */ /* 0x000e220000002f00 */
[----:B-----5:R-:W-:Y:S02]  /*10400*/  MOV R24, R2 ;  /* 0x0000000200187202 */ /* 0x020fe40000000f00 */
[----:B0-----:R-:W-:-:S03]  /*10410*/  MOV R25, R3 ;  /* 0x0000000300197202 */ /* 0x001fc60000000f00 */
[----:B--2---:R-:W-:-:S03]  /*10420*/  IMAD.WIDE R10, R4, 0x2, R24 ;  /* 0x00000002040a7825 */ /* 0x004fc600078e0218 */
[C---:B------:R-:W-:Y:S02]  /*10430*/  IADD3 R15, P0, R10.reuse, 0x60, RZ ;  /* 0x000000600a0f7810 */ /* 0x040fe40007f1e0ff */
[C---:B------:R-:W-:Y:S02]  /*10440*/  LOP3.LUT R3, R10.reuse, 0x380, RZ, 0xc0, !PT ;  /* 0x000003800a037812 */ /* 0x040fe400078ec0ff */
[----:B------:R-:W-:Y:S01]  /*10450*/  IADD3 R6, P1, R10, 0x40, RZ ;  /* 0x000000400a067810 */ /* 0x000fe20007f3e0ff */
[--C-:B------:R-:W-:Y:S01]  /*10460*/  IMAD.X R5, RZ, RZ, R11.reuse, P0 ;  /* 0x000000ffff057224 */ /* 0x100fe200000e060b */
[----:B---3--:R-:W-:Y:S02]  /*10470*/  ISETP.NE.AND P0, PT, R32, RZ, PT ;  /* 0x000000ff2000720c */ /* 0x008fe40003f05270 */
[----:B------:R-:W-:Y:S01]  /*10480*/  IADD3 R13, P2, R10, 0x20, RZ ;  /* 0x000000200a0d7810 */ /* 0x000fe20007f5e0ff */
[--C-:B------:R-:W-:Y:S01]  /*10490*/  IMAD.X R7, RZ, RZ, R11.reuse, P1 ;  /* 0x000000ffff077224 */ /* 0x100fe200008e060b */
[----:B------:R-:W-:Y:S01]  /*104a0*/  SEL R38, R32, UR4, P0 ;  /* 0x0000000420267c07 */ /* 0x000fe20008000000 */
[----:B------:R-:W-:Y:S05]  /*104b0*/  WARPSYNC.ALL ;  /* 0x0000000000007948 */ /* 0x000fea0003800000 */
[----:B------:R-:W-:Y:S01]  /*104c0*/  SHF.R.U64 R3, R3, 0x3, RZ ;  /* 0x0000000303037819 */ /* 0x000fe200000012ff */
[----:B------:R-:W-:Y:S01]  /*104d0*/  IMAD.X R9, RZ, RZ, R11, P2 ;  /* 0x000000ffff097224 */ /* 0x000fe200010e060b */
[----:B------:R-:W-:Y:S01]  /*104e0*/  LOP3.LUT R4, R6, 0x380, RZ, 0xc0, !PT ;  /* 0x0000038006047812 */ /* 0x000fe200078ec0ff */
[----:B------:R-:W-:Y:S01]  /*104f0*/  ULDC.64 UR6, c[0x0][0xc08] ;  /* 0x0003020000067ab9 */ /* 0x000fe20000000a00 */
[----:B------:R-:W-:Y:S01]  /*10500*/  LOP3.LUT R0, R13, 0x380, RZ, 0xc0, !PT ;  /* 0x000003800d007812 */ /* 0x000fe200078ec0ff */
[----:B------:R-:W-:Y:S01]  /*10510*/  ULDC.64 UR4, c[0x0][0xc00] ;  /* 0x0003000000047ab9 */ /* 0x000fe20000000a00 */
[----:B------:R-:W-:-:S02]  /*10520*/  LOP3.LUT R8, R15, 0x380, RZ, 0xc0, !PT ;  /* 0x000003800f087812 */ /* 0x000fc400078ec0ff */
[----:B------:R-:W-:Y:S02]  /*10530*/  LOP3.LUT R10, R3, R10, RZ, 0x3c, !PT ;  /* 0x0000000a030a7212 */ /* 0x000fe400078e3cff */
[----:B------:R-:W-:Y:S02]  /*10540*/  SHF.R.U64 R3, R4, 0x3, RZ ;  /* 0x0000000304037819 */ /* 0x000fe400000012ff */
[----:B------:R-:W-:Y:S02]  /*10550*/  SHF.R.U64 R0, R0, 0x3, RZ ;  /* 0x0000000300007819 */ /* 0x000fe400000012ff */
[----:B------:R-:W-:Y:S02]  /*10560*/  SHF.R.U64 R4, R8, 0x3, RZ ;  /* 0x0000000308047819 */ /* 0x000fe400000012ff */
[----:B------:R-:W-:Y:S02]  /*10570*/  LOP3.LUT R8, R0, R13, RZ, 0x3c, !PT ;  /* 0x0000000d00087212 */ /* 0x000fe400078e3cff */
[----:B------:R-:W-:-:S02]  /*10580*/  LOP3.LUT R4, R4, R15, RZ, 0x3c, !PT ;  /* 0x0000000f04047212 */ /* 0x000fc400078e3cff */
[----:B------:R-:W-:Y:S02]  /*10590*/  LOP3.LUT R6, R3, R6, RZ, 0x3c, !PT ;  /* 0x0000000603067212 */ /* 0x000fe400078e3cff */
[----:B------:R-:W-:Y:S02]  /*105a0*/  MOV R10, R10 ;  /* 0x0000000a000a7202 */ /* 0x000fe40000000f00 */
[----:B------:R-:W-:Y:S02]  /*105b0*/  F2FP.F16.F32.PACK_AB R13, R91, R90 ;  /* 0x0000005a5b0d723e */ /* 0x000fe400000000ff */
[----:B------:R-:W-:Y:S01]  /*105c0*/  F2FP.F16.F32.PACK_AB R15, R95, R94 ;  /* 0x0000005e5f0f723e */ /* 0x000fe200000000ff */
[----:B------:R-:W-:Y:S01]  /*105d0*/  BAR.SYNC.DEFER_BLOCKING 0x1, 0x180 ;  /* 0x0046000000007b1d */ /* 0x000fe20000010000 */
[----:B------:R-:W-:Y:S02]  /*105e0*/  MOV R3, R6 ;  /* 0x0000000600037202 */ /* 0x000fe40000000f00 */
[----:B------:R-:W-:-:S02]  /*105f0*/  MOV R0, R4 ;  /* 0x0000000400007202 */ /* 0x000fc40000000f00 */
[----:B------:R-:W-:Y:S02]  /*10600*/  MOV R35, R8 ;  /* 0x0000000800237202 */ /* 0x000fe40000000f00 */
[----:B------:R-:W-:Y:S02]  /*10610*/  F2FP.F16.F32.PACK_AB R4, R97, R96 ;  /* 0x000000606104723e */ /* 0x000fe400000000ff */
[----:B------:R-:W-:Y:S02]  /*10620*/  F2FP.F16.F32.PACK_AB R5, R99, R98 ;  /* 0x000000626305723e */ /* 0x000fe400000000ff */
[----:B------:R-:W-:Y:S02]  /*10630*/  F2FP.F16.F32.PACK_AB R6, R101, R100 ;  /* 0x000000646506723e */ /* 0x000fe400000000ff */
[----:B------:R-:W-:Y:S02]  /*10640*/  F2FP.F16.F32.PACK_AB R7, R103, R102 ;  /* 0x000000666707723e */ /* 0x000fe400000000ff */
[----:B------:R-:W-:-:S02]  /*10650*/  F2FP.F16.F32.PACK_AB R8, R105, R104 ;  /* 0x000000686908723e */ /* 0x000fc400000000ff */
[----:B------:R-:W-:Y:S02]  /*10660*/  F2FP.F16.F32.PACK_AB R9, R107, R106 ;  /* 0x0000006a6b09723e */ /* 0x000fe400000000ff */
[----:B------:R-:W-:Y:S02]  /*10670*/  F2FP.F16.F32.PACK_AB R11, R111, R110 ;  /* 0x0000006e6f0b723e */ /* 0x000fe400000000ff */
[----:B------:R-:W-:Y:S02]  /*10680*/  ISETP.NE.U32.AND P3, PT, RZ, UR6, PT ;  /* 0x00000006ff007c0c */ /* 0x000fe4000bf65070 */
[----:B------:R-:W-:Y:S01]  /*10690*/  ISETP.NE.U32.AND P0, PT, RZ, UR4, PT ;  /* 0x00000004ff007c0c */ /* 0x000fe2000bf05070 */
[----:B------:R0:W-:Y:S01]  /*106a0*/  STSM.16.M88.4 [R10], R12 ;  /* 0x0000000c0a007844 */ /* 0x0001e20000000200 */
[----:B------:R-:W-:Y:S02]  /*106b0*/  ISETP.NE.AND.EX P3, PT, RZ, UR7, PT, P3 ;  /* 0x00000007ff007c0c */ /* 0x000fe4000bf65330 */
[----:B------:R-:W-:Y:S01]  /*106c0*/  IADD3 R32, P1, R36, UR4, RZ ;  /* 0x0000000424207c10 */ /* 0x000fe2000ff3e0ff */
[----:B------:R1:W-:Y:S01]  /*106d0*/  STSM.16.M88.4 [R35], R4 ;  /* 0x0000000423007844 */ /* 0x0003e20000000200 */
[----:B------:R-:W-:-:S02]  /*106e0*/  ISETP.NE.AND.EX P0, PT, RZ, UR5, PT, P0 ;  /* 0x00000005ff007c0c */ /* 0x000fc4000bf05300 */
[----:B------:R-:W-:Y:S02]  /*106f0*/  IADD3.X R33, R37, UR5, RZ, P1, !PT ;  /* 0x0000000525217c10 */ /* 0x000fe40008ffe4ff */
[----:B0-----:R-:W-:Y:S02]  /*10700*/  F2FP.F16.F32.PACK_AB R10, R109, R108 ;  /* 0x0000006c6d0a723e */ /* 0x001fe400000000ff */
[----:B------:R-:W-:Y:S02]  /*10710*/  F2FP.F16.F32.PACK_AB R12, R113, R112 ;  /* 0x00000070710c723e */ /* 0x000fe400000000ff */
        /* <DEDUP_REMOVED lines=9> */
[----:B------:R-:W-:Y:S01]  /*107b0*/  IMAD.U32 R47, RZ, RZ, UR6 ;  /* 0x00000006ff2f7e24 */ /* 0x000fe2000f8e00ff */
[----:B------:R-:W-:Y:S02]  /*107c0*/  ISETP.GT.AND P2, PT, R38, 0x1, PT ;  /* 0x000000012600780c */ /* 0x000fe40003f44270 */
[----:B-1----:R-:W-:Y:S01]  /*107d0*/  MOV R6, 0x9b8 ;  /* 0x000009b800067802 */ /* 0x002fe20000000f00 */
[----:B0-----:R-:W0:Y:S01]  /*107e0*/  LDC R0, c[0x0][0xbe8] ;  /* 0x0002fa00ff007b82 */ /* 0x001e220000000800 */
[----:B------:R1:W5:Y:S04]  /*107f0*/  @P0 LDG.E R28, desc[UR40][R32.64] ;  /* 0x00000028201c0981 */ /* 0x000368000c1e1900 */
[----:B------:R1:W5:Y:S01]  /*10800*/  @P3 LDG.E R47, desc[UR40][R36.64] ;  /* 0x00000028242f3981 */ /* 0x000362000c1e1900 */
[----:B------:R-:W-:-:S04]  /*10810*/  SEL R6, R6, 0x978, P2 ;  /* 0x0000097806067807 */ /* 0x000fc80001000000 */
        /* <DEDUP_REMOVED lines=9> */
.L_x_2401:
[----:B------:R-:W0:Y:S04]  /*108b0*/  LDL R50, [R1+0x4c] ;  /* 0x00004c0001327983 */ /* 0x000e280000100800 */
[----:B------:R-:W2:Y:S04]  /*108c0*/  LDL R14, [R1+0x48] ;  /* 0x00004800010e7983 */ /* 0x000ea80000100800 */
[----:B------:R-:W2:Y:S04]  /*108d0*/  LDL R51, [R1+0x24] ;  /* 0x0000240001337983 */ /* 0x000ea80000100800 */
[----:B------:R-:W4:Y:S01]  /*108e0*/  LDL R49, [R1+0x5c] ;  /* 0x00005c0001317983 */ /* 0x000f220000100800 */
[----:B-1----:R-:W1:Y:S03]  /*108f0*/  LDC.64 R6, c[0x0][R6+0x210] ;  /* 0x0000840006067b82 */ /* 0x002e660000000a00 */
[----:B------:R-:W3:Y:S01]  /*10900*/  LDL R38, [R1+0x64] ;  /* 0x0000640001267983 */ /* 0x000ee20000100800 */
[----:B------:R-:W-:-:S04]  /*10910*/  ISETP.NE.U32.AND P0, PT, RZ, UR4, PT ;  /* 0x00000004ff007c0c */ /* 0x000fc8000bf05070 */
[----:B------:R-:W1:Y:S01]  /*10920*/  @P1 LDC R32, c[0x0][0xbec] ;  /* 0x0002fb00ff201b82 */ /* 0x000e620000000800 */
[----:B------:R-:W-:-:S04]  /*10930*/  ISETP.NE.AND.EX P0, PT, RZ, UR5, PT, P0 ;  /* 0x00000005ff007c0c */ /* 0x000fc8000bf05300 */
[----:B------:R-:W-:-:S03]  /*10940*/  SEL R3, R48, RZ, !P0 ;  /* 0x000000ff30037207 */ /* 0x000fc60004000000 */
[----:B------:R-:W1:Y:S01]  /*10950*/  @P1 LDC R37, c[0x0][0xbf0] ;  /* 0x0002fc00ff251b82 */ /* 0x000e620000000800 */
[----:B------:R-:W-:-:S07]  /*10960*/  SEL R15, R34, RZ, !P0 ;  /* 0x000000ff220f7207 */ /* 0x000fce0004000000 */
[----:B------:R-:W1:Y:S01]  /*10970*/  LDC.64 R4, c[0x0][0xba8] ;  /* 0x0002ea00ff047b82 */ /* 0x000e620000000a00 */
[----:B------:R-:W-:Y:S01]  /*10980*/  IMAD R11, R11, R3, RZ ;  /* 0x000000030b0b7224 */ /* 0x000fe200078e02ff */
[----:B------:R-:W1:Y:S03]  /*10990*/  S2R R36, SR_TID.X ;  /* 0x0000000000247919 */ /* 0x000e660000002100 */
[C---:B------:R-:W-:Y:S02]  /*109a0*/  IMAD R35, R10.reuse, R15, R11 ;  /* 0x0000000f0a237224 */ /* 0x040fe400078e020b */
[----:B------:R-:W-:-:S04]  /*109b0*/  IMAD.WIDE.U32 R10, R10, R3, RZ ;  /* 0x000000030a0a7225 */ /* 0x000fc800078e00ff */
[----:B------:R-:W-:Y:S01]  /*109c0*/  IMAD.IADD R35, R11, 0x1, R35 ;  /* 0x000000010b237824 */ /* 0x000fe200078e0223 */
[----:B-1----:R-:W1:Y:S08]  /*109d0*/  @!P2 LDC R4, c[0x0][0xb50] ;  /* 0x0002d400ff04ab82 */ /* 0x002e700000000800 */
[----:B------:R-:W1:Y:S01]  /*109e0*/  @!P2 LDC R5, c[0x0][0xb54] ;  /* 0x0002d500ff05ab82 */ /* 0x000e620000000800 */
[----:B------:R-:W-:-:S04]  /*109f0*/  IADD3 R40, R36, -0x80, RZ ;  /* 0xffffff8024287810 */ /* 0x000fc80007ffe0ff */
[----:B------:R-:W-:-:S04]  /*10a00*/  SHF.R.S32.HI R36, RZ, 0x1f, R40 ;  /* 0x0000001fff247819 */ /* 0x000fc80000011428 */
[----:B------:R-:W-:-:S04]  /*10a10*/  LEA.HI R36, R36, R40, RZ, 0x7 ;  /* 0x0000002824247211 */ /* 0x000fc800078f38ff */
[----:B------:R-:W-:Y:S01]  /*10a20*/  LOP3.LUT R36, R36, 0xffffff80, RZ, 0xc0, !PT ;  /* 0xffffff8024247812 */ /* 0x000fe200078ec0ff */
[----:B-----5:R-:W-:-:S04]  /*10a30*/  IMAD R47, R47, R0, RZ ;  /* 0x000000002f2f7224 */ /* 0x020fc800078e02ff */
[----:B------:R-:W-:Y:S02]  /*10a40*/  IMAD.IADD R36, R40, 0x1, -R36 ;  /* 0x0000000128247824 */ /* 0x000fe400078e0a24 */
[-C--:B0-----:R-:W-:Y:S02]  /*10a50*/  IMAD R33, R13, R50.reuse, RZ ;  /* 0x000000320d217224 */ /* 0x081fe400078e02ff */
[----:B------:R-:W-:-:S04]  /*10a60*/  IMAD.WIDE.U32 R12, R12, R50, RZ ;  /* 0x000000320c0c7225 */ /* 0x000fc800078e00ff */
[----:B--2---:R-:W-:Y:S01]  /*10a70*/  IMAD.IADD R39, R14, 0x1, R51 ;  /* 0x000000010e277824 */ /* 0x004fe200078e0233 */
[----:B------:R-:W-:Y:S02]  /*10a80*/  IADD3 R14, P0, P3, R10, R12, R28 ;  /* 0x0000000c0a0e7210 */ /* 0x000fe40007b1e01c */
[----:B----4-:R-:W-:Y:S01]  /*10a90*/  SEL R15, R49, RZ, P2 ;  /* 0x000000ff310f7207 */ /* 0x010fe20001000000 */
[----:B------:R-:W-:-:S04]  /*10aa0*/  @P1 IMAD.HI.U32 R12, R39, R32, RZ ;  /* 0x00000020270c1227 */ /* 0x000fc800078e00ff */
[----:B------:R-:W-:Y:S02]  /*10ab0*/  IMAD.IADD R34, R13, 0x1, R33 ;  /* 0x000000010d227824 */ /* 0x000fe400078e0221 */
[----:B------:R-:W-:Y:S01]  /*10ac0*/  IMAD.MOV.U32 R13, RZ, RZ, R39 ;  /* 0x000000ffff0d7224 */ /* 0x000fe200078e0027 */
[----:B------:R-:W-:Y:S01]  /*10ad0*/  @P1 SHF.R.U32.HI R13, RZ, R37, R12 ;  /* 0x00000025ff0d1219 */ /* 0x000fe2000001160c */
[-C--:B---3--:R-:W-:Y:S01]  /*10ae0*/  IMAD R33, R9, R15.reuse, RZ ;  /* 0x0000000f09217224 */ /* 0x088fe200078e02ff */
[----:B------:R-:W-:Y:S01]  /*10af0*/  SHF.R.S32.HI R9, RZ, 0x1f, R28 ;  /* 0x0000001fff097819 */ /* 0x000fe2000001141c */
[----:B------:R-:W-:-:S03]  /*10b00*/  IMAD.WIDE.U32 R10, R8, R15, RZ ;  /* 0x0000000f080a7225 */ /* 0x000fc600078e00ff */
[----:B------:R-:W-:Y:S01]  /*10b10*/  IADD3.X R15, R35, R34, R9, P0, P3 ;  /* 0x00000022230f7210 */ /* 0x000fe200007e6409 */
        /* <DEDUP_REMOVED lines=11> */
[----:B-1----:R-:W-:-:S04]  /*10bd0*/  LEA R8, P0, R6, R4, 0x2 ;  /* 0x0000000406087211 */ /* 0x002fc800078010ff */
        /* <DEDUP_REMOVED lines=13> */
[----:B------:R-:W1:Y:S01]  /*10cb0*/  @P1 LDC R13, c[0x0][0xbec] ;  /* 0x0002fb00ff0d1b82 */ /* 0x000e620000000800 */
[----:B------:R-:W-:Y:S01]  /*10cc0*/  ULDC.64 UR4, c[0x0][0xaa0] ;  /* 0x0002a80000047ab9 */ /* 0x000fe20000000a00 */
[----:B0-----:R-:W-:Y:S02]  /*10cd0*/  IMAD R5, R45, 0x40, R44 ;  /* 0x000000402d057824 */ /* 0x001fe400078e022c */
[----:B------:R-:W-:Y:S02]  /*10ce0*/  IMAD R9, R9, UR4, RZ ;  /* 0x0000000409097c24 */ /* 0x000fe4000f8e02ff */
[----:B------:R-:W-:Y:S02]  /*10cf0*/  IMAD.WIDE R24, R5, 0x2, R24 ;  /* 0x0000000205187825 */ /* 0x000fe400078e0218 */
[----:B------:R-:W0:Y:S02]  /*10d00*/  @P1 LDC R15, c[0x0][0xbf0] ;  /* 0x0002fc00ff0f1b82 */ /* 0x000e240000000800 */
[----:B------:R-:W-:Y:S01]  /*10d10*/  IMAD R11, R28, UR5, R9 ;  /* 0x000000051c0b7c24 */ /* 0x000fe2000f8e0209 */
[----:B------:R-:W-:Y:S01]  /*10d20*/  IADD3 R27, P0, R24, 0x1800, RZ ;  /* 0x00001800181b7810 */ /* 0x000fe20007f1e0ff */
[----:B------:R-:W-:Y:S01]  /*10d30*/  IMAD.WIDE.U32 R8, R28, UR4, RZ ;  /* 0x000000041c087c25 */ /* 0x000fe2000f8e00ff */
[----:B------:R-:W-:Y:S01]  /*10d40*/  ULDC.64 UR4, c[0x0][0xae8] ;  /* 0x0002ba0000047ab9 */ /* 0x000fe20000000a00 */
[----:B------:R-:W-:-:S02]  /*10d50*/  IADD3 R33, P2, R24, 0x3000, RZ ;  /* 0x0000300018217810 */ /* 0x000fc40007f5e0ff */
[----:B------:R-:W-:Y:S01]  /*10d60*/  IMAD R10, R46, 0x30, R45 ;  /* 0x000000302e0a7824 */ /* 0x000fe200078e022d */
[----:B------:R-:W-:Y:S02]  /*10d70*/  IADD3 R9, R9, R11, RZ ;  /* 0x0000000b09097210 */ /* 0x000fe40007ffe0ff */
[----:B------:R-:W-:Y:S01]  /*10d80*/  IADD3 R37, P3, R24, 0x4800, RZ ;  /* 0x0000480018257810 */ /* 0x000fe20007f7e0ff */
[----:B------:R-:W-:Y:S01]  /*10d90*/  IMAD.IADD R14, R51, 0x1, R10 ;  /* 0x00000001330e7824 */ /* 0x000fe200078e020a */
[----:B------:R-:W-:Y:S01]  /*10da0*/  SHF.R.S32.HI R12, RZ, 0x1f, R3 ;  /* 0x0000001fff0c7819 */ /* 0x000fe20000011403 */
[C---:B------:R-:W-:Y:S01]  /*10db0*/  IMAD.WIDE.U32 R8, R50.reuse, UR4, R8 ;  /* 0x0000000432087c25 */ /* 0x040fe2000f8e0008 */
[----:B------:R-:W-:Y:S02]  /*10dc0*/  LOP3.LUT R26, R27, 0x380, RZ, 0xc0, !PT ;  /* 0x000003801b1a7812 */ /* 0x000fe400078ec0ff */
[----:B------:R-:W-:Y:S01]  /*10dd0*/  LOP3.LUT R32, R33, 0x380, RZ, 0xc0, !PT ;  /* 0x0000038021207812 */ /* 0x000fe200078ec0ff */
[----:B------:R-:W-:Y:S01]  /*10de0*/  IMAD R9, R50, UR5, R9 ;  /* 0x0000000532097c24 */ /* 0x000fe2000f8e0209 */
[----:B------:R-:W-:Y:S01]  /*10df0*/  LOP3.LUT R36, R37, 0x380, RZ, 0xc0, !PT ;  /* 0x0000038025247812 */ /* 0x000fe200078ec0ff */
[----:B------:R-:W-:Y:S01]  /*10e00*/  ULDC.64 UR4, c[0x0][0xaf0] ;  /* 0x0002bc0000047ab9 */ /* 0x000fe20000000a00 */
[----:B------:R-:W-:Y:S01]  /*10e10*/  LOP3.LUT R5, R24, 0x380, RZ, 0xc0, !PT ;  /* 0x0000038018057812 */ /* 0x000fe200078ec0ff */
[----:B-1----:R-:W-:Y:S01]  /*10e20*/  @P1 IMAD.HI.U32 R10, R14, R13, RZ ;  /* 0x0000000d0e0a1227 */ /* 0x002fe200078e00ff */
[----:B------:R-:W-:-:S02]  /*10e30*/  SHF.R.U64 R26, R26, 0x3, RZ ;  /* 0x000000031a1a7819 */ /* 0x000fc400000012ff */
[----:B------:R-:W-:Y:S01]  /*10e40*/  SHF.R.U64 R32, R32, 0x3, RZ ;  /* 0x0000000320207819 */ /* 0x000fe200000012ff */
[----:B------:R-:W-:Y:S01]  /*10e50*/  IMAD R12, R12, UR4, RZ ;  /* 0x000000040c0c7c24 */ /* 0x000fe2000f8e02ff */
[----:B------:R-:W-:Y:S02]  /*10e60*/  SHF.R.U64 R36, R36, 0x3, RZ ;  /* 0x0000000324247819 */ /* 0x000fe400000012ff */
[----:B------:R-:W-:Y:S01]  /*10e70*/  SHF.R.U64 R5, R5, 0x3, RZ ;  /* 0x0000000305057819 */ /* 0x000fe200000012ff */
[----:B------:R-:W-:Y:S01]  /*10e80*/  IMAD.MOV.U32 R11, RZ, RZ, R14 ;  /* 0x000000ffff0b7224 */ /* 0x000fe200078e000e */
[----:B------:R-:W-:Y:S01]  /*10e90*/  LOP3.LUT R26, R26, R27, RZ, 0x3c, !PT ;  /* 0x0000001b1a1a7212 */ /* 0x000fe200078e3cff */
[C---:B------:R-:W-:Y:S01]  /*10ea0*/  IMAD R13, R3.reuse, UR5, R12 ;  /* 0x00000005030d7c24 */ /* 0x040fe2000f8e020c */
[----:B------:R-:W-:Y:S01]  /*10eb0*/  LOP3.LUT R32, R32, R33, RZ, 0x3c, !PT ;  /* 0x0000002120207212 */ /* 0x000fe200078e3cff */
[----:B------:R-:W-:Y:S01]  /*10ec0*/  IMAD.WIDE.U32 R8, R3, UR4, R8 ;  /* 0x0000000403087c25 */ /* 0x000fe2000f8e0008 */
[----:B------:R-:W-:Y:S01]  /*10ed0*/  LOP3.LUT R36, R36, R37, RZ, 0x3c, !PT ;  /* 0x0000002524247212 */ /* 0x000fe200078e3cff */
[----:B------:R-:W-:Y:S01]  /*10ee0*/  ULDC.64 UR4, c[0x0][0xae0] ;  /* 0x0002b80000047ab9 */ /* 0x000fe20000000a00 */
[----:B------:R-:W-:Y:S01]  /*10ef0*/  LOP3.LUT R4, R5, R24, RZ, 0x3c, !PT ;  /* 0x0000001805047212 */ /* 0x000fe200078e3cff */
[--C-:B------:R-:W-:Y:S01]  /*10f00*/  IMAD.X R27, RZ, RZ, R25.reuse, P0 ;  /* 0x000000ffff1b7224 */ /* 0x100fe200000e0619 */
[----:B0-----:R-:W-:Y:S01]  /*10f10*/  @P1 SHF.R.U32.HI R11, RZ, R15, R10 ;  /* 0x0000000fff0b1219 */ /* 0x001fe2000001160a */
[----:B------:R-:W-:-:S02]  /*10f20*/  IMAD.X R33, RZ, RZ, R25, P2 ;  /* 0x000000ffff217224 */ /* 0x000fc400010e0619 */
[--C-:B------:R-:W-:Y:S02]  /*10f30*/  IMAD.X R37, RZ, RZ, R25.reuse, P3 ;  /* 0x000000ffff257224 */ /* 0x100fe400018e0619 */
[----:B------:R-:W-:Y:S02]  /*10f40*/  IMAD.MOV.U32 R5, RZ, RZ, R25 ;  /* 0x000000ffff057224 */ /* 0x000fe400078e0019 */
[----:B------:R-:W-:Y:S01]  /*10f50*/  IMAD.IADD R9, R9, 0x1, R13 ;  /* 0x0000000109097824 */ /* 0x000fe200078e020d */
[--C-:B------:R-:W-:Y:S01]  /*10f60*/  SHF.R.S32.HI R10, RZ, 0x1f, R11.reuse ;  /* 0x0000001fff0a7819 */ /* 0x100fe2000001140b */
[----:B------:R-:W-:Y:S01]  /*10f70*/  IMAD.MOV R13, RZ, RZ, -R11 ;  /* 0x000000ffff0d7224 */ /* 0x000fe200078e0a0b */
[----:B------:R-:W5:Y:S04]  /*10f80*/  LD.E.128 R24, desc[UR40][R26.64] ;  /* 0x000000281a187980 */ /* 0x000f68000c101d00 */
[----:B------:R-:W5:Y:S01]  /*10f90*/  LD.E.128 R4, desc[UR40][R4.64] ;  /* 0x0000002804047980 */ /* 0x000f62000c101d00 */
[----:B------:R-:W-:-:S03]  /*10fa0*/  IMAD R13, R0, R13, R14 ;  /* 0x0000000d000d7224 */ /* 0x000fc600078e020e */
[----:B------:R-:W5:Y:S04]  /*10fb0*/  LD.E.128 R32, desc[UR40][R32.64] ;  /* 0x0000002820207980 */ /* 0x000f68000c101d00 */
[----:B------:R-:W5:Y:S01]  /*10fc0*/  LD.E.128 R36, desc[UR40][R36.64] ;  /* 0x0000002824247980 */ /* 0x000f62000c101d00 */
[----:B------:R-:W-:Y:S01]  /*10fd0*/  IMAD R10, R10, UR4, RZ ;  /* 0x000000040a0a7c24 */ /* 0x000fe2000f8e02ff */
[----:B------:R-:W-:Y:S01]  /*10fe0*/  @!PT LDS RZ, [RZ] ;  /* 0x00000000fffff984 */ /* 0x000fe20000000800 */
[----:B------:R-:W-:Y:S01]  /*10ff0*/  @!PT LDS RZ, [RZ] ;  /* 0x00000000fffff984 */ /* 0x000fe20000000800 */
[----:B------:R-:W-:Y:S01]  /*11000*/  @!PT LDS RZ, [RZ] ;  /* 0x00000000fffff984 */ /* 0x000fe20000000800 */
[----:B------:R-:W-:Y:S01]  /*11010*/  @!PT LDS RZ, [RZ] ;  /* 0x00000000fffff984 */ /* 0x000fe20000000800 */
[----:B------:R0:W-:Y:S06]  /*11020*/  MEMBAR.ALL.CTA ;  /* 0x0000000000007992 */ /* 0x0001ec0000008000 */
[----:B0-----:R-:W0:Y:S01]  /*11030*/  FENCE.VIEW.ASYNC.S ;  /* 0x00000000000073c6 */ /* 0x001e220000000000 */
[----:B------:R-:W-:Y:S01]  /*11040*/  SHF.R.S32.HI R0, RZ, 0x1f, R13 ;  /* 0x0000001fff007819 */ /* 0x000fe2000001140d */
[----:B------:R-:W-:-:S02]  /*11050*/  IMAD R15, R11, UR5, R10 ;  /* 0x000000050b0f7c24 */ /* 0x000fc4000f8e020a */
[----:B------:R-:W-:Y:S01]  /*11060*/  IMAD.WIDE.U32 R8, R11, UR4, R8 ;  /* 0x000000040b087c25 */ /* 0x000fe2000f8e0008 */
[----:B------:R-:W-:-:S03]  /*11070*/  ULDC.64 UR4, c[0x0][0xad8] ;  /* 0x0002b60000047ab9 */ /* 0x000fc60000000a00 */
[----:B------:R-:W-:Y:S02]  /*11080*/  IMAD.IADD R9, R9, 0x1, R15 ;  /* 0x0000000109097824 */ /* 0x000fe400078e020f */
[----:B------:R-:W-:Y:S02]  /*11090*/  IMAD R0, R0, UR4, RZ ;  /* 0x0000000400007c24 */ /* 0x000fe4000f8e02ff */
[----:B------:R-:W-:Y:S02]  /*110a0*/  VIADD R3, R2, 0x16820 ;  /* 0x0001682002037836 */ /* 0x000fe40000000000 */
[----:B------:R-:W-:-:S04]  /*110b0*/  IMAD.WIDE.U32 R8, R13, UR4, R8 ;  /* 0x000000040d087c25 */ /* 0x000fc8000f8e0008 */
[----:B------:R-:W-:Y:S01]  /*110c0*/  IMAD R41, R13, UR5, R0 ;  /* 0x000000050d297c24 */ /* 0x000fe2000f8e0200 */
[----:B------:R-:W-:Y:S01]  /*110d0*/  ULDC.64 UR4, c[0x0][0xa80] ;  /* 0x0002a00000047ab9 */ /* 0x000fe20000000a00 */
[----:B------:R-:W-:Y:S02]  /*110e0*/  PRMT R3, RZ, 0x654, R3 ;  /* 0x00000654ff037816 */ /* 0x000fe40000000003 */
[----:B------:R-:W-:Y:S01]  /*110f0*/  IMAD.IADD R41, R9, 0x1, R41 ;  /* 0x0000000109297824 */ /* 0x000fe200078e0229 */
[C---:B------:R-:W-:Y:S01]  /*11100*/  LEA R40, P0, R8.reuse, UR4, 0x1 ;  /* 0x0000000408287c11 */ /* 0x040fe2000f8008ff */
[----:B------:R-:W-:Y:S01]  /*11110*/  UMOV UR4, 0xffffffff ;  /* 0xffffffff00047882 */ /* 0x000fe20000000000 */
[----:B0-----:R0:W-:Y:S02]  /*11120*/  SYNCS.ARRIVE.TRANS64.RED.A1T0 RZ, [R3+URZ], RZ ;  /* 0x000000ff03ff79a7 */ /* 0x0011e4000810043f */
[----:B------:R-:W-:Y:S01]  /*11130*/  LEA.HI.X R41, R8, UR5, R41, 0x1, P0 ;  /* 0x0000000508297c11 */ /* 0x000fe200080f0c29 */
[----:B------:R-:W-:Y:S08]  /*11140*/  BRA.DIV UR4, `(.L_x_2403) ;  /* 0x0000009a041c7947 */ /* 0x000ff0000b800000 */
[----:B0-----:R-:W0:Y:S01]  /*11150*/  SHFL.IDX PT, R3, R40, RZ, 0x181f ;  /* 0x00181fff28037589 */ /* 0x001e2200000e0000 */
[----:B------:R-:W-:Y:S01]  /*11160*/  ULDC UR4, c[0x0][0xac8] ;  /* 0x0002b20000047ab9 */ /* 0x000fe20000000800 */
[----:B------:R-:W-:Y:S01]  /*11170*/  IMAD.IADD R42, R45, 0x1, R51 ;  /* 0x000000012d2a7824 */ /* 0x000fe200078e0233 */
[----:B------:R-:W-:Y:S01]  /*11180*/  ISETP.GE.AND P0, PT, R44, UR4, PT ;  /* 0x000000042c007c0c */ /* 0x000fe2000bf06270 */
[----:B------:R-:W1:Y:S02]  /*11190*/  SHFL.IDX PT, R9, R40, 0x1, 0x181f ;  /* 0x00381f0028097f89 */ /* 0x000e6400000e0000 */
[C---:B------:R-:W-:Y:S01]  /*111a0*/  VIADD R20, R42.reuse, 0x60 ;  /* 0x000000602a147836 */ /* 0x040fe20000000000 */
[C---:B------:R-:W-:Y:S01]  /*111b0*/  IADD3 R12, R42.reuse, 0x30, RZ ;  /* 0x000000302a0c7810 */ /* 0x040fe20007ffe0ff */
[----:B------:R-:W2:Y:S01]  /*111c0*/  SHFL.IDX PT, R0, R41, RZ, 0x181f ;  /* 0x00181fff29007589 */ /* 0x000ea200000e0000 */
[-C--:B------:R-:W-:Y:S02]  /*111d0*/  ISETP.GE.OR P2, PT, R42, R47.reuse, P0 ;  /* 0x0000002f2a00720c */ /* 0x080fe40000746670 */
[-C--:B------:R-:W-:Y:S01]  /*111e0*/  ISETP.GE.OR P3, PT, R12, R47.reuse, P0 ;  /* 0x0000002f0c00720c */ /* 0x080fe20000766670 */
[----:B------:R-:W3:Y:S01]  /*111f0*/  SHFL.IDX PT, R14, R40, 0x2, 0x181f ;  /* 0x00581f00280e7f89 */ /* 0x000ee200000e0000 */
[----:B------:R-:W-:-:S03]  /*11200*/  ISETP.GE.OR P4, PT, R20, R47, P0 ;  /* 0x0000002f1400720c */ /* 0x000fc60000786670 */
[----:B------:R-:W4:Y:S04]  /*11210*/  SHFL.IDX PT, R8, R41, 0x1, 0x181f ;  /* 0x00381f0029087f89 */ /* 0x000f2800000e0000 */
[----:B------:R-:W4:Y:S02]  /*11220*/  SHFL.IDX PT, R10, R41, 0x2, 0x181f ;  /* 0x00581f00290a7f89 */ /* 0x000f2400000e0000 */
[C---:B0-----:R-:W-:Y:S02]  /*11230*/  @!P2 LEA R28, P5, R44.reuse, R3, 0x1 ;  /* 0x000000032c1ca211 */ /* 0x041fe400078a08ff */
[C---:B-1----:R-:W-:Y:S02]  /*11240*/  @!P3 LEA R20, P1, R44.reuse, R9, 0x1 ;  /* 0x000000092c14b211 */ /* 0x042fe400078208ff */
[----:B--2---:R-:W-:-:S02]  /*11250*/  @!P2 LEA.HI.X R3, R44, R0, R43, 0x1, P5 ;  /* 0x000000002c03a211 */ /* 0x004fc400028f0c2b */
[----:B------:R-:W0:Y:S01]  /*11260*/  SHFL.IDX PT, R0, R41, 0x3, 0x181f ;  /* 0x00781f0029007f89 */ /* 0x000e2200000e0000 */
[C---:B---3--:R-:W-:Y:S02]  /*11270*/  @!P4 LEA R45, P5, R44.reuse, R14, 0x1 ;  /* 0x0000000e2c2dc211 */ /* 0x048fe400078a08ff */
[----:B------:R-:W-:Y:S01]  /*11280*/  @!P2 IMAD.MOV.U32 R9, RZ, RZ, R3 ;  /* 0x000000ffff09a224 */ /* 0x000fe200078e0003 */
[----:B------:R-:W1:Y:S01]  /*11290*/  SHFL.IDX PT, R14, R40, 0x3, 0x181f ;  /* 0x00781f00280e7f89 */ /* 0x000e6200000e0000 */
[C-C-:B----4-:R-:W-:Y:S01]  /*112a0*/  @!P3 LEA.HI.X R21, R44.reuse, R8, R43.reuse, 0x1, P1 ;  /* 0x000000082c15b211 */ /* 0x150fe200008f0c2b */
[----:B------:R-:W-:Y:S01]  /*112b0*/  @!P2 IMAD.MOV.U32 R8, RZ, RZ, R28 ;  /* 0x000000ffff08a224 */ /* 0x000fe200078e001c */
[----:B------:R-:W-:-:S04]  /*112c0*/  @!P4 LEA.HI.X R10, R44, R10, R43, 0x1, P5 ;  /* 0x0000000a2c0ac211 */ /* 0x000fc800028f0c2b */
[----:B-----5:R2:W-:Y:S04]  /*112d0*/  @!P2 ST.E.128 desc[UR40][R8.64], R4 ;  /* 0x000000040800a985 */ /* 0x0205e8000c101d28 */
[----:B------:R3:W-:Y:S01]  /*112e0*/  @!P3 ST.E.128 desc[UR40][R20.64], R24 ;  /* 0x000000181400b985 */ /* 0x0007e2000c101d28 */
[----:B--2---:R-:W-:Y:S02]  /*112f0*/  @!P4 IMAD.MOV.U32 R4, RZ, RZ, R45 ;  /* 0x000000ffff04c224 */ /* 0x004fe400078e002d */
[----:B------:R-:W-:-:S05]  /*11300*/  @!P4 IMAD.MOV.U32 R5, RZ, RZ, R10 ;  /* 0x000000ffff05c224 */ /* 0x000fca00078e000a */
[----:B01----:R3:W-:Y:S02]  /*11310*/  @!P4 ST.E.128 desc[UR40][R4.64], R32 ;  /* 0x000000200400c985 */ /* 0x0037e4000c101d28 */
.L_x_2599:
[----:B------:R-:W-:-:S05]  /*11320*/  VIADD R42, R42, 0x90 ;  /* 0x000000902a2a7836 */ /* 0x000fca0000000000 */
[----:B------:R-:W-:-:S13]  /*11330*/  ISETP.GE.OR P0, PT, R42, R47, P0 ;  /* 0x0000002f2a00720c */ /* 0x000fda0000706670 */
[----:B------:R-:W-:Y:S05]  /*11340*/  @P0 BRA `(.L_x_2404) ;  /* 0x0000001000c40947 */ /* 0x000fea0003800000 */
[----:B------:R-:W-:-:S04]  /*11350*/  LEA R14, P0, R44, R14, 0x1 ;  /* 0x0000000e2c0e7211 */ /* 0x000fc800078008ff */
[----:B------:R-:W-:-:S05]  /*11360*/  LEA.HI.X R15, R44, R0, R43, 0x1, P0 ;  /* 0x000000002c0f7211 */ /* 0x000fca00000f0c2b */
[----:B------:R0:W-:Y:S01]  /*11370*/  ST.E.128 desc[UR40][R14.64], R36 ;  /* 0x000000240e007985 */ /* 0x0001e2000c101d28 */
[----:B------:R-:W-:Y:S05]  /*11380*/  BRA `(.L_x_2404) ;  /* 0x0000001000b47947 */ /* 0x000fea0003800000 */
.L_x_2402:
[----:B------:R-:W2:Y:S01]  /*11390*/  LDL R45, [R1+0x30] ;  /* 0x00003000012d7983 */ /* 0x000ea20000100800 */
        /* <DEDUP_REMOVED lines=8> */
[----:B------:R-:W-:-:S03]  /*11420*/  ULDC.64 UR4, c[0x0][0xb38] ;  /* 0x0002ce0000047ab9 */ /* 0x000fc60000000a00 */
[----:B------:R-:W-:Y:S02]  /*11430*/  IMAD.IADD R5, R5, 0x1, R9 ;  /* 0x0000000105057824 */ /* 0x000fe400078e0209 */
        /* <DEDUP_REMOVED lines=9> */
[----:B-1----:R-:W-:Y:S02]  /*114d0*/  @P1 SHF.R.U32.HI R3, RZ, R11, R10 ;  /* 0x0000000bff031219 */ /* 0x002fe4000001160a */
[----:B------:R-:W-:Y:S02]  /*114e0*/  IADD3 R5, R5, R7, RZ ;  /* 0x0000000705057210 */ /* 0x000fe40007ffe0ff */
[--C-:B------:R-:W-:Y:S01]  /*114f0*/  SHF.R.S32.HI R8, RZ, 0x1f, R3.reuse ;  /* 0x0000001fff087819 */ /* 0x100fe20000011403 */
[----:B------:R-:W-:Y:S02]  /*11500*/  IMAD.MOV R7, RZ, RZ, -R3 ;  /* 0x000000ffff077224 */ /* 0x000fe400078e0a03 */
[----:B------:R-:W-:-:S04]  /*11510*/  IMAD.WIDE.U32 R4, R49, UR4, R4 ;  /* 0x0000000431047c25 */ /* 0x000fc8000f8e0004 */
[----:B------:R-:W-:Y:S02]  /*11520*/  IMAD R7, R0, R7, R39 ;  /* 0x0000000700077224 */ /* 0x000fe400078e0227 */
[----:B------:R-:W-:Y:S02]  /*11530*/  IMAD R8, R8, UR6, RZ ;  /* 0x0000000608087c24 */ /* 0x000fe4000f8e02ff */
[----:B------:R-:W-:Y:S01]  /*11540*/  IMAD R5, R49, UR5, R5 ;  /* 0x0000000531057c24 */ /* 0x000fe2000f8e0205 */
[----:B------:R-:W-:Y:S01]  /*11550*/  SHF.R.S32.HI R0, RZ, 0x1f, R7 ;  /* 0x0000001fff007819 */ /* 0x000fe20000011407 */
[C---:B------:R-:W-:Y:S01]  /*11560*/  IMAD R9, R3.reuse, UR7, R8 ;  /* 0x0000000703097c24 */ /* 0x040fe2000f8e0208 */
[----:B------:R-:W-:Y:S01]  /*11570*/  ULDC.64 UR4, c[0x0][0xb28] ;  /* 0x0002ca0000047ab9 */ /* 0x000fe20000000a00 */
[----:B------:R-:W-:-:S04]  /*11580*/  IMAD.WIDE.U32 R4, R3, UR6, R4 ;  /* 0x0000000603047c25 */ /* 0x000fc8000f8e0004 */
[----:B------:R-:W-:Y:S02]  /*11590*/  VIADD R3, R2, 0x16820 ;  /* 0x0001682002037836 */ /* 0x000fe40000000000 */
[----:B------:R-:W-:Y:S02]  /*115a0*/  IMAD R0, R0, UR4, RZ ;  /* 0x0000000400007c24 */ /* 0x000fe4000f8e02ff */
[----:B------:R-:W-:Y:S01]  /*115b0*/  IMAD.IADD R5, R5, 0x1, R9 ;  /* 0x0000000105057824 */ /* 0x000fe200078e0209 */
[----:B------:R-:W-:Y:S01]  /*115c0*/  PRMT R8, RZ, 0x654, R3 ;  /* 0x00000654ff087816 */ /* 0x000fe20000000003 */
[C---:B------:R-:W-:Y:S02]  /*115d0*/  IMAD R3, R7.reuse, UR5, R0 ;  /* 0x0000000507037c24 */ /* 0x040fe4000f8e0200 */
[----:B------:R-:W-:Y:S01]  /*115e0*/  IMAD.WIDE.U32 R4, R7, UR4, R4 ;  /* 0x0000000407047c25 */ /* 0x000fe2000f8e0004 */
[----:B------:R-:W-:Y:S01]  /*115f0*/  ULDC.64 UR4, c[0x0][0xb00] ;  /* 0x0002c00000047ab9 */ /* 0x000fe20000000a00 */
[----:B------:R0:W-:Y:S02]  /*11600*/  SYNCS.ARRIVE.TRANS64.RED.A1T0 RZ, [R8+URZ], RZ ;  /* 0x000000ff08ff79a7 */ /* 0x0001e4000810043f */
[----:B------:R-:W-:Y:S01]  /*11610*/  IMAD.IADD R3, R5, 0x1, R3 ;  /* 0x0000000105037824 */ /* 0x000fe200078e0203 */
[----:B------:R-:W-:Y:S01]  /*11620*/  LEA R0, P0, R4, UR4, 0x2 ;  /* 0x0000000404007c11 */ /* 0x000fe2000f8010ff */
[----:B------:R-:W-:-:S03]  /*11630*/  UMOV UR4, 0xffffffff ;  /* 0xffffffff00047882 */ /* 0x000fc60000000000 */
[----:B------:R-:W-:Y:S01]  /*11640*/  LEA.HI.X R4, R4, UR5, R3, 0x2, P0 ;  /* 0x0000000504047c11 */ /* 0x000fe200080f1403 */
[C---:B--2---:R-:W-:Y:S01]  /*11650*/  VIADD R28, R45.reuse, 0x20 ;  /* 0x000000202d1c7836 */ /* 0x044fe20000000000 */
[C---:B------:R-:W-:Y:S01]  /*11660*/  IADD3 R7, R45.reuse, 0x8, RZ ;  /* 0x000000082d077810 */ /* 0x040fe20007ffe0ff */
[C---:B------:R-:W-:Y:S02]  /*11670*/  VIADD R34, R45.reuse, 0x28 ;  /* 0x000000282d227836 */ /* 0x040fe40000000000 */
[C---:B------:R-:W-:Y:S02]  /*11680*/  VIADD R36, R45.reuse, 0x30 ;  /* 0x000000302d247836 */ /* 0x040fe40000000000 */
[C---:B------:R-:W-:Y:S02]  /*11690*/  VIADD R38, R45.reuse, 0x38 ;  /* 0x000000382d267836 */ /* 0x040fe40000000000 */
[C---:B------:R-:W-:Y:S02]  /*116a0*/  VIADD R41, R45.reuse, 0x10 ;  /* 0x000000102d297836 */ /* 0x040fe40000000000 */
[----:B------:R-:W-:Y:S01]  /*116b0*/  VIADD R43, R45, 0x18 ;  /* 0x000000182d2b7836 */ /* 0x000fe20000000000 */
[----:B------:R-:W-:-:S02]  /*116c0*/  SHF.R.S32.HI R33, RZ, 0x1f, R28 ;  /* 0x0000001fff217819 */ /* 0x000fc4000001141c */
[----:B------:R-:W-:Y:S02]  /*116d0*/  SHF.R.S32.HI R35, RZ, 0x1f, R34 ;  /* 0x0000001fff237819 */ /* 0x000fe40000011422 */
[----:B------:R-:W-:Y:S02]  /*116e0*/  SHF.R.S32.HI R37, RZ, 0x1f, R36 ;  /* 0x0000001fff257819 */ /* 0x000fe40000011424 */
[----:B------:R-:W-:Y:S02]  /*116f0*/  SHF.R.S32.HI R39, RZ, 0x1f, R38 ;  /* 0x0000001fff277819 */ /* 0x000fe40000011426 */
[----:B------:R-:W-:Y:S02]  /*11700*/  SHF.R.S32.HI R40, RZ, 0x1f, R7 ;  /* 0x0000001fff287819 */ /* 0x000fe40000011407 */
[----:B------:R-:W-:Y:S02]  /*11710*/  SHF.R.S32.HI R42, RZ, 0x1f, R41 ;  /* 0x0000001fff2a7819 */ /* 0x000fe40000011429 */
[----:B------:R-:W-:Y:S01]  /*11720*/  SHF.R.S32.HI R44, RZ, 0x1f, R43 ;  /* 0x0000001fff2c7819 */ /* 0x000fe2000001142b */
[----:B0-----:R-:W-:Y:S06]  /*11730*/  BRA.DIV UR4, `(.L_x_2405) ;  /* 0x0000009604a87947 */ /* 0x001fec000b800000 */
[----:B------:R0:W1:Y:S04]  /*11740*/  SHFL.IDX PT, R3, R4, RZ, 0x1c1f ;  /* 0x001c1fff04037589 */ /* 0x00006800000e0000 */
[----:B------:R0:W2:Y:S02]  /*11750*/  SHFL.IDX PT, R14, R0, RZ, 0x1c1f ;  /* 0x001c1fff000e7589 */ /* 0x0000a400000e0000 */
.L_x_2602:
        /* <DEDUP_REMOVED lines=9> */
[-C--:B--2---:R-:W-:Y:S01]  /*117f0*/  @!P1 LEA R10, P5, R7, R14.reuse, 0x2 ;  /* 0x0000000e070a9211 */ /* 0x084fe200078a10ff */
        /* <DEDUP_REMOVED lines=26> */
.L_x_2407:
[----:B------:R-:W-:Y:S05]  /*119a0*/  BSYNC B1 ;  /* 0x0000000000017941 */ /* 0x000fea0003800000 */
.L_x_2406:
[----:B------:R-:W-:-:S03]  /*119b0*/  UMOV UR4, 0xffffffff ;  /* 0xffffffff00047882 */ /* 0x000fc60000000000 */
[----:B------:R-:W-:Y:S05]  /*119c0*/  BRA.DIV UR4, `(.L_x_2408) ;  /* 0x0000009604387947 */ /* 0x000fea000b800000 */
[----:B-1----:R1:W4:Y:S04]  /*119d0*/  SHFL.IDX PT, R3, R4, 0x1, 0x1c1f ;  /* 0x003c1f0004037f89 */ /* 0x00232800000e0000 */
[----:B--23--:R1:W2:Y:S02]  /*119e0*/  SHFL.IDX PT, R14, R0, 0x1, 0x1c1f ;  /* 0x003c1f00000e7f89 */ /* 0x00c2a400000e0000 */
.L_x_2606:
        /* <DEDUP_REMOVED lines=21> */
[----:B------:R-:W-:Y:S02]  /*11b40*/  @!P2 LEA R12, P5, R28, R14, 0x2 ;  /* 0x0000000e1c0ca211 */ /* 0x000fe400078a10ff */
        /* <DEDUP_REMOVED lines=15> */
.L_x_2400:
[----:B------:R-:W2:Y:S01]  /*11c40*/  LDL R8, [R1+0x54] ;  /* 0x0000540001087983 */ /* 0x000ea20000100800 */
[----:B------:R-:W-:Y:S01]  /*11c50*/  ULDC.64 UR6, c[0x0][0xc08] ;  /* 0x0003020000067ab9 */ /* 0x000fe20000000a00 */
[----:B------:R-:W-:Y:S01]  /*11c60*/  ULDC.64 UR4, c[0x0][0xc00] ;  /* 0x0003000000047ab9 */ /* 0x000fe20000000a00 */
[----:B------:R-:W-:Y:S01]  /*11c70*/  ISETP.NE.U32.AND P1, PT, RZ, UR6, PT ;  /* 0x00000006ff007c0c */ /* 0x000fe2000bf25070 */
[----:B------:R-:W-:Y:S01]  /*11c80*/  IMAD.MOV.U32 R3, RZ, RZ, RZ ;  /* 0x000000ffff037224 */ /* 0x000fe200078e00ff */
[----:B------:R-:W-:Y:S02]  /*11c90*/  ISETP.NE.U32.AND P0, PT, RZ, UR4, PT ;  /* 0x00000004ff007c0c */ /* 0x000fe4000bf05070 */
[----:B------:R-:W-:Y:S02]  /*11ca0*/  ISETP.NE.AND.EX P1, PT, RZ, UR7, PT, P1 ;  /* 0x00000007ff007c0c */ /* 0x000fe4000bf25310 */
[----:B------:R-:W-:Y:S02]  /*11cb0*/  IADD3 R4, P2, R36, UR4, RZ ;  /* 0x0000000424047c10 */ /* 0x000fe4000ff5e0ff */
[----:B------:R-:W-:-:S02]  /*11cc0*/  ISETP.NE.AND.EX P0, PT, RZ, UR5, PT, P0 ;  /* 0x00000005ff007c0c */ /* 0x000fc4000bf05300 */
[----:B------:R-:W-:Y:S01]  /*11cd0*/  IADD3.X R5, R37, UR5, RZ, P2, !PT ;  /* 0x0000000525057c10 */ /* 0x000fe200097fe4ff */
[----:B------:R-:W-:Y:S02]  /*11ce0*/  ULDC UR4, c[0x0][0xa88] ;  /* 0x0002a20000047ab9 */ /* 0x000fe40000000800 */
[----:B-----5:R-:W-:-:S04]  /*11cf0*/  IMAD.U32 R24, RZ, RZ, UR4 ;  /* 0x00000004ff187e24 */ /* 0x020fc8000f8e00ff */
        /* <DEDUP_REMOVED lines=11> */
[----:B0-----:R-:W2:Y:S04]  /*11db0*/  LDG.E R7, desc[UR40][R4.64] ;  /* 0x0000002804077981 */ /* 0x001ea8000c1e1900 */
[----:B-----5:R-:W2:Y:S02]  /*11dc0*/  LDG.E R24, desc[UR40][R4.64+0x4] ;  /* 0x0000042804187981 */ /* 0x020ea4000c1e1900 */
[----:B--2---:R-:W-:-:S07]  /*11dd0*/  IMAD.IADD R24, R24, 0x1, -R7 ;  /* 0x0000000118187824 */ /* 0x004fce00078e0a07 */
.L_x_2409:
[----:B------:R-:W-:Y:S01]  /*11de0*/  BSSY B1, `(.L_x_2410) ;  /* 0x000003a000017945 */ /* 0x000fe20003800000 */
[----:B------:R-:W-:Y:S02]  /*11df0*/  SEL R33, R48, RZ, !P0 ;  /* 0x000000ff30217207 */ /* 0x000fe40004000000 */
[----:B------:R-:W-:Y:S02]  /*11e00*/  SEL R34, R34, RZ, !P0 ;  /* 0x000000ff22227207 */ /* 0x000fe40004000000 */
[----:B-----5:R-:W-:Y:S01]  /*11e10*/  SHF.R.S32.HI R26, RZ, 0x1f, R3 ;  /* 0x0000001fff1a7819 */ /* 0x020fe20000011403 */
[----:B------:R-:W-:Y:S06]  /*11e20*/  @P3 BRA `(.L_x_2411) ;  /* 0x0000000000d43947 */ /* 0x000fec0003800000 */
[----:B------:R-:W2:Y:S01]  /*11e30*/  LDL R0, [R1+0x24] ;  /* 0x0000240001007983 */ /* 0x000ea20000100800 */
[----:B------:R-:W1:Y:S01]  /*11e40*/  LDC R37, c[0x0][0xbe8] ;  /* 0x0002fa00ff257b82 */ /* 0x000e620000000800 */
[----:B0-----:R-:W0:Y:S01]  /*11e50*/  S2R R5, SR_TID.X ;  /* 0x0000000000057919 */ /* 0x001e220000002100 */
[----:B--2---:R-:W-:Y:S02]  /*11e60*/  IMAD.MOV.U32 R4, RZ, RZ, R0 ;  /* 0x000000ffff047224 */ /* 0x004fe400078e0000 */
[----:B-1----:R-:W-:-:S03]  /*11e70*/  IMAD R0, R24, R37, RZ ;  /* 0x0000002518007224 */ /* 0x002fc600078e02ff */
[----:B0-----:R-:W-:-:S04]  /*11e80*/  IADD3 R35, R4, -0x80, R5 ;  /* 0xffffff8004237810 */ /* 0x001fc80007ffe005 */
[----:B------:R-:W-:-:S13]  /*11e90*/  ISETP.GE.AND P0, PT, R35, R0, PT ;  /* 0x000000002300720c */ /* 0x000fda0003f06270 */
[----:B------:R-:W-:Y:S05]  /*11ea0*/  @P0 BRA `(.L_x_2411) ;  /* 0x0000000000b40947 */ /* 0x000fea0003800000 */
[----:B------:R-:W2:Y:S01]  /*11eb0*/  LDL R14, [R1+0x4c] ;  /* 0x00004c00010e7983 */ /* 0x000ea20000100800 */
[----:B------:R-:W-:Y:S01]  /*11ec0*/  ISETP.GT.AND P0, PT, R8, 0x1, PT ;  /* 0x000000010800780c */ /* 0x000fe20003f04270 */
[----:B------:R-:W0:Y:S02]  /*11ed0*/  LDC.64 R4, c[0x0][0xba8] ;  /* 0x0002ea00ff047b82 */ /* 0x000e240000000a00 */
[----:B------:R-:W3:Y:S01]  /*11ee0*/  LDL.LU R28, [R1+0x5c] ;  /* 0x00005c00011c7983 */ /* 0x000ee20000300800 */
[----:B------:R-:W-:Y:S01]  /*11ef0*/  MOV R20, 0x9b8 ;  /* 0x000009b800147802 */ /* 0x000fe20000000f00 */
[----:B------:R-:W-:Y:S01]  /*11f00*/  IMAD.MOV.U32 R21, RZ, RZ, R35 ;  /* 0x000000ffff157224 */ /* 0x000fe200078e0023 */
[----:B------:R-:W-:Y:S02]  /*11f10*/  ISETP.NE.AND P1, PT, R37, 0x1, PT ;  /* 0x000000012500780c */ /* 0x000fe40003f25270 */
        /* <DEDUP_REMOVED lines=38> */
.L_x_2411:
[----:B------:R-:W-:Y:S05]  /*12180*/  BSYNC B1 ;  /* 0x0000000000017941 */ /* 0x000fea0003800000 */
.L_x_2410:
[----:B------:R-:W-:Y:S05]  /*12190*/  @P2 BRA `(.L_x_2404) ;  /* 0x0000000400302947 */ /* 0x000fea0003800000 */
[----:B------:R-:W2:Y:S01]  /*121a0*/  LDL.LU R10, [R1+0x4c] ;  /* 0x00004c00010a7983 */ /* 0x000ea20000300800 */
[----:B------:R-:W3:Y:S01]  /*121b0*/  LDC R9, c[0x0][0xbe8] ;  /* 0x0002fa00ff097b82 */ /* 0x000ee20000000800 */
[----:B------:R-:W-:Y:S01]  /*121c0*/  ULDC.64 UR4, c[0x0][0xaa0] ;  /* 0x0002a80000047ab9 */ /* 0x000fe20000000a00 */
[----:B------:R-:W-:Y:S01]  /*121d0*/  ULDC.64 UR6, c[0x0][0xaf0] ;  /* 0x0002bc0000067ab9 */ /* 0x000fe20000000a00 */
[----:B------:R-:W4:Y:S01]  /*121e0*/  LDL R27, [R1+0x24] ;  /* 0x00002400011b7983 */ /* 0x000f220000100800 */
[----:B------:R-:W-:Y:S02]  /*121f0*/  IMAD R0, R26, UR4, RZ ;  /* 0x000000041a007c24 */ /* 0x000fe4000f8e02ff */
[----:B01----:R-:W-:-:S04]  /*12200*/  IMAD.WIDE.U32 R4, R3, UR4, RZ ;  /* 0x0000000403047c25 */ /* 0x003fc8000f8e00ff */
[----:B------:R-:W-:Y:S01]  /*12210*/  IMAD R7, R3, UR5, R0 ;  /* 0x0000000503077c24 */ /* 0x000fe2000f8e0200 */
[----:B------:R-:W-:Y:S01]  /*12220*/  ULDC.64 UR4, c[0x0][0xae8] ;  /* 0x0002ba0000047ab9 */ /* 0x000fe20000000a00 */
[----:B------:R-:W-:Y:S02]  /*12230*/  IMAD R0, R46, 0x30, R45 ;  /* 0x000000302e007824 */ /* 0x000fe400078e022d */
[----:B------:R-:W-:Y:S02]  /*12240*/  IMAD.IADD R5, R5, 0x1, R7 ;  /* 0x0000000105057824 */ /* 0x000fe400078e0207 */
[----:B------:R-:W-:-:S04]  /*12250*/  IMAD R6, R34, UR6, RZ ;  /* 0x0000000622067c24 */ /* 0x000fc8000f8e02ff */
[----:B------:R-:W-:Y:S01]  /*12260*/  IMAD R7, R33, UR7, R6 ;  /* 0x0000000721077c24 */ /* 0x000fe2000f8e0206 */
[----:B---3--:R-:W-:-:S13]  /*12270*/  ISETP.NE.AND P0, PT, R9, 0x1, PT ;  /* 0x000000010900780c */ /* 0x008fda0003f05270 */
[----:B------:R-:W0:Y:S08]  /*12280*/  @P0 LDC R11, c[0x0][0xbec] ;  /* 0x0002fb00ff0b0b82 */ /* 0x000e300000000800 */
[----:B------:R-:W1:Y:S01]  /*12290*/  @P0 LDC R13, c[0x0][0xbf0] ;  /* 0x0002fc00ff0d0b82 */ /* 0x000e620000000800 */
[----:B--2---:R-:W-:Y:S01]  /*122a0*/  IMAD.WIDE.U32 R4, R10, UR4, R4 ;  /* 0x000000040a047c25 */ /* 0x004fe2000f8e0004 */
[----:B----4-:R-:W-:-:S03]  /*122b0*/  IADD3 R8, R27, R0, RZ ;  /* 0x000000001b087210 */ /* 0x010fc60007ffe0ff */
[----:B------:R-:W-:Y:S01]  /*122c0*/  IMAD R5, R10, UR5, R5 ;  /* 0x000000050a057c24 */ /* 0x000fe2000f8e0205 */
[----:B------:R-:W-:Y:S01]  /*122d0*/  ULDC.64 UR4, c[0x0][0xae0] ;  /* 0x0002b80000047ab9 */ /* 0x000fe20000000a00 */
[----:B0-----:R-:W-:-:S04]  /*122e0*/  @P0 IMAD.HI.U32 R0, R8, R11, RZ ;  /* 0x0000000b08000227 */ /* 0x001fc800078e00ff */
[----:B------:R-:W-:Y:S01]  /*122f0*/  IMAD.MOV.U32 R3, RZ, RZ, R8 ;  /* 0x000000ffff037224 */ /* 0x000fe200078e0008 */
[----:B-1----:R-:W-:Y:S01]  /*12300*/  @P0 SHF.R.U32.HI R3, RZ, R13, R0 ;  /* 0x0000000dff030219 */ /* 0x002fe20000011600 */
[----:B------:R-:W-:Y:S01]  /*12310*/  IMAD.WIDE.U32 R4, R33, UR6, R4 ;  /* 0x0000000621047c25 */ /* 0x000fe2000f8e0004 */
[----:B------:R-:W-:Y:S02]  /*12320*/  ULDC.64 UR6, c[0x0][0xa80] ;  /* 0x0002a00000067ab9 */ /* 0x000fe40000000a00 */
[--C-:B------:R-:W-:Y:S01]  /*12330*/  SHF.R.S32.HI R0, RZ, 0x1f, R3.reuse ;  /* 0x0000001fff007819 */ /* 0x100fe20000011403 */
[----:B------:R-:W-:Y:S02]  /*12340*/  IMAD.MOV R21, RZ, RZ, -R3 ;  /* 0x000000ffff157224 */ /* 0x000fe400078e0a03 */
[----:B------:R-:W-:Y:S02]  /*12350*/  IMAD.IADD R5, R5, 0x1, R7 ;  /* 0x0000000105057824 */ /* 0x000fe400078e0207 */
[----:B------:R-:W-:-:S02]  /*12360*/  IMAD R21, R9, R21, R8 ;  /* 0x0000001509157224 */ /* 0x000fc400078e0208 */
[----:B------:R-:W-:Y:S02]  /*12370*/  IMAD R0, R0, UR4, RZ ;  /* 0x0000000400007c24 */ /* 0x000fe4000f8e02ff */
[----:B------:R-:W-:-:S04]  /*12380*/  IMAD.WIDE.U32 R4, R3, UR4, R4 ;  /* 0x0000000403047c25 */ /* 0x000fc8000f8e0004 */
[----:B------:R-:W-:Y:S01]  /*12390*/  IMAD R7, R3, UR5, R0 ;  /* 0x0000000503077c24 */ /* 0x000fe2000f8e0200 */
[----:B------:R-:W-:Y:S01]  /*123a0*/  SHF.R.S32.HI R0, RZ, 0x1f, R21 ;  /* 0x0000001fff007819 */ /* 0x000fe20000011415 */
[----:B------:R-:W-:Y:S02]  /*123b0*/  ULDC.64 UR4, c[0x0][0xad8] ;  /* 0x0002b60000047ab9 */ /* 0x000fe40000000a00 */
[----:B------:R-:W-:Y:S02]  /*123c0*/  IMAD.IADD R5, R5, 0x1, R7 ;  /* 0x0000000105057824 */ /* 0x000fe400078e0207 */
[----:B------:R-:W-:-:S04]  /*123d0*/  IMAD R0, R0, UR4, RZ ;  /* 0x0000000400007c24 */ /* 0x000fc8000f8e02ff */
        /* <DEDUP_REMOVED lines=23> */
[C-C-:B-1----:R-:W-:Y:S02]  /*12550*/  @!P2 LEA.HI.X R3, R44.reuse, R0, R43.reuse, 0x1, P5 ;  /* 0x000000002c03a211 */ /* 0x142fe400028f0c2b */
[----:B------:R0:W1:Y:S01]  /*12560*/  SHFL.IDX PT, R0, R20, 0x3, 0x181f ;  /* 0x00781f0014007f89 */ /* 0x00006200000e0000 */
[C---:B--2---:R-:W-:Y:S02]  /*12570*/  @!P3 LEA R8, P1, R44.reuse, R5, 0x1 ;  /* 0x000000052c08b211 */ /* 0x044fe400078208ff */
[----:B------:R-:W-:Y:S02]  /*12580*/  @!P2 MOV R11, R3 ;  /* 0x00000003000ba202 */ /* 0x000fe40000000f00 */
[C---:B---3--:R-:W-:Y:S02]  /*12590*/  @!P4 LEA R25, P5, R44.reuse, R14, 0x1 ;  /* 0x0000000e2c19c211 */ /* 0x048fe400078a08ff */
[----:B------:R0:W2:Y:S01]  /*125a0*/  SHFL.IDX PT, R14, R7, 0x3, 0x181f ;  /* 0x00781f00070e7f89 */ /* 0x0000a200000e0000 */
[----:B----4-:R-:W-:-:S02]  /*125b0*/  @!P3 LEA.HI.X R9, R44, R4, R43, 0x1, P1 ;  /* 0x000000042c09b211 */ /* 0x010fc400008f0c2b */
[----:B------:R-:W-:Y:S01]  /*125c0*/  @!P4 IMAD.MOV.U32 R4, RZ, RZ, R25 ;  /* 0x000000ffff04c224 */ /* 0x000fe200078e0019 */
[----:B------:R0:W-:Y:S01]  /*125d0*/  @!P2 ST.E.128 desc[UR40][R10.64], RZ ;  /* 0x000000ff0a00a985 */ /* 0x0001e2000c101d28 */
[----:B-----5:R-:W-:-:S03]  /*125e0*/  @!P4 LEA.HI.X R5, R44, R6, R43, 0x1, P5 ;  /* 0x000000062c05c211 */ /* 0x020fc600028f0c2b */
[----:B------:R0:W-:Y:S04]  /*125f0*/  @!P3 ST.E.128 desc[UR40][R8.64], RZ ;  /* 0x000000ff0800b985 */ /* 0x0001e8000c101d28 */
[----:B------:R0:W-:Y:S02]  /*12600*/  @!P4 ST.E.128 desc[UR40][R4.64], RZ ;  /* 0x000000ff0400c985 */ /* 0x0001e4000c101d28 */
.L_x_2615:
[----:B------:R-:W-:-:S05]  /*12610*/  VIADD R24, R24, 0x90 ;  /* 0x0000009018187836 */ /* 0x000fca0000000000 */
[----:B------:R-:W-:-:S13]  /*12620*/  ISETP.GE.OR P0, PT, R24, R21, P0 ;  /* 0x000000151800720c */ /* 0x000fda0000706670 */
[----:B--2---:R-:W-:-:S04]  /*12630*/  @!P0 LEA R14, P1, R44, R14, 0x1 ;  /* 0x0000000e2c0e8211 */ /* 0x004fc800078208ff */
[----:B-1----:R-:W-:-:S05]  /*12640*/  @!P0 LEA.HI.X R15, R44, R0, R43, 0x1, P1 ;  /* 0x000000002c0f8211 */ /* 0x002fca00008f0c2b */
[----:B------:R1:W-:Y:S04]  /*12650*/  @!P0 ST.E.128 desc[UR40][R14.64], RZ ;  /* 0x000000ff0e008985 */ /* 0x0003e8000c101d28 */
.L_x_2404:
[----:B------:R-:W-:Y:S05]  /*12660*/  BSYNC B0 ;  /* 0x0000000000007941 */ /* 0x000fea0003800000 */
.L_x_2399:
[----:B------:R-:W-:Y:S02]  /*12670*/  ULDC UR4, c[0x0][0xc3c] ;  /* 0x00030f0000047ab9 */ /* 0x000fe40000000800 */
[----:B------:R-:W-:-:S13]  /*12680*/  ISETP.GE.AND P0, PT, R31, UR4, PT ;  /* 0x000000041f007c0c */ /* 0x000fda000bf06270 */
[----:B------:R-:W-:Y:S05]  /*12690*/  @!P0 BRA `(.L_x_2413) ;  /* 0xfffffee800648947 */ /* 0x000fea000383ffff */
[----:B------:R-:W-:Y:S05]  /*126a0*/  BRA `(.L_x_2270) ;  /* 0x0000007400407947 */ /* 0x000fea0003800000 */
.L_x_2268:
        /* <DEDUP_REMOVED lines=18> */
.L_x_2414:
        /* <DEDUP_REMOVED lines=44> */
.L_x_2418:
        /* <DEDUP_REMOVED lines=37> */
.L_x_2416:
        /* <DEDUP_REMOVED lines=13> */
.L_x_2419:
        /* <DEDUP_REMOVED lines=11> */
[----:B0-----:R-:W-:Y:S01]  /*12e60*/  IMAD.MOV.U32 R2, RZ, RZ, RZ ;  /* 0x000000ffff027224 */ /* 0x001fe200078e00ff */
[----:B-1----:R-:W-:-:S05]  /*12e70*/  IADD3 R10, RZ, -R3, RZ ;  /* 0x80000003ff0a7210 */ /* 0x002fca0007ffe0ff */
        /* <DEDUP_REMOVED lines=21> */
[----:B0-----:R-:W-:-:S05]  /*12fd0*/  IMAD.MOV R8, RZ, RZ, -R3 ;  /* 0x000000ffff087224 */ /* 0x001fca00078e0a03 */
[----:B------:R-:W-:Y:S02]  /*12fe0*/  MOV R2, R8 ;  /* 0x0000000800027202 */ /* 0x000fe40000000f00 */
        /* <DEDUP_REMOVED lines=10> */
[----:B------:R-:W-:Y:S02]  /*13090*/  ISETP.GE.AND P2, PT, R3, RZ, PT ;  /* 0x000000ff0300720c */ /* 0x000fe40003f46270 */
[----:B------:R-:W-:-:S09]  /*130a0*/  IADD3 R3, -R7, RZ, RZ ;  /* 0x000000ff07037210 */ /* 0x000fd20007ffe1ff */
        /* <DEDUP_REMOVED lines=13> */
.L_x_2420:
        /* <DEDUP_REMOVED lines=25> */
[----:B------:R-:W-:-:S06]  /*13310*/  @P0 IADD3 R2, R2, 0x1, RZ ;  /* 0x0000000102020810 */ /* 0x000fcc0007ffe0ff */
        /* <DEDUP_REMOVED lines=23> */
[----:B------:R-:W-:Y:S01]  /*13490*/  @!P1 IMAD.IADD R3, R3, 0x1, -R8 ;  /* 0x0000000103039824 */ /* 0x000fe200078e0a08 */
[----:B------:R-:W-:Y:S02]  /*134a0*/  @!P1 IADD3 R2, R2, 0x1, RZ ;  /* 0x0000000102029810 */ /* 0x000fe40007ffe0ff */
        /* <DEDUP_REMOVED lines=9> */
.L_x_2421:
[----:B------:R-:W-:-:S05]  /*13540*/  LOP3.LUT R2, RZ, R2, RZ, 0x33, !PT ;  /* 0x00000002ff027212 */ /* 0x000fca00078e33ff */
[----:B------:R-:W-:Y:S01]  /*13550*/  IMAD.IADD R25, R25, 0x1, R2 ;  /* 0x0000000119197824 */ /* 0x000fe200078e0202 */
[----:B------:R-:W-:Y:S06]  /*13560*/  BRA `(.L_x_2422) ;  /* 0x00000000000c7947 */ /* 0x000fec0003800000 */
.L_x_2417:
[----:B------:R-:W-:Y:S02]  /*13570*/  IMAD.MOV.U32 R25, RZ, RZ, RZ ;  /* 0x000000ffff197224 */ /* 0x000fe400078e00ff */
[----:B------:R-:W-:Y:S02]  /*13580*/  IMAD.U32 R24, RZ, RZ, UR6 ;  /* 0x00000006ff187e24 */ /* 0x000fe4000f8e00ff */
[----:B------:R-:W-:-:S07]  /*13590*/  IMAD.MOV.U32 R26, RZ, RZ, RZ ;  /* 0x000000ffff1a7224 */ /* 0x000fce00078e00ff */
.L_x_2422:
[----:B------:R-:W-:-:S13]  /*135a0*/  ISETP.NE.AND P0, PT, R0, RZ, PT ;  /* 0x000000ff0000720c */ /* 0x000fda0003f05270 */
[----:B------:R-:W0:Y:S01]  /*135b0*/  @!P0 S2R R3, SR_CgaCtaId ;  /* 0x0000000000038919 */ /* 0x000e220000008800 */
[----:B------:R-:W-:-:S04]  /*135c0*/  @!P0 MOV R0, 0x400 ;  /* 0x0000040000008802 */ /* 0x000fc80000000f00 */
[----:B0-----:R-:W-:-:S05]  /*135d0*/  @!P0 LEA R0, R3, R0, 0x18 ;  /* 0x0000000003008211 */ /* 0x001fca00078ec0ff */
[----:B------:R0:W-:Y:S01]  /*135e0*/  @!P0 STS.128 [R0+0x168d0], R24 ;  /* 0x0168d01800008388 */ /* 0x0001e20000000c00 */
[----:B------:R-:W-:Y:S06]  /*135f0*/  BAR.ARV 0x5, 0x200 ;  /* 0x0148000000007b1d */ /* 0x000fec0000002000 */
.L_x_2415:
[----:B------:R2:W-:Y:S01]  /*13600*/  STL [R1+0x3c], RZ ;  /* 0x00003cff01007387 */ /* 0x0005e20000100800 */
[----:B------:R-:W-:Y:S01]  /*13610*/  ULDC UR4, c[0x0][0xc3c] ;  /* 0x00030f0000047ab9 */ /* 0x000fe20000000800 */
[----:B------:R-:W-:Y:S01]  /*13620*/  IMAD.MOV.U32 R28, RZ, RZ, 0x1 ;  /* 0x00000001ff1c7424 */ /* 0x000fe200078e00ff */
[----:B-1----:R-:W-:Y:S02]  /*13630*/  ISETP.GE.AND P0, PT, R27, UR4, PT ;  /* 0x000000041b007c0c */ /* 0x002fe4000bf06270 */
[----:B------:R-:W-:-:S11]  /*13640*/  MOV R18, RZ ;  /* 0x000000ff00127202 */ /* 0x000fd60000000f00 */
[----:B--2---:R-:W-:Y:S05]  /*13650*/  @P0 BRA `(.L_x_2423) ;  /* 0x0000006000780947 */ /* 0x004fea0003800000 */
[----:B------:R-:W1:Y:S01]  /*13660*/  S2R R5, SR_TID.X ;  /* 0x0000000000057919 */ /* 0x000e620000002100 */
[----:B------:R-:W2:Y:S01]  /*13670*/  S2UR UR5, SR_CgaCtaId ;  /* 0x00000000000579c3 */ /* 0x000ea20000008800 */
[----:B------:R-:W-:Y:S01]  /*13680*/  UMOV UR4, 0x400 ;  /* 0x0000040000047882 */ /* 0x000fe20000000000 */
[----:B------:R-:W-:Y:S01]  /*13690*/  BSSY B8, `(.L_x_2423) ;  /* 0x000061a000087945 */ /* 0x000fe20003800000 */
[----:B------:R-:W-:Y:S01]  /*136a0*/  STL [R1+0x3c], RZ ;  /* 0x00003cff01007387 */ /* 0x000fe20000100800 */
[----:B------:R-:W-:Y:S01]  /*136b0*/  IMAD.MOV.U32 R29, RZ, RZ, RZ ;  /* 0x000000ffff1d7224 */ /* 0x000fe200078e00ff */
[----:B------:R-:W-:Y:S01]  /*136c0*/  MOV R28, 0x1 ;  /* 0x00000001001c7802 */ /* 0x000fe20000000f00 */
[----:B------:R-:W-:Y:S01]  /*136d0*/  IMAD.MOV.U32 R18, RZ, RZ, RZ ;  /* 0x000000ffff127224 */ /* 0x000fe200078e00ff */
[----:B------:R-:W-:Y:S01]  /*136e0*/  ULDC.64 UR38, c[0x0][0x198] ;  /* 0x0000660000267ab9 */ /* 0x000fe20000000a00 */
[----:B------:R-:W-:Y:S01]  /*136f0*/  ULDC UR36, c[0x0][0xc] ;  /* 0x0000030000247ab9 */ /* 0x000fe20000000800 */
        /* <DEDUP_REMOVED lines=9> */
[----:B------:R0:W-:Y:S02]  /*13790*/  STL [R1+0x4], R0 ;  /* 0x0000040001007387 */ /* 0x0001e40000100800 */
[----:B------:R-:W-:Y:S01]  /*137a0*/  LOP3.LUT R3, R2, 0x200, R3, 0xf8, !PT ;  /* 0x0000020002037812 */ /* 0x000fe200078ef803 */
[----:B------:R-:W-:-:S05]  /*137b0*/  IMAD.SHL.U32 R2, R5, 0x10, RZ ;  /* 0x0000001005027824 */ /* 0x000fca00078e00ff */
[----:B------:R-:W-:Y:S01]  /*137c0*/  LOP3.LUT R2, R4, 0x70, R2, 0xf8, !PT ;  /* 0x0000007004027812 */ /* 0x000fe200078ef802 */
[----:B0-----:R-:W-:-:S05]  /*137d0*/  IMAD R0, R3, 0x2, R16 ;  /* 0x0000000203007824 */ /* 0x001fca00078e0210 */
[----:B------:R0:W-:Y:S02]  /*137e0*/  STL [R1+0x10], R0 ;  /* 0x0000100001007387 */ /* 0x0001e40000100800 */
.L_x_2549:
        /* <DEDUP_REMOVED lines=54> */
[----:B--2---:R0:W-:Y:S01]  /*13b50*/  STL [R1+0x2c], R8 ;  /* 0x00002c0801007387 */ /* 0x0041e20000100800 */
[----:B------:R-:W-:Y:S02]  /*13b60*/  IMAD.MOV.U32 R13, RZ, RZ, R8 ;  /* 0x000000ffff0d7224 */ /* 0x000fe400078e0008 */
[----:B0-----:R-:W-:Y:S01]  /*13b70*/  IMAD.U32 R8, RZ, RZ, UR5 ;  /* 0x00000005ff087e24 */ /* 0x001fe2000f8e00ff */
[----:B---3--:R-:W-:Y:S06]  /*13b80*/  @P3 BRA `(.L_x_2424) ;  /* 0x0000000000143947 */ /* 0x008fec0003800000 */
[----:B------:R-:W-:Y:S05]  /*13b90*/  @!P0 BRA `(.L_x_2424) ;  /* 0x0000000000108947 */ /* 0x000fea0003800000 */
[----:B------:R-:W2:Y:S04]  /*13ba0*/  LDG.E R11, desc[UR40][R2.64] ;  /* 0x00000028020b7981 */ /* 0x000ea8000c1e1900 */
[----:B------:R-:W2:Y:S02]  /*13bb0*/  LDG.E R2, desc[UR40][R2.64+0x4] ;  /* 0x0000042802027981 */ /* 0x000ea4000c1e1900 */
[----:B--2---:R-:W-:-:S05]  /*13bc0*/  IMAD.IADD R13, R2, 0x1, -R11 ;  /* 0x00000001020d7824 */ /* 0x004fca00078e0a0b */
[----:B------:R0:W-:Y:S02]  /*13bd0*/  STL [R1+0x2c], R13 ;  /* 0x00002c0d01007387 */ /* 0x0001e40000100800 */
.L_x_2424:
[----:B------:R-:W-:Y:S01]  /*13be0*/  ULDC.64 UR4, c[0x0][0xa20] ;  /* 0x0002880000047ab9 */ /* 0x000fe20000000a00 */
[C---:B------:R-:W-:Y:S01]  /*13bf0*/  LOP3.LUT R2, R26.reuse, 0xff000000, RZ, 0xc0, !PT ;  /* 0xff0000001a027812 */ /* 0x040fe200078ec0ff */
[----:B------:R-:W-:Y:S01]  /*13c00*/  IMAD.MOV.U32 R23, RZ, RZ, R14 ;  /* 0x000000ffff177224 */ /* 0x000fe200078e000e */
[----:B------:R-:W-:Y:S02]  /*13c10*/  ISETP.NE.U32.AND P0, PT, RZ, UR4, PT ;  /* 0x00000004ff007c0c */ /* 0x000fe4000bf05070 */
[----:B------:R-:W-:Y:S02]  /*13c20*/  SHF.R.U32.HI R2, RZ, 0x8, R2 ;  /* 0x00000008ff027819 */ /* 0x000fe40000011602 */
[----:B------:R-:W-:Y:S02]  /*13c30*/  ISETP.NE.AND.EX P0, PT, RZ, UR5, PT, P0 ;  /* 0x00000005ff007c0c */ /* 0x000fe4000bf05300 */
[C---:B------:R-:W-:Y:S02]  /*13c40*/  LOP3.LUT R3, R26.reuse, 0xff0000, RZ, 0xc0, !PT ;  /* 0x00ff00001a037812 */ /* 0x040fe400078ec0ff */
[----:B------:R-:W-:-:S02]  /*13c50*/  LOP3.LUT R17, R26, 0xffff, RZ, 0xc0, !PT ;  /* 0x0000ffff1a117812 */ /* 0x000fc400078ec0ff */
[----:B------:R-:W-:Y:S02]  /*13c60*/  LEA.HI R2, R3, R2, RZ, 0x10 ;  /* 0x0000000203027211 */ /* 0x000fe400078f80ff */
[----:B-----5:R-:W-:-:S05]  /*13c70*/  IADD3 R26, R12, R9, RZ ;  /* 0x000000090c1a7210 */ /* 0x020fca0007ffe0ff */
[----:B------:R-:W-:Y:S05]  /*13c80*/  @!P0 BRA `(.L_x_2425) ;  /* 0x0000000000108947 */ /* 0x000fea0003800000 */
[----:B------:R-:W-:-:S04]  /*13c90*/  IADD3 R10, P0, R19, UR4, RZ ;  /* 0x00000004130a7c10 */ /* 0x000fc8000ff1e0ff */
[----:B------:R-:W-:-:S05]  /*13ca0*/  IADD3.X R11, R22, UR5, RZ, P0, !PT ;  /* 0x00000005160b7c10 */ /* 0x000fca00087fe4ff */
[----:B------:R1:W5:Y:S01]  /*13cb0*/  LDG.E R10, desc[UR40][R10.64] ;  /* 0x000000280a0a7981 */ /* 0x000362000c1e1900 */
[----:B------:R-:W-:Y:S05]  /*13cc0*/  BRA `(.L_x_2426) ;  /* 0x0000000000107947 */ /* 0x000fea0003800000 */
.L_x_2425:
[----:B------:R-:W-:Y:S05]  /*13cd0*/  @!P1 BRA `(.L_x_2426) ;  /* 0x00000000000c9947 */ /* 0x000fea0003800000 */
[----:B------:R-:W2:Y:S04]  /*13ce0*/  LDG.E R10, desc[UR40][R6.64] ;  /* 0x00000028060a7981 */ /* 0x000ea8000c1e1900 */
[----:B------:R-:W2:Y:S02]  /*13cf0*/  LDG.E R6, desc[UR40][R6.64+0x4] ;  /* 0x0000042806067981 */ /* 0x000ea4000c1e1900 */
[----:B--2---:R-:W-:-:S07]  /*13d00*/  IMAD.IADD R10, R6, 0x1, -R10 ;  /* 0x00000001060a7824 */ /* 0x004fce00078e0a0a */
.L_x_2426:
[----:B------:R-:W2:Y:S04]  /*13d10*/  @P2 LDG.E R3, desc[UR40][R4.64] ;  /* 0x0000002804032981 */ /* 0x000ea8000c1e1900 */
[----:B------:R3:W2:Y:S01]  /*13d20*/  @P2 LDG.E R5, desc[UR40][R4.64+0x4] ;  /* 0x0000042804052981 */ /* 0x0006a2000c1e1900 */
[----:B-----5:R-:W-:Y:S01]  /*13d30*/  IMAD.IADD R10, R10, 0x1, -R9 ;  /* 0x000000010a0a7824 */ /* 0x020fe200078e0a09 */
[----:B------:R-:W-:Y:S01]  /*13d40*/  LOP3.LUT R12, R2, 0xff, RZ, 0xc0, !PT ;  /* 0x000000ff020c7812 */ /* 0x000fe200078ec0ff */
[----:B------:R-:W-:Y:S04]  /*13d50*/  BSSY B0, `(.L_x_2427) ;  /* 0x0000037000007945 */ /* 0x000fe80003800000 */
[----:B------:R4:W-:Y:S01]  /*13d60*/  STL [R1+0x40], R12 ;  /* 0x0000400c01007387 */ /* 0x0009e20000100800 */
[----:B---3--:R-:W3:Y:S02]  /*13d70*/  LDC R4, c[0x0][0x448] ;  /* 0x00011200ff047b82 */ /* 0x008ee40000000800 */
[----:B---3--:R-:W-:-:S13]  /*13d80*/  ISETP.NE.AND P0, PT, R4, 0x1, PT ;  /* 0x000000010400780c */ /* 0x008fda0003f05270 */
[----:B------:R-:W3:Y:S08]  /*13d90*/  @P0 LDC R6, c[0x0][0x44c] ;  /* 0x00011300ff060b82 */ /* 0x000ef00000000800 */
[----:B------:R-:W0:Y:S01]  /*13da0*/  @P0 LDC R4, c[0x0][0x450] ;  /* 0x00011400ff040b82 */ /* 0x000e220000000800 */
[----:B--2---:R-:W-:Y:S02]  /*13db0*/  @P2 IMAD.IADD R8, R5, 0x1, -R3 ;  /* 0x0000000105082824 */ /* 0x004fe400078e0a03 */
[----:B------:R-:W-:-:S04]  /*13dc0*/  IMAD R3, R25, 0xc0, RZ ;  /* 0x000000c019037824 */ /* 0x000fc800078e02ff */
[----:B------:R-:W-:-:S04]  /*13dd0*/  VIADD R3, R3, 0xbf ;  /* 0x000000bf03037836 */ /* 0x000fc80000000000 */
[----:B---3--:R-:W-:-:S05]  /*13de0*/  @P0 IMAD.HI.U32 R6, R3, R6, RZ ;  /* 0x0000000603060227 */ /* 0x008fca00078e00ff */
[----:B0-----:R-:W-:Y:S01]  /*13df0*/  @P0 SHF.R.U32.HI R3, RZ, R4, R6 ;  /* 0x00000004ff030219 */ /* 0x001fe20000011606 */
[----:B------:R-:W-:-:S05]  /*13e00*/  IMAD.IADD R4, R10, 0x1, R8 ;  /* 0x000000010a047824 */ /* 0x000fca00078e0208 */
[C---:B------:R-:W-:Y:S01]  /*13e10*/  IADD3 R20, R4.reuse, 0x80, -R13 ;  /* 0x0000008004147810 */ /* 0x040fe20007ffe80d */
[----:B------:R-:W-:-:S04]  /*13e20*/  VIADD R4, R4, 0x7f ;  /* 0x0000007f04047836 */ /* 0x000fc80000000000 */
[----:B------:R-:W-:Y:S01]  /*13e30*/  IMAD.IADD R3, R20, 0x1, R3 ;  /* 0x0000000114037824 */ /* 0x000fe200078e0203 */
[----:B------:R-:W-:-:S04]  /*13e40*/  SHF.R.S32.HI R5, RZ, 0x1f, R4 ;  /* 0x0000001fff057819 */ /* 0x000fc80000011404 */
[----:B------:R-:W-:Y:S02]  /*13e50*/  LEA.HI R5, R5, R4, RZ, 0x7 ;  /* 0x0000000405057211 */ /* 0x000fe400078f38ff */
[----:B------:R-:W-:Y:S02]  /*13e60*/  SHF.R.S32.HI R4, RZ, 0x1f, R3 ;  /* 0x0000001fff047819 */ /* 0x000fe40000011403 */
[----:B------:R-:W-:Y:S02]  /*13e70*/  SHF.R.S32.HI R21, RZ, 0x7, R5 ;  /* 0x00000007ff157819 */ /* 0x000fe40000011405 */
[----:B------:R-:W-:-:S04]  /*13e80*/  LEA.HI R4, R4, R3, RZ, 0x7 ;  /* 0x0000000304047211 */ /* 0x000fc800078f38ff */
[----:B------:R-:W-:-:S04]  /*13e90*/  SHF.R.S32.HI R4, RZ, 0x7, R4 ;  /* 0x00000007ff047819 */ /* 0x000fc80000011404 */
[----:B------:R-:W-:Y:S02]  /*13ea0*/  VIMNMX R5, R21, R4, PT ;  /* 0x0000000415057248 */ /* 0x000fe40003fe0100 */
[----:B------:R-:W-:Y:S02]  /*13eb0*/  SHF.R.U32.HI R4, RZ, 0x10, R2 ;  /* 0x00000010ff047819 */ /* 0x000fe40000011602 */
[----:B------:R-:W-:Y:S02]  /*13ec0*/  ISETP.GE.AND P0, PT, R5, 0x1, PT ;  /* 0x000000010500780c */ /* 0x000fe40003f06270 */
[----:B------:R-:W-:-:S11]  /*13ed0*/  MOV R2, RZ ;  /* 0x000000ff00027202 */ /* 0x000fd60000000f00 */
[----:B----4-:R-:W-:Y:S05]  /*13ee0*/  @!P0 BRA `(.L_x_2428) ;  /* 0x0000000000748947 */ /* 0x010fea0003800000 */
[----:B------:R-:W-:Y:S01]  /*13ef0*/  ISETP.NE.AND P0, PT, R4, RZ, PT ;  /* 0x000000ff0400720c */ /* 0x000fe20003f05270 */
[----:B------:R-:W-:-:S03]  /*13f00*/  ULDC UR4, c[0x0][0x9f0] ;  /* 0x00027c0000047ab9 */ /* 0x000fc60000000800 */
[----:B------:R-:W-:-:S04]  /*13f10*/  SEL R6, R4, UR4, P0 ;  /* 0x0000000404067c07 */ /* 0x000fc80008000000 */
[----:B------:R-:W-:Y:S02]  /*13f20*/  IABS R7, R6 ;  /* 0x0000000600077213 */ /* 0x000fe40000000000 */
[----:B------:R-:W-:Y:S02]  /*13f30*/  IADD3 R9, R6, -0x1, R5 ;  /* 0xffffffff06097810 */ /* 0x000fe40007ffe005 */
[----:B------:R-:W0:Y:S08]  /*13f40*/  I2F.RP R2, R7 ;  /* 0x0000000700027306 */ /* 0x000e300000209400 */
[----:B0-----:R-:W0:Y:S02]  /*13f50*/  MUFU.RCP R2, R2 ;  /* 0x0000000200027308 */ /* 0x001e240000001000 */
[----:B0-----:R-:W-:-:S06]  /*13f60*/  VIADD R2, R2, 0xffffffe ;  /* 0x0ffffffe02027836 */ /* 0x001fcc0000000000 */
[----:B------:R0:W2:Y:S02]  /*13f70*/  F2I.FTZ.U32.TRUNC.NTZ R3, R2 ;  /* 0x0000000200037305 */ /* 0x0000a4000021f000 */
[----:B0-----:R-:W-:-:S04]  /*13f80*/  LOP3.LUT R2, R9, R6, RZ, 0x3c, !PT ;  /* 0x0000000609027212 */ /* 0x001fc800078e3cff */
[----:B------:R-:W-:Y:S01]  /*13f90*/  ISETP.GE.AND P3, PT, R2, RZ, PT ;  /* 0x000000ff0200720c */ /* 0x000fe20003f66270 */
[----:B--2---:R-:W-:-:S04]  /*13fa0*/  IMAD.MOV R2, RZ, RZ, -R3 ;  /* 0x000000ffff027224 */ /* 0x004fc800078e0a03 */
[----:B-1----:R-:W-:Y:S02]  /*13fb0*/  IMAD R11, R2, R7, RZ ;  /* 0x00000007020b7224 */ /* 0x002fe400078e02ff */
        /* <DEDUP_REMOVED lines=15> */
[----:B------:R-:W-:-:S07]  /*140b0*/  @!P1 LOP3.LUT R2, RZ, R6, RZ, 0x33, !PT ;  /* 0x00000006ff029212 */ /* 0x000fce00078e33ff */
.L_x_2428:
[----:B------:R-:W-:Y:S05]  /*140c0*/  BSYNC B0 ;  /* 0x0000000000007941 */ /* 0x000fea0003800000 */
.L_x_2427:
[-C--:B------:R-:W-:Y:S01]  /*140d0*/  IMAD R3, R12, R2.reuse, RZ ;  /* 0x000000020c037224 */ /* 0x080fe200078e02ff */
        /* <DEDUP_REMOVED lines=22> */
[----:B------:R0:W2:Y:S02]  /*14240*/  SHFL.IDX PT, R14, R6, RZ, 0x1f ;  /* 0x00001fff060e7589 */ /* 0x0000a400000e0000 */
.L_x_2618:
[----:B--2---:R-:W-:Y:S02]  /*14250*/  ISETP.NE.AND P0, PT, R14, RZ, PT ;  /* 0x000000ff0e00720c */ /* 0x004fe40003f05270 */
[----:B------:R-:W-:-:S11]  /*14260*/  PLOP3.LUT P6, PT, PT, PT, PT, 0x8, 0x0 ;  /* 0x000000000000781c */ /* 0x000fd60003fce170 */
[----:B------:R-:W-:Y:S05]  /*14270*/  @P0 BRA `(.L_x_2432) ;  /* 0x00000000000c0947 */ /* 0x000fea0003800000 */
[----:B------:R-:W-:-:S03]  /*14280*/  UMOV UR4, 0xffffffff ;  /* 0xffffffff00047882 */ /* 0x000fc60000000000 */
[----:B------:R-:W-:Y:S05]  /*14290*/  BRA.DIV UR4, `(.L_x_2433) ;  /* 0x0000007204807947 */ /* 0x000fea000b800000 */
[----:B------:R-:W-:-:S13]  /*142a0*/  ELECT P6, URZ, PT ;  /* 0x00000000003f782f */ /* 0x000fda00038c0000 */
.L_x_2432:
        /* <DEDUP_REMOVED lines=9> */
.L_x_2621:
[----:B------:R-:W-:Y:S05]  /*14340*/  BSYNC B1 ;  /* 0x0000000000017941 */ /* 0x000fea0003800000 */
.L_x_2434:
[----:B------:R-:W-:Y:S04]  /*14350*/  BSSY B1, `(.L_x_2436) ;  /* 0x0000050000017945 */ /* 0x000fe80003800000 */
[----:B------:R-:W-:Y:S05]  /*14360*/  @!P6 BRA `(.L_x_2437) ;  /* 0x000000040038e947 */ /* 0x000fea0003800000 */
[----:B------:R-:W2:Y:S01]  /*14370*/  LDL R7, [R1+0x4] ;  /* 0x0000040001077983 */ /* 0x000ea20000100800 */
        /* <DEDUP_REMOVED lines=8> */
.L_x_2622:
[----:B------:R-:W-:Y:S05]  /*14400*/  BSYNC B2 ;  /* 0x0000000000027941 */ /* 0x000fea0003800000 */
.L_x_2438:
        /* <DEDUP_REMOVED lines=9> */
.L_x_2441:
[----:B------:R-:W-:Y:S05]  /*144a0*/  BSYNC B2 ;  /* 0x0000000000027941 */ /* 0x000fea0003800000 */
.L_x_2440:
[----:B------:R-:W-:Y:S01]  /*144b0*/  MOV R12, RZ ;  /* 0x000000ff000c7202 */ /* 0x000fe20000000f00 */
[----:B------:R-:W-:Y:S01]  /*144c0*/  IMAD R8, R5, 0x80, R0 ;  /* 0x0000008005087824 */ /* 0x000fe200078e0200 */
[----:B------:R-:W-:Y:S01]  /*144d0*/  UIADD3 UR4, UP0, UR38, 0x570, URZ ;  /* 0x0000057026047890 */ /* 0x000fe2000ff1e03f */
[----:B------:R-:W-:Y:S01]  /*144e0*/  IMAD R9, R29, 0x4000, R16 ;  /* 0x000040001d097824 */ /* 0x000fe200078e0210 */
[----:B------:R-:W-:Y:S01]  /*144f0*/  R2UR UR10, R12 ;  /* 0x000000000c0a72ca */ /* 0x000fe200000e0000 */
[----:B------:R-:W-:Y:S01]  /*14500*/  VIADD R8, R8, 0xffffff80 ;  /* 0xffffff8008087836 */ /* 0x000fe20000000000 */
[----:B------:R-:W-:Y:S01]  /*14510*/  PLOP3.LUT P0, PT, PT, PT, PT, 0x80, 0x0 ;  /* 0x000000000000781c */ /* 0x000fe20003f0f070 */
[----:B------:R-:W-:Y:S01]  /*14520*/  VIADD R9, R9, 0xe400 ;  /* 0x0000e40009097836 */ /* 0x000fe20000000000 */
[----:B------:R-:W-:Y:S01]  /*14530*/  UIADD3.X UR5, URZ, UR39, URZ, UP0, !UPT ;  /* 0x000000273f057290 */ /* 0x000fe200087fe43f */
[----:B-1----:R-:W-:Y:S01]  /*14540*/  IMAD.SHL.U32 R11, R29, 0x2000, RZ ;  /* 0x000020001d0b7824 */ /* 0x002fe200078e00ff */
[----:B------:R-:W-:Y:S01]  /*14550*/  UMOV UR6, 0x0 ;  /* 0x0000000000067882 */ /* 0x000fe20000000000 */
[----:B------:R-:W-:Y:S01]  /*14560*/  VIADD R10, R6, 0x16890 ;  /* 0x00016890060a7836 */ /* 0x000fe20000000000 */
[----:B------:R-:W-:-:S08]  /*14570*/  UMOV UR7, 0x12f00000 ;  /* 0x12f0000000077882 */ /* 0x000fd00000000000 */
.L_x_2442:
        /* <DEDUP_REMOVED lines=13> */
.L_x_2623:
[----:B------:R-:W-:Y:S05]  /*14650*/  BSYNC B2 ;  /* 0x0000000000027941 */ /* 0x000fea0003800000 */
.L_x_2443:
[----:B------:R-:W-:Y:S01]  /*14660*/  BSSY B2, `(.L_x_2445) ;  /* 0x000000b000027945 */ /* 0x000fe20003800000 */
[----:B------:R-:W-:Y:S02]  /*14670*/  IMAD.MOV.U32 R14, RZ, RZ, 0x0 ;  /* 0x00000000ff0e7424 */ /* 0x000fe400078e00ff */
[----:B------:R-:W-:Y:S01]  /*14680*/  IMAD.MOV.U32 R15, RZ, RZ, 0x12f00000 ;  /* 0x12f00000ff0f7424 */ /* 0x000fe200078e00ff */
[----:B------:R-:W-:Y:S06]  /*14690*/  @P1 BRA `(.L_x_2446) ;  /* 0x00000000001c1947 */ /* 0x000fec0003800000 */
[----:B------:R-:W2:Y:S01]  /*146a0*/  S2R R9, SR_TID.X ;  /* 0x0000000000097919 */ /* 0x000ea20000002100 */
[----:B01----:R-:W-:-:S04]  /*146b0*/  MOV R7, 0x4000 ;  /* 0x0000400000077802 */ /* 0x003fc80000000f00 */
[----:B------:R3:W-:Y:S01]  /*146c0*/  SYNCS.ARRIVE.TRANS64 RZ, [R6+URZ+0x168b0], R7 ;  /* 0x0168b00706ff79a7 */ /* 0x0007e2000800003f */
[----:B--2---:R-:W-:-:S04]  /*146d0*/  LOP3.LUT R9, R9, 0x1f, RZ, 0xc0, !PT ;  /* 0x0000001f09097812 */ /* 0x004fc800078ec0ff */
[----:B------:R-:W-:-:S13]  /*146e0*/  ISETP.NE.AND P0, PT, R9, RZ, PT ;  /* 0x000000ff0900720c */ /* 0x000fda0003f05270 */
[----:B---3--:R-:W-:Y:S05]  /*146f0*/  @!P0 BRA `(.L_x_2446) ;  /* 0x0000000000048947 */ /* 0x008fea0003800000 */
[----:B------:R-:W-:Y:S01]  /*14700*/  BPT.TRAP 0x1 ;  /* 0x000000040000795c */ /* 0x000fe20000300000 */
.L_x_2446:
[----:B------:R-:W-:Y:S05]  /*14710*/  BSYNC B2 ;  /* 0x0000000000027941 */ /* 0x000fea0003800000 */
.L_x_2445:
[----:B------:R-:W-:Y:S01]  /*14720*/  R2UR UR10, R12 ;  /* 0x000000000c0a72ca */ /* 0x000fe200000e0000 */
[----:B01----:R-:W-:Y:S01]  /*14730*/  IMAD R7, R11, 0x2, R16 ;  /* 0x000000020b077824 */ /* 0x003fe200078e0210 */
[----:B------:R-:W-:Y:S01]  /*14740*/  R2UR UR6, R14 ;  /* 0x000000000e0672ca */ /* 0x000fe200000e0000 */
[----:B------:R-:W-:Y:S01]  /*14750*/  UIADD3 UR4, UP0, UR38, 0x670, URZ ;  /* 0x0000067026047890 */ /* 0x000fe2000ff1e03f */
[----:B------:R-:W-:Y:S01]  /*14760*/  R2UR UR7, R15 ;  /* 0x000000000f0772ca */ /* 0x000fe200000e0000 */
[----:B------:R-:W-:Y:S01]  /*14770*/  VIADD R6, R6, 0x168b0 ;  /* 0x000168b006067836 */ /* 0x000fe20000000000 */
[----:B------:R-:W-:Y:S01]  /*14780*/  PLOP3.LUT P0, PT, PT, PT, PT, 0x80, 0x0 ;  /* 0x000000000000781c */ /* 0x000fe20003f0f070 */
[----:B------:R-:W-:Y:S01]  /*14790*/  VIADD R7, R7, 0x400 ;  /* 0x0000040007077836 */ /* 0x000fe20000000000 */
[----:B------:R-:W-:-:S12]  /*147a0*/  UIADD3.X UR5, URZ, UR39, URZ, UP0, !UPT ;  /* 0x000000273f057290 */ /* 0x000fd800087fe43f */
.L_x_2447:
        /* <DEDUP_REMOVED lines=10> */
.L_x_2437:
[----:B------:R-:W-:Y:S05]  /*14850*/  BSYNC B1 ;  /* 0x0000000000017941 */ /* 0x000fea0003800000 */
.L_x_2436:
[----:B------:R-:W2:Y:S01]  /*14860*/  LDL.LU R9, [R1+0x4] ;  /* 0x0000040001097983 */ /* 0x000ea20000300800 */
        /* <DEDUP_REMOVED lines=8> */
[----:B------:R0:W-:Y:S02]  /*148f0*/  STL [R1+0x4], R9 ;  /* 0x0000040901007387 */ /* 0x0001e40000100800 */
[----:B------:R-:W-:Y:S05]  /*14900*/  @!P2 BRA `(.L_x_2430) ;  /* 0x000000040064a947 */ /* 0x000fea0003800000 */
.L_x_2460:
        /* <DEDUP_REMOVED lines=12> */
.L_x_2624:
[----:B------:R-:W-:Y:S05]  /*149d0*/  BSYNC B2 ;  /* 0x0000000000027941 */ /* 0x000fea0003800000 */
.L_x_2450:
[----:B------:R-:W-:Y:S04]  /*149e0*/  BSSY B2, `(.L_x_2452) ;  /* 0x0000009000027945 */ /* 0x000fe80003800000 */
[----:B------:R-:W-:Y:S05]  /*149f0*/  @P2 BRA `(.L_x_2453) ;  /* 0x00000000001c2947 */ /* 0x000fea0003800000 */
[----:B------:R-:W0:Y:S02]  /*14a00*/  S2R R8, SR_TID.X ;  /* 0x0000000000087919 */ /* 0x000e240000002100 */
[----:B0-----:R-:W-:Y:S01]  /*14a10*/  LOP3.LUT R9, R8, 0x1f, RZ, 0xc0, !PT ;  /* 0x0000001f08097812 */ /* 0x001fe200078ec0ff */
[----:B------:R-:W-:-:S03]  /*14a20*/  IMAD.MOV.U32 R8, RZ, RZ, 0x4000 ;  /* 0x00004000ff087424 */ /* 0x000fc600078e00ff */
[----:B------:R-:W-:Y:S01]  /*14a30*/  ISETP.NE.AND P1, PT, R9, RZ, PT ;  /* 0x000000ff0900720c */ /* 0x000fe20003f25270 */
[----:B------:R3:W-:-:S12]  /*14a40*/  SYNCS.ARRIVE.TRANS64 RZ, [R6+URZ+0x16890], R8 ;  /* 0x0168900806ff79a7 */ /* 0x0007d8000800003f */
[----:B---3--:R-:W-:Y:S05]  /*14a50*/  @!P1 BRA `(.L_x_2453) ;  /* 0x0000000000049947 */ /* 0x008fea0003800000 */
[----:B------:R-:W-:Y:S01]  /*14a60*/  BPT.TRAP 0x1 ;  /* 0x000000040000795c */ /* 0x000fe20000300000 */
.L_x_2453:
[----:B------:R-:W-:Y:S05]  /*14a70*/  BSYNC B2 ;  /* 0x0000000000027941 */ /* 0x000fea0003800000 */
.L_x_2452:
[----:B------:R-:W-:Y:S01]  /*14a80*/  IMAD.MOV.U32 R12, RZ, RZ, RZ ;  /* 0x000000ffff0c7224 */ /* 0x000fe200078e00ff */
[----:B------:R-:W-:Y:S01]  /*14a90*/  LEA R8, R29, R16, 0xe ;  /* 0x000000101d087211 */ /* 0x000fe200078e70ff */
[----:B------:R-:W-:Y:S01]  /*14aa0*/  UIADD3 UR4, UP0, UR38, 0x570, URZ ;  /* 0x0000057026047890 */ /* 0x000fe2000ff1e03f */
[----:B------:R-:W-:Y:S01]  /*14ab0*/  PLOP3.LUT P1, PT, PT, PT, PT, 0x80, 0x0 ;  /* 0x000000000000781c */ /* 0x000fe20003f2f070 */
[----:B0-----:R-:W-:Y:S01]  /*14ac0*/  IMAD R9, R5, 0x80, R0 ;  /* 0x0000008005097824 */ /* 0x001fe200078e0200 */
[----:B------:R-:W-:Y:S01]  /*14ad0*/  R2UR UR10, R12 ;  /* 0x000000000c0a72ca */ /* 0x000fe200000e0000 */
[----:B------:R-:W-:Y:S01]  /*14ae0*/  VIADD R10, R6, 0x16890 ;  /* 0x00016890060a7836 */ /* 0x000fe20000000000 */
[----:B------:R-:W-:Y:S01]  /*14af0*/  UIADD3.X UR5, URZ, UR39, URZ, UP0, !UPT ;  /* 0x000000273f057290 */ /* 0x000fe200087fe43f */
[----:B-1----:R-:W-:Y:S01]  /*14b00*/  VIADD R11, R8, 0xe400 ;  /* 0x0000e400080b7836 */ /* 0x002fe20000000000 */
[----:B------:R-:W-:Y:S01]  /*14b10*/  UMOV UR6, 0x0 ;  /* 0x0000000000067882 */ /* 0x000fe20000000000 */
[----:B------:R-:W-:-:S10]  /*14b20*/  UMOV UR7, 0x12f00000 ;  /* 0x12f0000000077882 */ /* 0x000fd40000000000 */
.L_x_2454:
        /* <DEDUP_REMOVED lines=13> */
.L_x_2625:
[----:B------:R-:W-:Y:S05]  /*14c00*/  BSYNC B2 ;  /* 0x0000000000027941 */ /* 0x000fea0003800000 */
.L_x_2455:
        /* <DEDUP_REMOVED lines=11> */
.L_x_2458:
[----:B------:R-:W-:Y:S05]  /*14cc0*/  BSYNC B2 ;  /* 0x0000000000027941 */ /* 0x000fea0003800000 */
.L_x_2457:
[----:B------:R-:W-:Y:S01]  /*14cd0*/  R2UR UR10, R12 ;  /* 0x000000000c0a72ca */ /* 0x000fe200000e0000 */
[----:B------:R-:W-:Y:S01]  /*14ce0*/  UIADD3 UR4, UP0, UR38, 0x670, URZ ;  /* 0x0000067026047890 */ /* 0x000fe2000ff1e03f */
[----:B------:R-:W-:Y:S01]  /*14cf0*/  R2UR UR6, R10 ;  /* 0x000000000a0672ca */ /* 0x000fe200000e0000 */
[----:B------:R-:W-:Y:S01]  /*14d00*/  VIADD R8, R8, 0x400 ;  /* 0x0000040008087836 */ /* 0x000fe20000000000 */
[----:B------:R-:W-:Y:S01]  /*14d10*/  R2UR UR7, R11 ;  /* 0x000000000b0772ca */ /* 0x000fe200000e0000 */
[----:B0-2---:R-:W-:Y:S01]  /*14d20*/  VIADD R6, R6, 0x168b0 ;  /* 0x000168b006067836 */ /* 0x005fe20000000000 */
[----:B------:R-:W-:Y:S01]  /*14d30*/  PLOP3.LUT P1, PT, PT, PT, PT, 0x80, 0x0 ;  /* 0x000000000000781c */ /* 0x000fe20003f2f070 */
[----:B------:R-:W-:-:S12]  /*14d40*/  UIADD3.X UR5, URZ, UR39, URZ, UP0, !UPT ;  /* 0x000000273f057290 */ /* 0x000fd800087fe43f */
.L_x_2459:
        /* <DEDUP_REMOVED lines=10> */
.L_x_2449:
[----:B------:R-:W-:Y:S05]  /*14df0*/  BSYNC B1 ;  /* 0x0000000000017941 */ /* 0x000fea0003800000 */
.L_x_2448:
[----:B------:R-:W2:Y:S01]  /*14e00*/  LDL.LU R7, [R1+0x4] ;  /* 0x0000040001077983 */ /* 0x000ea20000300800 */
[----:B------:R-:W-:Y:S02]  /*14e10*/  IADD3 R29, R29, 0x1, RZ ;  /* 0x000000011d1d7810 */ /* 0x000fe40007ffe0ff */
[C---:B------:R-:W-:Y:S01]  /*14e20*/  ISETP.GT.AND P2, PT, R5.reuse, R3, PT ;  /* 0x000000030500720c */ /* 0x040fe20003f44270 */
[----:B------:R-:W-:Y:S01]  /*14e30*/  VIADD R5, R5, 0xffffffff ;  /* 0xffffffff05057836 */ /* 0x000fe20000000000 */
[----:B------:R-:W-:-:S04]  /*14e40*/  ISETP.NE.AND P1, PT, R29, 0x2, PT ;  /* 0x000000021d00780c */ /* 0x000fc80003f25270 */
[----:B------:R-:W-:Y:S02]  /*14e50*/  SEL R6, RZ, 0x1, P1 ;  /* 0x00000001ff067807 */ /* 0x000fe40000800000 */
[----:B------:R-:W-:Y:S02]  /*14e60*/  SEL R29, R29, RZ, P1 ;  /* 0x000000ff1d1d7207 */ /* 0x000fe40000800000 */
[----:B--2---:R-:W-:-:S05]  /*14e70*/  LOP3.LUT R7, R7, R6, RZ, 0x3c, !PT ;  /* 0x0000000607077212 */ /* 0x004fca00078e3cff */
[----:B------:R2:W-:Y:S01]  /*14e80*/  STL [R1+0x4], R7 ;  /* 0x0000040701007387 */ /* 0x0005e20000100800 */
[----:B------:R-:W-:Y:S05]  /*14e90*/  @P2 BRA `(.L_x_2460) ;  /* 0xfffffff8009c2947 */ /* 0x000fea000383ffff */
.L_x_2430:
[----:B------:R-:W-:Y:S05]  /*14ea0*/  BSYNC B0 ;  /* 0x0000000000007941 */ /* 0x000fea0003800000 */
.L_x_2429:
[----:B------:R-:W3:Y:S01]  /*14eb0*/  LDC R0, c[0x0][0x448] ;  /* 0x00011200ff007b82 */ /* 0x000ee20000000800 */
[----:B------:R-:W-:Y:S01]  /*14ec0*/  IMAD.MOV.U32 R2, RZ, RZ, 0xc0 ;  /* 0x000000c0ff027424 */ /* 0x000fe200078e00ff */
[----:B------:R-:W-:Y:S01]  /*14ed0*/  ISETP.NE.AND P2, PT, R4, RZ, PT ;  /* 0x000000ff0400720c */ /* 0x000fe20003f45270 */
[----:B------:R-:W-:Y:S05]  /*14ee0*/  @!P0 WARPSYNC.ALL ;  /* 0x0000000000008948 */ /* 0x000fea0003800000 */
[----:B------:R-:W-:Y:S01]  /*14ef0*/  IMAD R2, R25, R2, 0xbf ;  /* 0x000000bf19027424 */ /* 0x000fe200078e0202 */
[----:B------:R-:W-:Y:S06]  /*14f00*/  BSSY B0, `(.L_x_2461) ;  /* 0x000002b000007945 */ /* 0x000fec0003800000 */
[----:B------:R-:W4:Y:S08]  /*14f10*/  @!P2 LDC R4, c[0x0][0x9f0] ;  /* 0x00027c00ff04ab82 */ /* 0x000f300000000800 */
[----:B------:R-:W-:Y:S01]  /*14f20*/  @!P0 BAR.SYNC.DEFER_BLOCKING 0xc, 0x200 ;  /* 0x0308000000008b1d */ /* 0x000fe20000010000 */
[----:B---3--:R-:W-:-:S13]  /*14f30*/  ISETP.NE.AND P1, PT, R0, 0x1, PT ;  /* 0x000000010000780c */ /* 0x008fda0003f25270 */
[----:B------:R-:W3:Y:S08]  /*14f40*/  @P1 LDC R3, c[0x0][0x44c] ;  /* 0x00011300ff031b82 */ /* 0x000ef00000000800 */
[----:B------:R-:W5:Y:S01]  /*14f50*/  @P1 LDC R0, c[0x0][0x450] ;  /* 0x00011400ff001b82 */ /* 0x000f620000000800 */
[----:B---3--:R-:W-:-:S05]  /*14f60*/  @P1 IMAD.HI.U32 R3, R2, R3, RZ ;  /* 0x0000000302031227 */ /* 0x008fca00078e00ff */
[----:B-----5:R-:W-:-:S05]  /*14f70*/  @P1 SHF.R.U32.HI R2, RZ, R0, R3 ;  /* 0x00000000ff021219 */ /* 0x020fca0000011603 */
[----:B------:R-:W-:-:S05]  /*14f80*/  IMAD.IADD R2, R20, 0x1, R2 ;  /* 0x0000000114027824 */ /* 0x000fca00078e0202 */
[----:B------:R-:W-:-:S04]  /*14f90*/  SHF.R.S32.HI R0, RZ, 0x1f, R2 ;  /* 0x0000001fff007819 */ /* 0x000fc80000011402 */
[----:B------:R-:W-:-:S04]  /*14fa0*/  LEA.HI R0, R0, R2, RZ, 0x7 ;  /* 0x0000000200007211 */ /* 0x000fc800078f38ff */
[----:B------:R-:W-:-:S04]  /*14fb0*/  SHF.R.S32.HI R0, RZ, 0x7, R0 ;  /* 0x00000007ff007819 */ /* 0x000fc80000011400 */
[----:B--2---:R-:W-:-:S04]  /*14fc0*/  VIMNMX R7, R21, R0, PT ;  /* 0x0000000015077248 */ /* 0x004fc80003fe0100 */
[----:B------:R-:W-:Y:S01]  /*14fd0*/  ISETP.GE.AND P1, PT, R7, 0x1, PT ;  /* 0x000000010700780c */ /* 0x000fe20003f26270 */
[----:B------:R2:W-:Y:S04]  /*14fe0*/  STL [R1+0x20], R7 ;  /* 0x0000200701007387 */ /* 0x0005e80000100800 */
[----:B------:R2:W-:Y:S08]  /*14ff0*/  STL [R1+0x28], RZ ;  /* 0x000028ff01007387 */ /* 0x0005f00000100800 */
[----:B--2-4-:R-:W-:Y:S05]  /*15000*/  @!P1 BRA `(.L_x_2462) ;  /* 0x0000000000689947 */ /* 0x014fea0003800000 */
[-C--:B------:R-:W-:Y:S02]  /*15010*/  IABS R0, R4.reuse ;  /* 0x0000000400007213 */ /* 0x080fe40000000000 */
[----:B------:R-:W-:Y:S02]  /*15020*/  IABS R6, R4 ;  /* 0x0000000400067213 */ /* 0x000fe40000000000 */
[----:B------:R-:W2:Y:S03]  /*15030*/  I2F.RP R2, R0 ;  /* 0x0000000000027306 */ /* 0x000ea60000209400 */
[----:B------:R-:W-:-:S05]  /*15040*/  IMAD.MOV R6, RZ, RZ, -R6 ;  /* 0x000000ffff067224 */ /* 0x000fca00078e0a06 */
[----:B--2---:R-:W2:Y:S02]  /*15050*/  MUFU.RCP R2, R2 ;  /* 0x0000000200027308 */ /* 0x004ea40000001000 */
[----:B--2---:R-:W-:-:S06]  /*15060*/  VIADD R2, R2, 0xffffffe ;  /* 0x0ffffffe02027836 */ /* 0x004fcc0000000000 */
[----:B------:R-:W2:Y:S02]  /*15070*/  F2I.FTZ.U32.TRUNC.NTZ R3, R2 ;  /* 0x0000000200037305 */ /* 0x000ea4000021f000 */
[----:B--2---:R-:W-:-:S04]  /*15080*/  IMAD.MOV R2, RZ, RZ, -R3 ;  /* 0x000000ffff027224 */ /* 0x004fc800078e0a03 */
        /* <DEDUP_REMOVED lines=17> */
[----:B------:R2:W-:Y:S02]  /*151a0*/  STL [R1+0x28], R5 ;  /* 0x0000280501007387 */ /* 0x0005e40000100800 */
.L_x_2462:
[----:B------:R-:W-:Y:S05]  /*151b0*/  BSYNC B0 ;  /* 0x0000000000007941 */ /* 0x000fea0003800000 */
.L_x_2461:
[----:B------:R-:W3:Y:S04]  /*151c0*/  LDL R0, [R1+0x28] ;  /* 0x0000280001007983 */ /* 0x000ee80000100800 */
[----:B------:R-:W3:Y:S01]  /*151d0*/  LDL R2, [R1+0x40] ;  /* 0x0000400001027983 */ /* 0x000ee20000100800 */
[----:B------:R-:W-:Y:S01]  /*151e0*/  BSSY B7, `(.L_x_2463) ;  /* 0x0000360000077945 */ /* 0x000fe20003800000 */
[----:B---3--:R-:W-:-:S05]  /*151f0*/  IMAD R2, R2, R0, RZ ;  /* 0x0000000002027224 */ /* 0x008fca00078e02ff */
[----:B------:R-:W-:Y:S01]  /*15200*/  VIADDMNMX R0, R2, R0, R7, PT ;  /* 0x0000000002007246 */ /* 0x000fe20003800107 */
        /* <DEDUP_REMOVED lines=21> */
.L_x_2464:
        /* <DEDUP_REMOVED lines=8> */
[----:B------:R-:W-:Y:S01]  /*153e0*/  IMAD.U32 R4, RZ, RZ, UR6 ;  /* 0x00000006ff047e24 */ /* 0x000fe2000f8e00ff */
[----:B-1----:R-:W-:Y:S01]  /*153f0*/  MOV R11, UR5 ;  /* 0x00000005000b7c02 */ /* 0x002fe20008000f00 */
[----:B------:R-:W1:Y:S01]  /*15400*/  LDC.64 R2, c[0x4][R2] ;  /* 0x0100000002027b82 */ /* 0x000e620000000a00 */
[----:B--2---:R-:W-:Y:S02]  /*15410*/  IMAD.U32 R5, RZ, RZ, UR7 ;  /* 0x00000007ff057e24 */ /* 0x004fe4000f8e00ff */
        /* <DEDUP_REMOVED lines=8> */
.L_x_2467:
[----:B------:R-:W-:Y:S05]  /*154a0*/  BSYNC B6 ;  /* 0x0000000000067941 */ /* 0x000fea0003800000 */
.L_x_2466:
        /* <DEDUP_REMOVED lines=11> */
[----:B--2---:R-:W-:Y:S02]  /*15560*/  IMAD.U32 R5, RZ, RZ, UR7 ;  /* 0x00000007ff057e24 */ /* 0x004fe4000f8e00ff */
[----:B------:R-:W-:Y:S02]  /*15570*/  IMAD.U32 R6, RZ, RZ, UR8 ;  /* 0x00000008ff067e24 */ /* 0x000fe4000f8e00ff */
[----:B------:R-:W-:-:S02]  /*15580*/  IMAD.U32 R7, RZ, RZ, UR9 ;  /* 0x00000009ff077e24 */ /* 0x000fc4000f8e00ff */
[----:B-1----:R-:W-:Y:S02]  /*15590*/  IMAD.U32 R11, RZ, RZ, UR5 ;  /* 0x00000005ff0b7e24 */ /* 0x002fe4000f8e00ff */
[----:B------:R-:W-:Y:S02]  /*155a0*/  IMAD.MOV.U32 R8, RZ, RZ, 0x70 ;  /* 0x00000070ff087424 */ /* 0x000fe400078e00ff */
[----:B------:R-:W-:Y:S02]  /*155b0*/  IMAD.MOV.U32 R12, RZ, RZ, 0x1 ;  /* 0x00000001ff0c7424 */ /* 0x000fe400078e00ff */
[----:B---3--:R-:W-:-:S07]  /*155c0*/  IMAD.MOV.U32 R13, RZ, RZ, RZ ;  /* 0x000000ffff0d7224 */ /* 0x008fce00078e00ff */
[----:B------:R-:W-:-:S07]  /*155d0*/  LEPC R20, `(.L_x_2470) ;  /* 0x000000001014794e */ /* 0x000fce0000000000 */
[----:B0---4-:R-:W-:Y:S05]  /*155e0*/  CALL.ABS.NOINC R2 ;  /* 0x0000000002007343 */ /* 0x011fea0003c00000 */
.L_x_2470:
        /* <DEDUP_REMOVED lines=16> */
.L_x_2469:
[----:B------:R-:W-:Y:S05]  /*156f0*/  BSYNC B6 ;  /* 0x0000000000067941 */ /* 0x000fea0003800000 */
.L_x_2468:
        /* <DEDUP_REMOVED lines=21> */
.L_x_2628:
        /* <DEDUP_REMOVED lines=10> */
.L_x_2631:
        /* <DEDUP_REMOVED lines=11> */
[--C-:B------:R-:W-:Y:S01]  /*159a0*/  SHF.R.S32.HI R5, RZ, 0x1f, R0.reuse ;  /* 0x0000001fff057819 */ /* 0x100fe20000011400 */
[----:B------:R-:W-:-:S04]  /*159b0*/  IMAD.MOV R4, RZ, RZ, -R0 ;  /* 0x000000ffff047224 */ /* 0x000fc800078e0a00 */
[----:B------:R-:W-:Y:S02]  /*159c0*/  IMAD R22, R6, R4, R22 ;  /* 0x0000000406167224 */ /* 0x000fe400078e0216 */
[----:B------:R-:W-:Y:S02]  /*159d0*/  IMAD R6, R7, UR4, RZ ;  /* 0x0000000407067c24 */ /* 0x000fe4000f8e02ff */
[----:B------:R-:W-:Y:S02]  /*159e0*/  IMAD.MOV.U32 R4, RZ, RZ, R0 ;  /* 0x000000ffff047224 */ /* 0x000fe400078e0000 */
[C---:B------:R-:W-:Y:S02]  /*159f0*/  IMAD R0, R23.reuse, UR5, R6 ;  /* 0x0000000517007c24 */ /* 0x040fe4000f8e0206 */
[----:B------:R-:W-:-:S03]  /*15a00*/  IMAD.WIDE.U32 R4, R23, UR4, R4 ;  /* 0x0000000417047c25 */ /* 0x000fc6000f8e0004 */
[----:B------:R-:W-:Y:S02]  /*15a10*/  LEA R2, P0, R4, R2, 0x2 ;  /* 0x0000000204027211 */ /* 0x000fe400078010ff */
[----:B------:R-:W-:-:S04]  /*15a20*/  IADD3 R0, R5, R0, RZ ;  /* 0x0000000005007210 */ /* 0x000fc80007ffe0ff */
[----:B------:R-:W-:-:S05]  /*15a30*/  LEA.HI.X R3, R4, R3, R0, 0x2, P0 ;  /* 0x0000000304037211 */ /* 0x000fca00000f1400 */
[----:B------:R4:W5:Y:S02]  /*15a40*/  LDG.E R19, desc[UR40][R2.64] ;  /* 0x0000002802137981 */ /* 0x000964000c1e1900 */
.L_x_2474:
[----:B0-----:R-:W-:Y:S01]  /*15a50*/  IMAD R0, R18, 0x8, R16 ;  /* 0x0000000812007824 */ /* 0x001fe200078e0210 */
[----:B----4-:R-:W-:-:S04]  /*15a60*/  SHF.L.U32 R2, R28, 0x1f, RZ ;  /* 0x0000001f1c027819 */ /* 0x010fc800000006ff */
[----:B------:R-:W0:Y:S02]  /*15a70*/  SYNCS.PHASECHK.TRANS64.TRYWAIT P0, [R0+URZ+0x16840], R2 ;  /* 0x01684002000075a7 */ /* 0x000e24000800017f */
[----:B0-----:R-:W-:Y:S05]  /*15a80*/  @!P0 BRA `(.L_x_2475) ;  /* 0x0000005c005c8947 */ /* 0x001fea0003800000 */
.L_x_2632:
        /* <DEDUP_REMOVED lines=11> */
.L_x_2476:
        /* <DEDUP_REMOVED lines=18> */
[----:B----4-:R-:W-:-:S04]  /*15c60*/  LOP3.LUT R2, R2, 0xfffffffe, RZ, 0xc0, !PT ;  /* 0xfffffffe02027812 */ /* 0x010fc800078ec0ff */
[----:B------:R-:W-:-:S05]  /*15c70*/  @P0 LOP3.LUT R2, R2, 0x1, RZ, 0xfc, !PT ;  /* 0x0000000102020812 */ /* 0x000fca00078efcff */
[----:B------:R0:W-:Y:S01]  /*15c80*/  STL [R1], R2 ;  /* 0x0000000201007387 */ /* 0x0001e20000100800 */
[----:B------:R-:W-:Y:S01]  /*15c90*/  NOP ;  /* 0x0000000000007918 */ /* 0x000fe20000000000 */
.L_x_2472:
        /* <DEDUP_REMOVED lines=29> */
[----:B---3--:R-:W-:Y:S01]  /*15e70*/  MOV R7, UR7 ;  /* 0x0000000700077c02 */ /* 0x008fe20008000f00 */
[----:B------:R-:W0:Y:S01]  /*15e80*/  LDC.64 R2, c[0x4][R2] ;  /* 0x0100000002027b82 */ /* 0x000e220000000a00 */
[----:B------:R-:W-:Y:S02]  /*15e90*/  IMAD.U32 R5, RZ, RZ, UR5 ;  /* 0x00000005ff057e24 */ /* 0x000fe4000f8e00ff */
[----:B------:R-:W-:Y:S02]  /*15ea0*/  IMAD.U32 R6, RZ, RZ, UR6 ;  /* 0x00000006ff067e24 */ /* 0x000fe4000f8e00ff */
[----:B------:R-:W-:-:S02]  /*15eb0*/  IMAD.U32 R10, RZ, RZ, UR8 ;  /* 0x00000008ff0a7e24 */ /* 0x000fc4000f8e00ff */
[----:B-1----:R-:W-:Y:S02]  /*15ec0*/  IMAD.U32 R11, RZ, RZ, UR9 ;  /* 0x00000009ff0b7e24 */ /* 0x002fe4000f8e00ff */
[----:B------:R-:W-:Y:S02]  /*15ed0*/  IMAD.MOV.U32 R8, RZ, RZ, 0x70 ;  /* 0x00000070ff087424 */ /* 0x000fe400078e00ff */
[----:B------:R-:W-:Y:S02]  /*15ee0*/  IMAD.MOV.U32 R12, RZ, RZ, 0x1 ;  /* 0x00000001ff0c7424 */ /* 0x000fe400078e00ff */
[----:B------:R-:W-:-:S07]  /*15ef0*/  IMAD.MOV.U32 R13, RZ, RZ, RZ ;  /* 0x000000ffff0d7224 */ /* 0x000fce00078e00ff */
[----:B------:R-:W-:-:S07]  /*15f00*/  LEPC R20, `(.L_x_2478) ;  /* 0x000000001014794e */ /* 0x000fce0000000000 */
[----:B0-----:R-:W-:Y:S05]  /*15f10*/  CALL.ABS.NOINC R2 ;  /* 0x0000000002007343 */ /* 0x001fea0003c00000 */
.L_x_2478:
[----:B------:R-:W-:Y:S05]  /*15f20*/  BSYNC B6 ;  /* 0x0000000000067941 */ /* 0x000fea0003800000 */
.L_x_2477:
[----:B------:R-:W2:Y:S01]  /*15f30*/  LDL.LU R20, [R1+0x1c] ;  /* 0x00001c0001147983 */ /* 0x000ea20000300800 */
[----:B------:R-:W4:Y:S01]  /*15f40*/  LDC R9, c[0x0][0x448] ;  /* 0x00011200ff097b82 */ /* 0x000f220000000800 */
[----:B------:R-:W-:Y:S01]  /*15f50*/  ULDC.64 UR4, c[0x0][0x2d8] ;  /* 0x0000b60000047ab9 */ /* 0x000fe20000000a00 */
[----:B------:R-:W-:Y:S01]  /*15f60*/  ULDC.64 UR6, c[0x0][0x2e0] ;  /* 0x0000b80000067ab9 */ /* 0x000fe20000000a00 */
[----:B0-----:R-:W2:Y:S01]  /*15f70*/  LDL.LU.64 R2, [R1+0x30] ;  /* 0x0000300001027983 */ /* 0x001ea20000300a00 */
[----:B------:R-:W-:-:S03]  /*15f80*/  ULDC.64 UR8, c[0x0][0x280] ;  /* 0x0000a00000087ab9 */ /* 0x000fc60000000a00 */
[----:B------:R-:W3:Y:S04]  /*15f90*/  LDL.LU R21, [R1+0x38] ;  /* 0x0000380001157983 */ /* 0x000ee80000300800 */
[----:B------:R-:W3:Y:S04]  /*15fa0*/  LDL.LU R4, [R1+0x14] ;  /* 0x0000140001047983 */ /* 0x000ee80000300800 */
[----:B------:R0:W5:Y:S01]  /*15fb0*/  LDL R10, [R1+0x10] ;  /* 0x00001000010a7983 */ /* 0x0001620000100800 */
[----:B----4-:R-:W-:-:S13]  /*15fc0*/  ISETP.NE.AND P1, PT, R9, 0x1, PT ;  /* 0x000000010900780c */ /* 0x010fda0003f25270 */
[----:B------:R-:W4:Y:S08]  /*15fd0*/  @P1 LDC R5, c[0x0][0x450] ;  /* 0x00011400ff051b82 */ /* 0x000f300000000800 */
[----:B------:R-:W0:Y:S01]  /*15fe0*/  @P1 LDC R8, c[0x0][0x450] ;  /* 0x00011400ff081b82 */ /* 0x000e220000000800 */
[----:B-1----:R-:W1:Y:S01]  /*15ff0*/  S2R R11, SR_TID.X ;  /* 0x00000000000b7919 */ /* 0x002e620000002100 */
[----:B--2---:R-:W-:-:S02]  /*16000*/  IMAD.MOV.U32 R3, RZ, RZ, R20 ;  /* 0x000000ffff037224 */ /* 0x004fc400078e0014 */
[----:B------:R-:W2:Y:S01]  /*16010*/  S2R R20, SR_TID.X ;  /* 0x0000000000147919 */ /* 0x000ea20000002100 */
[----:B------:R-:W-:-:S04]  /*16020*/  IMAD.WIDE.U32 R2, R17, UR4, R2 ;  /* 0x0000000411027c25 */ /* 0x000fc8000f8e0002 */
[----:B------:R-:W-:Y:S01]  /*16030*/  IMAD R3, R17, UR5, R3 ;  /* 0x0000000511037c24 */ /* 0x000fe2000f8e0203 */
[----:B------:R-:W-:Y:S01]  /*16040*/  ULDC.64 UR4, c[0x0][0x2d0] ;  /* 0x0000b40000047ab9 */ /* 0x000fe20000000a00 */
[----:B---3--:R-:W-:Y:S02]  /*16050*/  IMAD R0, R21, UR6, RZ ;  /* 0x0000000615007c24 */ /* 0x008fe4000f8e02ff */
[----:B------:R-:W-:-:S04]  /*16060*/  IMAD.WIDE.U32 R2, R4, UR6, R2 ;  /* 0x0000000604027c25 */ /* 0x000fc8000f8e0002 */
[----:B------:R-:W-:Y:S01]  /*16070*/  IMAD R0, R4, UR7, R0 ;  /* 0x0000000704007c24 */ /* 0x000fe2000f8e0200 */
[----:B------:R-:W-:Y:S01]  /*16080*/  ULDC.64 UR6, c[0x0][0x2c8] ;  /* 0x0000b20000067ab9 */ /* 0x000fe20000000a00 */
[----:B------:R-:W3:Y:S02]  /*16090*/  @P1 LDC R4, c[0x0][0x44c] ;  /* 0x00011300ff041b82 */ /* 0x000ee40000000800 */
[----:B------:R-:W-:Y:S01]  /*160a0*/  IMAD.IADD R3, R3, 0x1, R0 ;  /* 0x0000000103037824 */ /* 0x000fe200078e0200 */
[C---:B--2---:R-:W-:Y:S01]  /*160b0*/  LOP3.LUT R21, R20.reuse, 0x7f, RZ, 0xc0, !PT ;  /* 0x0000007f14157812 */ /* 0x044fe200078ec0ff */
[----:B------:R-:W-:-:S03]  /*160c0*/  IMAD.SHL.U32 R20, R20, 0x10, RZ ;  /* 0x0000001014147824 */ /* 0x000fc600078e00ff */
[----:B------:R-:W-:-:S04]  /*160d0*/  SHF.R.U32.HI R21, RZ, 0x3, R21 ;  /* 0x00000003ff157819 */ /* 0x000fc80000011615 */
[----:B------:R-:W-:-:S05]  /*160e0*/  LOP3.LUT R20, R21, 0x70, R20, 0xf8, !PT ;  /* 0x0000007015147812 */ /* 0x000fca00078ef814 */
[----:B------:R-:W-:-:S04]  /*160f0*/  IMAD R6, R25, 0xc0, R20 ;  /* 0x000000c019067824 */ /* 0x000fc800078e0214 */
[----:B---3--:R-:W-:Y:S01]  /*16100*/  @P1 IMAD.HI.U32 R0, R6, R4, RZ ;  /* 0x0000000406001227 */ /* 0x008fe200078e00ff */
[----:B------:R-:W-:-:S04]  /*16110*/  MOV R4, R6 ;  /* 0x0000000600047202 */ /* 0x000fc80000000f00 */
[----:B----4-:R-:W-:-:S04]  /*16120*/  @P1 SHF.R.U32.HI R4, RZ, R5, R0 ;  /* 0x00000005ff041219 */ /* 0x010fc80000011600 */
        /* <DEDUP_REMOVED lines=12> */
[----:B------:R-:W2:Y:S01]  /*161f0*/  @P1 LDC R7, c[0x0][0x44c] ;  /* 0x00011300ff071b82 */ /* 0x000ea20000000800 */
[----:B------:R-:W-:-:S04]  /*16200*/  LEA R0, P0, R4, UR8, 0x1 ;  /* 0x0000000804007c11 */ /* 0x000fc8000f8008ff */
[----:B------:R-:W-:Y:S01]  /*16210*/  LEA.HI.X R4, R4, UR9, R5, 0x1, P0 ;  /* 0x0000000904047c11 */ /* 0x000fe200080f0c05 */
[----:B------:R-:W-:-:S04]  /*16220*/  VIADD R5, R6, 0x80 ;  /* 0x0000008006057836 */ /* 0x000fc80000000000 */
[----:B------:R-:W-:Y:S02]  /*16230*/  IMAD.MOV.U32 R6, RZ, RZ, R5 ;  /* 0x000000ffff067224 */ /* 0x000fe400078e0005 */
[----:B--2---:R-:W-:-:S05]  /*16240*/  @P1 IMAD.HI.U32 R7, R5, R7, RZ ;  /* 0x0000000705071227 */ /* 0x004fca00078e00ff */
        /* <DEDUP_REMOVED lines=9> */
[----:B-1----:R-:W-:Y:S02]  /*162e0*/  IMAD.SHL.U32 R20, R11, 0x8, RZ ;  /* 0x000000080b147824 */ /* 0x002fe400078e00ff */
[----:B------:R-:W-:Y:S02]  /*162f0*/  IMAD.IADD R3, R3, 0x1, R7 ;  /* 0x0000000103037824 */ /* 0x000fe400078e0207 */
[----:B------:R-:W-:Y:S02]  /*16300*/  IMAD R6, R6, UR6, RZ ;  /* 0x0000000606067c24 */ /* 0x000fe4000f8e02ff */
[----:B------:R-:W-:Y:S01]  /*16310*/  IMAD.WIDE.U32 R2, R5, UR6, R2 ;  /* 0x0000000605027c25 */ /* 0x000fe2000f8e0002 */
[----:B------:R-:W-:-:S03]  /*16320*/  LOP3.LUT R20, R20, 0x38, RZ, 0xc0, !PT ;  /* 0x0000003814147812 */ /* 0x000fc600078ec0ff */
[----:B------:R-:W-:Y:S01]  /*16330*/  IMAD R6, R5, UR7, R6 ;  /* 0x0000000705067c24 */ /* 0x000fe2000f8e0206 */
[----:B------:R-:W-:Y:S02]  /*16340*/  LEA R5, P1, R2, UR8, 0x1 ;  /* 0x0000000802057c11 */ /* 0x000fe4000f8208ff */
[----:B------:R-:W-:Y:S02]  /*16350*/  ISETP.GE.AND P0, PT, R20, UR4, PT ;  /* 0x0000000414007c0c */ /* 0x000fe4000bf06270 */
[----:B------:R-:W-:Y:S01]  /*16360*/  IADD3 R6, R3, R6, RZ ;  /* 0x0000000603067210 */ /* 0x000fe20007ffe0ff */
        /* <DEDUP_REMOVED lines=49> */
[----:B0-----:R-:W-:-:S04]  /*16680*/  @!P1 LEA R7, P2, R20, R7, 0x1 ;  /* 0x0000000714079211 */ /* 0x001fc800078408ff */
[----:B-1----:R-:W-:-:S04]  /*16690*/  @!P1 IADD3.X R6, RZ, R6, RZ, P2, !PT ;  /* 0x00000006ff069210 */ /* 0x002fc800017fe4ff */
        /* <DEDUP_REMOVED lines=35> */
[----:B0-----:R-:W-:-:S04]  /*168d0*/  @!P2 LEA R0, P1, R20, R0, 0x1 ;  /* 0x000000001400a211 */ /* 0x001fc800078208ff */
[----:B-1----:R-:W-:-:S05]  /*168e0*/  @!P2 IADD3.X R6, RZ, R8, RZ, P1, !PT ;  /* 0x00000008ff06a210 */ /* 0x002fca0000ffe4ff */
        /* <DEDUP_REMOVED lines=21> */
.L_x_2657:
[----:B------:R-:W-:Y:S01]  /*16a40*/  IADD3 R25, R25, 0xb0, RZ ;  /* 0x000000b019197810 */ /* 0x000fe20007ffe0ff */
        /* <DEDUP_REMOVED lines=10> */
.L_x_2480:
        /* <DEDUP_REMOVED lines=18> */
.L_x_2658:
[----:B------:R-:W-:Y:S05]  /*16c10*/  BSYNC B0 ;  /* 0x0000000000007941 */ /* 0x000fea0003800000 */
.L_x_2481:
        /* <DEDUP_REMOVED lines=21> */
[----:B------:R-:W-:Y:S01]  /*16d70*/  IADD3 R5, R18, 0x1, RZ ;  /* 0x0000000112057810 */ /* 0x000fe20007ffe0ff */
[----:B------:R-:W-:Y:S03]  /*16d80*/  BSSY B1, `(.L_x_2487) ;  /* 0x0000070000017945 */ /* 0x000fe60003800000 */
        /* <DEDUP_REMOVED lines=29> */
.L_x_2489:
[----:B------:R-:W-:Y:S01]  /*16f60*/  IMAD R2, R5, 0x8, R16 ;  /* 0x0000000805027824 */ /* 0x000fe200078e0210 */
[----:B------:R-:W-:Y:S01]  /*16f70*/  SHF.L.U32 R3, R10, 0x1f, RZ ;  /* 0x0000001f0a037819 */ /* 0x000fe200000006ff */
[----:B------:R-:W-:Y:S03]  /*16f80*/  BSSY B3, `(.L_x_2490) ;  /* 0x0000003000037945 */ /* 0x000fe60003800000 */
[----:B------:R-:W1:Y:S02]  /*16f90*/  SYNCS.PHASECHK.TRANS64.TRYWAIT P0, [R2+URZ+0x16840], R3 ;  /* 0x01684003020075a7 */ /* 0x000e64000800017f */
[----:B-1----:R-:W-:Y:S05]  /*16fa0*/  @!P0 BRA `(.L_x_2491) ;  /* 0x00000058001c8947 */ /* 0x002fea0003800000 */
.L_x_2659:
[----:B------:R-:W-:Y:S05]  /*16fb0*/  BSYNC B3 ;  /* 0x0000000000037941 */ /* 0x000fea0003800000 */
.L_x_2490:
        /* <DEDUP_REMOVED lines=12> */
.L_x_2493:
[----:B------:R-:W-:Y:S05]  /*17080*/  BSYNC B3 ;  /* 0x0000000000037941 */ /* 0x000fea0003800000 */
.L_x_2492:
        /* <DEDUP_REMOVED lines=11> */
.L_x_2494:
        /* <DEDUP_REMOVED lines=15> */
.L_x_2660:
[----:B------:R-:W-:Y:S05]  /*17230*/  BSYNC B3 ;  /* 0x0000000000037941 */ /* 0x000fea0003800000 */
.L_x_2495:
        /* <DEDUP_REMOVED lines=12> */
.L_x_2498:
[----:B------:R-:W-:Y:S05]  /*17300*/  BSYNC B3 ;  /* 0x0000000000037941 */ /* 0x000fea0003800000 */
.L_x_2497:
[----:B------:R-:W-:Y:S01]  /*17310*/  R2UR UR10, R11 ;  /* 0x000000000b0a72ca */ /* 0x000fe200000e0000 */
[----:B0-----:R-:W-:Y:S01]  /*17320*/  IMAD R2, R18, 0x4000, R16 ;  /* 0x0000400012027824 */ /* 0x001fe200078e0210 */
[----:B------:R-:W-:Y:S01]  /*17330*/  R2UR UR6, R12 ;  /* 0x000000000c0672ca */ /* 0x000fe200000e0000 */
[----:B------:R-:W-:Y:S01]  /*17340*/  UIADD3 UR4, UP0, UR38, 0x470, URZ ;  /* 0x0000047026047890 */ /* 0x000fe2000ff1e03f */
[----:B------:R-:W-:Y:S01]  /*17350*/  R2UR UR7, R13 ;  /* 0x000000000d0772ca */ /* 0x000fe200000e0000 */
[----:B------:R-:W-:Y:S01]  /*17360*/  IMAD R7, R22, 0x80, R26 ;  /* 0x0000008016077824 */ /* 0x000fe200078e021a */
[----:B------:R-:W-:Y:S01]  /*17370*/  LEA R3, R18, R16, 0x3 ;  /* 0x0000001012037211 */ /* 0x000fe200078e18ff */
[----:B------:R-:W-:Y:S01]  /*17380*/  VIADD R2, R2, 0x400 ;  /* 0x0000040002027836 */ /* 0x000fe20000000000 */
[----:B------:R-:W-:Y:S01]  /*17390*/  PLOP3.LUT P0, PT, PT, PT, PT, 0x80, 0x0 ;  /* 0x000000000000781c */ /* 0x000fe20003f0f070 */
[----:B------:R-:W-:Y:S02]  /*173a0*/  UIADD3.X UR5, URZ, UR39, URZ, UP0, !UPT ;  /* 0x000000273f057290 */ /* 0x000fe400087fe43f */
[----:B------:R-:W-:-:S10]  /*173b0*/  VIADD R3, R3, 0x16850 ;  /* 0x0001685003037836 */ /* 0x000fd40000000000 */
.L_x_2499:
        /* <DEDUP_REMOVED lines=12> */
.L_x_2488:
[----:B------:R-:W-:Y:S05]  /*17480*/  BSYNC B1 ;  /* 0x0000000000017941 */ /* 0x000fea0003800000 */
.L_x_2487:
[----:B------:R-:W2:Y:S01]  /*17490*/  LDL.LU R0, [R1+0x24] ;  /* 0x0000240001007983 */ /* 0x000ea20000300800 */
[----:B------:R-:W-:Y:S02]  /*174a0*/  IMAD.MOV.U32 R18, RZ, RZ, R5 ;  /* 0x000000ffff127224 */ /* 0x000fe400078e0005 */
[----:B------:R-:W-:Y:S02]  /*174b0*/  IMAD.MOV.U32 R28, RZ, RZ, R10 ;  /* 0x000000ffff1c7224 */ /* 0x000fe400078e000a */
[----:B--2---:R-:W-:-:S07]  /*174c0*/  VIADD R0, R0, 0xfffffffd ;  /* 0xfffffffd00007836 */ /* 0x004fce0000000000 */
.L_x_2486:
[----:B------:R-:W-:Y:S05]  /*174d0*/  BSYNC B2 ;  /* 0x0000000000027941 */ /* 0x000fea0003800000 */
.L_x_2485:
[----:B------:R-:W-:Y:S02]  /*174e0*/  IADD3 R9, R9, -0x2, RZ ;  /* 0xfffffffe09097810 */ /* 0x000fe40007ffe0ff */
[----:B------:R-:W-:-:S04]  /*174f0*/  LOP3.LUT R4, RZ, R4, RZ, 0x33, !PT ;  /* 0x00000004ff047212 */ /* 0x000fc800078e33ff */
[----:B------:R-:W-:-:S13]  /*17500*/  ISETP.NE.AND P0, PT, R9, R4, PT ;  /* 0x000000040900720c */ /* 0x000fda0003f05270 */
[----:B------:R-:W-:Y:S05]  /*17510*/  @!P0 BRA `(.L_x_2484) ;  /* 0x0000000c00a88947 */ /* 0x000fea0003800000 */
[----:B------:R-:W-:-:S07]  /*17520*/  IMAD.MOV.U32 R4, RZ, RZ, R19 ;  /* 0x000000ffff047224 */ /* 0x000fce00078e0013 */
.L_x_2526:
        /* <DEDUP_REMOVED lines=33> */
.L_x_2502:
[----:B------:R-:W-:Y:S01]  /*17740*/  IMAD R2, R6, 0x8, R16 ;  /* 0x0000000806027824 */ /* 0x000fe200078e0210 */
[----:B------:R-:W-:Y:S01]  /*17750*/  SHF.L.U32 R3, R7, 0x1f, RZ ;  /* 0x0000001f07037819 */ /* 0x000fe200000006ff */
[----:B------:R-:W-:Y:S03]  /*17760*/  BSSY B2, `(.L_x_2503) ;  /* 0x0000003000027945 */ /* 0x000fe60003800000 */
[----:B------:R-:W1:Y:S02]  /*17770*/  SYNCS.PHASECHK.TRANS64.TRYWAIT P0, [R2+URZ+0x16840], R3 ;  /* 0x01684003020075a7 */ /* 0x000e64000800017f */
[----:B-1----:R-:W-:Y:S05]  /*17780*/  @!P0 BRA `(.L_x_2504) ;  /* 0x00000050004c8947 */ /* 0x002fea0003800000 */
.L_x_2661:
[----:B------:R-:W-:Y:S05]  /*17790*/  BSYNC B2 ;  /* 0x0000000000027941 */ /* 0x000fea0003800000 */
.L_x_2503:
        /* <DEDUP_REMOVED lines=12> */
.L_x_2506:
[----:B------:R-:W-:Y:S05]  /*17860*/  BSYNC B2 ;  /* 0x0000000000027941 */ /* 0x000fea0003800000 */
.L_x_2505:
        /* <DEDUP_REMOVED lines=11> */
.L_x_2507:
        /* <DEDUP_REMOVED lines=15> */
.L_x_2662:
[----:B------:R-:W-:Y:S05]  /*17a10*/  BSYNC B2 ;  /* 0x0000000000027941 */ /* 0x000fea0003800000 */
.L_x_2508:
        /* <DEDUP_REMOVED lines=11> */
.L_x_2511:
[----:B------:R-:W-:Y:S05]  /*17ad0*/  BSYNC B2 ;  /* 0x0000000000027941 */ /* 0x000fea0003800000 */
.L_x_2510:
[----:B------:R-:W-:Y:S01]  /*17ae0*/  R2UR UR10, R5 ;  /* 0x00000000050a72ca */ /* 0x000fe200000e0000 */
[----:B------:R-:W-:Y:S01]  /*17af0*/  UIADD3 UR4, UP0, UR38, 0x470, URZ ;  /* 0x0000047026047890 */ /* 0x000fe2000ff1e03f */
[----:B------:R-:W-:Y:S01]  /*17b00*/  R2UR UR7, R3 ;  /* 0x00000000030772ca */ /* 0x000fe200000e0000 */
[----:B0-----:R-:W-:Y:S01]  /*17b10*/  VIADD R10, R10, 0x50 ;  /* 0x000000500a0a7836 */ /* 0x001fe20000000000 */
[----:B------:R-:W-:Y:S01]  /*17b20*/  LEA R18, R18, R16, 0xe ;  /* 0x0000001012127211 */ /* 0x000fe200078e70ff */
[----:B------:R-:W-:Y:S01]  /*17b30*/  UIADD3.X UR5, URZ, UR39, URZ, UP0, !UPT ;  /* 0x000000273f057290 */ /* 0x000fe200087fe43f */
[----:B------:R-:W-:Y:S01]  /*17b40*/  R2UR UR6, R2 ;  /* 0x00000000020672ca */ /* 0x000fe200000e0000 */
[----:B------:R-:W-:Y:S01]  /*17b50*/  IMAD R2, R22, 0x80, R26 ;  /* 0x0000008016027824 */ /* 0x000fe200078e021a */
[----:B------:R-:W-:Y:S01]  /*17b60*/  PLOP3.LUT P0, PT, PT, PT, PT, 0x80, 0x0 ;  /* 0x000000000000781c */ /* 0x000fe20003f0f070 */
[----:B------:R-:W-:-:S12]  /*17b70*/  VIADD R18, R18, 0x400 ;  /* 0x0000040012127836 */ /* 0x000fd80000000000 */
.L_x_2512:
        /* <DEDUP_REMOVED lines=12> */
.L_x_2501:
[----:B------:R-:W-:Y:S05]  /*17c40*/  BSYNC B1 ;  /* 0x0000000000017941 */ /* 0x000fea0003800000 */
.L_x_2500:
        /* <DEDUP_REMOVED lines=33> */
.L_x_2515:
[----:B------:R-:W-:Y:S01]  /*17e60*/  IMAD R2, R18, 0x8, R16 ;  /* 0x0000000812027824 */ /* 0x000fe200078e0210 */
[----:B------:R-:W-:Y:S01]  /*17e70*/  SHF.L.U32 R3, R28, 0x1f, RZ ;  /* 0x0000001f1c037819 */ /* 0x000fe200000006ff */
[----:B------:R-:W-:Y:S03]  /*17e80*/  BSSY B2, `(.L_x_2516) ;  /* 0x0000003000027945 */ /* 0x000fe60003800000 */
[----:B------:R-:W1:Y:S02]  /*17e90*/  SYNCS.PHASECHK.TRANS64.TRYWAIT P0, [R2+URZ+0x16840], R3 ;  /* 0x01684003020075a7 */ /* 0x000e64000800017f */
[----:B-1----:R-:W-:Y:S05]  /*17ea0*/  @!P0 BRA `(.L_x_2517) ;  /* 0x0000004800ac8947 */ /* 0x002fea0003800000 */
.L_x_2663:
[----:B------:R-:W-:Y:S05]  /*17eb0*/  BSYNC B2 ;  /* 0x0000000000027941 */ /* 0x000fea0003800000 */
.L_x_2516:
        /* <DEDUP_REMOVED lines=12> */
.L_x_2519:
[----:B------:R-:W-:Y:S05]  /*17f80*/  BSYNC B2 ;  /* 0x0000000000027941 */ /* 0x000fea0003800000 */
.L_x_2518:
[----:B-1----:R-:W-:Y:S01]  /*17f90*/  IMAD.MOV.U32 R2, RZ, RZ, RZ ;  /* 0x000000ffff027224 */ /* 0x002fe200078e00ff */
[----:B------:R-:W-:Y:S01]  /*17fa0*/  UIADD3 UR4, UP0, UR38, 0x370, URZ ;  /* 0x0000037026047890 */ /* 0x000fe2000ff1e03f */
[C---:B------:R-:W-:Y:S01]  /*17fb0*/  IMAD R5, R18.reuse, 0x8, R8 ;  /* 0x0000000812057824 */ /* 0x040fe200078e0208 */
[----:B------:R-:W-:Y:S01]  /*17fc0*/  PLOP3.LUT P0, PT, PT, PT, PT, 0x80, 0x0 ;  /* 0x000000000000781c */ /* 0x000fe20003f0f070 */
[----:B------:R-:W-:Y:S01]  /*17fd0*/  IMAD R3, R18, 0x4000, R16 ;  /* 0x0000400012037824 */ /* 0x000fe200078e0210 */
[----:B------:R-:W-:Y:S01]  /*17fe0*/  R2UR UR10, R2 ;  /* 0x00000000020a72ca */ /* 0x000fe200000e0000 */
[----:B------:R-:W-:Y:S01]  /*17ff0*/  IMAD R11, R10, 0x80, R26 ;  /* 0x000000800a0b7824 */ /* 0x000fe200078e021a */
[----:B------:R-:W-:Y:S01]  /*18000*/  IADD3 R5, R5, 0x30, RZ ;  /* 0x0000003005057810 */ /* 0x000fe20007ffe0ff */
[----:B------:R-:W-:Y:S01]  /*18010*/  VIADD R3, R3, 0xe400 ;  /* 0x0000e40003037836 */ /* 0x000fe20000000000 */
[----:B------:R-:W-:Y:S01]  /*18020*/  UIADD3.X UR5, URZ, UR39, URZ, UP0, !UPT ;  /* 0x000000273f057290 */ /* 0x000fe200087fe43f */
[----:B------:R-:W-:Y:S01]  /*18030*/  UMOV UR6, 0x0 ;  /* 0x0000000000067882 */ /* 0x000fe20000000000 */
[----:B------:R-:W-:-:S10]  /*18040*/  UMOV UR7, 0x14f00000 ;  /* 0x14f0000000077882 */ /* 0x000fd40000000000 */
.L_x_2520:
        /* <DEDUP_REMOVED lines=15> */
.L_x_2664:
[----:B------:R-:W-:Y:S05]  /*18140*/  BSYNC B2 ;  /* 0x0000000000027941 */ /* 0x000fea0003800000 */
.L_x_2521:
        /* <DEDUP_REMOVED lines=11> */
.L_x_2524:
[----:B------:R-:W-:Y:S05]  /*18200*/  BSYNC B2 ;  /* 0x0000000000027941 */ /* 0x000fea0003800000 */
.L_x_2523:
        /* <DEDUP_REMOVED lines=8> */
[----:B------:R-:W-:Y:S01]  /*18290*/  IADD3 R6, R6, 0x400, RZ ;  /* 0x0000040006067810 */ /* 0x000fe20007ffe0ff */
[----:B------:R-:W-:-:S12]  /*182a0*/  UIADD3.X UR5, URZ, UR39, URZ, UP0, !UPT ;  /* 0x000000273f057290 */ /* 0x000fd800087fe43f */
.L_x_2525:
        /* <DEDUP_REMOVED lines=12> */
.L_x_2514:
[----:B------:R-:W-:Y:S05]  /*18370*/  BSYNC B1 ;  /* 0x0000000000017941 */ /* 0x000fea0003800000 */
.L_x_2513:
[----:B------:R-:W2:Y:S01]  /*18380*/  LDL R2, [R1+0xc] ;  /* 0x00000c0001027983 */ /* 0x000ea20000100800 */
[----:B------:R-:W-:Y:S01]  /*18390*/  VIADD R0, R0, 0xfffffffe ;  /* 0xfffffffe00007836 */ /* 0x000fe20000000000 */
[----:B--2---:R-:W-:-:S13]  /*183a0*/  ISETP.GT.AND P0, PT, R9, R2, PT ;  /* 0x000000020900720c */ /* 0x004fda0003f04270 */
[----:B------:R-:W-:Y:S05]  /*183b0*/  @P0 BRA `(.L_x_2526) ;  /* 0xfffffff0005c0947 */ /* 0x000fea000383ffff */
.L_x_2484:
[----:B------:R-:W-:Y:S05]  /*183c0*/  BSYNC B0 ;  /* 0x0000000000007941 */ /* 0x000fea0003800000 */
.L_x_2483:
        /* <DEDUP_REMOVED lines=17> */
.L_x_2528:
[----:B------:R-:W-:Y:S05]  /*184e0*/  BSYNC B0 ;  /* 0x0000000000007941 */ /* 0x000fea0003800000 */
.L_x_2527:
        /* <DEDUP_REMOVED lines=10> */
.L_x_2665:
[----:B------:R-:W-:Y:S05]  /*18590*/  BSYNC B1 ;  /* 0x0000000000017941 */ /* 0x000fea0003800000 */
.L_x_2531:
        /* <DEDUP_REMOVED lines=9> */
.L_x_2534:
[----:B------:R-:W-:Y:S05]  /*18630*/  BSYNC B1 ;  /* 0x0000000000017941 */ /* 0x000fea0003800000 */
.L_x_2533:
[----:B0-----:R-:W-:Y:S01]  /*18640*/  IMAD R0, R18, 0x4000, R16 ;  /* 0x0000400012007824 */ /* 0x001fe200078e0210 */
[----:B------:R-:W-:Y:S01]  /*18650*/  UIADD3 UR4, UP0, UR38, 0x470, URZ ;  /* 0x0000047026047890 */ /* 0x000fe2000ff1e03f */
[----:B------:R-:W-:Y:S01]  /*18660*/  IMAD R22, R22, 0x80, R26 ;  /* 0x0000008016167824 */ /* 0x000fe200078e021a */
[----:B------:R-:W-:Y:S01]  /*18670*/  PLOP3.LUT P0, PT, PT, PT, PT, 0x80, 0x0 ;  /* 0x000000000000781c */ /* 0x000fe20003f0f070 */
[----:B------:R-:W-:Y:S01]  /*18680*/  VIADD R2, R3, 0x16850 ;  /* 0x0001685003027836 */ /* 0x000fe20000000000 */
[----:B------:R-:W-:Y:S01]  /*18690*/  IADD3 R0, R0, 0x400, RZ ;  /* 0x0000040000007810 */ /* 0x000fe20007ffe0ff */
[----:B------:R-:W-:Y:S01]  /*186a0*/  UIADD3.X UR5, URZ, UR39, URZ, UP0, !UPT ;  /* 0x000000273f057290 */ /* 0x000fe200087fe43f */
[----:B------:R-:W-:Y:S01]  /*186b0*/  UMOV UR6, 0x0 ;  /* 0x0000000000067882 */ /* 0x000fe20000000000 */
[----:B------:R-:W-:Y:S01]  /*186c0*/  UMOV UR7, 0x14f00000 ;  /* 0x14f0000000077882 */ /* 0x000fe20000000000 */
[----:B------:R-:W-:-:S09]  /*186d0*/  UMOV UR10, URZ ;  /* 0x0000003f000a7c82 */ /* 0x000fd20008000000 */
.L_x_2535:
        /* <DEDUP_REMOVED lines=10> */
.L_x_2530:
[----:B------:R-:W-:Y:S05]  /*18780*/  BSYNC B0 ;  /* 0x0000000000007941 */ /* 0x000fea0003800000 */
.L_x_2529:
[----:B------:R-:W-:-:S05]  /*18790*/  VIADD R18, R18, 0x1 ;  /* 0x0000000112127836 */ /* 0x000fca0000000000 */
[----:B------:R-:W-:-:S04]  /*187a0*/  ISETP.NE.AND P0, PT, R18, 0x2, PT ;  /* 0x000000021200780c */ /* 0x000fc80003f05270 */
[----:B------:R-:W-:Y:S02]  /*187b0*/  SEL R3, RZ, 0x1, P0 ;  /* 0x00000001ff037807 */ /* 0x000fe40000000000 */
[----:B------:R-:W-:Y:S02]  /*187c0*/  SEL R18, R18, RZ, P0 ;  /* 0x000000ff12127207 */ /* 0x000fe40000000000 */
[----:B------:R-:W-:-:S07]  /*187d0*/  LOP3.LUT R28, R28, R3, RZ, 0x3c, !PT ;  /* 0x000000031c1c7212 */ /* 0x000fce00078e3cff */
.L_x_2465:
[----:B------:R-:W-:Y:S05]  /*187e0*/  BSYNC B7 ;  /* 0x0000000000077941 */ /* 0x000fea0003800000 */
.L_x_2463:
        /* <DEDUP_REMOVED lines=12> */
.L_x_2536:
[----:B------:R-:W3:Y:S01]  /*188b0*/  S2R R0, SR_TID.X ;  /* 0x0000000000007919 */ /* 0x000ee20000002100 */
[----:B------:R-:W-:Y:S01]  /*188c0*/  UMOV UR4, 0xffffffff ;  /* 0xffffffff00047882 */ /* 0x000fe20000000000 */
[----:B---3--:R-:W-:-:S04]  /*188d0*/  LOP3.LUT R8, R0, 0x1f, RZ, 0xc0, !PT ;  /* 0x0000001f00087812 */ /* 0x008fc800078ec0ff */
[----:B------:R-:W-:Y:S01]  /*188e0*/  ISETP.NE.AND P0, PT, R8, 0x1f, PT ;  /* 0x0000001f0800780c */ /* 0x000fe20003f05270 */
[----:B------:R-:W-:-:S12]  /*188f0*/  BRA.DIV UR4, `(.L_x_2538) ;  /* 0x0000004204547947 */ /* 0x000fd8000b800000 */
[----:B0-----:R-:W-:Y:S01]  /*18900*/  IMAD.IADD R9, R27, 0x1, R8 ;  /* 0x000000011b097824 */ /* 0x001fe200078e0208 */
[----:B------:R-:W-:-:S04]  /*18910*/  ULDC UR4, c[0x0][0xc3c] ;  /* 0x00030f0000047ab9 */ /* 0x000fc80000000800 */
[----:B------:R-:W-:-:S13]  /*18920*/  ISETP.GE.OR P1, PT, R9, UR4, !P0 ;  /* 0x0000000409007c0c */ /* 0x000fda000c726670 */
[----:B------:R-:W0:Y:S08]  /*18930*/  @!P1 LDC.64 R2, c[0x0][0xc80] ;  /* 0x00032000ff029b82 */ /* 0x000e300000000a00 */
[----:B--2---:R-:W2:Y:S01]  /*18940*/  @!P1 LDC.64 R4, c[0x0][0xc78] ;  /* 0x00031e00ff049b82 */ /* 0x004ea20000000a00 */
[----:B0-----:R-:W-:-:S05]  /*18950*/  @!P1 IMAD.WIDE R2, R9, 0x4, R2 ;  /* 0x0000000409029825 */ /* 0x001fca00078e0202 */
        /* <DEDUP_REMOVED lines=32> */
.L_x_2675:
[----:B------:R-:W-:Y:S02]  /*18b60*/  ULDC UR4, c[0x0][0xc38] ;  /* 0x00030e0000047ab9 */ /* 0x000fe40000000800 */
[----:B------:R-:W-:-:S04]  /*18b70*/  IMAD.U32 R4, RZ, RZ, UR4 ;  /* 0x00000004ff047e24 */ /* 0x000fc8000f8e00ff */
[----:B--2---:R-:W-:-:S04]  /*18b80*/  IMAD R3, R14, R4, RZ ;  /* 0x000000040e037224 */ /* 0x004fc800078e02ff */
[----:B------:R-:W-:-:S05]  /*18b90*/  IMAD.IADD R6, R6, 0x1, R3 ;  /* 0x0000000106067824 */ /* 0x000fca00078e0203 */
[----:B------:R-:W-:-:S13]  /*18ba0*/  ISETP.GT.AND P6, PT, R6, R0, PT ;  /* 0x000000000600720c */ /* 0x000fda0003fc4270 */
[----:B------:R-:W-:Y:S05]  /*18bb0*/  @P6 BRA `(.L_x_2539) ;  /* 0x0000000000a46947 */ /* 0x000fea0003800000 */
.L_x_2542:
[----:B0-----:R-:W0:Y:S01]  /*18bc0*/  LDC R2, c[0x0][0xc3c] ;  /* 0x00030f00ff027b82 */ /* 0x001e220000000800 */
[----:B------:R-:W-:-:S05]  /*18bd0*/  VIADD R27, R27, 0x1f ;  /* 0x0000001f1b1b7836 */ /* 0x000fca0000000000 */
[----:B0-----:R-:W-:-:S13]  /*18be0*/  ISETP.GE.AND P6, PT, R27, R2, PT ;  /* 0x000000021b00720c */ /* 0x001fda0003fc6270 */
[----:B------:R-:W-:Y:S05]  /*18bf0*/  @P6 BRA `(.L_x_2540) ;  /* 0x0000000800bc6947 */ /* 0x000fea0003800000 */
[----:B------:R-:W0:Y:S01]  /*18c00*/  S2R R3, SR_TID.X ;  /* 0x0000000000037919 */ /* 0x000e220000002100 */
[----:B------:R-:W-:Y:S02]  /*18c10*/  MOV R25, RZ ;  /* 0x000000ff00197202 */ /* 0x000fe40000000f00 */
        /* <DEDUP_REMOVED lines=29> */
.L_x_2683:
[----:B------:R-:W-:Y:S02]  /*18df0*/  ULDC UR4, c[0x0][0xc38] ;  /* 0x00030e0000047ab9 */ /* 0x000fe40000000800 */
[----:B------:R-:W-:-:S04]  /*18e00*/  IMAD.U32 R4, RZ, RZ, UR4 ;  /* 0x00000004ff047e24 */ /* 0x000fc8000f8e00ff */
[----:B--2---:R-:W-:-:S04]  /*18e10*/  IMAD R3, R14, R4, RZ ;  /* 0x000000040e037224 */ /* 0x004fc800078e02ff */
[----:B------:R-:W-:-:S05]  /*18e20*/  IMAD.IADD R6, R3, 0x1, R6 ;  /* 0x0000000103067824 */ /* 0x000fca00078e0206 */
[----:B------:R-:W-:-:S13]  /*18e30*/  ISETP.GT.AND P6, PT, R6, R0, PT ;  /* 0x000000000600720c */ /* 0x000fda0003fc4270 */
[----:B------:R-:W-:Y:S05]  /*18e40*/  @!P6 BRA `(.L_x_2542) ;  /* 0xfffffffc005ce947 */ /* 0x000fea000383ffff */
.L_x_2539:
[----:B------:R-:W-:Y:S01]  /*18e50*/  IADD3 R6, -R3, R6, RZ ;  /* 0x0000000603067210 */ /* 0x000fe20007ffe1ff */
[----:B------:R-:W-:-:S04]  /*18e60*/  UMOV UR4, 0xffffffff ;  /* 0xffffffff00047882 */ /* 0x000fc80000000000 */
        /* <DEDUP_REMOVED lines=8> */
.L_x_2688:
[----:B------:R-:W-:-:S13]  /*18ef0*/  ISETP.NE.AND P0, PT, R3, RZ, PT ;  /* 0x000000ff0300720c */ /* 0x000fda0003f05270 */
[----:B------:R-:W-:Y:S05]  /*18f00*/  @!P0 BRA `(.L_x_2544) ;  /* 0x0000000000108947 */ /* 0x000fea0003800000 */
[----:B------:R-:W-:Y:S01]  /*18f10*/  UMOV UR4, 0xffffffff ;  /* 0xffffffff00047882 */ /* 0x000fe20000000000 */
[----:B------:R-:W-:Y:S02]  /*18f20*/  VIADD R12, R7, 0xffffffff ;  /* 0xffffffff070c7836 */ /* 0x000fe40000000000 */
[----:B------:R-:W-:Y:S05]  /*18f30*/  BRA.DIV UR4, `(.L_x_2545) ;  /* 0x0000004604147947 */ /* 0x000fea000b800000 */
[----:B------:R0:W0:Y:S02]  /*18f40*/  SHFL.IDX PT, R24, R2, R12, 0x1f ;  /* 0x00001f0c02187589 */ /* 0x00002400000e0000 */
.L_x_2544:
[----:B----4-:R-:W-:Y:S01]  /*18f50*/  ISETP.NE.AND P0, PT, R5, 0x1, PT ;  /* 0x000000010500780c */ /* 0x010fe20003f05270 */
[----:B0-----:R-:W-:-:S04]  /*18f60*/  IMAD R24, R24, R4, R6 ;  /* 0x0000000418187224 */ /* 0x001fc800078e0206 */
[----:B------:R-:W-:-:S08]  /*18f70*/  IMAD.IADD R0, R0, 0x1, -R24 ;  /* 0x0000000100007824 */ /* 0x000fd000078e0a18 */
[----:B------:R-:W-:Y:S05]  /*18f80*/  @!P0 BRA `(.L_x_2546) ;  /* 0x0000000000dc8947 */ /* 0x000fea0003800000 */
[----:B---3--:R-:W-:Y:S01]  /*18f90*/  IABS R6, R25 ;  /* 0x0000001900067213 */ /* 0x008fe20000000000 */
[----:B------:R-:W-:Y:S01]  /*18fa0*/  IMAD.MOV.U32 R2, RZ, RZ, RZ ;  /* 0x000000ffff027224 */ /* 0x000fe200078e00ff */
[----:B------:R-:W-:Y:S02]  /*18fb0*/  IABS R4, R5 ;  /* 0x0000000500047213 */ /* 0x000fe40000000000 */
[----:B--2---:R-:W0:Y:S08]  /*18fc0*/  I2F.RP R7, R6 ;  /* 0x0000000600077306 */ /* 0x004e300000209400 */
[----:B------:R-:W-:Y:S08]  /*18fd0*/  I2F.RP R10, R4 ;  /* 0x00000004000a7306 */ /* 0x000ff00000209400 */
        /* <DEDUP_REMOVED lines=16> */
[----:B------:R-:W-:Y:S01]  /*190e0*/  @!P1 IADD3 R9, R9, -R6, RZ ;  /* 0x8000000609099210 */ /* 0x000fe20007ffe0ff */
[----:B------:R-:W-:Y:S01]  /*190f0*/  @!P1 VIADD R7, R7, 0x1 ;  /* 0x0000000107079836 */ /* 0x000fe20000000000 */
[----:B------:R-:W-:-:S02]  /*19100*/  ISETP.NE.AND P1, PT, R25, RZ, PT ;  /* 0x000000ff1900720c */ /* 0x000fc40003f25270 */
[----:B------:R-:W-:Y:S02]  /*19110*/  ISETP.GE.U32.AND P0, PT, R9, R6, PT ;  /* 0x000000060900720c */ /* 0x000fe40003f06070 */
[----:B------:R-:W-:Y:S01]  /*19120*/  IABS R6, R5 ;  /* 0x0000000500067213 */ /* 0x000fe20000000000 */
[----:B0-----:R-:W-:-:S04]  /*19130*/  IMAD.MOV R9, RZ, RZ, -R3 ;  /* 0x000000ffff097224 */ /* 0x001fc800078e0a03 */
[----:B------:R-:W-:Y:S02]  /*19140*/  IMAD.MOV R6, RZ, RZ, -R6 ;  /* 0x000000ffff067224 */ /* 0x000fe400078e0a06 */
[----:B------:R-:W-:-:S04]  /*19150*/  IMAD R9, R9, R4, RZ ;  /* 0x0000000409097224 */ /* 0x000fc800078e02ff */
[----:B------:R-:W-:Y:S02]  /*19160*/  @P0 VIADD R7, R7, 0x1 ;  /* 0x0000000107070836 */ /* 0x000fe40000000000 */
[----:B------:R-:W-:Y:S01]  /*19170*/  IMAD.HI.U32 R2, R3, R9, R2 ;  /* 0x0000000903027227 */ /* 0x000fe200078e0002 */
[----:B------:R-:W-:-:S04]  /*19180*/  LOP3.LUT R3, R0, R25, RZ, 0x3c, !PT ;  /* 0x0000001900037212 */ /* 0x000fc800078e3cff */
        /* <DEDUP_REMOVED lines=15> */
[----:B------:R-:W-:-:S06]  /*19280*/  @P0 IADD3 R2, R2, 0x1, RZ ;  /* 0x0000000102020810 */ /* 0x000fcc0007ffe0ff */
[----:B------:R-:W-:Y:S01]  /*19290*/  @!P2 IMAD.MOV R2, RZ, RZ, -R2 ;  /* 0x000000ffff02a224 */ /* 0x000fe200078e0a02 */
[----:B------:R-:W-:-:S05]  /*192a0*/  @!P1 LOP3.LUT R2, RZ, R5, RZ, 0x33, !PT ;  /* 0x00000005ff029212 */ /* 0x000fca00078e33ff */
[--C-:B------:R-:W-:Y:S02]  /*192b0*/  IMAD.MOV R4, RZ, RZ, -R2.reuse ;  /* 0x000000ffff047224 */ /* 0x100fe400078e0a02 */
[C---:B------:R-:W-:Y:S02]  /*192c0*/  IMAD R2, R5.reuse, 0x1000000, R2 ;  /* 0x0100000005027824 */ /* 0x040fe400078e0202 */
[----:B------:R-:W-:-:S04]  /*192d0*/  IMAD R5, R5, R4, R7 ;  /* 0x0000000405057224 */ /* 0x000fc800078e0207 */
[----:B------:R-:W-:Y:S01]  /*192e0*/  IMAD R26, R5, 0x10000, R2 ;  /* 0x00010000051a7824 */ /* 0x000fe200078e0202 */
[----:B------:R-:W-:Y:S06]  /*192f0*/  BRA `(.L_x_2547) ;  /* 0x0000000000f07947 */ /* 0x000fec0003800000 */
.L_x_2546:
[----:B------:R-:W0:Y:S02]  /*19300*/  LDC.64 R2, c[0x0][0xc90] ;  /* 0x00032400ff027b82 */ /* 0x000e240000000a00 */
[----:B0-----:R-:W-:-:S05]  /*19310*/  IMAD.WIDE R2, R27, 0x4, R2 ;  /* 0x000000041b027825 */ /* 0x001fca00078e0202 */
[----:B------:R0:W3:Y:S02]  /*19320*/  LDG.E R6, desc[UR40][R2.64] ;  /* 0x0000002802067981 */ /* 0x0000e4000c1e1900 */
[----:B0-----:R-:W-:Y:S02]  /*19330*/  IMAD.MOV.U32 R2, RZ, RZ, RZ ;  /* 0x000000ffff027224 */ /* 0x001fe400078e00ff */
[----:B---3--:R-:W-:-:S05]  /*19340*/  IMAD R5, R25, R6, RZ ;  /* 0x0000000619057224 */ /* 0x008fca00078e02ff */
[----:B--2---:R-:W-:-:S04]  /*19350*/  IABS R7, R5 ;  /* 0x0000000500077213 */ /* 0x004fc80000000000 */
[----:B------:R-:W0:Y:S08]  /*19360*/  I2F.RP R8, R7 ;  /* 0x0000000700087306 */ /* 0x000e300000209400 */
[----:B0-----:R-:W0:Y:S02]  /*19370*/  MUFU.RCP R8, R8 ;  /* 0x0000000800087308 */ /* 0x001e240000001000 */
[----:B0-----:R-:W-:-:S06]  /*19380*/  VIADD R9, R8, 0xffffffe ;  /* 0x0ffffffe08097836 */ /* 0x001fcc0000000000 */
[----:B------:R-:W0:Y:S02]  /*19390*/  F2I.FTZ.U32.TRUNC.NTZ R3, R9 ;  /* 0x0000000900037305 */ /* 0x000e24000021f000 */
[----:B0-----:R-:W-:-:S04]  /*193a0*/  IMAD.MOV R10, RZ, RZ, -R3 ;  /* 0x000000ffff0a7224 */ /* 0x001fc800078e0a03 */
[----:B-1----:R-:W-:Y:S01]  /*193b0*/  IMAD R11, R10, R7, RZ ;  /* 0x000000070a0b7224 */ /* 0x002fe200078e02ff */
[----:B------:R-:W-:-:S03]  /*193c0*/  IABS R10, R5 ;  /* 0x00000005000a7213 */ /* 0x000fc60000000000 */
[----:B------:R-:W-:Y:S01]  /*193d0*/  IMAD.HI.U32 R2, R3, R11, R2 ;  /* 0x0000000b03027227 */ /* 0x000fe200078e0002 */
[----:B------:R-:W-:Y:S02]  /*193e0*/  IABS R3, R0 ;  /* 0x0000000000037213 */ /* 0x000fe40000000000 */
[----:B------:R-:W-:-:S03]  /*193f0*/  IADD3 R8, RZ, -R10, RZ ;  /* 0x8000000aff087210 */ /* 0x000fc60007ffe0ff */
        /* <DEDUP_REMOVED lines=23> */
[----:B0-----:R-:W-:Y:S01]  /*19570*/  MOV R2, RZ ;  /* 0x000000ff00027202 */ /* 0x001fe20000000f00 */
        /* <DEDUP_REMOVED lines=20> */
.L_x_2547:
[----:B------:R-:W-:-:S05]  /*196c0*/  LOP3.LUT R0, RZ, R3, RZ, 0x33, !PT ;  /* 0x00000003ff007212 */ /* 0x000fca00078e33ff */
[----:B------:R-:W-:Y:S01]  /*196d0*/  IMAD.IADD R25, R25, 0x1, R0 ;  /* 0x0000000119197824 */ /* 0x000fe200078e0200 */
[----:B------:R-:W-:Y:S06]  /*196e0*/  BRA `(.L_x_2548) ;  /* 0x00000000001c7947 */ /* 0x000fec0003800000 */
.L_x_2540:
[----:B------:R-:W-:Y:S01]  /*196f0*/  UMOV UR4, URZ ;  /* 0x0000003f00047c82 */ /* 0x000fe20008000000 */
[----:B------:R-:W-:Y:S01]  /*19700*/  UMOV UR5, URZ ;  /* 0x0000003f00057c82 */ /* 0x000fe20008000000 */
[----:B------:R-:W-:Y:S01]  /*19710*/  ULDC UR6, c[0x0][0xc3c] ;  /* 0x00030f0000067ab9 */ /* 0x000fe20000000800 */
[----:B------:R-:W-:Y:S01]  /*19720*/  IMAD.MOV.U32 R24, RZ, RZ, R0 ;  /* 0x000000ffff187224 */ /* 0x000fe200078e0000 */
[----:B------:R-:W-:Y:S01]  /*19730*/  MOV R25, UR4 ;  /* 0x0000000400197c02 */ /* 0x000fe20008000f00 */
[----:B------:R-:W-:Y:S02]  /*19740*/  IMAD.U32 R26, RZ, RZ, UR5 ;  /* 0x00000005ff1a7e24 */ /* 0x000fe4000f8e00ff */
[----:B------:R-:W-:-:S07]  /*19750*/  IMAD.U32 R27, RZ, RZ, UR6 ;  /* 0x00000006ff1b7e24 */ /* 0x000fce000f8e00ff */
.L_x_2548:
        /* <DEDUP_REMOVED lines=10> */
.L_x_2537:
[----:B------:R-:W-:Y:S02]  /*19800*/  ULDC UR4, c[0x0][0xc3c] ;  /* 0x00030f0000047ab9 */ /* 0x000fe40000000800 */
[----:B----4-:R-:W-:-:S13]  /*19810*/  ISETP.GE.AND P0, PT, R27, UR4, PT ;  /* 0x000000041b007c0c */ /* 0x010fda000bf06270 */
[----:B------:R-:W-:Y:S05]  /*19820*/  @!P0 BRA `(.L_x_2549) ;  /* 0xffffff9c00f08947 */ /* 0x000fea000383ffff */
[----:B------:R-:W-:Y:S05]  /*19830*/  BSYNC B8 ;  /* 0x0000000000087941 */ /* 0x000fea0003800000 */
.L_x_2423:
[----:B0-----:R-:W4:Y:S01]  /*19840*/  LDL.LU R0, [R1+0x3c] ;  /* 0x00003c0001007983 */ /* 0x001f220000300800 */
[----:B------:R-:W-:Y:S01]  /*19850*/  BSSY B0, `(.L_x_2550) ;  /* 0x000000b000007945 */ /* 0x000fe20003800000 */
[----:B--2---:R-:W0:Y:S01]  /*19860*/  S2R R5, SR_CgaCtaId ;  /* 0x0000000000057919 */ /* 0x004e220000008800 */
        /* <DEDUP_REMOVED lines=9> */
.L_x_2691:
[----:B------:R-:W-:Y:S05]  /*19900*/  BSYNC B0 ;  /* 0x0000000000007941 */ /* 0x000fea0003800000 */
.L_x_2550:
[----:B------:R-:W-:-:S03]  /*19910*/  UMOV UR4, 0xffffffff ;  /* 0xffffffff00047882 */ /* 0x000fc60000000000 */
[----:B------:R-:W-:Y:S05]  /*19920*/  BRA.DIV UR4, `(.L_x_2552) ;  /* 0x0000003a04d47947 */ /* 0x000fea000b800000 */
[----:B0-----:R-:W0:Y:S02]  /*19930*/  S2R R0, SR_TID.X ;  /* 0x0000000000007919 */ /* 0x001e240000002100 */
[----:B0-----:R-:W-:-:S04]  /*19940*/  SHF.R.U32.HI R0, RZ, 0x5, R0 ;  /* 0x00000005ff007819 */ /* 0x001fc80000011600 */
[----:B------:R-:W-:-:S05]  /*19950*/  LOP3.LUT R0, R0, 0x3, RZ, 0xc0, !PT ;  /* 0x0000000300007812 */ /* 0x000fca00078ec0ff */
[----:B------:R0:W2:Y:S02]  /*19960*/  SHFL.IDX PT, R14, R0, RZ, 0x1f ;  /* 0x00001fff000e7589 */ /* 0x0000a400000e0000 */
.L_x_2694:
[----:B--2---:R-:W-:-:S13]  /*19970*/  ISETP.NE.AND P0, PT, R14, RZ, PT ;  /* 0x000000ff0e00720c */ /* 0x004fda0003f05270 */
[----:B------:R-:W-:Y:S05]  /*19980*/  @P0 BRA `(.L_x_2270) ;  /* 0x0000000000880947 */ /* 0x000fea0003800000 */
[----:B------:R-:W-:-:S03]  /*19990*/  UMOV UR4, 0xffffffff ;  /* 0xffffffff00047882 */ /* 0x000fc60000000000 */
[----:B------:R-:W-:Y:S05]  /*199a0*/  BRA.DIV UR4, `(.L_x_2553) ;  /* 0x0000003a04e87947 */ /* 0x000fea000b800000 */
[----:B------:R-:W-:-:S13]  /*199b0*/  ELECT P6, URZ, PT ;  /* 0x00000000003f782f */ /* 0x000fda00038c0000 */
.L_x_2697:
[----:B------:R-:W-:Y:S05]  /*199c0*/  @!P6 BRA `(.L_x_2270) ;  /* 0x000000000078e947 */ /* 0x000fea0003800000 */
[----:B0-----:R-:W2:Y:S02]  /*199d0*/  LDL.LU R0, [R1+0x50] ;  /* 0x0000500001007983 */ /* 0x001ea40000300800 */
[----:B--2---:R-:W-:-:S04]  /*199e0*/  LOP3.LUT R0, R0, 0x2, RZ, 0xfc, !PT ;  /* 0x0000000200007812 */ /* 0x004fc800078efcff */
[----:B------:R-:W-:-:S13]  /*199f0*/  ISETP.NE.AND P2, PT, R0, 0x3, PT ;  /* 0x000000030000780c */ /* 0x000fda0003f45270 */
[----:B------:R-:W-:Y:S05]  /*19a00*/  @!P2 BRA `(.L_x_2554) ;  /* 0x000000000004a947 */ /* 0x000fea0003800000 */
[----:B------:R-:W-:Y:S01]  /*19a10*/  BPT.TRAP 0x1 ;  /* 0x000000040000795c */ /* 0x000fe20000300000 */
.L_x_2554:
        /* <DEDUP_REMOVED lines=12> */
.L_x_2698:
[----:B------:R-:W2:Y:S02]  /*19ae0*/  SYNCS.PHASECHK.TRANS64.TRYWAIT P0, [R3+URZ], R0 ;  /* 0x00000000030075a7 */ /* 0x000ea4000800017f */
[----:B--2---:R-:W-:Y:S05]  /*19af0*/  @!P0 BRA `(.L_x_2556) ;  /* 0x0000003800c88947 */ /* 0x004fea0003800000 */
.L_x_2699:
[----:B------:R-:W-:Y:S05]  /*19b00*/  @!P2 BRA `(.L_x_2557) ;  /* 0x000000000004a947 */ /* 0x000fea0003800000 */
[----:B------:R-:W-:Y:S01]  /*19b10*/  BPT.TRAP 0x1 ;  /* 0x000000040000795c */ /* 0x000fe20000300000 */
.L_x_2557:
[----:B--2---:R-:W-:-:S05]  /*19b20*/  IADD3 R3, R9, 0x16860, RZ ;  /* 0x0001686009037810 */ /* 0x004fca0007ffe0ff */
[----:B------:R-:W-:-:S04]  /*19b30*/  IMAD R5, R18, 0x8, R3 ;  /* 0x0000000812057824 */ /* 0x000fc800078e0203 */
[----:B------:R-:W2:Y:S02]  /*19b40*/  SYNCS.PHASECHK.TRANS64.TRYWAIT P0, [R5+URZ], R2 ;  /* 0x00000002050075a7 */ /* 0x000ea4000800017f */
[----:B--2---:R-:W-:Y:S05]  /*19b50*/  @!P0 BRA `(.L_x_2558) ;  /* 0x0000003800c48947 */ /* 0x004fea0003800000 */
.L_x_2700:
[----:B------:R-:W-:-:S07]  /*19b60*/  IMAD R3, R4, 0x8, R3 ;  /* 0x0000000804037824 */ /* 0x000fce00078e0203 */
.L_x_2559:
[----:B----4-:R4:W0:Y:S02]  /*19b70*/  SYNCS.PHASECHK.TRANS64.TRYWAIT P0, [R3+URZ], R0 ;  /* 0x00000000030075a7 */ /* 0x010824000800017f */
[----:B0-----:R-:W-:Y:S05]  /*19b80*/  @!P0 NANOSLEEP.SYNCS 0x989680 ;  /* 0x009896800000895d */ /* 0x001fea0003900000 */
[----:B------:R-:W0:Y:S02]  /*19b90*/  @!P0 SYNCS.PHASECHK.TRANS64 P0, [R3+URZ], R0 ;  /* 0x00000000030085a7 */ /* 0x000e24000800007f */
[----:B0-----:R-:W-:Y:S05]  /*19ba0*/  @!P0 BRA `(.L_x_2559) ;  /* 0xfffffffc00f08947 */ /* 0x001fea000383ffff */
.L_x_2270:
[----:B------:R-:W-:Y:S05]  /*19bb0*/  BSYNC B9 ;  /* 0x0000000000097941 */ /* 0x000fea0003800000 */
.L_x_2267:
[----:B------:R-:W-:Y:S05]  /*19bc0*/  EXIT ;  /* 0x000000000000794d */ /* 0x000fea0003800000 */
.L_x_2290:
[----:B0-----:R0:W1:Y:S02]  /*19bd0*/  SYNCS.PHASECHK.TRANS64.TRYWAIT P6, [R77+URZ+0x16890], R89 ;  /* 0x016890594d0075a7 */ /* 0x00106400080c017f */
[----:B-1----:R-:W-:Y:S05]  /*19be0*/  @!P6 NANOSLEEP.SYNCS 0x989680 ;  /* 0x009896800000e95d */ /* 0x002fea0003900000 */
[----:B------:R-:W1:Y:S02]  /*19bf0*/  @!P6 SYNCS.PHASECHK.TRANS64 P6, [R77+URZ+0x16890], R89 ;  /* 0x016890594d00e5a7 */ /* 0x000e6400080c007f */
[----:B-1----:R-:W-:Y:S05]  /*19c00*/  @!P6 BRA `(.L_x_2290) ;  /* 0xfffffffc00f0e947 */ /* 0x002fea000383ffff */
[----:B------:R-:W-:Y:S05]  /*19c10*/  BRA `(.L_x_2560) ;  /* 0xfffffe9000947947 */ /* 0x000fea000383ffff */
.L_x_2310:
[----:B0-----:R0:W1:Y:S02]  /*19c20*/  SYNCS.PHASECHK.TRANS64.TRYWAIT P5, [R77+URZ+0x16890], R89 ;  /* 0x016890594d0075a7 */ /* 0x00106400080a017f */
[----:B-1----:R-:W-:Y:S05]  /*19c30*/  @!P5 NANOSLEEP.SYNCS 0x989680 ;  /* 0x009896800000d95d */ /* 0x002fea0003900000 */
[----:B------:R-:W1:Y:S02]  /*19c40*/  @!P5 SYNCS.PHASECHK.TRANS64 P5, [R77+URZ+0x16890], R89 ;  /* 0x016890594d00d5a7 */ /* 0x000e6400080a007f */
[----:B-1----:R-:W-:Y:S05]  /*19c50*/  @!P5 BRA `(.L_x_2310) ;  /* 0xfffffffc00f0d947 */ /* 0x002fea000383ffff */
[----:B------:R-:W-:Y:S05]  /*19c60*/  BRA `(.L_x_2561) ;  /* 0xfffffea400047947 */ /* 0x000fea000383ffff */
.L_x_2319:
[----:B-1----:R1:W2:Y:S02]  /*19c70*/  SYNCS.PHASECHK.TRANS64.TRYWAIT P4, [R77+URZ+0x16890], R89 ;  /* 0x016890594d0075a7 */ /* 0x0022a4000808017f */
[----:B--2---:R-:W-:Y:S05]  /*19c80*/  @!P4 NANOSLEEP.SYNCS 0x989680 ;  /* 0x009896800000c95d */ /* 0x004fea0003900000 */
[----:B------:R-:W2:Y:S02]  /*19c90*/  @!P4 SYNCS.PHASECHK.TRANS64 P4, [R77+URZ+0x16890], R89 ;  /* 0x016890594d00c5a7 */ /* 0x000ea4000808007f */
[----:B--2---:R-:W-:Y:S05]  /*19ca0*/  @!P4 BRA `(.L_x_2319) ;  /* 0xfffffffc00f0c947 */ /* 0x004fea000383ffff */
[----:B------:R-:W-:Y:S05]  /*19cb0*/  BRA `(.L_x_2562) ;  /* 0xfffffeb4002c7947 */ /* 0x000fea000383ffff */
.L_x_2325:
[----:B--2---:R2:W3:Y:S02]  /*19cc0*/  SYNCS.PHASECHK.TRANS64.TRYWAIT P3, [R77+URZ+0x168b0], R89 ;  /* 0x0168b0594d0075a7 */ /* 0x0044e4000806017f */
[----:B---3--:R-:W-:Y:S05]  /*19cd0*/  @!P3 NANOSLEEP.SYNCS 0x989680 ;  /* 0x009896800000b95d */ /* 0x008fea0003900000 */
[----:B------:R-:W3:Y:S02]  /*19ce0*/  @!P3 SYNCS.PHASECHK.TRANS64 P3, [R77+URZ+0x168b0], R89 ;  /* 0x0168b0594d00b5a7 */ /* 0x000ee4000806007f */
[----:B---3--:R-:W-:Y:S05]  /*19cf0*/  @!P3 BRA `(.L_x_2325) ;  /* 0xfffffffc00f0b947 */ /* 0x008fea000383ffff */
[----:B------:R-:W-:Y:S05]  /*19d00*/  BRA `(.L_x_2563) ;  /* 0xfffffeb400c07947 */ /* 0x000fea000383ffff */
.L_x_2335:
        /* <DEDUP_REMOVED lines=13> */
.L_x_2565:
[----:B------:R-:W-:Y:S05]  /*19de0*/  BSYNC B0 ;  /* 0x0000000000007941 */ /* 0x000fea0003800000 */
.L_x_2564:
[----:B------:R-:W-:Y:S01]  /*19df0*/  IMAD.MOV.U32 R157, RZ, RZ, R14 ;  /* 0x000000ffff9d7224 */ /* 0x000fe200078e000e */
[----:B------:R-:W-:Y:S06]  /*19e00*/  BRA `(.L_x_2566) ;  /* 0xfffffebc00cc7947 */ /* 0x000fec000383ffff */
.L_x_2347:
[----:B------:R-:W-:Y:S01]  /*19e10*/  BSSY B1, `(.L_x_2567) ;  /* 0x0000008000017945 */ /* 0x000fe20003800000 */
[----:B------:R-:W-:Y:S01]  /*19e20*/  MOV R13, R6 ;  /* 0x00000006000d7202 */ /* 0x000fe20000000f00 */
[----:B------:R-:W-:Y:S02]  /*19e30*/  IMAD.MOV.U32 R12, RZ, RZ, RZ ;  /* 0x000000ffff0c7224 */ /* 0x000fe400078e00ff */
[----:B------:R-:W-:Y:S02]  /*19e40*/  IMAD.MOV.U32 R11, RZ, RZ, 0x1c1f ;  /* 0x00001c1fff0b7424 */ /* 0x000fe400078e00ff */
[----:B------:R-:W-:-:S07]  /*19e50*/  IMAD.MOV.U32 R15, RZ, RZ, -0x1 ;  /* 0xffffffffff0f7424 */ /* 0x000fce00078e00ff */
[----:B------:R-:W-:Y:S05]  /*19e60*/  WARPSYNC.COLLECTIVE R15, `(.L_x_2568) ;  /* 0x000000000f087348 */ /* 0x000fea0003c00000 */
[----:B------:R0:W1:Y:S02]  /*19e70*/  SHFL.IDX P6, R14, R13, R12, R11 ;  /* 0x0000000c0d0e7389 */ /* 0x00006400000c000b */
[----:B01----:R-:W-:Y:S01]  /*19e80*/  ENDCOLLECTIVE ;  /* 0x000000000000791b */ /* 0x003fe20003800000 */
.L_x_2568:
[----:B------:R-:W-:Y:S05]  /*19e90*/  BSYNC B1 ;  /* 0x0000000000017941 */ /* 0x000fea0003800000 */
.L_x_2567:
        /* <DEDUP_REMOVED lines=8> */
.L_x_2569:
[----:B------:R-:W-:Y:S01]  /*19f20*/  IMAD.MOV.U32 R13, RZ, RZ, R8 ;  /* 0x000000ffff0d7224 */ /* 0x000fe200078e0008 */
[----:B------:R-:W-:-:S07]  /*19f30*/  MOV R0, R14 ;  /* 0x0000000e00007202 */ /* 0x000fce0000000f00 */
[----:B------:R-:W-:Y:S05]  /*19f40*/  WARPSYNC.COLLECTIVE R15, `(.L_x_2570) ;  /* 0x000000000f087348 */ /* 0x000fea0003c00000 */
[----:B------:R0:W1:Y:S02]  /*19f50*/  SHFL.IDX P6, R14, R13, R12, R11 ;  /* 0x0000000c0d0e7389 */ /* 0x00006400000c000b */
[----:B01----:R-:W-:Y:S01]  /*19f60*/  ENDCOLLECTIVE ;  /* 0x000000000000791b */ /* 0x003fe20003800000 */
.L_x_2570:
[----:B------:R-:W-:Y:S02]  /*19f70*/  IMAD.MOV.U32 R13, RZ, RZ, R7 ;  /* 0x000000ffff0d7224 */ /* 0x000fe400078e0007 */
[----:B------:R-:W-:-:S07]  /*19f80*/  IMAD.MOV.U32 R5, RZ, RZ, R14 ;  /* 0x000000ffff057224 */ /* 0x000fce00078e000e */
[----:B------:R-:W-:Y:S05]  /*19f90*/  WARPSYNC.COLLECTIVE R15, `(.L_x_2571) ;  /* 0x000000000f087348 */ /* 0x000fea0003c00000 */
[----:B------:R0:W1:Y:S02]  /*19fa0*/  SHFL.IDX P6, R14, R13, R12, R11 ;  /* 0x0000000c0d0e7389 */ /* 0x00006400000c000b */
[----:B01----:R-:W-:Y:S01]  /*19fb0*/  ENDCOLLECTIVE ;  /* 0x000000000000791b */ /* 0x003fe20003800000 */
.L_x_2571:
[----:B------:R-:W-:Y:S05]  /*19fc0*/  BRA `(.L_x_2572) ;  /* 0xfffffec400507947 */ /* 0x000fea000383ffff */
.L_x_2350:
[----:B------:R-:W-:Y:S01]  /*19fd0*/  BSSY B1, `(.L_x_2573) ;  /* 0x0000008000017945 */ /* 0x000fe20003800000 */
[----:B------:R-:W-:Y:S02]  /*19fe0*/  IMAD.MOV.U32 R13, RZ, RZ, R6 ;  /* 0x000000ffff0d7224 */ /* 0x000fe400078e0006 */
[----:B------:R-:W-:Y:S02]  /*19ff0*/  IMAD.MOV.U32 R12, RZ, RZ, 0x1 ;  /* 0x00000001ff0c7424 */ /* 0x000fe400078e00ff */
[----:B------:R-:W-:Y:S02]  /*1a000*/  IMAD.MOV.U32 R11, RZ, RZ, 0x1c1f ;  /* 0x00001c1fff0b7424 */ /* 0x000fe400078e00ff */
[----:B------:R-:W-:-:S07]  /*1a010*/  IMAD.MOV.U32 R15, RZ, RZ, -0x1 ;  /* 0xffffffffff0f7424 */ /* 0x000fce00078e00ff */
[----:B0---4-:R-:W-:Y:S05]  /*1a020*/  WARPSYNC.COLLECTIVE R15, `(.L_x_2574) ;  /* 0x000000000f087348 */ /* 0x011fea0003c00000 */
[----:B----4-:R1:W2:Y:S02]  /*1a030*/  SHFL.IDX P6, R14, R13, R12, R11 ;  /* 0x0000000c0d0e7389 */ /* 0x0102a400000c000b */
[----:B012---:R-:W-:Y:S01]  /*1a040*/  ENDCOLLECTIVE ;  /* 0x000000000000791b */ /* 0x007fe20003800000 */
.L_x_2574:
[----:B------:R-:W-:Y:S05]  /*1a050*/  BSYNC B1 ;  /* 0x0000000000017941 */ /* 0x000fea0003800000 */
.L_x_2573:
[----:B------:R-:W-:Y:S01]  /*1a060*/  MOV R13, R4 ;  /* 0x00000004000d7202 */ /* 0x000fe20000000f00 */
[----:B------:R-:W-:Y:S02]  /*1a070*/  IMAD.MOV.U32 R12, RZ, RZ, 0x1 ;  /* 0x00000001ff0c7424 */ /* 0x000fe400078e00ff */
[----:B------:R-:W-:Y:S02]  /*1a080*/  IMAD.MOV.U32 R11, RZ, RZ, 0x1c1f ;  /* 0x00001c1fff0b7424 */ /* 0x000fe400078e00ff */
[----:B------:R-:W-:Y:S02]  /*1a090*/  IMAD.MOV.U32 R15, RZ, RZ, -0x1 ;  /* 0xffffffffff0f7424 */ /* 0x000fe400078e00ff */
[----:B------:R-:W-:-:S07]  /*1a0a0*/  IMAD.MOV.U32 R3, RZ, RZ, R14 ;  /* 0x000000ffff037224 */ /* 0x000fce00078e000e */
[----:B------:R-:W-:Y:S05]  /*1a0b0*/  WARPSYNC.COLLECTIVE R15, `(.L_x_2575) ;  /* 0x000000000f087348 */ /* 0x000fea0003c00000 */
[----:B------:R0:W1:Y:S02]  /*1a0c0*/  SHFL.IDX P6, R14, R13, R12, R11 ;  /* 0x0000000c0d0e7389 */ /* 0x00006400000c000b */
[----:B01----:R-:W-:Y:S01]  /*1a0d0*/  ENDCOLLECTIVE ;  /* 0x000000000000791b */ /* 0x003fe20003800000 */
.L_x_2575:
[----:B------:R-:W-:Y:S02]  /*1a0e0*/  IMAD.MOV.U32 R13, RZ, RZ, R8 ;  /* 0x000000ffff0d7224 */ /* 0x000fe400078e0008 */
[----:B------:R-:W-:-:S07]  /*1a0f0*/  IMAD.MOV.U32 R0, RZ, RZ, R14 ;  /* 0x000000ffff007224 */ /* 0x000fce00078e000e */
[----:B------:R-:W-:Y:S05]  /*1a100*/  WARPSYNC.COLLECTIVE R15, `(.L_x_2576) ;  /* 0x000000000f087348 */ /* 0x000fea0003c00000 */
[----:B------:R0:W1:Y:S02]  /*1a110*/  SHFL.IDX P6, R14, R13, R12, R11 ;  /* 0x0000000c0d0e7389 */ /* 0x00006400000c000b */
[----:B01----:R-:W-:Y:S01]  /*1a120*/  ENDCOLLECTIVE ;  /* 0x000000000000791b */ /* 0x003fe20003800000 */
.L_x_2576:
[----:B------:R-:W-:Y:S02]  /*1a130*/  IMAD.MOV.U32 R13, RZ, RZ, R7 ;  /* 0x000000ffff0d7224 */ /* 0x000fe400078e0007 */
[----:B------:R-:W-:-:S07]  /*1a140*/  IMAD.MOV.U32 R5, RZ, RZ, R14 ;  /* 0x000000ffff057224 */ /* 0x000fce00078e000e */
[----:B------:R-:W-:Y:S05]  /*1a150*/  WARPSYNC.COLLECTIVE R15, `(.L_x_2577) ;  /* 0x000000000f087348 */ /* 0x000fea0003c00000 */
[----:B------:R0:W1:Y:S02]  /*1a160*/  SHFL.IDX P6, R14, R13, R12, R11 ;  /* 0x0000000c0d0e7389 */ /* 0x00006400000c000b */
[----:B01----:R-:W-:Y:S01]  /*1a170*/  ENDCOLLECTIVE ;  /* 0x000000000000791b */ /* 0x003fe20003800000 */
.L_x_2577:
[----:B------:R-:W-:Y:S05]  /*1a180*/  BRA `(.L_x_2578) ;  /* 0xfffffec400bc7947 */ /* 0x000fea000383ffff */
.L_x_2354:
[----:B0-----:R0:W1:Y:S02]  /*1a190*/  SYNCS.PHASECHK.TRANS64.TRYWAIT P0, [R2+URZ+0x16800], R37 ;  /* 0x01680025020075a7 */ /* 0x001064000800017f */
[----:B-1----:R-:W-:Y:S05]  /*1a1a0*/  @!P0 NANOSLEEP.SYNCS 0x989680 ;  /* 0x009896800000895d */ /* 0x002fea0003900000 */
[----:B------:R-:W1:Y:S02]  /*1a1b0*/  @!P0 SYNCS.PHASECHK.TRANS64 P0, [R2+URZ+0x16800], R37 ;  /* 0x01680025020085a7 */ /* 0x000e64000800007f */
[----:B-1----:R-:W-:Y:S05]  /*1a1c0*/  @!P0 BRA `(.L_x_2354) ;  /* 0xfffffffc00f08947 */ /* 0x002fea000383ffff */
[----:B------:R-:W-:Y:S05]  /*1a1d0*/  BRA `(.L_x_2579) ;  /* 0xfffffec800c47947 */ /* 0x000fea000383ffff */
.L_x_2362:
[----:B------:R-:W0:Y:S01]  /*1a1e0*/  LDC R41, c[0x0][0x3f4] ;  /* 0x0000fd00ff297b82 */ /* 0x000e220000000800 */
[----:B------:R-:W-:Y:S01]  /*1a1f0*/  BSSY B1, `(.L_x_2580) ;  /* 0x0000008000017945 */ /* 0x000fe20003800000 */
[----:B------:R-:W-:Y:S01]  /*1a200*/  IMAD.MOV.U32 R13, RZ, RZ, R26 ;  /* 0x000000ffff0d7224 */ /* 0x000fe200078e001a */
[----:B------:R-:W-:Y:S01]  /*1a210*/  MOV R12, RZ ;  /* 0x000000ff000c7202 */ /* 0x000fe20000000f00 */
[----:B------:R-:W-:Y:S02]  /*1a220*/  IMAD.MOV.U32 R11, RZ, RZ, 0x1c1f ;  /* 0x00001c1fff0b7424 */ /* 0x000fe400078e00ff */
[----:B------:R-:W-:-:S07]  /*1a230*/  IMAD.MOV.U32 R15, RZ, RZ, -0x1 ;  /* 0xffffffffff0f7424 */ /* 0x000fce00078e00ff */
[----:B0-----:R-:W-:Y:S05]  /*1a240*/  WARPSYNC.COLLECTIVE R15, `(.L_x_2581) ;  /* 0x000000000f087348 */ /* 0x001fea0003c00000 */
[----:B------:R1:W2:Y:S02]  /*1a250*/  SHFL.IDX P6, R14, R13, R12, R11 ;  /* 0x0000000c0d0e7389 */ /* 0x0002a400000c000b */
[----:B012---:R-:W-:Y:S01]  /*1a260*/  ENDCOLLECTIVE ;  /* 0x000000000000791b */ /* 0x007fe20003800000 */
.L_x_2581:
[----:B------:R-:W-:Y:S05]  /*1a270*/  BSYNC B1 ;  /* 0x0000000000017941 */ /* 0x000fea0003800000 */
.L_x_2580:
[----:B------:R0:W5:Y:S01]  /*1a280*/  LDL R8, [R1+0x20] ;  /* 0x0000200001087983 */ /* 0x0001620000100800 */
[----:B------:R-:W-:Y:S01]  /*1a290*/  IMAD.MOV.U32 R13, RZ, RZ, R25 ;  /* 0x000000ffff0d7224 */ /* 0x000fe200078e0019 */
[----:B------:R-:W-:Y:S01]  /*1a2a0*/  ISETP.GE.AND P0, PT, R16, R41, PT ;  /* 0x000000291000720c */ /* 0x000fe20003f06270 */
[----:B------:R-:W-:Y:S02]  /*1a2b0*/  IMAD.MOV.U32 R12, RZ, RZ, RZ ;  /* 0x000000ffff0c7224 */ /* 0x000fe400078e00ff */
[----:B------:R-:W-:Y:S02]  /*1a2c0*/  IMAD.MOV.U32 R11, RZ, RZ, 0x1c1f ;  /* 0x00001c1fff0b7424 */ /* 0x000fe400078e00ff */
[----:B------:R-:W-:Y:S02]  /*1a2d0*/  IMAD.MOV.U32 R15, RZ, RZ, -0x1 ;  /* 0xffffffffff0f7424 */ /* 0x000fe400078e00ff */
[----:B0-----:R-:W-:-:S07]  /*1a2e0*/  IMAD.MOV.U32 R0, RZ, RZ, R14 ;  /* 0x000000ffff007224 */ /* 0x001fce00078e000e */
[----:B-----5:R-:W-:Y:S05]  /*1a2f0*/  WARPSYNC.COLLECTIVE R15, `(.L_x_2582) ;  /* 0x000000000f087348 */ /* 0x020fea0003c00000 */
[----:B------:R0:W1:Y:S02]  /*1a300*/  SHFL.IDX P6, R14, R13, R12, R11 ;  /* 0x0000000c0d0e7389 */ /* 0x00006400000c000b */
[----:B01---5:R-:W-:Y:S01]  /*1a310*/  ENDCOLLECTIVE ;  /* 0x000000000000791b */ /* 0x023fe20003800000 */
.L_x_2582:
[----:B------:R-:W-:Y:S01]  /*1a320*/  MOV R13, R24 ;  /* 0x00000018000d7202 */ /* 0x000fe20000000f00 */
[----:B------:R-:W-:-:S07]  /*1a330*/  IMAD.MOV.U32 R3, RZ, RZ, R14 ;  /* 0x000000ffff037224 */ /* 0x000fce00078e000e */
[----:B------:R-:W-:Y:S05]  /*1a340*/  WARPSYNC.COLLECTIVE R15, `(.L_x_2583) ;  /* 0x000000000f087348 */ /* 0x000fea0003c00000 */
[----:B------:R0:W1:Y:S02]  /*1a350*/  SHFL.IDX P6, R14, R13, R12, R11 ;  /* 0x0000000c0d0e7389 */ /* 0x00006400000c000b */
[----:B01----:R-:W-:Y:S01]  /*1a360*/  ENDCOLLECTIVE ;  /* 0x000000000000791b */ /* 0x003fe20003800000 */
.L_x_2583:
[----:B------:R-:W-:Y:S02]  /*1a370*/  IMAD.MOV.U32 R13, RZ, RZ, R27 ;  /* 0x000000ffff0d7224 */ /* 0x000fe400078e001b */
[----:B------:R-:W-:-:S07]  /*1a380*/  IMAD.MOV.U32 R4, RZ, RZ, R14 ;  /* 0x000000ffff047224 */ /* 0x000fce00078e000e */
[----:B------:R-:W-:Y:S05]  /*1a390*/  WARPSYNC.COLLECTIVE R15, `(.L_x_2584) ;  /* 0x000000000f087348 */ /* 0x000fea0003c00000 */
[----:B------:R0:W1:Y:S02]  /*1a3a0*/  SHFL.IDX P6, R14, R13, R12, R11 ;  /* 0x0000000c0d0e7389 */ /* 0x00006400000c000b */
[----:B01----:R-:W-:Y:S01]  /*1a3b0*/  ENDCOLLECTIVE ;  /* 0x000000000000791b */ /* 0x003fe20003800000 */
.L_x_2584:
[----:B------:R-:W-:-:S05]  /*1a3c0*/  IMAD R32, R8, R32, RZ ;  /* 0x0000002008207224 */ /* 0x000fca00078e02ff */
[----:B------:R-:W-:-:S13]  /*1a3d0*/  ISETP.GE.OR P1, PT, R39, R32, P0 ;  /* 0x000000202700720c */ /* 0x000fda0000726670 */
[C---:B------:R-:W-:Y:S01]  /*1a3e0*/  @!P1 IMAD.SHL.U32 R5, R16.reuse, 0x2, RZ ;  /* 0x0000000210059824 */ /* 0x040fe200078e00ff */
[----:B------:R-:W-:-:S04]  /*1a3f0*/  @!P1 SHF.L.U64.HI R21, R16, 0x1, R43 ;  /* 0x0000000110159819 */ /* 0x000fc8000001022b */
[----:B------:R-:W-:-:S05]  /*1a400*/  @!P1 IADD3 R6, P2, R3, R5, RZ ;  /* 0x0000000503069210 */ /* 0x000fca0007f5e0ff */
[----:B------:R-:W-:-:S05]  /*1a410*/  @!P1 IMAD.X R7, R0, 0x1, R21, P2 ;  /* 0x0000000100079824 */ /* 0x000fca00010e0615 */
        /* <DEDUP_REMOVED lines=9> */
[----:B------:R-:W-:Y:S02]  /*1a4b0*/  CS2R R20, SRZ ;  /* 0x0000000000147805 */ /* 0x000fe4000001ff00 */
[----:B------:R-:W-:Y:S01]  /*1a4c0*/  CS2R R30, SRZ ;  /* 0x00000000001e7805 */ /* 0x000fe2000001ff00 */
[----:B0-----:R-:W-:Y:S02]  /*1a4d0*/  IMAD.MOV.U32 R15, RZ, RZ, -0x1 ;  /* 0xffffffffff0f7424 */ /* 0x001fe400078e00ff */
[----:B--2---:R-:W-:-:S02]  /*1a4e0*/  @!P1 IMAD.MOV.U32 R37, RZ, RZ, R11 ;  /* 0x000000ffff259224 */ /* 0x004fc400078e000b */
[----:B------:R-:W-:Y:S02]  /*1a4f0*/  IMAD.MOV.U32 R11, RZ, RZ, 0x1c1f ;  /* 0x00001c1fff0b7424 */ /* 0x000fe400078e00ff */
[----:B------:R-:W-:Y:S02]  /*1a500*/  @!P1 IMAD.MOV.U32 R34, RZ, RZ, R8 ;  /* 0x000000ffff229224 */ /* 0x000fe400078e0008 */
[----:B------:R-:W-:-:S07]  /*1a510*/  @!P1 IMAD.MOV.U32 R35, RZ, RZ, R9 ;  /* 0x000000ffff239224 */ /* 0x000fce00078e0009 */
[----:B-----5:R-:W-:Y:S05]  /*1a520*/  WARPSYNC.COLLECTIVE R15, `(.L_x_2585) ;  /* 0x000000000f087348 */ /* 0x020fea0003c00000 */
[----:B------:R0:W1:Y:S02]  /*1a530*/  SHFL.IDX P6, R14, R13, R12, R11 ;  /* 0x0000000c0d0e7389 */ /* 0x00006400000c000b */
[----:B01---5:R-:W-:Y:S01]  /*1a540*/  ENDCOLLECTIVE ;  /* 0x000000000000791b */ /* 0x023fe20003800000 */
.L_x_2585:
[----:B------:R-:W-:Y:S01]  /*1a550*/  @!P1 IMAD.MOV.U32 R36, RZ, RZ, R10 ;  /* 0x000000ffff249224 */ /* 0x000fe200078e000a */
[----:B------:R-:W-:Y:S01]  /*1a560*/  MOV R0, R34 ;  /* 0x0000002200007202 */ /* 0x000fe20000000f00 */
[----:B------:R-:W-:Y:S02]  /*1a570*/  IMAD.MOV.U32 R3, RZ, RZ, R35 ;  /* 0x000000ffff037224 */ /* 0x000fe400078e0023 */
[----:B------:R-:W-:Y:S01]  /*1a580*/  IMAD.MOV.U32 R8, RZ, RZ, R36 ;  /* 0x000000ffff087224 */ /* 0x000fe200078e0024 */
[----:B------:R-:W-:Y:S01]  /*1a590*/  PRMT R42, R0, 0x7610, R42 ;  /* 0x00007610002a7816 */ /* 0x000fe2000000002a */
[----:B------:R-:W-:Y:S01]  /*1a5a0*/  IMAD.MOV.U32 R9, RZ, RZ, R37 ;  /* 0x000000ffff097224 */ /* 0x000fe200078e0025 */
[----:B------:R-:W-:Y:S01]  /*1a5b0*/  PRMT R45, R45, 0x5410, R3 ;  /* 0x000054102d2d7816 */ /* 0x000fe20000000003 */
[----:B------:R-:W-:Y:S01]  /*1a5c0*/  @!P1 IMAD.MOV.U32 R30, RZ, RZ, R4 ;  /* 0x000000ffff1e9224 */ /* 0x000fe200078e0004 */
[----:B------:R-:W-:Y:S01]  /*1a5d0*/  @!P1 MOV R20, R6 ;  /* 0x0000000600149202 */ /* 0x000fe20000000f00 */
[----:B------:R-:W-:Y:S01]  /*1a5e0*/  @!P1 IMAD.MOV.U32 R31, RZ, RZ, R5 ;  /* 0x000000ffff1f9224 */ /* 0x000fe200078e0005 */
[----:B------:R-:W-:Y:S01]  /*1a5f0*/  PRMT R33, R8, 0x5410, R9 ;  /* 0x0000541008217816 */ /* 0x000fe20000000009 */
[----:B------:R-:W-:Y:S01]  /*1a600*/  @!P1 IMAD.MOV.U32 R21, RZ, RZ, R7 ;  /* 0x000000ffff159224 */ /* 0x000fe200078e0007 */
[----:B------:R-:W-:Y:S01]  /*1a610*/  MOV R13, R25 ;  /* 0x00000019000d7202 */ /* 0x000fe20000000f00 */
[----:B------:R-:W-:-:S02]  /*1a620*/  IMAD.MOV.U32 R4, RZ, RZ, R30 ;  /* 0x000000ffff047224 */ /* 0x000fc400078e001e */
[----:B------:R-:W-:Y:S02]  /*1a630*/  IMAD.MOV.U32 R5, RZ, RZ, R31 ;  /* 0x000000ffff057224 */ /* 0x000fe400078e001f */
[----:B------:R-:W-:Y:S02]  /*1a640*/  IMAD.MOV.U32 R6, RZ, RZ, R20 ;  /* 0x000000ffff067224 */ /* 0x000fe400078e0014 */
[----:B------:R-:W-:Y:S01]  /*1a650*/  IMAD.MOV.U32 R7, RZ, RZ, R21 ;  /* 0x000000ffff077224 */ /* 0x000fe200078e0015 */
[----:B------:R-:W-:Y:S01]  /*1a660*/  PRMT R45, R5, 0x7610, R45 ;  /* 0x00007610052d7816 */ /* 0x000fe2000000002d */
[----:B------:R-:W-:Y:S01]  /*1a670*/  IMAD.MOV.U32 R0, RZ, RZ, R14 ;  /* 0x000000ffff007224 */ /* 0x000fe200078e000e */
[----:B------:R-:W-:-:S07]  /*1a680*/  PRMT R56, R4, 0x5410, R6 ;  /* 0x0000541004387816 */ /* 0x000fce0000000006 */
[----:B------:R-:W-:Y:S05]  /*1a690*/  WARPSYNC.COLLECTIVE R15, `(.L_x_2586) ;  /* 0x000000000f087348 */ /* 0x000fea0003c00000 */
[----:B------:R0:W1:Y:S02]  /*1a6a0*/  SHFL.IDX P6, R14, R13, R12, R11 ;  /* 0x0000000c0d0e7389 */ /* 0x00006400000c000b */
[----:B01----:R-:W-:Y:S01]  /*1a6b0*/  ENDCOLLECTIVE ;  /* 0x000000000000791b */ /* 0x003fe20003800000 */
.L_x_2586:
[----:B------:R-:W-:Y:S02]  /*1a6c0*/  PRMT R42, R42, 0x5410, R7 ;  /* 0x000054102a2a7816 */ /* 0x000fe40000000007 */
[----:B------:R-:W-:Y:S01]  /*1a6d0*/  CS2R R4, SRZ ;  /* 0x0000000000047805 */ /* 0x000fe2000001ff00 */
[----:B------:R-:W-:Y:S02]  /*1a6e0*/  IMAD.MOV.U32 R13, RZ, RZ, R24 ;  /* 0x000000ffff0d7224 */ /* 0x000fe400078e0018 */
[----:B------:R-:W-:-:S07]  /*1a6f0*/  IMAD.MOV.U32 R3, RZ, RZ, R14 ;  /* 0x000000ffff037224 */ /* 0x000fce00078e000e */
[----:B------:R-:W-:Y:S05]  /*1a700*/  WARPSYNC.COLLECTIVE R15, `(.L_x_2587) ;  /* 0x000000000f087348 */ /* 0x000fea0003c00000 */
[----:B------:R0:W1:Y:S02]  /*1a710*/  SHFL.IDX P6, R14, R13, R12, R11 ;  /* 0x0000000c0d0e7389 */ /* 0x00006400000c000b */
[----:B01----:R-:W-:Y:S01]  /*1a720*/  ENDCOLLECTIVE ;  /* 0x000000000000791b */ /* 0x003fe20003800000 */
.L_x_2587:
[----:B------:R-:W-:Y:S02]  /*1a730*/  IMAD.MOV.U32 R13, RZ, RZ, R27 ;  /* 0x000000ffff0d7224 */ /* 0x000fe400078e001b */
[----:B------:R-:W-:-:S07]  /*1a740*/  IMAD.MOV.U32 R24, RZ, RZ, R14 ;  /* 0x000000ffff187224 */ /* 0x000fce00078e000e */
[----:B------:R-:W-:Y:S05]  /*1a750*/  WARPSYNC.COLLECTIVE R15, `(.L_x_2588) ;  /* 0x000000000f087348 */ /* 0x000fea0003c00000 */
[----:B------:R0:W1:Y:S02]  /*1a760*/  SHFL.IDX P6, R14, R13, R12, R11 ;  /* 0x0000000c0d0e7389 */ /* 0x00006400000c000b */
[----:B01----:R-:W-:Y:S01]  /*1a770*/  ENDCOLLECTIVE ;  /* 0x000000000000791b */ /* 0x003fe20003800000 */
.L_x_2588:
[----:B------:R-:W-:Y:S05]  /*1a780*/  BRA `(.L_x_2589) ;  /* 0xfffffed400ac7947 */ /* 0x000fea000383ffff */
.L_x_2366:
[----:B0-----:R0:W1:Y:S02]  /*1a790*/  SYNCS.PHASECHK.TRANS64.TRYWAIT P1, [R2+URZ+0x16800], R13 ;  /* 0x0168000d020075a7 */ /* 0x001064000802017f */
[----:B-1----:R-:W-:Y:S05]  /*1a7a0*/  @!P1 NANOSLEEP.SYNCS 0x989680 ;  /* 0x009896800000995d */ /* 0x002fea0003900000 */
[----:B------:R-:W1:Y:S02]  /*1a7b0*/  @!P1 SYNCS.PHASECHK.TRANS64 P1, [R2+URZ+0x16800], R13 ;  /* 0x0168000d020095a7 */ /* 0x000e64000802007f */
[----:B-1----:R-:W-:Y:S05]  /*1a7c0*/  @!P1 BRA `(.L_x_2366) ;  /* 0xfffffffc00f09947 */ /* 0x002fea000383ffff */
[----:B------:R-:W-:Y:S05]  /*1a7d0*/  BRA `(.L_x_2590) ;  /* 0xfffffed8004c7947 */ /* 0x000fea000383ffff */
.L_x_2372:
[----:B-1----:R1:W2:Y:S02]  /*1a7e0*/  SYNCS.PHASECHK.TRANS64.TRYWAIT P2, [R10+URZ+0x16830], R3 ;  /* 0x016830030a0075a7 */ /* 0x0022a4000804017f */
[----:B--2---:R-:W-:Y:S05]  /*1a7f0*/  @!P2 NANOSLEEP.SYNCS 0x989680 ;  /* 0x009896800000a95d */ /* 0x004fea0003900000 */
[----:B------:R-:W2:Y:S02]  /*1a800*/  @!P2 SYNCS.PHASECHK.TRANS64 P2, [R10+URZ+0x16830], R3 ;  /* 0x016830030a00a5a7 */ /* 0x000ea4000804007f */
[----:B--2---:R-:W-:Y:S05]  /*1a810*/  @!P2 BRA `(.L_x_2372) ;  /* 0xfffffffc00f0a947 */ /* 0x004fea000383ffff */
[----:B------:R-:W-:Y:S05]  /*1a820*/  BRA `(.L_x_2371) ;  /* 0xfffffee400c87947 */ /* 0x000fea000383ffff */
.L_x_2378:
[----:B-1----:R1:W2:Y:S02]  /*1a830*/  SYNCS.PHASECHK.TRANS64.TRYWAIT P4, [R0+URZ+0x16830], R3 ;  /* 0x01683003000075a7 */ /* 0x0022a4000808017f */
[----:B--2---:R-:W-:Y:S05]  /*1a840*/  @!P4 NANOSLEEP.SYNCS 0x989680 ;  /* 0x009896800000c95d */ /* 0x004fea0003900000 */
[----:B------:R-:W2:Y:S02]  /*1a850*/  @!P4 SYNCS.PHASECHK.TRANS64 P4, [R0+URZ+0x16830], R3 ;  /* 0x016830030000c5a7 */ /* 0x000ea4000808007f */
[----:B--2---:R-:W-:Y:S05]  /*1a860*/  @!P4 BRA `(.L_x_2378) ;  /* 0xfffffffc00f0c947 */ /* 0x004fea000383ffff */
[----:B------:R-:W-:Y:S05]  /*1a870*/  BRA `(.L_x_2377) ;  /* 0xffffff08007c7947 */ /* 0x000fea000383ffff */
.L_x_2382:
[----:B-1----:R1:W2:Y:S02]  /*1a880*/  SYNCS.PHASECHK.TRANS64.TRYWAIT P3, [R3+URZ+0x16850], R0 ;  /* 0x01685000030075a7 */ /* 0x0022a4000806017f */
[----:B--2---:R-:W-:Y:S05]  /*1a890*/  @!P3 NANOSLEEP.SYNCS 0x989680 ;  /* 0x009896800000b95d */ /* 0x004fea0003900000 */
[----:B------:R-:W2:Y:S02]  /*1a8a0*/  @!P3 SYNCS.PHASECHK.TRANS64 P3, [R3+URZ+0x16850], R0 ;  /* 0x016850000300b5a7 */ /* 0x000ea4000806007f */
[----:B--2---:R-:W-:Y:S05]  /*1a8b0*/  @!P3 BRA `(.L_x_2382) ;  /* 0xfffffffc00f0b947 */ /* 0x004fea000383ffff */
[----:B------:R-:W-:Y:S05]  /*1a8c0*/  BRA `(.L_x_2379) ;  /* 0xffffff0c00507947 */ /* 0x000fea000383ffff */
.L_x_2389:
[----:B-1----:R1:W2:Y:S02]  /*1a8d0*/  SYNCS.PHASECHK.TRANS64.TRYWAIT P3, [R0+URZ+0x16830], R3 ;  /* 0x01683003000075a7 */ /* 0x0022a4000806017f */
[----:B--2---:R-:W-:Y:S05]  /*1a8e0*/  @!P3 NANOSLEEP.SYNCS 0x989680 ;  /* 0x009896800000b95d */ /* 0x004fea0003900000 */
[----:B------:R-:W2:Y:S02]  /*1a8f0*/  @!P3 SYNCS.PHASECHK.TRANS64 P3, [R0+URZ+0x16830], R3 ;  /* 0x016830030000b5a7 */ /* 0x000ea4000806007f */
[----:B--2---:R-:W-:Y:S05]  /*1a900*/  @!P3 BRA `(.L_x_2389) ;  /* 0xfffffffc00f0b947 */ /* 0x004fea000383ffff */
[----:B------:R-:W-:Y:S05]  /*1a910*/  BRA `(.L_x_2388) ;  /* 0xffffff3000947947 */ /* 0x000fea000383ffff */
.L_x_2393:
[----:B-1----:R1:W2:Y:S02]  /*1a920*/  SYNCS.PHASECHK.TRANS64.TRYWAIT P2, [R3+URZ+0x16850], R0 ;  /* 0x01685000030075a7 */ /* 0x0022a4000804017f */
[----:B--2---:R-:W-:Y:S05]  /*1a930*/  @!P2 NANOSLEEP.SYNCS 0x989680 ;  /* 0x009896800000a95d */ /* 0x004fea0003900000 */
[----:B------:R-:W2:Y:S02]  /*1a940*/  @!P2 SYNCS.PHASECHK.TRANS64 P2, [R3+URZ+0x16850], R0 ;  /* 0x016850000300a5a7 */ /* 0x000ea4000804007f */
[----:B--2---:R-:W-:Y:S05]  /*1a950*/  @!P2 BRA `(.L_x_2393) ;  /* 0xfffffffc00f0a947 */ /* 0x004fea000383ffff */
[----:B------:R-:W-:Y:S05]  /*1a960*/  BRA `(.L_x_2390) ;  /* 0xffffff3400687947 */ /* 0x000fea000383ffff */
.L_x_2398:
[----:B-1----:R1:W2:Y:S02]  /*1a970*/  SYNCS.PHASECHK.TRANS64.TRYWAIT P0, [R13+URZ+0x16850], R6 ;  /* 0x016850060d0075a7 */ /* 0x0022a4000800017f */
[----:B--2---:R-:W-:Y:S05]  /*1a980*/  @!P0 NANOSLEEP.SYNCS 0x989680 ;  /* 0x009896800000895d */ /* 0x004fea0003900000 */
[----:B------:R-:W2:Y:S02]  /*1a990*/  @!P0 SYNCS.PHASECHK.TRANS64 P0, [R13+URZ+0x16850], R6 ;  /* 0x016850060d0085a7 */ /* 0x000ea4000800007f */
[----:B--2---:R-:W-:Y:S05]  /*1a9a0*/  @!P0 BRA `(.L_x_2398) ;  /* 0xfffffffc00f08947 */ /* 0x004fea000383ffff */
[----:B------:R-:W-:Y:S05]  /*1a9b0*/  BRA `(.L_x_2397) ;  /* 0xffffff50001c7947 */ /* 0x000fea000383ffff */
.L_x_2403:
[----:B------:R-:W-:Y:S01]  /*1a9c0*/  IMAD.MOV.U32 R13, RZ, RZ, R41 ;  /* 0x000000ffff0d7224 */ /* 0x000fe200078e0029 */
[----:B------:R-:W-:Y:S01]  /*1a9d0*/  MOV R15, 0xffffffff ;  /* 0xffffffff000f7802 */ /* 0x000fe20000000f00 */
[----:B------:R-:W-:Y:S01]  /*1a9e0*/  IMAD.MOV.U32 R12, RZ, RZ, RZ ;  /* 0x000000ffff0c7224 */ /* 0x000fe200078e00ff */
[----:B------:R-:W-:Y:S01]  /*1a9f0*/  IADD3 R42, R45, R51, RZ ;  /* 0x000000332d2a7210 */ /* 0x000fe20007ffe0ff */
[----:B------:R-:W-:-:S04]  /*1aa00*/  IMAD.MOV.U32 R11, RZ, RZ, 0x181f ;  /* 0x0000181fff0b7424 */ /* 0x000fc800078e00ff */
[----:B------:R-:W-:-:S07]  /*1aa10*/  VIADD R20, R42, 0x30 ;  /* 0x000000302a147836 */ /* 0x000fce0000000000 */
[----:B0----5:R-:W-:Y:S05]  /*1aa20*/  WARPSYNC.COLLECTIVE R15, `(.L_x_2591) ;  /* 0x000000000f087348 */ /* 0x021fea0003c00000 */
[----:B------:R1:W2:Y:S02]  /*1aa30*/  SHFL.IDX P6, R14, R13, R12, R11 ;  /* 0x0000000c0d0e7389 */ /* 0x0002a400000c000b */
[----:B012--5:R-:W-:Y:S01]  /*1aa40*/  ENDCOLLECTIVE ;  /* 0x000000000000791b */ /* 0x027fe20003800000 */
.L_x_2591:
[----:B------:R-:W-:Y:S02]  /*1aa50*/  IMAD.MOV.U32 R13, RZ, RZ, R40 ;  /* 0x000000ffff0d7224 */ /* 0x000fe400078e0028 */
[----:B------:R-:W-:-:S07]  /*1aa60*/  IMAD.MOV.U32 R0, RZ, RZ, R14 ;  /* 0x000000ffff007224 */ /* 0x000fce00078e000e */
[----:B------:R-:W-:Y:S05]  /*1aa70*/  WARPSYNC.COLLECTIVE R15, `(.L_x_2592) ;  /* 0x000000000f087348 */ /* 0x000fea0003c00000 */
[----:B------:R0:W1:Y:S02]  /*1aa80*/  SHFL.IDX P6, R14, R13, R12, R11 ;  /* 0x0000000c0d0e7389 */ /* 0x00006400000c000b */
[----:B01----:R-:W-:Y:S01]  /*1aa90*/  ENDCOLLECTIVE ;  /* 0x000000000000791b */ /* 0x003fe20003800000 */
.L_x_2592:
        /* <DEDUP_REMOVED lines=12> */
.L_x_2593:
[----:B------:R-:W-:-:S04]  /*1ab60*/  @!P3 LEA R28, P5, R44, R3, 0x1 ;  /* 0x000000032c1cb211 */ /* 0x000fc800078a08ff */
[----:B------:R-:W-:Y:S01]  /*1ab70*/  @!P3 LEA.HI.X R3, R44, R0, R43, 0x1, P5 ;  /* 0x000000002c03b211 */ /* 0x000fe200028f0c2b */
[----:B------:R-:W-:Y:S02]  /*1ab80*/  IMAD.MOV.U32 R13, RZ, RZ, R40 ;  /* 0x000000ffff0d7224 */ /* 0x000fe400078e0028 */
[----:B------:R-:W-:-:S07]  /*1ab90*/  IMAD.MOV.U32 R8, RZ, RZ, R14 ;  /* 0x000000ffff087224 */ /* 0x000fce00078e000e */
[----:B------:R-:W-:Y:S05]  /*1aba0*/  WARPSYNC.COLLECTIVE R15, `(.L_x_2594) ;  /* 0x000000000f087348 */ /* 0x000fea0003c00000 */
[----:B------:R0:W1:Y:S02]  /*1abb0*/  SHFL.IDX P6, R14, R13, R12, R11 ;  /* 0x0000000c0d0e7389 */ /* 0x00006400000c000b */
[----:B01----:R-:W-:Y:S01]  /*1abc0*/  ENDCOLLECTIVE ;  /* 0x000000000000791b */ /* 0x003fe20003800000 */
.L_x_2594:
[----:B------:R-:W-:Y:S02]  /*1abd0*/  IMAD.MOV.U32 R13, RZ, RZ, R41 ;  /* 0x000000ffff0d7224 */ /* 0x000fe400078e0029 */
[----:B------:R-:W-:Y:S02]  /*1abe0*/  IMAD.MOV.U32 R12, RZ, RZ, 0x2 ;  /* 0x00000002ff0c7424 */ /* 0x000fe400078e00ff */
[----:B------:R-:W-:-:S07]  /*1abf0*/  IMAD.MOV.U32 R9, RZ, RZ, R14 ;  /* 0x000000ffff097224 */ /* 0x000fce00078e000e */
[----:B------:R-:W-:Y:S05]  /*1ac00*/  WARPSYNC.COLLECTIVE R15, `(.L_x_2595) ;  /* 0x000000000f087348 */ /* 0x000fea0003c00000 */
[----:B------:R0:W1:Y:S02]  /*1ac10*/  SHFL.IDX P6, R14, R13, R12, R11 ;  /* 0x0000000c0d0e7389 */ /* 0x00006400000c000b */
[----:B01----:R-:W-:Y:S01]  /*1ac20*/  ENDCOLLECTIVE ;  /* 0x000000000000791b */ /* 0x003fe20003800000 */
.L_x_2595:
[----:B------:R-:W-:Y:S01]  /*1ac30*/  @!P4 LEA R20, P1, R44, R9, 0x1 ;  /* 0x000000092c14c211 */ /* 0x000fe200078208ff */
[----:B------:R-:W-:-:S03]  /*1ac40*/  @!P3 IMAD.MOV.U32 R9, RZ, RZ, R3 ;  /* 0x000000ffff09b224 */ /* 0x000fc600078e0003 */
[----:B------:R-:W-:Y:S01]  /*1ac50*/  @!P4 LEA.HI.X R21, R44, R8, R43, 0x1, P1 ;  /* 0x000000082c15c211 */ /* 0x000fe200008f0c2b */
[----:B------:R-:W-:-:S05]  /*1ac60*/  @!P3 IMAD.MOV.U32 R8, RZ, RZ, R28 ;  /* 0x000000ffff08b224 */ /* 0x000fca00078e001c */
[----:B------:R0:W-:Y:S01]  /*1ac70*/  @!P3 ST.E.128 desc[UR40][R8.64], R4 ;  /* 0x000000040800b985 */ /* 0x0001e2000c101d28 */
[----:B------:R-:W-:-:S03]  /*1ac80*/  IMAD.MOV.U32 R13, RZ, RZ, R40 ;  /* 0x000000ffff0d7224 */ /* 0x000fc600078e0028 */
[----:B------:R0:W-:Y:S01]  /*1ac90*/  @!P4 ST.E.128 desc[UR40][R20.64], R24 ;  /* 0x000000181400c985 */ /* 0x0001e2000c101d28 */
[----:B------:R-:W-:-:S07]  /*1aca0*/  IMAD.MOV.U32 R10, RZ, RZ, R14 ;  /* 0x000000ffff0a7224 */ /* 0x000fce00078e000e */
[----:B0-----:R-:W-:Y:S05]  /*1acb0*/  WARPSYNC.COLLECTIVE R15, `(.L_x_2596) ;  /* 0x000000000f087348 */ /* 0x001fea0003c00000 */
[----:B------:R1:W2:Y:S02]  /*1acc0*/  SHFL.IDX P6, R14, R13, R12, R11 ;  /* 0x0000000c0d0e7389 */ /* 0x0002a400000c000b */
[----:B012---:R-:W-:Y:S01]  /*1acd0*/  ENDCOLLECTIVE ;  /* 0x000000000000791b */ /* 0x007fe20003800000 */
.L_x_2596:
[----:B------:R-:W-:Y:S01]  /*1ace0*/  MOV R13, R41 ;  /* 0x00000029000d7202 */ /* 0x000fe20000000f00 */
[----:B------:R-:W-:Y:S01]  /*1acf0*/  IMAD.MOV.U32 R12, RZ, RZ, 0x3 ;  /* 0x00000003ff0c7424 */ /* 0x000fe200078e00ff */
[----:B------:R-:W-:-:S13]  /*1ad00*/  @!P2 LEA R45, P5, R44, R14, 0x1 ;  /* 0x0000000e2c2da211 */ /* 0x000fda00078a08ff */
[----:B------:R-:W-:Y:S05]  /*1ad10*/  WARPSYNC.COLLECTIVE R15, `(.L_x_2597) ;  /* 0x000000000f087348 */ /* 0x000fea0003c00000 */
[----:B------:R0:W1:Y:S02]  /*1ad20*/  SHFL.IDX P6, R14, R13, R12, R11 ;  /* 0x0000000c0d0e7389 */ /* 0x00006400000c000b */
[----:B01----:R-:W-:Y:S01]  /*1ad30*/  ENDCOLLECTIVE ;  /* 0x000000000000791b */ /* 0x003fe20003800000 */
.L_x_2597:
        /* <DEDUP_REMOVED lines=9> */
.L_x_2598:
[----:B------:R-:W-:Y:S05]  /*1add0*/  BRA `(.L_x_2599) ;  /* 0xffffff6400507947 */ /* 0x000fea000383ffff */
.L_x_2405:
[----:B------:R-:W-:Y:S01]  /*1ade0*/  IMAD.MOV.U32 R13, RZ, RZ, R4 ;  /* 0x000000ffff0d7224 */ /* 0x000fe200078e0004 */
[----:B------:R-:W-:Y:S01]  /*1adf0*/  MOV R15, 0xffffffff ;  /* 0xffffffff000f7802 */ /* 0x000fe20000000f00 */
[----:B------:R-:W-:Y:S02]  /*1ae00*/  IMAD.MOV.U32 R12, RZ, RZ, RZ ;  /* 0x000000ffff0c7224 */ /* 0x000fe400078e00ff */
[----:B------:R-:W-:-:S07]  /*1ae10*/  IMAD.MOV.U32 R11, RZ, RZ, 0x1c1f ;  /* 0x00001c1fff0b7424 */ /* 0x000fce00078e00ff */
[----:B------:R-:W-:Y:S05]  /*1ae20*/  WARPSYNC.COLLECTIVE R15, `(.L_x_2600) ;  /* 0x000000000f087348 */ /* 0x000fea0003c00000 */
[----:B------:R0:W1:Y:S02]  /*1ae30*/  SHFL.IDX P6, R14, R13, R12, R11 ;  /* 0x0000000c0d0e7389 */ /* 0x00006400000c000b */
[----:B01----:R-:W-:Y:S01]  /*1ae40*/  ENDCOLLECTIVE ;  /* 0x000000000000791b */ /* 0x003fe20003800000 */
.L_x_2600:
[----:B------:R-:W-:Y:S02]  /*1ae50*/  IMAD.MOV.U32 R13, RZ, RZ, R0 ;  /* 0x000000ffff0d7224 */ /* 0x000fe400078e0000 */
[----:B------:R-:W-:-:S07]  /*1ae60*/  IMAD.MOV.U32 R3, RZ, RZ, R14 ;  /* 0x000000ffff037224 */ /* 0x000fce00078e000e */
[----:B------:R-:W-:Y:S05]  /*1ae70*/  WARPSYNC.COLLECTIVE R15, `(.L_x_2601) ;  /* 0x000000000f087348 */ /* 0x000fea0003c00000 */
[----:B------:R0:W1:Y:S02]  /*1ae80*/  SHFL.IDX P6, R14, R13, R12, R11 ;  /* 0x0000000c0d0e7389 */ /* 0x00006400000c000b */
[----:B01----:R-:W-:Y:S01]  /*1ae90*/  ENDCOLLECTIVE ;  /* 0x000000000000791b */ /* 0x003fe20003800000 */
.L_x_2601:
[----:B------:R-:W-:Y:S05]  /*1aea0*/  BRA `(.L_x_2602) ;  /* 0xffffff68002c7947 */ /* 0x000fea000383ffff */
.L_x_2408:
        /* <DEDUP_REMOVED lines=8> */
.L_x_2604:
[----:B------:R-:W-:Y:S05]  /*1af30*/  BSYNC B1 ;  /* 0x0000000000017941 */ /* 0x000fea0003800000 */
.L_x_2603:
        /* <DEDUP_REMOVED lines=8> */
.L_x_2605:
[----:B------:R-:W-:Y:S05]  /*1afc0*/  BRA `(.L_x_2606) ;  /* 0xffffff6800887947 */ /* 0x000fea000383ffff */
.L_x_2412:
        /* <DEDUP_REMOVED lines=9> */
.L_x_2607:
        /* <DEDUP_REMOVED lines=10> */
.L_x_2608:
[----:B------:R-:W-:Y:S02]  /*1b100*/  IMAD.MOV.U32 R13, RZ, RZ, R20 ;  /* 0x000000ffff0d7224 */ /* 0x000fe400078e0014 */
[----:B------:R-:W-:Y:S01]  /*1b110*/  IMAD.MOV.U32 R12, RZ, RZ, 0x1 ;  /* 0x00000001ff0c7424 */ /* 0x000fe200078e00ff */
[----:B------:R-:W-:-:S07]  /*1b120*/  MOV R3, R14 ;  /* 0x0000000e00037202 */ /* 0x000fce0000000f00 */
[----:B------:R-:W-:Y:S05]  /*1b130*/  WARPSYNC.COLLECTIVE R15, `(.L_x_2609) ;  /* 0x000000000f087348 */ /* 0x000fea0003c00000 */
[----:B------:R0:W1:Y:S02]  /*1b140*/  SHFL.IDX P6, R14, R13, R12, R11 ;  /* 0x0000000c0d0e7389 */ /* 0x00006400000c000b */
[----:B01----:R-:W-:Y:S01]  /*1b150*/  ENDCOLLECTIVE ;  /* 0x000000000000791b */ /* 0x003fe20003800000 */
.L_x_2609:
[----:B------:R-:W-:-:S04]  /*1b160*/  @!P3 LEA R10, P5, R44, R3, 0x1 ;  /* 0x000000032c0ab211 */ /* 0x000fc800078a08ff */
[----:B------:R-:W-:Y:S01]  /*1b170*/  @!P3 LEA.HI.X R3, R44, R0, R43, 0x1, P5 ;  /* 0x000000002c03b211 */ /* 0x000fe200028f0c2b */
[----:B------:R-:W-:Y:S02]  /*1b180*/  IMAD.MOV.U32 R13, RZ, RZ, R7 ;  /* 0x000000ffff0d7224 */ /* 0x000fe400078e0007 */
[----:B------:R-:W-:-:S07]  /*1b190*/  IMAD.MOV.U32 R4, RZ, RZ, R14 ;  /* 0x000000ffff047224 */ /* 0x000fce00078e000e */
[----:B------:R-:W-:Y:S05]  /*1b1a0*/  WARPSYNC.COLLECTIVE R15, `(.L_x_2610) ;  /* 0x000000000f087348 */ /* 0x000fea0003c00000 */
[----:B------:R0:W1:Y:S02]  /*1b1b0*/  SHFL.IDX P6, R14, R13, R12, R11 ;  /* 0x0000000c0d0e7389 */ /* 0x00006400000c000b */
[----:B01----:R-:W-:Y:S01]  /*1b1c0*/  ENDCOLLECTIVE ;  /* 0x000000000000791b */ /* 0x003fe20003800000 */
.L_x_2610:
[----:B------:R-:W-:Y:S02]  /*1b1d0*/  IMAD.MOV.U32 R13, RZ, RZ, R20 ;  /* 0x000000ffff0d7224 */ /* 0x000fe400078e0014 */
[----:B------:R-:W-:Y:S02]  /*1b1e0*/  IMAD.MOV.U32 R12, RZ, RZ, 0x2 ;  /* 0x00000002ff0c7424 */ /* 0x000fe400078e00ff */
[----:B------:R-:W-:-:S07]  /*1b1f0*/  IMAD.MOV.U32 R5, RZ, RZ, R14 ;  /* 0x000000ffff057224 */ /* 0x000fce00078e000e */
[----:B------:R-:W-:Y:S05]  /*1b200*/  WARPSYNC.COLLECTIVE R15, `(.L_x_2611) ;  /* 0x000000000f087348 */ /* 0x000fea0003c00000 */
[----:B------:R0:W1:Y:S02]  /*1b210*/  SHFL.IDX P6, R14, R13, R12, R11 ;  /* 0x0000000c0d0e7389 */ /* 0x00006400000c000b */
[----:B01----:R-:W-:Y:S01]  /*1b220*/  ENDCOLLECTIVE ;  /* 0x000000000000791b */ /* 0x003fe20003800000 */
.L_x_2611:
[----:B------:R-:W-:-:S04]  /*1b230*/  @!P4 LEA R8, P1, R44, R5, 0x1 ;  /* 0x000000052c08c211 */ /* 0x000fc800078208ff */
[----:B------:R-:W-:Y:S01]  /*1b240*/  @!P4 LEA.HI.X R9, R44, R4, R43, 0x1, P1 ;  /* 0x000000042c09c211 */ /* 0x000fe200008f0c2b */
[----:B------:R-:W-:Y:S01]  /*1b250*/  IMAD.MOV.U32 R13, RZ, RZ, R7 ;  /* 0x000000ffff0d7224 */ /* 0x000fe200078e0007 */
[----:B------:R-:W-:-:S07]  /*1b260*/  MOV R6, R14 ;  /* 0x0000000e00067202 */ /* 0x000fce0000000f00 */
[----:B------:R-:W-:Y:S05]  /*1b270*/  WARPSYNC.COLLECTIVE R15, `(.L_x_2612) ;  /* 0x000000000f087348 */ /* 0x000fea0003c00000 */
[----:B------:R0:W1:Y:S02]  /*1b280*/  SHFL.IDX P6, R14, R13, R12, R11 ;  /* 0x0000000c0d0e7389 */ /* 0x00006400000c000b */
[----:B01----:R-:W-:Y:S01]  /*1b290*/  ENDCOLLECTIVE ;  /* 0x000000000000791b */ /* 0x003fe20003800000 */
.L_x_2612:
[----:B------:R-:W-:Y:S02]  /*1b2a0*/  @!P3 IMAD.MOV.U32 R11, RZ, RZ, R3 ;  /* 0x000000ffff0bb224 */ /* 0x000fe400078e0003 */
[----:B------:R-:W-:Y:S02]  /*1b2b0*/  IMAD.MOV.U32 R13, RZ, RZ, R20 ;  /* 0x000000ffff0d7224 */ /* 0x000fe400078e0014 */
[----:B------:R-:W-:Y:S01]  /*1b2c0*/  IMAD.MOV.U32 R12, RZ, RZ, 0x3 ;  /* 0x00000003ff0c7424 */ /* 0x000fe200078e00ff */
[----:B------:R0:W-:Y:S04]  /*1b2d0*/  @!P3 ST.E.128 desc[UR40][R10.64], RZ ;  /* 0x000000ff0a00b985 */ /* 0x0001e8000c101d28 */
[----:B------:R1:W-:Y:S01]  /*1b2e0*/  @!P4 ST.E.128 desc[UR40][R8.64], RZ ;  /* 0x000000ff0800c985 */ /* 0x0003e2000c101d28 */
[----:B------:R-:W-:-:S04]  /*1b2f0*/  @!P2 LEA R25, P5, R44, R14, 0x1 ;  /* 0x0000000e2c19a211 */ /* 0x000fc800078a08ff */
[----:B------:R-:W-:Y:S01]  /*1b300*/  @!P2 LEA.HI.X R5, R44, R6, R43, 0x1, P5 ;  /* 0x000000062c05a211 */ /* 0x000fe200028f0c2b */
[----:B0-----:R-:W-:Y:S02]  /*1b310*/  IMAD.MOV.U32 R11, RZ, RZ, 0x181f ;  /* 0x0000181fff0b7424 */ /* 0x001fe400078e00ff */
[----:B------:R-:W-:-:S07]  /*1b320*/  @!P2 IMAD.MOV.U32 R4, RZ, RZ, R25 ;  /* 0x000000ffff04a224 */ /* 0x000fce00078e0019 */
[----:B-1----:R-:W-:Y:S05]  /*1b330*/  WARPSYNC.COLLECTIVE R15, `(.L_x_2613) ;  /* 0x000000000f087348 */ /* 0x002fea0003c00000 */
[----:B------:R0:W2:Y:S02]  /*1b340*/  SHFL.IDX P6, R14, R13, R12, R11 ;  /* 0x0000000c0d0e7389 */ /* 0x0000a400000c000b */
[----:B012---:R-:W-:Y:S01]  /*1b350*/  ENDCOLLECTIVE ;  /* 0x000000000000791b */ /* 0x007fe20003800000 */
.L_x_2613:
[----:B------:R0:W-:Y:S01]  /*1b360*/  @!P2 ST.E.128 desc[UR40][R4.64], RZ ;  /* 0x000000ff0400a985 */ /* 0x0001e2000c101d28 */
[----:B------:R-:W-:Y:S01]  /*1b370*/  MOV R13, R7 ;  /* 0x00000007000d7202 */ /* 0x000fe20000000f00 */
[----:B------:R-:W-:-:S07]  /*1b380*/  IMAD.MOV.U32 R0, RZ, RZ, R14 ;  /* 0x000000ffff007224 */ /* 0x000fce00078e000e */
[----:B0-----:R-:W-:Y:S05]  /*1b390*/  WARPSYNC.COLLECTIVE R15, `(.L_x_2614) ;  /* 0x000000000f087348 */ /* 0x001fea0003c00000 */
[----:B------:R1:W2:Y:S02]  /*1b3a0*/  SHFL.IDX P6, R14, R13, R12, R11 ;  /* 0x0000000c0d0e7389 */ /* 0x0002a400000c000b */
[----:B012---:R-:W-:Y:S01]  /*1b3b0*/  ENDCOLLECTIVE ;  /* 0x000000000000791b */ /* 0x007fe20003800000 */
.L_x_2614:
[----:B------:R-:W-:Y:S05]  /*1b3c0*/  BRA `(.L_x_2615) ;  /* 0xffffff7000907947 */ /* 0x000fea000383ffff */
.L_x_2431:
[----:B------:R-:W0:Y:S01]  /*1b3d0*/  S2R R6, SR_TID.X ;  /* 0x0000000000067919 */ /* 0x000e220000002100 */
[----:B------:R-:W-:Y:S01]  /*1b3e0*/  BSSY B1, `(.L_x_2616) ;  /* 0x000000a000017945 */ /* 0x000fe20003800000 */
[----:B------:R-:W-:Y:S02]  /*1b3f0*/  IMAD.MOV.U32 R12, RZ, RZ, RZ ;  /* 0x000000ffff0c7224 */ /* 0x000fe400078e00ff */
[----:B-1----:R-:W-:Y:S02]  /*1b400*/  IMAD.MOV.U32 R11, RZ, RZ, 0x1f ;  /* 0x0000001fff0b7424 */ /* 0x002fe400078e00ff */
[----:B------:R-:W-:Y:S01]  /*1b410*/  IMAD.MOV.U32 R15, RZ, RZ, -0x1 ;  /* 0xffffffffff0f7424 */ /* 0x000fe200078e00ff */
[----:B0-----:R-:W-:-:S04]  /*1b420*/  SHF.R.U32.HI R6, RZ, 0x5, R6 ;  /* 0x00000005ff067819 */ /* 0x001fc80000011606 */
[----:B------:R-:W-:-:S05]  /*1b430*/  LOP3.LUT R6, R6, 0x3, RZ, 0xc0, !PT ;  /* 0x0000000306067812 */ /* 0x000fca00078ec0ff */
[----:B------:R-:W-:-:S07]  /*1b440*/  IMAD.MOV.U32 R13, RZ, RZ, R6 ;  /* 0x000000ffff0d7224 */ /* 0x000fce00078e0006 */
[----:B------:R-:W-:Y:S05]  /*1b450*/  WARPSYNC.COLLECTIVE R15, `(.L_x_2617) ;  /* 0x000000000f087348 */ /* 0x000fea0003c00000 */
[----:B------:R0:W1:Y:S02]  /*1b460*/  SHFL.IDX P6, R14, R13, R12, R11 ;  /* 0x0000000c0d0e7389 */ /* 0x00006400000c000b */
[----:B01----:R-:W-:Y:S01]  /*1b470*/  ENDCOLLECTIVE ;  /* 0x000000000000791b */ /* 0x003fe20003800000 */
.L_x_2617:
[----:B------:R-:W-:Y:S05]  /*1b480*/  BSYNC B1 ;  /* 0x0000000000017941 */ /* 0x000fea0003800000 */
.L_x_2616:
[----:B------:R-:W-:Y:S05]  /*1b490*/  BRA `(.L_x_2618) ;  /* 0xffffff8c006c7947 */ /* 0x000fea000383ffff */
.L_x_2433:
[----:B------:R-:W-:Y:S01]  /*1b4a0*/  BSSY B1, `(.L_x_2619) ;  /* 0x0000006000017945 */ /* 0x000fe20003800000 */
[----:B------:R-:W-:-:S07]  /*1b4b0*/  IMAD.MOV.U32 R15, RZ, RZ, -0x1 ;  /* 0xffffffffff0f7424 */ /* 0x000fce00078e00ff */
[----:B01----:R-:W-:Y:S05]  /*1b4c0*/  WARPSYNC.COLLECTIVE R15, `(.L_x_2620) ;  /* 0x000000000f0c7348 */ /* 0x003fea0003c00000 */
[----:B------:R-:W-:Y:S02]  /*1b4d0*/  ELECT P6, UR62, PT ;  /* 0x00000000003e782f */ /* 0x000fe400038c0000 */
[----:B------:R-:W-:Y:S01]  /*1b4e0*/  MOV R14, UR62 ;  /* 0x0000003e000e7c02 */ /* 0x000fe20008000f00 */
[----:B01----:R-:W-:Y:S10]  /*1b4f0*/  ENDCOLLECTIVE ;  /* 0x000000000000791b */ /* 0x003ff40003800000 */
.L_x_2620:
[----:B------:R-:W-:Y:S05]  /*1b500*/  BSYNC B1 ;  /* 0x0000000000017941 */ /* 0x000fea0003800000 */
.L_x_2619:
[----:B------:R-:W-:Y:S05]  /*1b510*/  BRA `(.L_x_2432) ;  /* 0xffffff8c00647947 */ /* 0x000fea000383ffff */
.L_x_2435:
[----:B0-----:R0:W2:Y:S02]  /*1b520*/  SYNCS.PHASECHK.TRANS64.TRYWAIT P0, [R16+URZ+0x16820], R6 ;  /* 0x01682006100075a7 */ /* 0x0010a4000800017f */
[----:B--2---:R-:W-:Y:S05]  /*1b530*/  @!P0 NANOSLEEP.SYNCS 0x989680 ;  /* 0x009896800000895d */ /* 0x004fea0003900000 */
[----:B------:R-:W2:Y:S02]  /*1b540*/  @!P0 SYNCS.PHASECHK.TRANS64 P0, [R16+URZ+0x16820], R6 ;  /* 0x01682006100085a7 */ /* 0x000ea4000800007f */
[----:B--2---:R-:W-:Y:S05]  /*1b550*/  @!P0 BRA `(.L_x_2435) ;  /* 0xfffffffc00f08947 */ /* 0x004fea000383ffff */
[----:B------:R-:W-:Y:S05]  /*1b560*/  BRA `(.L_x_2621) ;  /* 0xffffff8c00747947 */ /* 0x000fea000383ffff */
.L_x_2439:
[----:B0-----:R0:W2:Y:S02]  /*1b570*/  SYNCS.PHASECHK.TRANS64.TRYWAIT P0, [R6+URZ+0x168a0], R7 ;  /* 0x0168a007060075a7 */ /* 0x0010a4000800017f */
[----:B--2---:R-:W-:Y:S05]  /*1b580*/  @!P0 NANOSLEEP.SYNCS 0x989680 ;  /* 0x009896800000895d */ /* 0x004fea0003900000 */
[----:B------:R-:W2:Y:S02]  /*1b590*/  @!P0 SYNCS.PHASECHK.TRANS64 P0, [R6+URZ+0x168a0], R7 ;  /* 0x0168a007060085a7 */ /* 0x000ea4000800007f */
[----:B--2---:R-:W-:Y:S05]  /*1b5a0*/  @!P0 BRA `(.L_x_2439) ;  /* 0xfffffffc00f08947 */ /* 0x004fea000383ffff */
[----:B------:R-:W-:Y:S05]  /*1b5b0*/  BRA `(.L_x_2622) ;  /* 0xffffff8c00907947 */ /* 0x000fea000383ffff */
.L_x_2444:
[----:B-1----:R1:W2:Y:S02]  /*1b5c0*/  SYNCS.PHASECHK.TRANS64.TRYWAIT P0, [R6+URZ+0x168c0], R7 ;  /* 0x0168c007060075a7 */ /* 0x0022a4000800017f */
[----:B--2---:R-:W-:Y:S05]  /*1b5d0*/  @!P0 NANOSLEEP.SYNCS 0x989680 ;  /* 0x009896800000895d */ /* 0x004fea0003900000 */
[----:B------:R-:W2:Y:S02]  /*1b5e0*/  @!P0 SYNCS.PHASECHK.TRANS64 P0, [R6+URZ+0x168c0], R7 ;  /* 0x0168c007060085a7 */ /* 0x000ea4000800007f */
[----:B--2---:R-:W-:Y:S05]  /*1b5f0*/  @!P0 BRA `(.L_x_2444) ;  /* 0xfffffffc00f08947 */ /* 0x004fea000383ffff */
[----:B------:R-:W-:Y:S05]  /*1b600*/  BRA `(.L_x_2623) ;  /* 0xffffff9000107947 */ /* 0x000fea000383ffff */
.L_x_2451:
[----:B--2---:R2:W3:Y:S02]  /*1b610*/  SYNCS.PHASECHK.TRANS64.TRYWAIT P1, [R6+URZ+0x168a0], R7 ;  /* 0x0168a007060075a7 */ /* 0x0044e4000802017f */
[----:B---3--:R-:W-:Y:S05]  /*1b620*/  @!P1 NANOSLEEP.SYNCS 0x989680 ;  /* 0x009896800000995d */ /* 0x008fea0003900000 */
[----:B------:R-:W3:Y:S02]  /*1b630*/  @!P1 SYNCS.PHASECHK.TRANS64 P1, [R6+URZ+0x168a0], R7 ;  /* 0x0168a007060095a7 */ /* 0x000ee4000802007f */
[----:B---3--:R-:W-:Y:S05]  /*1b640*/  @!P1 BRA `(.L_x_2451) ;  /* 0xfffffffc00f09947 */ /* 0x008fea000383ffff */
[----:B------:R-:W-:Y:S05]  /*1b650*/  BRA `(.L_x_2624) ;  /* 0xffffff9000dc7947 */ /* 0x000fea000383ffff */
.L_x_2456:
[----:B0-----:R0:W1:Y:S02]  /*1b660*/  SYNCS.PHASECHK.TRANS64.TRYWAIT P1, [R6+URZ+0x168c0], R7 ;  /* 0x0168c007060075a7 */ /* 0x001064000802017f */
[----:B-1----:R-:W-:Y:S05]  /*1b670*/  @!P1 NANOSLEEP.SYNCS 0x989680 ;  /* 0x009896800000995d */ /* 0x002fea0003900000 */
[----:B------:R-:W1:Y:S02]  /*1b680*/  @!P1 SYNCS.PHASECHK.TRANS64 P1, [R6+URZ+0x168c0], R7 ;  /* 0x0168c007060095a7 */ /* 0x000e64000802007f */
[----:B-1----:R-:W-:Y:S05]  /*1b690*/  @!P1 BRA `(.L_x_2456) ;  /* 0xfffffffc00f09947 */ /* 0x002fea000383ffff */
[----:B------:R-:W-:Y:S05]  /*1b6a0*/  BRA `(.L_x_2625) ;  /* 0xffffff9400547947 */ /* 0x000fea000383ffff */
.L_x_2471:
[----:B------:R-:W4:Y:S01]  /*1b6b0*/  S2R R20, SR_TID.X ;  /* 0x0000000000147919 */ /* 0x000f220000002100 */
[----:B------:R-:W-:Y:S01]  /*1b6c0*/  BSSY B0, `(.L_x_2626) ;  /* 0x000000a000007945 */ /* 0x000fe20003800000 */
[----:B------:R-:W-:Y:S01]  /*1b6d0*/  IMAD.MOV.U32 R12, RZ, RZ, RZ ;  /* 0x000000ffff0c7224 */ /* 0x000fe200078e00ff */
[----:B-1----:R-:W-:Y:S01]  /*1b6e0*/  MOV R11, 0x1f ;  /* 0x0000001f000b7802 */ /* 0x002fe20000000f00 */
[----:B------:R-:W-:Y:S01]  /*1b6f0*/  IMAD.MOV.U32 R15, RZ, RZ, -0x1 ;  /* 0xffffffffff0f7424 */ /* 0x000fe200078e00ff */
[----:B----4-:R-:W-:-:S04]  /*1b700*/  SHF.R.U32.HI R20, RZ, 0x5, R20 ;  /* 0x00000005ff147819 */ /* 0x010fc80000011614 */
[----:B------:R-:W-:-:S05]  /*1b710*/  LOP3.LUT R20, R20, 0x3, RZ, 0xc0, !PT ;  /* 0x0000000314147812 */ /* 0x000fca00078ec0ff */
[----:B------:R-:W-:-:S07]  /*1b720*/  IMAD.MOV.U32 R13, RZ, RZ, R20 ;  /* 0x000000ffff0d7224 */ /* 0x000fce00078e0014 */
[----:B0-23--:R-:W-:Y:S05]  /*1b730*/  WARPSYNC.COLLECTIVE R15, `(.L_x_2627) ;  /* 0x000000000f087348 */ /* 0x00dfea0003c00000 */
[----:B------:R1:W4:Y:S02]  /*1b740*/  SHFL.IDX P6, R14, R13, R12, R11 ;  /* 0x0000000c0d0e7389 */ /* 0x00032400000c000b */
[----:B01234-:R-:W-:Y:S01]  /*1b750*/  ENDCOLLECTIVE ;  /* 0x000000000000791b */ /* 0x01ffe20003800000 */
.L_x_2627:
[----:B------:R-:W-:Y:S05]  /*1b760*/  BSYNC B0 ;  /* 0x0000000000007941 */ /* 0x000fea0003800000 */
.L_x_2626:
[----:B------:R-:W-:Y:S05]  /*1b770*/  BRA `(.L_x_2628) ;  /* 0xffffffa000347947 */ /* 0x000fea000383ffff */
.L_x_2473:
[----:B------:R-:W-:Y:S01]  /*1b780*/  BSSY B0, `(.L_x_2629) ;  /* 0x0000006000007945 */ /* 0x000fe20003800000 */
[----:B------:R-:W-:-:S07]  /*1b790*/  IMAD.MOV.U32 R15, RZ, RZ, -0x1 ;  /* 0xffffffffff0f7424 */ /* 0x000fce00078e00ff */
[----:B0123--:R-:W-:Y:S05]  /*1b7a0*/  WARPSYNC.COLLECTIVE R15, `(.L_x_2630) ;  /* 0x000000000f0c7348 */ /* 0x00ffea0003c00000 */
[----:B------:R-:W-:Y:S02]  /*1b7b0*/  ELECT P6, UR62, PT ;  /* 0x00000000003e782f */ /* 0x000fe400038c0000 */
[----:B------:R-:W-:Y:S01]  /*1b7c0*/  MOV R14, UR62 ;  /* 0x0000003e000e7c02 */ /* 0x000fe20008000f00 */
[----:B0123--:R-:W-:Y:S10]  /*1b7d0*/  ENDCOLLECTIVE ;  /* 0x000000000000791b */ /* 0x00fff40003800000 */
.L_x_2630:
[----:B------:R-:W-:Y:S05]  /*1b7e0*/  BSYNC B0 ;  /* 0x0000000000007941 */ /* 0x000fea0003800000 */
.L_x_2629:
[----:B------:R-:W-:Y:S05]  /*1b7f0*/  BRA `(.L_x_2631) ;  /* 0xffffffa0003c7947 */ /* 0x000fea000383ffff */
.L_x_2475:
[----:B0-----:R0:W4:Y:S02]  /*1b800*/  SYNCS.PHASECHK.TRANS64.TRYWAIT P0, [R0+URZ+0x16840], R2 ;  /* 0x01684002000075a7 */ /* 0x001124000800017f */
[----:B----4-:R-:W-:Y:S05]  /*1b810*/  @!P0 NANOSLEEP.SYNCS 0x989680 ;  /* 0x009896800000895d */ /* 0x010fea0003900000 */
[----:B------:R-:W4:Y:S02]  /*1b820*/  @!P0 SYNCS.PHASECHK.TRANS64 P0, [R0+URZ+0x16840], R2 ;  /* 0x01684002000085a7 */ /* 0x000f24000800007f */
[----:B----4-:R-:W-:Y:S05]  /*1b830*/  @!P0 BRA `(.L_x_2475) ;  /* 0xfffffffc00f08947 */ /* 0x010fea000383ffff */
[----:B------:R-:W-:Y:S05]  /*1b840*/  BRA `(.L_x_2632) ;  /* 0xffffffa000907947 */ /* 0x000fea000383ffff */
.L_x_2479:
        /* <DEDUP_REMOVED lines=12> */
.L_x_2633:
[----:B------:R-:W-:Y:S02]  /*1b910*/  IMAD.MOV.U32 R13, RZ, RZ, R0 ;  /* 0x000000ffff0d7224 */ /* 0x000fe400078e0000 */
[----:B------:R-:W-:-:S07]  /*1b920*/  IMAD.MOV.U32 R7, RZ, RZ, R14 ;  /* 0x000000ffff077224 */ /* 0x000fce00078e000e */
[----:B------:R-:W-:Y:S05]  /*1b930*/  WARPSYNC.COLLECTIVE R15, `(.L_x_2634) ;  /* 0x000000000f087348 */ /* 0x000fea0003c00000 */
[----:B------:R0:W1:Y:S02]  /*1b940*/  SHFL.IDX P6, R14, R13, R12, R11 ;  /* 0x0000000c0d0e7389 */ /* 0x00006400000c000b */
[----:B01----:R-:W-:Y:S01]  /*1b950*/  ENDCOLLECTIVE ;  /* 0x000000000000791b */ /* 0x003fe20003800000 */
.L_x_2634:
[----:B------:R-:W-:Y:S02]  /*1b960*/  IMAD.MOV.U32 R13, RZ, RZ, R4 ;  /* 0x000000ffff0d7224 */ /* 0x000fe400078e0004 */
[----:B------:R-:W-:Y:S01]  /*1b970*/  IMAD.MOV.U32 R12, RZ, RZ, 0x1 ;  /* 0x00000001ff0c7424 */ /* 0x000fe200078e00ff */
[----:B------:R-:W-:-:S07]  /*1b980*/  MOV R6, R14 ;  /* 0x0000000e00067202 */ /* 0x000fce0000000f00 */
[----:B------:R-:W-:Y:S05]  /*1b990*/  WARPSYNC.COLLECTIVE R15, `(.L_x_2635) ;  /* 0x000000000f087348 */ /* 0x000fea0003c00000 */
[----:B------:R0:W1:Y:S02]  /*1b9a0*/  SHFL.IDX P6, R14, R13, R12, R11 ;  /* 0x0000000c0d0e7389 */ /* 0x00006400000c000b */
[----:B01----:R-:W-:Y:S01]  /*1b9b0*/  ENDCOLLECTIVE ;  /* 0x000000000000791b */ /* 0x003fe20003800000 */
.L_x_2635:
[----:B------:R-:W-:-:S05]  /*1b9c0*/  @!P1 LEA R6, P2, R20, R6, 0x1 ;  /* 0x0000000614069211 */ /* 0x000fca00078408ff */
[----:B------:R-:W-:-:S05]  /*1b9d0*/  @!P1 IMAD.X R7, RZ, RZ, R7, P2 ;  /* 0x000000ffff079224 */ /* 0x000fca00010e0607 */
[----:B------:R-:W-:Y:S01]  /*1b9e0*/  @!PT LDS RZ, [RZ] ;  /* 0x00000000fffff984 */ /* 0x000fe20000000800 */
[----:B------:R-:W-:Y:S01]  /*1b9f0*/  @!PT LDS RZ, [RZ] ;  /* 0x00000000fffff984 */ /* 0x000fe20000000800 */
[----:B------:R-:W-:Y:S01]  /*1ba00*/  @!PT LDS RZ, [RZ] ;  /* 0x00000000fffff984 */ /* 0x000fe20000000800 */
[----:B------:R0:W-:Y:S01]  /*1ba10*/  @!P1 LDGSTS.E.BYPASS.LTC128B.128 [R10+0x8400], desc[UR40][R6.64], !P0 ;  /* 0x08400000060a9fae */ /* 0x0001e2000c101d68 */
[----:B------:R-:W-:Y:S01]  /*1ba20*/  ISETP.GE.AND P1, PT, R8, R3, PT ;  /* 0x000000030800720c */ /* 0x000fe20003f26270 */
[----:B------:R-:W-:Y:S02]  /*1ba30*/  IMAD.MOV.U32 R13, RZ, RZ, R0 ;  /* 0x000000ffff0d7224 */ /* 0x000fe400078e0000 */
[----:B0-----:R-:W-:-:S10]  /*1ba40*/  IMAD.MOV.U32 R6, RZ, RZ, R14 ;  /* 0x000000ffff067224 */ /* 0x001fd400078e000e */
[----:B------:R-:W-:Y:S05]  /*1ba50*/  WARPSYNC.COLLECTIVE R15, `(.L_x_2636) ;  /* 0x000000000f087348 */ /* 0x000fea0003c00000 */
[----:B------:R0:W1:Y:S02]  /*1ba60*/  SHFL.IDX P6, R14, R13, R12, R11 ;  /* 0x0000000c0d0e7389 */ /* 0x00006400000c000b */
[----:B01----:R-:W-:Y:S01]  /*1ba70*/  ENDCOLLECTIVE ;  /* 0x000000000000791b */ /* 0x003fe20003800000 */
.L_x_2636:
[----:B------:R-:W-:Y:S02]  /*1ba80*/  IMAD.MOV.U32 R13, RZ, RZ, R4 ;  /* 0x000000ffff0d7224 */ /* 0x000fe400078e0004 */
[----:B------:R-:W-:Y:S02]  /*1ba90*/  IMAD.MOV.U32 R12, RZ, RZ, 0x2 ;  /* 0x00000002ff0c7424 */ /* 0x000fe400078e00ff */
[----:B------:R-:W-:-:S07]  /*1baa0*/  IMAD.MOV.U32 R7, RZ, RZ, R14 ;  /* 0x000000ffff077224 */ /* 0x000fce00078e000e */
[----:B------:R-:W-:Y:S05]  /*1bab0*/  WARPSYNC.COLLECTIVE R15, `(.L_x_2637) ;  /* 0x000000000f087348 */ /* 0x000fea0003c00000 */
[----:B------:R0:W1:Y:S02]  /*1bac0*/  SHFL.IDX P6, R14, R13, R12, R11 ;  /* 0x0000000c0d0e7389 */ /* 0x00006400000c000b */
[----:B01----:R-:W-:Y:S01]  /*1bad0*/  ENDCOLLECTIVE ;  /* 0x000000000000791b */ /* 0x003fe20003800000 */
.L_x_2637:
        /* <DEDUP_REMOVED lines=16> */
.L_x_2638:
[----:B------:R-:W-:Y:S01]  /*1bbe0*/  IMAD.MOV.U32 R13, RZ, RZ, R4 ;  /* 0x000000ffff0d7224 */ /* 0x000fe200078e0004 */
[----:B------:R-:W-:Y:S01]  /*1bbf0*/  MOV R12, 0x3 ;  /* 0x00000003000c7802 */ /* 0x000fe20000000f00 */
[----:B------:R-:W-:-:S07]  /*1bc00*/  IMAD.MOV.U32 R7, RZ, RZ, R14 ;  /* 0x000000ffff077224 */ /* 0x000fce00078e000e */
[----:B------:R-:W-:Y:S05]  /*1bc10*/  WARPSYNC.COLLECTIVE R15, `(.L_x_2639) ;  /* 0x000000000f087348 */ /* 0x000fea0003c00000 */
[----:B------:R0:W1:Y:S02]  /*1bc20*/  SHFL.IDX P6, R14, R13, R12, R11 ;  /* 0x0000000c0d0e7389 */ /* 0x00006400000c000b */
[----:B01----:R-:W-:Y:S01]  /*1bc30*/  ENDCOLLECTIVE ;  /* 0x000000000000791b */ /* 0x003fe20003800000 */
.L_x_2639:
        /* <DEDUP_REMOVED lines=16> */
.L_x_2640:
[----:B------:R-:W-:Y:S02]  /*1bd40*/  IMAD.MOV.U32 R13, RZ, RZ, R4 ;  /* 0x000000ffff0d7224 */ /* 0x000fe400078e0004 */
[----:B------:R-:W-:Y:S02]  /*1bd50*/  IMAD.MOV.U32 R12, RZ, RZ, 0x4 ;  /* 0x00000004ff0c7424 */ /* 0x000fe400078e00ff */
[----:B------:R-:W-:-:S07]  /*1bd60*/  IMAD.MOV.U32 R7, RZ, RZ, R14 ;  /* 0x000000ffff077224 */ /* 0x000fce00078e000e */
[----:B------:R-:W-:Y:S05]  /*1bd70*/  WARPSYNC.COLLECTIVE R15, `(.L_x_2641) ;  /* 0x000000000f087348 */ /* 0x000fea0003c00000 */
[----:B------:R0:W1:Y:S02]  /*1bd80*/  SHFL.IDX P6, R14, R13, R12, R11 ;  /* 0x0000000c0d0e7389 */ /* 0x00006400000c000b */
[----:B01----:R-:W-:Y:S01]  /*1bd90*/  ENDCOLLECTIVE ;  /* 0x000000000000791b */ /* 0x003fe20003800000 */
.L_x_2641:
        /* <DEDUP_REMOVED lines=16> */
.L_x_2642:
[----:B------:R-:W-:Y:S02]  /*1bea0*/  IMAD.MOV.U32 R13, RZ, RZ, R4 ;  /* 0x000000ffff0d7224 */ /* 0x000fe400078e0004 */
[----:B------:R-:W-:Y:S02]  /*1beb0*/  IMAD.MOV.U32 R12, RZ, RZ, 0x5 ;  /* 0x00000005ff0c7424 */ /* 0x000fe400078e00ff */
[----:B------:R-:W-:-:S07]  /*1bec0*/  IMAD.MOV.U32 R7, RZ, RZ, R14 ;  /* 0x000000ffff077224 */ /* 0x000fce00078e000e */
[----:B------:R-:W-:Y:S05]  /*1bed0*/  WARPSYNC.COLLECTIVE R15, `(.L_x_2643) ;  /* 0x000000000f087348 */ /* 0x000fea0003c00000 */
[----:B------:R0:W1:Y:S02]  /*1bee0*/  SHFL.IDX P6, R14, R13, R12, R11 ;  /* 0x0000000c0d0e7389 */ /* 0x00006400000c000b */
[----:B01----:R-:W-:Y:S01]  /*1bef0*/  ENDCOLLECTIVE ;  /* 0x000000000000791b */ /* 0x003fe20003800000 */
.L_x_2643:
        /* <DEDUP_REMOVED lines=16> */
.L_x_2644:
[----:B------:R-:W-:Y:S02]  /*1c000*/  IMAD.MOV.U32 R13, RZ, RZ, R4 ;  /* 0x000000ffff0d7224 */ /* 0x000fe400078e0004 */
[----:B------:R-:W-:Y:S02]  /*1c010*/  IMAD.MOV.U32 R12, RZ, RZ, 0x6 ;  /* 0x00000006ff0c7424 */ /* 0x000fe400078e00ff */
[----:B------:R-:W-:-:S07]  /*1c020*/  IMAD.MOV.U32 R7, RZ, RZ, R14 ;  /* 0x000000ffff077224 */ /* 0x000fce00078e000e */
[----:B------:R-:W-:Y:S05]  /*1c030*/  WARPSYNC.COLLECTIVE R15, `(.L_x_2645) ;  /* 0x000000000f087348 */ /* 0x000fea0003c00000 */
[----:B------:R0:W1:Y:S02]  /*1c040*/  SHFL.IDX P6, R14, R13, R12, R11 ;  /* 0x0000000c0d0e7389 */ /* 0x00006400000c000b */
[----:B01----:R-:W-:Y:S01]  /*1c050*/  ENDCOLLECTIVE ;  /* 0x000000000000791b */ /* 0x003fe20003800000 */
.L_x_2645:
        /* <DEDUP_REMOVED lines=16> */
.L_x_2646:
[----:B------:R-:W-:Y:S01]  /*1c160*/  IMAD.MOV.U32 R13, RZ, RZ, R4 ;  /* 0x000000ffff0d7224 */ /* 0x000fe200078e0004 */
[----:B------:R-:W-:Y:S01]  /*1c170*/  MOV R12, 0x7 ;  /* 0x00000007000c7802 */ /* 0x000fe20000000f00 */
[----:B------:R-:W-:-:S07]  /*1c180*/  IMAD.MOV.U32 R7, RZ, RZ, R14 ;  /* 0x000000ffff077224 */ /* 0x000fce00078e000e */
[----:B------:R-:W-:Y:S05]  /*1c190*/  WARPSYNC.COLLECTIVE R15, `(.L_x_2647) ;  /* 0x000000000f087348 */ /* 0x000fea0003c00000 */
[----:B------:R0:W1:Y:S02]  /*1c1a0*/  SHFL.IDX P6, R14, R13, R12, R11 ;  /* 0x0000000c0d0e7389 */ /* 0x00006400000c000b */
[----:B01----:R-:W-:Y:S01]  /*1c1b0*/  ENDCOLLECTIVE ;  /* 0x000000000000791b */ /* 0x003fe20003800000 */
.L_x_2647:
        /* <DEDUP_REMOVED lines=11> */
.L_x_2648:
[----:B------:R-:W-:Y:S01]  /*1c270*/  @!PT LDS RZ, [RZ] ;  /* 0x00000000fffff984 */ /* 0x000fe20000000800 */
[----:B------:R-:W-:Y:S01]  /*1c280*/  @!PT LDS RZ, [RZ] ;  /* 0x00000000fffff984 */ /* 0x000fe20000000800 */
[----:B------:R-:W-:Y:S01]  /*1c290*/  @!PT LDS RZ, [RZ] ;  /* 0x00000000fffff984 */ /* 0x000fe20000000800 */
[----:B------:R0:W-:Y:S01]  /*1c2a0*/  @!P1 LDGSTS.E.BYPASS.LTC128B.128 [R10+0xb400], desc[UR40][R6.64], !P0 ;  /* 0x0b400000060a9fae */ /* 0x0001e2000c101d68 */
[----:B------:R-:W-:Y:S01]  /*1c2b0*/  ISETP.GE.AND P1, PT, R0, R3, PT ;  /* 0x000000030000720c */ /* 0x000fe20003f26270 */
[----:B------:R-:W-:-:S05]  /*1c2c0*/  VIADD R0, R25, 0x80 ;  /* 0x0000008019007836 */ /* 0x000fca0000000000 */
[----:B------:R-:W-:Y:S01]  /*1c2d0*/  ISETP.GE.AND P2, PT, R0, R3, PT ;  /* 0x000000030000720c */ /* 0x000fe20003f46270 */
[----:B------:R-:W-:Y:S01]  /*1c2e0*/  IMAD.MOV.U32 R13, RZ, RZ, R2 ;  /* 0x000000ffff0d7224 */ /* 0x000fe200078e0002 */
[----:B------:R-:W-:Y:S01]  /*1c2f0*/  MOV R12, RZ ;  /* 0x000000ff000c7202 */ /* 0x000fe20000000f00 */
[----:B0-----:R-:W-:-:S10]  /*1c300*/  IMAD.MOV.U32 R6, RZ, RZ, R14 ;  /* 0x000000ffff067224 */ /* 0x001fd400078e000e */
[----:B------:R-:W-:Y:S05]  /*1c310*/  WARPSYNC.COLLECTIVE R15, `(.L_x_2649) ;  /* 0x000000000f087348 */ /* 0x000fea0003c00000 */
[----:B------:R0:W1:Y:S02]  /*1c320*/  SHFL.IDX P6, R14, R13, R12, R11 ;  /* 0x0000000c0d0e7389 */ /* 0x00006400000c000b */
[----:B01----:R-:W-:Y:S01]  /*1c330*/  ENDCOLLECTIVE ;  /* 0x000000000000791b */ /* 0x003fe20003800000 */
.L_x_2649:
        /* <DEDUP_REMOVED lines=13> */
.L_x_2650:
[----:B------:R-:W-:Y:S01]  /*1c410*/  IMAD.MOV.U32 R13, RZ, RZ, R2 ;  /* 0x000000ffff0d7224 */ /* 0x000fe200078e0002 */
[----:B------:R-:W-:Y:S01]  /*1c420*/  MOV R12, 0x1 ;  /* 0x00000001000c7802 */ /* 0x000fe20000000f00 */
[----:B------:R-:W-:-:S07]  /*1c430*/  IMAD.MOV.U32 R0, RZ, RZ, R14 ;  /* 0x000000ffff007224 */ /* 0x000fce00078e000e */
[----:B------:R-:W-:Y:S05]  /*1c440*/  WARPSYNC.COLLECTIVE R15, `(.L_x_2651) ;  /* 0x000000000f087348 */ /* 0x000fea0003c00000 */
[----:B------:R0:W1:Y:S02]  /*1c450*/  SHFL.IDX P6, R14, R13, R12, R11 ;  /* 0x0000000c0d0e7389 */ /* 0x00006400000c000b */
[----:B01----:R-:W-:Y:S01]  /*1c460*/  ENDCOLLECTIVE ;  /* 0x000000000000791b */ /* 0x003fe20003800000 */
.L_x_2651:
        /* <DEDUP_REMOVED lines=15> */
.L_x_2652:
[----:B------:R-:W-:Y:S02]  /*1c560*/  IMAD.MOV.U32 R13, RZ, RZ, R2 ;  /* 0x000000ffff0d7224 */ /* 0x000fe400078e0002 */
[----:B------:R-:W-:Y:S02]  /*1c570*/  IMAD.MOV.U32 R12, RZ, RZ, 0x2 ;  /* 0x00000002ff0c7424 */ /* 0x000fe400078e00ff */
[----:B------:R-:W-:-:S07]  /*1c580*/  IMAD.MOV.U32 R6, RZ, RZ, R14 ;  /* 0x000000ffff067224 */ /* 0x000fce00078e000e */
[----:B------:R-:W-:Y:S05]  /*1c590*/  WARPSYNC.COLLECTIVE R15, `(.L_x_2653) ;  /* 0x000000000f087348 */ /* 0x000fea0003c00000 */
[----:B------:R0:W1:Y:S02]  /*1c5a0*/  SHFL.IDX P6, R14, R13, R12, R11 ;  /* 0x0000000c0d0e7389 */ /* 0x00006400000c000b */
[----:B01----:R-:W-:Y:S01]  /*1c5b0*/  ENDCOLLECTIVE ;  /* 0x000000000000791b */ /* 0x003fe20003800000 */
.L_x_2653:
[----:B------:R-:W-:-:S05]  /*1c5c0*/  @!P1 LEA R6, P2, R20, R6, 0x1 ;  /* 0x0000000614069211 */ /* 0x000fca00078408ff */
[----:B------:R-:W-:-:S04]  /*1c5d0*/  @!P1 IMAD.X R0, RZ, RZ, R0, P2 ;  /* 0x000000ffff009224 */ /* 0x000fc800010e0600 */
[----:B------:R-:W-:Y:S01]  /*1c5e0*/  @!P1 IMAD.MOV.U32 R7, RZ, RZ, R0 ;  /* 0x000000ffff079224 */ /* 0x000fe200078e0000 */
[----:B------:R-:W-:-:S04]  /*1c5f0*/  MOV R13, R5 ;  /* 0x00000005000d7202 */ /* 0x000fc80000000f00 */
        /* <DEDUP_REMOVED lines=9> */
.L_x_2654:
[----:B------:R-:W-:Y:S02]  /*1c690*/  IMAD.MOV.U32 R13, RZ, RZ, R2 ;  /* 0x000000ffff0d7224 */ /* 0x000fe400078e0002 */
[----:B------:R-:W-:Y:S02]  /*1c6a0*/  IMAD.MOV.U32 R12, RZ, RZ, 0x3 ;  /* 0x00000003ff0c7424 */ /* 0x000fe400078e00ff */
[----:B------:R-:W-:-:S07]  /*1c6b0*/  IMAD.MOV.U32 R6, RZ, RZ, R14 ;  /* 0x000000ffff067224 */ /* 0x000fce00078e000e */
[----:B------:R-:W-:Y:S05]  /*1c6c0*/  WARPSYNC.COLLECTIVE R15, `(.L_x_2655) ;  /* 0x000000000f087348 */ /* 0x000fea0003c00000 */
[----:B------:R0:W1:Y:S02]  /*1c6d0*/  SHFL.IDX P6, R14, R13, R12, R11 ;  /* 0x0000000c0d0e7389 */ /* 0x00006400000c000b */
[----:B01----:R-:W-:Y:S01]  /*1c6e0*/  ENDCOLLECTIVE ;  /* 0x000000000000791b */ /* 0x003fe20003800000 */
.L_x_2655:
        /* <DEDUP_REMOVED lines=12> */
.L_x_2656:
[----:B------:R-:W-:Y:S01]  /*1c7b0*/  MOV R2, R14 ;  /* 0x0000000e00027202 */ /* 0x000fe20000000f00 */
[----:B------:R-:W-:Y:S06]  /*1c7c0*/  BRA `(.L_x_2657) ;  /* 0xffffffa0009c7947 */ /* 0x000fec000383ffff */
.L_x_2482:
[----:B0-----:R0:W1:Y:S02]  /*1c7d0*/  SYNCS.PHASECHK.TRANS64.TRYWAIT P0, [R16+URZ+0x16820], R0 ;  /* 0x01682000100075a7 */ /* 0x001064000800017f */
[----:B-1----:R-:W-:Y:S05]  /*1c7e0*/  @!P0 NANOSLEEP.SYNCS 0x989680 ;  /* 0x009896800000895d */ /* 0x002fea0003900000 */
[----:B------:R-:W1:Y:S02]  /*1c7f0*/  @!P0 SYNCS.PHASECHK.TRANS64 P0, [R16+URZ+0x16820], R0 ;  /* 0x01682000100085a7 */ /* 0x000e64000800007f */
[----:B-1----:R-:W-:Y:S05]  /*1c800*/  @!P0 BRA `(.L_x_2482) ;  /* 0xfffffffc00f08947 */ /* 0x002fea000383ffff */
[----:B------:R-:W-:Y:S05]  /*1c810*/  BRA `(.L_x_2658) ;  /* 0xffffffa000fc7947 */ /* 0x000fea000383ffff */
.L_x_2491:
[----:B-1----:R1:W2:Y:S02]  /*1c820*/  SYNCS.PHASECHK.TRANS64.TRYWAIT P0, [R2+URZ+0x16840], R3 ;  /* 0x01684003020075a7 */ /* 0x0022a4000800017f */
[----:B--2---:R-:W-:Y:S05]  /*1c830*/  @!P0 NANOSLEEP.SYNCS 0x989680 ;  /* 0x009896800000895d */ /* 0x004fea0003900000 */
[----:B------:R-:W2:Y:S02]  /*1c840*/  @!P0 SYNCS.PHASECHK.TRANS64 P0, [R2+URZ+0x16840], R3 ;  /* 0x01684003020085a7 */ /* 0x000ea4000800007f */
[----:B--2---:R-:W-:Y:S05]  /*1c850*/  @!P0 BRA `(.L_x_2491) ;  /* 0xfffffffc00f08947 */ /* 0x004fea000383ffff */
[----:B------:R-:W-:Y:S05]  /*1c860*/  BRA `(.L_x_2659) ;  /* 0xffffffa400d07947 */ /* 0x000fea000383ffff */
.L_x_2496:
[----:B0-----:R0:W1:Y:S02]  /*1c870*/  SYNCS.PHASECHK.TRANS64.TRYWAIT P0, [R3+URZ+0x60], R2 ;  /* 0x00006002030075a7 */ /* 0x001064000800017f */
[----:B-1----:R-:W-:Y:S05]  /*1c880*/  @!P0 NANOSLEEP.SYNCS 0x989680 ;  /* 0x009896800000895d */ /* 0x002fea0003900000 */
[----:B------:R-:W1:Y:S02]  /*1c890*/  @!P0 SYNCS.PHASECHK.TRANS64 P0, [R3+URZ+0x60], R2 ;  /* 0x00006002030085a7 */ /* 0x000e64000800007f */
[----:B-1----:R-:W-:Y:S05]  /*1c8a0*/  @!P0 BRA `(.L_x_2496) ;  /* 0xfffffffc00f08947 */ /* 0x002fea000383ffff */
[----:B------:R-:W-:Y:S05]  /*1c8b0*/  BRA `(.L_x_2660) ;  /* 0xffffffa8005c7947 */ /* 0x000fea000383ffff */
.L_x_2504:
[----:B-1----:R1:W2:Y:S02]  /*1c8c0*/  SYNCS.PHASECHK.TRANS64.TRYWAIT P0, [R2+URZ+0x16840], R3 ;  /* 0x01684003020075a7 */ /* 0x0022a4000800017f */
[----:B--2---:R-:W-:Y:S05]  /*1c8d0*/  @!P0 NANOSLEEP.SYNCS 0x989680 ;  /* 0x009896800000895d */ /* 0x004fea0003900000 */
[----:B------:R-:W2:Y:S02]  /*1c8e0*/  @!P0 SYNCS.PHASECHK.TRANS64 P0, [R2+URZ+0x16840], R3 ;  /* 0x01684003020085a7 */ /* 0x000ea4000800007f */
[----:B--2---:R-:W-:Y:S05]  /*1c8f0*/  @!P0 BRA `(.L_x_2504) ;  /* 0xfffffffc00f08947 */ /* 0x004fea000383ffff */
[----:B------:R-:W-:Y:S05]  /*1c900*/  BRA `(.L_x_2661) ;  /* 0xffffffac00a07947 */ /* 0x000fea000383ffff */
.L_x_2509:
[----:B0-----:R0:W1:Y:S02]  /*1c910*/  SYNCS.PHASECHK.TRANS64.TRYWAIT P0, [R10+URZ+0x60], R28 ;  /* 0x0000601c0a0075a7 */ /* 0x001064000800017f */
[----:B-1----:R-:W-:Y:S05]  /*1c920*/  @!P0 NANOSLEEP.SYNCS 0x989680 ;  /* 0x009896800000895d */ /* 0x002fea0003900000 */
[----:B------:R-:W1:Y:S02]  /*1c930*/  @!P0 SYNCS.PHASECHK.TRANS64 P0, [R10+URZ+0x60], R28 ;  /* 0x0000601c0a0085a7 */ /* 0x000e64000800007f */
[----:B-1----:R-:W-:Y:S05]  /*1c940*/  @!P0 BRA `(.L_x_2509) ;  /* 0xfffffffc00f08947 */ /* 0x002fea000383ffff */
[----:B------:R-:W-:Y:S05]  /*1c950*/  BRA `(.L_x_2662) ;  /* 0xffffffb0002c7947 */ /* 0x000fea000383ffff */
.L_x_2517:
[----:B-1----:R1:W2:Y:S02]  /*1c960*/  SYNCS.PHASECHK.TRANS64.TRYWAIT P0, [R2+URZ+0x16840], R3 ;  /* 0x01684003020075a7 */ /* 0x0022a4000800017f */
[----:B--2---:R-:W-:Y:S05]  /*1c970*/  @!P0 NANOSLEEP.SYNCS 0x989680 ;  /* 0x009896800000895d */ /* 0x004fea0003900000 */
[----:B------:R-:W2:Y:S02]  /*1c980*/  @!P0 SYNCS.PHASECHK.TRANS64 P0, [R2+URZ+0x16840], R3 ;  /* 0x01684003020085a7 */ /* 0x000ea4000800007f */
[----:B--2---:R-:W-:Y:S05]  /*1c990*/  @!P0 BRA `(.L_x_2517) ;  /* 0xfffffffc00f08947 */ /* 0x004fea000383ffff */
[----:B------:R-:W-:Y:S05]  /*1c9a0*/  BRA `(.L_x_2663) ;  /* 0xffffffb400407947 */ /* 0x000fea000383ffff */
.L_x_2522:
[----:B0-----:R0:W1:Y:S02]  /*1c9b0*/  SYNCS.PHASECHK.TRANS64.TRYWAIT P0, [R3+URZ+0x60], R7 ;  /* 0x00006007030075a7 */ /* 0x001064000800017f */
[----:B-1----:R-:W-:Y:S05]  /*1c9c0*/  @!P0 NANOSLEEP.SYNCS 0x989680 ;  /* 0x009896800000895d */ /* 0x002fea0003900000 */
[----:B------:R-:W1:Y:S02]  /*1c9d0*/  @!P0 SYNCS.PHASECHK.TRANS64 P0, [R3+URZ+0x60], R7 ;  /* 0x00006007030085a7 */ /* 0x000e64000800007f */
[----:B-1----:R-:W-:Y:S05]  /*1c9e0*/  @!P0 BRA `(.L_x_2522) ;  /* 0xfffffffc00f08947 */ /* 0x002fea000383ffff */
[----:B------:R-:W-:Y:S05]  /*1c9f0*/  BRA `(.L_x_2664) ;  /* 0xffffffb400d07947 */ /* 0x000fea000383ffff */
.L_x_2532:
[----:B0-----:R0:W1:Y:S02]  /*1ca00*/  SYNCS.PHASECHK.TRANS64.TRYWAIT P0, [R3+URZ+0x16860], R0 ;  /* 0x01686000030075a7 */ /* 0x001064000800017f */
[----:B-1----:R-:W-:Y:S05]  /*1ca10*/  @!P0 NANOSLEEP.SYNCS 0x989680 ;  /* 0x009896800000895d */ /* 0x002fea0003900000 */
[----:B------:R-:W1:Y:S02]  /*1ca20*/  @!P0 SYNCS.PHASECHK.TRANS64 P0, [R3+URZ+0x16860], R0 ;  /* 0x01686000030085a7 */ /* 0x000e64000800007f */
[----:B-1----:R-:W-:Y:S05]  /*1ca30*/  @!P0 BRA `(.L_x_2532) ;  /* 0xfffffffc00f08947 */ /* 0x002fea000383ffff */
[----:B------:R-:W-:Y:S05]  /*1ca40*/  BRA `(.L_x_2665) ;  /* 0xffffffb800d07947 */ /* 0x000fea000383ffff */
.L_x_2538:
[----:B------:R-:W-:Y:S01]  /*1ca50*/  BSSY B0, `(.L_x_2666) ;  /* 0x0000008000007945 */ /* 0x000fe20003800000 */
[----:B------:R-:W-:Y:S02]  /*1ca60*/  IMAD.MOV.U32 R13, RZ, RZ, R24 ;  /* 0x000000ffff0d7224 */ /* 0x000fe400078e0018 */
[----:B------:R-:W-:Y:S02]  /*1ca70*/  IMAD.MOV.U32 R12, RZ, RZ, RZ ;  /* 0x000000ffff0c7224 */ /* 0x000fe400078e00ff */
[----:B-1----:R-:W-:Y:S02]  /*1ca80*/  IMAD.MOV.U32 R11, RZ, RZ, 0x1f ;  /* 0x0000001fff0b7424 */ /* 0x002fe400078e00ff */
[----:B------:R-:W-:-:S07]  /*1ca90*/  IMAD.MOV.U32 R15, RZ, RZ, -0x1 ;  /* 0xffffffffff0f7424 */ /* 0x000fce00078e00ff */
[----:B0-2---:R-:W-:Y:S05]  /*1caa0*/  WARPSYNC.COLLECTIVE R15, `(.L_x_2667) ;  /* 0x000000000f087348 */ /* 0x005fea0003c00000 */
[----:B------:R1:W3:Y:S02]  /*1cab0*/  SHFL.IDX P6, R14, R13, R12, R11 ;  /* 0x0000000c0d0e7389 */ /* 0x0002e400000c000b */
[----:B0123--:R-:W-:Y:S01]  /*1cac0*/  ENDCOLLECTIVE ;  /* 0x000000000000791b */ /* 0x00ffe20003800000 */
.L_x_2667:
[----:B------:R-:W-:Y:S05]  /*1cad0*/  BSYNC B0 ;  /* 0x0000000000007941 */ /* 0x000fea0003800000 */
.L_x_2666:
[----:B------:R-:W-:Y:S01]  /*1cae0*/  IMAD.MOV.U32 R13, RZ, RZ, R24 ;  /* 0x000000ffff0d7224 */ /* 0x000fe200078e0018 */
[----:B------:R-:W-:Y:S01]  /*1caf0*/  MOV R15, 0xffffffff ;  /* 0xffffffff000f7802 */ /* 0x000fe20000000f00 */
[----:B------:R-:W-:Y:S02]  /*1cb00*/  IMAD.MOV.U32 R12, RZ, RZ, 0x1 ;  /* 0x00000001ff0c7424 */ /* 0x000fe400078e00ff */
[----:B------:R-:W-:Y:S02]  /*1cb10*/  IMAD.MOV.U32 R11, RZ, RZ, 0x1f ;  /* 0x0000001fff0b7424 */ /* 0x000fe400078e00ff */
[----:B------:R-:W-:Y:S02]  /*1cb20*/  IMAD.IADD R9, R27, 0x1, R8 ;  /* 0x000000011b097824 */ /* 0x000fe400078e0208 */
[----:B------:R-:W-:-:S07]  /*1cb30*/  IMAD.MOV.U32 R0, RZ, RZ, R14 ;  /* 0x000000ffff007224 */ /* 0x000fce00078e000e */
[----:B------:R-:W-:Y:S05]  /*1cb40*/  WARPSYNC.COLLECTIVE R15, `(.L_x_2668) ;  /* 0x000000000f087348 */ /* 0x000fea0003c00000 */
[----:B------:R0:W1:Y:S02]  /*1cb50*/  SHFL.IDX P6, R14, R13, R12, R11 ;  /* 0x0000000c0d0e7389 */ /* 0x00006400000c000b */
[----:B01----:R-:W-:Y:S01]  /*1cb60*/  ENDCOLLECTIVE ;  /* 0x000000000000791b */ /* 0x003fe20003800000 */
.L_x_2668:
        /* <DEDUP_REMOVED lines=23> */
.L_x_2669:
[----:B------:R-:W-:Y:S02]  /*1cce0*/  MOV R12, 0x2 ;  /* 0x00000002000c7802 */ /* 0x000fe40000000f00 */
[----:B------:R-:W-:-:S05]  /*1ccf0*/  SEL R4, R14, RZ, P1 ;  /* 0x000000ff0e047207 */ /* 0x000fca0000800000 */
[----:B------:R-:W-:-:S04]  /*1cd00*/  IMAD.IADD R4, R13, 0x1, R4 ;  /* 0x000000010d047824 */ /* 0x000fc800078e0204 */
[----:B------:R-:W-:-:S07]  /*1cd10*/  IMAD.MOV.U32 R13, RZ, RZ, R4 ;  /* 0x000000ffff0d7224 */ /* 0x000fce00078e0004 */
[----:B------:R-:W-:Y:S05]  /*1cd20*/  WARPSYNC.COLLECTIVE R15, `(.L_x_2670) ;  /* 0x000000000f087348 */ /* 0x000fea0003c00000 */
[----:B------:R0:W1:Y:S02]  /*1cd30*/  SHFL.UP P6, R14, R13, R12, R11 ;  /* 0x0400000c0d0e7389 */ /* 0x00006400000c000b */
[----:B01----:R-:W-:Y:S01]  /*1cd40*/  ENDCOLLECTIVE ;  /* 0x000000000000791b */ /* 0x003fe20003800000 */
.L_x_2670:
[----:B------:R-:W-:Y:S01]  /*1cd50*/  IMAD.MOV.U32 R12, RZ, RZ, 0x4 ;  /* 0x00000004ff0c7424 */ /* 0x000fe200078e00ff */
[----:B------:R-:W-:-:S05]  /*1cd60*/  SEL R3, R14, RZ, P2 ;  /* 0x000000ff0e037207 */ /* 0x000fca0001000000 */
[----:B------:R-:W-:-:S04]  /*1cd70*/  IMAD.IADD R2, R4, 0x1, R3 ;  /* 0x0000000104027824 */ /* 0x000fc800078e0203 */
[----:B------:R-:W-:-:S07]  /*1cd80*/  IMAD.MOV.U32 R13, RZ, RZ, R2 ;  /* 0x000000ffff0d7224 */ /* 0x000fce00078e0002 */
[----:B------:R-:W-:Y:S05]  /*1cd90*/  WARPSYNC.COLLECTIVE R15, `(.L_x_2671) ;  /* 0x000000000f087348 */ /* 0x000fea0003c00000 */
[----:B------:R0:W1:Y:S02]  /*1cda0*/  SHFL.UP P6, R14, R13, R12, R11 ;  /* 0x0400000c0d0e7389 */ /* 0x00006400000c000b */
[----:B01----:R-:W-:Y:S01]  /*1cdb0*/  ENDCOLLECTIVE ;  /* 0x000000000000791b */ /* 0x003fe20003800000 */
.L_x_2671:
[----:B------:R-:W-:Y:S01]  /*1cdc0*/  IMAD.MOV.U32 R12, RZ, RZ, 0x8 ;  /* 0x00000008ff0c7424 */ /* 0x000fe200078e00ff */
[----:B------:R-:W-:-:S05]  /*1cdd0*/  SEL R3, R14, RZ, P3 ;  /* 0x000000ff0e037207 */ /* 0x000fca0001800000 */
[----:B------:R-:W-:-:S04]  /*1cde0*/  IMAD.IADD R3, R2, 0x1, R3 ;  /* 0x0000000102037824 */ /* 0x000fc800078e0203 */
[----:B------:R-:W-:-:S07]  /*1cdf0*/  IMAD.MOV.U32 R13, RZ, RZ, R3 ;  /* 0x000000ffff0d7224 */ /* 0x000fce00078e0003 */
[----:B------:R-:W-:Y:S05]  /*1ce00*/  WARPSYNC.COLLECTIVE R15, `(.L_x_2672) ;  /* 0x000000000f087348 */ /* 0x000fea0003c00000 */
[----:B------:R0:W1:Y:S02]  /*1ce10*/  SHFL.UP P6, R14, R13, R12, R11 ;  /* 0x0400000c0d0e7389 */ /* 0x00006400000c000b */
[----:B01----:R-:W-:Y:S01]  /*1ce20*/  ENDCOLLECTIVE ;  /* 0x000000000000791b */ /* 0x003fe20003800000 */
.L_x_2672:
[----:B------:R-:W-:Y:S02]  /*1ce30*/  MOV R12, 0x10 ;  /* 0x00000010000c7802 */ /* 0x000fe40000000f00 */
[----:B------:R-:W-:-:S05]  /*1ce40*/  SEL R4, R14, RZ, P4 ;  /* 0x000000ff0e047207 */ /* 0x000fca0002000000 */
[----:B------:R-:W-:-:S04]  /*1ce50*/  IMAD.IADD R4, R3, 0x1, R4 ;  /* 0x0000000103047824 */ /* 0x000fc800078e0204 */
[----:B------:R-:W-:-:S07]  /*1ce60*/  IMAD.MOV.U32 R13, RZ, RZ, R4 ;  /* 0x000000ffff0d7224 */ /* 0x000fce00078e0004 */
[----:B------:R-:W-:Y:S05]  /*1ce70*/  WARPSYNC.COLLECTIVE R15, `(.L_x_2673) ;  /* 0x000000000f087348 */ /* 0x000fea0003c00000 */
[----:B------:R0:W1:Y:S02]  /*1ce80*/  SHFL.UP P6, R14, R13, R12, R11 ;  /* 0x0400000c0d0e7389 */ /* 0x00006400000c000b */
[----:B01----:R-:W-:Y:S01]  /*1ce90*/  ENDCOLLECTIVE ;  /* 0x000000000000791b */ /* 0x003fe20003800000 */
.L_x_2673:
        /* <DEDUP_REMOVED lines=8> */
.L_x_2674:
[----:B------:R-:W-:Y:S05]  /*1cf20*/  BRA `(.L_x_2675) ;  /* 0xffffffbc000c7947 */ /* 0x000fea000383ffff */
.L_x_2541:
[----:B------:R-:W-:Y:S01]  /*1cf30*/  BSSY B0, `(.L_x_2676) ;  /* 0x0000007000007945 */ /* 0x000fe20003800000 */
[----:B------:R-:W-:Y:S02]  /*1cf40*/  IMAD.MOV.U32 R12, RZ, RZ, 0x1 ;  /* 0x00000001ff0c7424 */ /* 0x000fe400078e00ff */
[----:B-1----:R-:W-:Y:S02]  /*1cf50*/  IMAD.MOV.U32 R11, RZ, RZ, RZ ;  /* 0x000000ffff0b7224 */ /* 0x002fe400078e00ff */
[----:B------:R-:W-:-:S07]  /*1cf60*/  IMAD.MOV.U32 R15, RZ, RZ, -0x1 ;  /* 0xffffffffff0f7424 */ /* 0x000fce00078e00ff */
[----:B------:R-:W-:Y:S05]  /*1cf70*/  WARPSYNC.COLLECTIVE R15, `(.L_x_2677) ;  /* 0x000000000f087348 */ /* 0x000fea0003c00000 */
[----:B------:R0:W1:Y:S02]  /*1cf80*/  SHFL.UP P6, R14, R13, R12, R11 ;  /* 0x0400000c0d0e7389 */ /* 0x00006400000c000b */
[----:B01----:R-:W-:Y:S01]  /*1cf90*/  ENDCOLLECTIVE ;  /* 0x000000000000791b */ /* 0x003fe20003800000 */
.L_x_2677:
[----:B------:R-:W-:Y:S05]  /*1cfa0*/  BSYNC B0 ;  /* 0x0000000000007941 */ /* 0x000fea0003800000 */
.L_x_2676:
[----:B------:R-:W-:Y:S01]  /*1cfb0*/  SEL R14, R14, RZ, P1 ;  /* 0x000000ff0e0e7207 */ /* 0x000fe20000800000 */
[----:B------:R-:W-:Y:S01]  /*1cfc0*/  IMAD.MOV.U32 R11, RZ, RZ, RZ ;  /* 0x000000ffff0b7224 */ /* 0x000fe200078e00ff */
[----:B------:R-:W-:Y:S01]  /*1cfd0*/  MOV R12, 0x2 ;  /* 0x00000002000c7802 */ /* 0x000fe20000000f00 */
[----:B------:R-:W-:Y:S02]  /*1cfe0*/  IMAD.MOV.U32 R15, RZ, RZ, -0x1 ;  /* 0xffffffffff0f7424 */ /* 0x000fe400078e00ff */
[----:B------:R-:W-:-:S07]  /*1cff0*/  IMAD.IADD R13, R13, 0x1, R14 ;  /* 0x000000010d0d7824 */ /* 0x000fce00078e020e */
[----:B------:R-:W-:Y:S05]  /*1d000*/  WARPSYNC.COLLECTIVE R15, `(.L_x_2678) ;  /* 0x000000000f087348 */ /* 0x000fea0003c00000 */
[----:B------:R0:W1:Y:S02]  /*1d010*/  SHFL.UP P6, R14, R13, R12, R11 ;  /* 0x0400000c0d0e7389 */ /* 0x00006400000c000b */
[----:B01----:R-:W-:Y:S01]  /*1d020*/  ENDCOLLECTIVE ;  /* 0x000000000000791b */ /* 0x003fe20003800000 */
.L_x_2678:
[----:B------:R-:W-:Y:S01]  /*1d030*/  IMAD.MOV.U32 R12, RZ, RZ, 0x4 ;  /* 0x00000004ff0c7424 */ /* 0x000fe200078e00ff */
[----:B------:R-:W-:-:S05]  /*1d040*/  SEL R2, R14, RZ, P2 ;  /* 0x000000ff0e027207 */ /* 0x000fca0001000000 */
[----:B------:R-:W-:-:S04]  /*1d050*/  IMAD.IADD R2, R13, 0x1, R2 ;  /* 0x000000010d027824 */ /* 0x000fc800078e0202 */
[----:B------:R-:W-:-:S07]  /*1d060*/  IMAD.MOV.U32 R13, RZ, RZ, R2 ;  /* 0x000000ffff0d7224 */ /* 0x000fce00078e0002 */
[----:B------:R-:W-:Y:S05]  /*1d070*/  WARPSYNC.COLLECTIVE R15, `(.L_x_2679) ;  /* 0x000000000f087348 */ /* 0x000fea0003c00000 */
[----:B------:R0:W1:Y:S02]  /*1d080*/  SHFL.UP P6, R14, R13, R12, R11 ;  /* 0x0400000c0d0e7389 */ /* 0x00006400000c000b */
[----:B01----:R-:W-:Y:S01]  /*1d090*/  ENDCOLLECTIVE ;  /* 0x000000000000791b */ /* 0x003fe20003800000 */
.L_x_2679:
[----:B------:R-:W-:Y:S01]  /*1d0a0*/  IMAD.MOV.U32 R12, RZ, RZ, 0x8 ;  /* 0x00000008ff0c7424 */ /* 0x000fe200078e00ff */
[----:B------:R-:W-:-:S05]  /*1d0b0*/  SEL R3, R14, RZ, P3 ;  /* 0x000000ff0e037207 */ /* 0x000fca0001800000 */
[----:B------:R-:W-:-:S04]  /*1d0c0*/  IMAD.IADD R3, R2, 0x1, R3 ;  /* 0x0000000102037824 */ /* 0x000fc800078e0203 */
[----:B------:R-:W-:-:S07]  /*1d0d0*/  IMAD.MOV.U32 R13, RZ, RZ, R3 ;  /* 0x000000ffff0d7224 */ /* 0x000fce00078e0003 */
[----:B------:R-:W-:Y:S05]  /*1d0e0*/  WARPSYNC.COLLECTIVE R15, `(.L_x_2680) ;  /* 0x000000000f087348 */ /* 0x000fea0003c00000 */
[----:B------:R0:W1:Y:S02]  /*1d0f0*/  SHFL.UP P6, R14, R13, R12, R11 ;  /* 0x0400000c0d0e7389 */ /* 0x00006400000c000b */
[----:B01----:R-:W-:Y:S01]  /*1d100*/  ENDCOLLECTIVE ;  /* 0x000000000000791b */ /* 0x003fe20003800000 */
.L_x_2680:
[----:B------:R-:W-:Y:S01]  /*1d110*/  IMAD.MOV.U32 R12, RZ, RZ, 0x10 ;  /* 0x00000010ff0c7424 */ /* 0x000fe200078e00ff */
[----:B------:R-:W-:-:S04]  /*1d120*/  SEL R4, R14, RZ, P4 ;  /* 0x000000ff0e047207 */ /* 0x000fc80002000000 */
[----:B------:R-:W-:-:S05]  /*1d130*/  IADD3 R4, R3, R4, RZ ;  /* 0x0000000403047210 */ /* 0x000fca0007ffe0ff */
[----:B------:R-:W-:-:S07]  /*1d140*/  IMAD.MOV.U32 R13, RZ, RZ, R4 ;  /* 0x000000ffff0d7224 */ /* 0x000fce00078e0004 */
[----:B------:R-:W-:Y:S05]  /*1d150*/  WARPSYNC.COLLECTIVE R15, `(.L_x_2681) ;  /* 0x000000000f087348 */ /* 0x000fea0003c00000 */
[----:B------:R0:W1:Y:S02]  /*1d160*/  SHFL.UP P6, R14, R13, R12, R11 ;  /* 0x0400000c0d0e7389 */ /* 0x00006400000c000b */
[----:B01----:R-:W-:Y:S01]  /*1d170*/  ENDCOLLECTIVE ;  /* 0x000000000000791b */ /* 0x003fe20003800000 */
.L_x_2681:
        /* <DEDUP_REMOVED lines=8> */
.L_x_2682:
[----:B------:R-:W-:Y:S05]  /*1d200*/  BRA `(.L_x_2683) ;  /* 0xffffffb800f87947 */ /* 0x000fea000383ffff */
.L_x_2543:
[----:B------:R-:W-:Y:S01]  /*1d210*/  BSSY B0, `(.L_x_2684) ;  /* 0x0000006000007945 */ /* 0x000fe20003800000 */
[----:B------:R-:W-:Y:S01]  /*1d220*/  PLOP3.LUT P6, PT, P6, PT, PT, 0x8, 0x0 ;  /* 0x000000000000781c */ /* 0x000fe200037ce170 */
[----:B------:R-:W-:-:S12]  /*1d230*/  IMAD.MOV.U32 R15, RZ, RZ, -0x1 ;  /* 0xffffffffff0f7424 */ /* 0x000fd800078e00ff */
[----:B01----:R-:W-:Y:S05]  /*1d240*/  WARPSYNC.COLLECTIVE R15, `(.L_x_2685) ;  /* 0x000000000f087348 */ /* 0x003fea0003c00000 */
[----:B------:R-:W-:Y:S01]  /*1d250*/  VOTE.ANY R14, PT, P6 ;  /* 0x00000000000e7806 */ /* 0x000fe200030e0100 */
[----:B01----:R-:W-:Y:S06]  /*1d260*/  ENDCOLLECTIVE ;  /* 0x000000000000791b */ /* 0x003fec0003800000 */
.L_x_2685:
[----:B------:R-:W-:Y:S05]  /*1d270*/  BSYNC B0 ;  /* 0x0000000000007941 */ /* 0x000fea0003800000 */
.L_x_2684:
[----:B------:R-:W-:Y:S01]  /*1d280*/  IMAD.MOV.U32 R3, RZ, RZ, R14 ;  /* 0x000000ffff037224 */ /* 0x000fe200078e000e */
[----:B------:R-:W-:Y:S01]  /*1d290*/  MOV R13, R25 ;  /* 0x00000019000d7202 */ /* 0x000fe20000000f00 */
[----:B------:R-:W-:Y:S02]  /*1d2a0*/  IMAD.MOV.U32 R11, RZ, RZ, 0x1f ;  /* 0x0000001fff0b7424 */ /* 0x000fe400078e00ff */
[----:B------:R-:W0:Y:S01]  /*1d2b0*/  POPC R7, R3 ;  /* 0x0000000300077309 */ /* 0x000e220000000000 */
[----:B------:R-:W-:Y:S02]  /*1d2c0*/  IMAD.MOV.U32 R15, RZ, RZ, -0x1 ;  /* 0xffffffffff0f7424 */ /* 0x000fe400078e00ff */
[----:B0-----:R-:W-:Y:S02]  /*1d2d0*/  IMAD.MOV.U32 R12, RZ, RZ, R7 ;  /* 0x000000ffff0c7224 */ /* 0x001fe400078e0007 */
[----:B------:R-:W-:-:S07]  /*1d2e0*/  IMAD.IADD R27, R7, 0x1, R27 ;  /* 0x00000001071b7824 */ /* 0x000fce00078e021b */
[----:B------:R-:W-:Y:S05]  /*1d2f0*/  WARPSYNC.COLLECTIVE R15, `(.L_x_2686) ;  /* 0x000000000f087348 */ /* 0x000fea0003c00000 */
[----:B------:R0:W1:Y:S02]  /*1d300*/  SHFL.IDX P6, R14, R13, R12, R11 ;  /* 0x0000000c0d0e7389 */ /* 0x00006400000c000b */
[----:B01----:R-:W-:Y:S01]  /*1d310*/  ENDCOLLECTIVE ;  /* 0x000000000000791b */ /* 0x003fe20003800000 */
.L_x_2686:
[----:B------:R-:W-:Y:S02]  /*1d320*/  IMAD.MOV.U32 R13, RZ, RZ, R5 ;  /* 0x000000ffff0d7224 */ /* 0x000fe400078e0005 */
[----:B------:R-:W-:-:S07]  /*1d330*/  IMAD.MOV.U32 R25, RZ, RZ, R14 ;  /* 0x000000ffff197224 */ /* 0x000fce00078e000e */
[----:B------:R-:W-:Y:S05]  /*1d340*/  WARPSYNC.COLLECTIVE R15, `(.L_x_2687) ;  /* 0x000000000f087348 */ /* 0x000fea0003c00000 */
[----:B------:R0:W1:Y:S02]  /*1d350*/  SHFL.IDX P6, R14, R13, R12, R11 ;  /* 0x0000000c0d0e7389 */ /* 0x00006400000c000b */
[----:B01----:R-:W-:Y:S01]  /*1d360*/  ENDCOLLECTIVE ;  /* 0x000000000000791b */ /* 0x003fe20003800000 */
.L_x_2687:
[----:B------:R-:W-:Y:S01]  /*1d370*/  IMAD.MOV.U32 R5, RZ, RZ, R14 ;  /* 0x000000ffff057224 */ /* 0x000fe200078e000e */
[----:B------:R-:W-:Y:S06]  /*1d380*/  BRA `(.L_x_2688) ;  /* 0xffffffb800d87947 */ /* 0x000fec000383ffff */
.L_x_2545:
[----:B------:R-:W-:Y:S01]  /*1d390*/  BSSY B0, `(.L_x_2689) ;  /* 0x0000007000007945 */ /* 0x000fe20003800000 */
[----:B------:R-:W-:Y:S01]  /*1d3a0*/  IMAD.MOV.U32 R13, RZ, RZ, R2 ;  /* 0x000000ffff0d7224 */ /* 0x000fe200078e0002 */
[----:B-1----:R-:W-:Y:S01]  /*1d3b0*/  MOV R11, 0x1f ;  /* 0x0000001f000b7802 */ /* 0x002fe20000000f00 */
[----:B------:R-:W-:-:S07]  /*1d3c0*/  IMAD.MOV.U32 R15, RZ, RZ, -0x1 ;  /* 0xffffffffff0f7424 */ /* 0x000fce00078e00ff */
[----:B0-234-:R-:W-:Y:S05]  /*1d3d0*/  WARPSYNC.COLLECTIVE R15, `(.L_x_2690) ;  /* 0x000000000f087348 */ /* 0x01dfea0003c00000 */
[----:B------:R1:W0:Y:S02]  /*1d3e0*/  SHFL.IDX P6, R14, R13, R12, R11 ;  /* 0x0000000c0d0e7389 */ /* 0x00022400000c000b */
[----:B01234-:R-:W-:Y:S01]  /*1d3f0*/  ENDCOLLECTIVE ;  /* 0x000000000000791b */ /* 0x01ffe20003800000 */
.L_x_2690:
[----:B------:R-:W-:Y:S05]  /*1d400*/  BSYNC B0 ;  /* 0x0000000000007941 */ /* 0x000fea0003800000 */
.L_x_2689:
[----:B------:R-:W-:Y:S01]  /*1d410*/  IMAD.MOV.U32 R24, RZ, RZ, R14 ;  /* 0x000000ffff187224 */ /* 0x000fe200078e000e */
[----:B------:R-:W-:Y:S06]  /*1d420*/  BRA `(.L_x_2544) ;  /* 0xffffffb800c87947 */ /* 0x000fec000383ffff */
.L_x_2551:
[----:B0-----:R0:W2:Y:S02]  /*1d430*/  SYNCS.PHASECHK.TRANS64.TRYWAIT P0, [R9+URZ+0x16820], R0 ;  /* 0x01682000090075a7 */ /* 0x0010a4000800017f */
[----:B--2---:R-:W-:Y:S05]  /*1d440*/  @!P0 NANOSLEEP.SYNCS 0x989680 ;  /* 0x009896800000895d */ /* 0x004fea0003900000 */
[----:B------:R-:W2:Y:S02]  /*1d450*/  @!P0 SYNCS.PHASECHK.TRANS64 P0, [R9+URZ+0x16820], R0 ;  /* 0x01682000090085a7 */ /* 0x000ea4000800007f */
[----:B--2---:R-:W-:Y:S05]  /*1d460*/  @!P0 BRA `(.L_x_2551) ;  /* 0xfffffffc00f08947 */ /* 0x004fea000383ffff */
[----:B------:R-:W-:Y:S05]  /*1d470*/  BRA `(.L_x_2691) ;  /* 0xffffffc400207947 */ /* 0x000fea000383ffff */
.L_x_2552:
[----:B------:R-:W2:Y:S01]  /*1d480*/  S2R R2, SR_TID.X ;  /* 0x0000000000027919 */ /* 0x000ea20000002100 */
[----:B------:R-:W-:Y:S01]  /*1d490*/  BSSY B0, `(.L_x_2692) ;  /* 0x000000a000007945 */ /* 0x000fe20003800000 */
[----:B------:R-:W-:Y:S02]  /*1d4a0*/  IMAD.MOV.U32 R12, RZ, RZ, RZ ;  /* 0x000000ffff0c7224 */ /* 0x000fe400078e00ff */
[----:B-1----:R-:W-:Y:S02]  /*1d4b0*/  IMAD.MOV.U32 R11, RZ, RZ, 0x1f ;  /* 0x0000001fff0b7424 */ /* 0x002fe400078e00ff */
[----:B------:R-:W-:Y:S01]  /*1d4c0*/  IMAD.MOV.U32 R15, RZ, RZ, -0x1 ;  /* 0xffffffffff0f7424 */ /* 0x000fe200078e00ff */
[----:B--2---:R-:W-:-:S04]  /*1d4d0*/  SHF.R.U32.HI R2, RZ, 0x5, R2 ;  /* 0x00000005ff027819 */ /* 0x004fc80000011602 */
[----:B------:R-:W-:-:S05]  /*1d4e0*/  LOP3.LUT R2, R2, 0x3, RZ, 0xc0, !PT ;  /* 0x0000000302027812 */ /* 0x000fca00078ec0ff */
[----:B------:R-:W-:-:S07]  /*1d4f0*/  IMAD.MOV.U32 R13, RZ, RZ, R2 ;  /* 0x000000ffff0d7224 */ /* 0x000fce00078e0002 */
[----:B0--3--:R-:W-:Y:S05]  /*1d500*/  WARPSYNC.COLLECTIVE R15, `(.L_x_2693) ;  /* 0x000000000f087348 */ /* 0x009fea0003c00000 */
[----:B------:R1:W2:Y:S02]  /*1d510*/  SHFL.IDX P6, R14, R13, R12, R11 ;  /* 0x0000000c0d0e7389 */ /* 0x0002a400000c000b */
[----:B0123--:R-:W-:Y:S01]  /*1d520*/  ENDCOLLECTIVE ;  /* 0x000000000000791b */ /* 0x00ffe20003800000 */
.L_x_2693:
[----:B------:R-:W-:Y:S05]  /*1d530*/  BSYNC B0 ;  /* 0x0000000000007941 */ /* 0x000fea0003800000 */
.L_x_2692:
[----:B------:R-:W-:Y:S05]  /*1d540*/  BRA `(.L_x_2694) ;  /* 0xffffffc400087947 */ /* 0x000fea000383ffff */
.L_x_2553:
[----:B------:R-:W-:Y:S01]  /*1d550*/  BSSY B0, `(.L_x_2695) ;  /* 0x0000006000007945 */ /* 0x000fe20003800000 */
[----:B------:R-:W-:-:S07]  /*1d560*/  IMAD.MOV.U32 R15, RZ, RZ, -0x1 ;  /* 0xffffffffff0f7424 */ /* 0x000fce00078e00ff */
[----:B01-3--:R-:W-:Y:S05]  /*1d570*/  WARPSYNC.COLLECTIVE R15, `(.L_x_2696) ;  /* 0x000000000f0c7348 */ /* 0x00bfea0003c00000 */
[----:B------:R-:W-:Y:S02]  /*1d580*/  ELECT P6, UR62, PT ;  /* 0x00000000003e782f */ /* 0x000fe400038c0000 */
[----:B------:R-:W-:Y:S01]  /*1d590*/  MOV R14, UR62 ;  /* 0x0000003e000e7c02 */ /* 0x000fe20008000f00 */
[----:B01-3--:R-:W-:Y:S10]  /*1d5a0*/  ENDCOLLECTIVE ;  /* 0x000000000000791b */ /* 0x00bff40003800000 */
.L_x_2696:
[----:B------:R-:W-:Y:S05]  /*1d5b0*/  BSYNC B0 ;  /* 0x0000000000007941 */ /* 0x000fea0003800000 */
.L_x_2695:
[----:B------:R-:W-:Y:S05]  /*1d5c0*/  BRA `(.L_x_2697) ;  /* 0xffffffc000fc7947 */ /* 0x000fea000383ffff */
.L_x_2555:
[----:B0-----:R0:W2:Y:S02]  /*1d5d0*/  SYNCS.PHASECHK.TRANS64.TRYWAIT P0, [R7+URZ], R2 ;  /* 0x00000002070075a7 */ /* 0x0010a4000800017f */
[----:B--2---:R-:W-:Y:S05]  /*1d5e0*/  @!P0 NANOSLEEP.SYNCS 0x989680 ;  /* 0x009896800000895d */ /* 0x004fea0003900000 */
[----:B------:R-:W2:Y:S02]  /*1d5f0*/  @!P0 SYNCS.PHASECHK.TRANS64 P0, [R7+URZ], R2 ;  /* 0x00000002070085a7 */ /* 0x000ea4000800007f */
[----:B--2---:R-:W-:Y:S05]  /*1d600*/  @!P0 BRA `(.L_x_2555) ;  /* 0xfffffffc00f08947 */ /* 0x004fea000383ffff */
[----:B------:R-:W-:Y:S05]  /*1d610*/  BRA `(.L_x_2698) ;  /* 0xffffffc400307947 */ /* 0x000fea000383ffff */
.L_x_2556:
[----:B--2---:R2:W4:Y:S02]  /*1d620*/  SYNCS.PHASECHK.TRANS64.TRYWAIT P0, [R3+URZ], R0 ;  /* 0x00000000030075a7 */ /* 0x004524000800017f */
[----:B----4-:R-:W-:Y:S05]  /*1d630*/  @!P0 NANOSLEEP.SYNCS 0x989680 ;  /* 0x009896800000895d */ /* 0x010fea0003900000 */
[----:B------:R-:W4:Y:S02]  /*1d640*/  @!P0 SYNCS.PHASECHK.TRANS64 P0, [R3+URZ], R0 ;  /* 0x00000000030085a7 */ /* 0x000f24000800007f */
[----:B----4-:R-:W-:Y:S05]  /*1d650*/  @!P0 BRA `(.L_x_2556) ;  /* 0xfffffffc00f08947 */ /* 0x010fea000383ffff */
[----:B------:R-:W-:Y:S05]  /*1d660*/  BRA `(.L_x_2699) ;  /* 0xffffffc400247947 */ /* 0x000fea000383ffff */
.L_x_2558:
[----:B--2---:R2:W4:Y:S02]  /*1d670*/  SYNCS.PHASECHK.TRANS64.TRYWAIT P0, [R5+URZ], R2 ;  /* 0x00000002050075a7 */ /* 0x004524000800017f */
[----:B----4-:R-:W-:Y:S05]  /*1d680*/  @!P0 NANOSLEEP.SYNCS 0x989680 ;  /* 0x009896800000895d */ /* 0x010fea0003900000 */
[----:B------:R-:W4:Y:S02]  /*1d690*/  @!P0 SYNCS.PHASECHK.TRANS64 P0, [R5+URZ], R2 ;  /* 0x00000002050085a7 */ /* 0x000f24000800007f */
[----:B----4-:R-:W-:Y:S05]  /*1d6a0*/  @!P0 BRA `(.L_x_2558) ;  /* 0xfffffffc00f08947 */ /* 0x010fea000383ffff */
[----:B------:R-:W-:Y:S05]  /*1d6b0*/  BRA `(.L_x_2700) ;  /* 0xffffffc400287947 */ /* 0x000fea000383ffff */
.L_x_2701:
        /* <DEDUP_REMOVED lines=12> */
.L_x_2710:


//--------------------- .nv.global.init           --------------------------
	.section	.nv.global.init,"aw",@progbits
.nv.global.init:
	.type		$str$20,@object
	.size		$str$20,($str$21 - $str$20)
$str$20:
        /*0000*/ 	.byte	0x28, 0x61, 0x64, 0x64, 0x72, 0x65, 0x73, 0x73, 0x20, 0x26, 0x20, 0x6d, 0x61, 0x73, 0x6b, 0x29
        /*0010*/ 	.byte	0x20, 0x3d, 0x3d, 0x20, 0x30, 0x00
	.type		$str$21,@object
	.size		$str$21,(__unnamed_4 - $str$21)
$str$21:
        /*0016*/ 	.byte	0x2f, 0x74, 0x6d, 0x70, 0x2f, 0x6f, 0x73, 0x73, 0x5f, 0x6b, 0x65, 0x72, 0x6e, 0x65, 0x6c, 0x73
        /*0026*/ 	.byte	0x5f, 0x73, 0x72, 0x63, 0x2f, 0x66, 0x6c, 0x61, 0x73, 0x68, 0x5f, 0x61, 0x74, 0x74, 0x65, 0x6e
        /*0036*/ 	.byte	0x74, 0x69, 0x6f, 0x6e, 0x2f, 0x63, 0x73, 0x72, 0x63, 0x2f, 0x63, 0x75, 0x74, 0x6c, 0x61, 0x73
        /*0046*/ 	.byte	0x73, 0x2f, 0x69, 0x6e, 0x63, 0x6c, 0x75, 0x64, 0x65, 0x2f, 0x63, 0x75, 0x74, 0x65, 0x2f, 0x70
        /*0056*/ 	.byte	0x6f, 0x69, 0x6e, 0x74, 0x65, 0x72, 0x5f, 0x66, 0x6c, 0x61, 0x67, 0x67, 0x65, 0x64, 0x2e, 0x68
        /*0066*/ 	.byte	0x70, 0x70, 0x00
	.type		__unnamed_4,@object
	.size		__unnamed_4,(__unnamed_9 - __unnamed_4)
__unnamed_4:
        /* <DEDUP_REMOVED lines=23> */
        /*01d9*/ 	.byte	0x3a, 0x43, 0x3c, 0x30, 0x3e, 0x3e, 0x3e, 0x3e, 0x3e, 0x20, 0x26, 0x5d, 0x00
	.type		__unnamed_9,@object
	.size		__unnamed_9,(__unnamed_5 - __unnamed_9)
__unnamed_9:
        /* <DEDUP_REMOVED lines=24> */
        /*0366*/ 	.byte	0x00
	.type		__unnamed_5,@object
	.size		__unnamed_5,(__unnamed_3 - __unnamed_5)
__unnamed_5:
        /* <DEDUP_REMOVED lines=25> */
	.type		__unnamed_3,@object
	.size		__unnamed_3,(__unnamed_2 - __unnamed_3)
__unnamed_3:
        /* <DEDUP_REMOVED lines=28> */
        /*06a8*/ 	.byte	0x32, 0x3e, 0x3e, 0x3e, 0x3e, 0x3e, 0x5d, 0x00
	.type		__unnamed_2,@object
	.size		__unnamed_2,(__unnamed_7 - __unnamed_2)
__unnamed_2:
        /* <DEDUP_REMOVED lines=29> */
	.type		__unnamed_7,@object
	.size		__unnamed_7,(__unnamed_8 - __unnamed_7)
__unnamed_7:
        /* <DEDUP_REMOVED lines=28> */
        /*0a38*/ 	.byte	0x38, 0x38, 0x3e, 0x3e, 0x3e, 0x3e, 0x3e, 0x5d, 0x00
	.type		__unnamed_8,@object
	.size		__unnamed_8,(__unnamed_1 - __unnamed_8)
__unnamed_8:
        /* <DEDUP_REMOVED lines=29> */
	.type		__unnamed_1,@object
	.size		__unnamed_1,(__unnamed_6 - __unnamed_1)
__unnamed_1:
        /* <DEDUP_REMOVED lines=28> */
        /*0dca*/ 	.byte	0x32, 0x3e, 0x3e, 0x3e, 0x3e, 0x3e, 0x20, 0x26, 0x5d, 0x00
	.type		__unnamed_6,@object
	.size		__unnamed_6,(.L_5 - __unnamed_6)
__unnamed_6:
        /* <DEDUP_REMOVED lines=28> */
        /*0f94*/ 	.byte	0x38, 0x38, 0x3e, 0x3e, 0x3e, 0x3e, 0x3e, 0x20, 0x26, 0x5d, 0x00
.L_5:


//--------------------- .nv.shared._ZN7cutlass13device_kernelIN5flash11enable_sm90INS1_16FlashAttnFwdSm90INS1_25CollectiveMainloopFwdSm90ILi2EN4cute5tupleIJNS5_1CILi1EEES8_S8_EEENS6_IJNS7_ILi192EEESA_NS7_ILi64EEEEEELi64ENS_6half_tEfNS_4arch4Sm90ELb0ELb0ELb0ELb0ELb0ELb0ELb0ELb0ELb1ELb1ELb1ELb0EEENS1_21CollectiveEpilogueFwdINS6_IJSA_SB_SA_EEES9_SD_SF_Li384ELb0ELb1ELb1ELb0EEENS1_19SingleTileSchedulerILb0ELb1ELb1ELi192EEEEEEEEEvNT_6ParamsE --------------------------
	.section	.nv.shared._ZN7cutlass13device_kernelIN5flash11enable_sm90INS1_16FlashAttnFwdSm90INS1_25CollectiveMainloopFwdSm90ILi2EN4cute5tupleIJNS5_1CILi1EEES8_S8_EEENS6_IJNS7_ILi192EEESA_NS7_ILi64EEEEEELi64ENS_6half_tEfNS_4arch4Sm90ELb0ELb0ELb0ELb0ELb0ELb0ELb0ELb0ELb1ELb1ELb1ELb0EEENS1_21CollectiveEpilogueFwdINS6_IJSA_SB_SA_EEES9_SD_SF_Li384ELb0ELb1ELb1ELb0EEENS1_19SingleTileSchedulerILb0ELb1ELb1ELi192EEEEEEEEEvNT_6ParamsE,"aw",@nobits
	.sectionflags	@""
	.align	16
	.zero		1024


//--------------------- .nv.shared.reserved.0     --------------------------
	.section	.nv.shared.reserved.0,"aw",@nobits
	.weak		__nv_reservedSMEM_offset_0_alias
	.size		__nv_reservedSMEM_offset_0_alias, 0, 0
	.other		__nv_reservedSMEM_offset_0_alias,@"STO_CUDA_RESERVED_SHARED STV_DEFAULT"
__nv_reservedSMEM_offset_0_alias:
	.zero		0


//--------------------- .nv.global                --------------------------
	.section	.nv.global,"aw",@nobits
.nv.global:
	.type		_ZN71_INTERNAL_e7c80e6b_35_flash_fwd_hdim64_fp16_split_sm90_cu_677d2eb9_32794cute1_E,@object
	.size		_ZN71_INTERNAL_e7c80e6b_35_flash_fwd_hdim64_fp16_split_sm90_cu_677d2eb9_32794cute1_E,(_ZN71_INTERNAL_e7c80e6b_35_flash_fwd_hdim64_fp16_split_sm90_cu_677d2eb9_32794cuda3std3__45__cpo6cbeginE - _ZN71_INTERNAL_e7c80e6b_35_flash_fwd_hdim64_fp16_split_sm90_cu_677d2eb9_32794cute1_E)
_ZN71_INTERNAL_e7c80e6b_35_flash_fwd_hdim64_fp16_split_sm90_cu_677d2eb9_32794cute1_E:
	.zero		1
	.type		_ZN71_INTERNAL_e7c80e6b_35_flash_fwd_hdim64_fp16_split_sm90_cu_677d2eb9_32794cuda3std3__45__cpo6cbeginE,@object
	.size		_ZN71_INTERNAL_e7c80e6b_35_flash_fwd_hdim64_fp16_split_sm90_cu_677d2eb9_32794cuda3std3__45__cpo6cbeginE,(_ZN71_INTERNAL_e7c80e6b_35_flash_fwd_hdim64_fp16_split_sm90_cu_677d2eb9_32794cuda3std3__48in_placeE - _ZN71_INTERNAL_e7c80e6b_35_flash_fwd_hdim64_fp16_split_sm90_cu_677d2eb9_32794cuda3std3__45__cpo6cbeginE)
_ZN71_INTERNAL_e7c80e6b_35_flash_fwd_hdim64_fp16_split_sm90_cu_677d2eb9_32794cuda3std3__45__cpo6cbeginE:
	.zero		1
	.type		_ZN71_INTERNAL_e7c80e6b_35_flash_fwd_hdim64_fp16_split_sm90_cu_677d2eb9_32794cuda3std3__48in_placeE,@object
	.size		_ZN71_INTERNAL_e7c80e6b_35_flash_fwd_hdim64_fp16_split_sm90_cu_677d2eb9_32794cuda3std3__48in_placeE,(_ZN71_INTERNAL_e7c80e6b_35_flash_fwd_hdim64_fp16_split_sm90_cu_677d2eb9_32794cuda3std6ranges3__45__cpo9iter_moveE - _ZN71_INTERNAL_e7c80e6b_35_flash_fwd_hdim64_fp16_split_sm90_cu_677d2eb9_32794cuda3std3__48in_placeE)
_ZN71_INTERNAL_e7c80e6b_35_flash_fwd_hdim64_fp16_split_sm90_cu_677d2eb9_32794cuda3std3__48in_placeE:
	.zero		1
	.type		_ZN71_INTERNAL_e7c80e6b_35_flash_fwd_hdim64_fp16_split_sm90_cu_677d2eb9_32794cuda3std6ranges3__45__cpo9iter_moveE,@object
	.size		_ZN71_INTERNAL_e7c80e6b_35_flash_fwd_hdim64_fp16_split_sm90_cu_677d2eb9_32794cuda3std6ranges3__45__cpo9iter_moveE,(_ZN71_INTERNAL_e7c80e6b_35_flash_fwd_hdim64_fp16_split_sm90_cu_677d2eb9_32794cuda3std3__45__cpo5beginE - _ZN71_INTERNAL_e7c80e6b_35_flash_fwd_hdim64_fp16_split_sm90_cu_677d2eb9_32794cuda3std6ranges3__45__cpo9iter_moveE)
_ZN71_INTERNAL_e7c80e6b_35_flash_fwd_hdim64_fp16_split_sm90_cu_677d2eb9_32794cuda3std6ranges3__45__cpo9iter_moveE:
	.zero		1
	.type		_ZN71_INTERNAL_e7c80e6b_35_flash_fwd_hdim64_fp16_split_sm90_cu_677d2eb9_32794cuda3std3__45__cpo5beginE,@object
	.size		_ZN71_INTERNAL_e7c80e6b_35_flash_fwd_hdim64_fp16_split_sm90_cu_677d2eb9_32794cuda3std3__45__cpo5beginE,(_ZN71_INTERNAL_e7c80e6b_35_flash_fwd_hdim64_fp16_split_sm90_cu_677d2eb9_32794cuda3std3__473_GLOBAL__N__e7c80e6b_35_flash_fwd_hdim64_fp16_split_sm90_cu_677d2eb9_32796ignoreE - _ZN71_INTERNAL_e7c80e6b_35_flash_fwd_hdim64_fp16_split_sm90_cu_677d2eb9_32794cuda3std3__45__cpo5beginE)
_ZN71_INTERNAL_e7c80e6b_35_flash_fwd_hdim64_fp16_split_sm90_cu_677d2eb9_32794cuda3std3__45__cpo5beginE:
	.zero		1
	.type		_ZN71_INTERNAL_e7c80e6b_35_flash_fwd_hdim64_fp16_split_sm90_cu_677d2eb9_32794cuda3std3__473_GLOBAL__N__e7c80e6b_35_flash_fwd_hdim64_fp16_split_sm90_cu_677d2eb9_32796ignoreE,@object
	.size		_ZN71_INTERNAL_e7c80e6b_35_flash_fwd_hdim64_fp16_split_sm90_cu_677d2eb9_32794cuda3std3__473_GLOBAL__N__e7c80e6b_35_flash_fwd_hdim64_fp16_split_sm90_cu_677d2eb9_32796ignoreE,(_ZN71_INTERNAL_e7c80e6b_35_flash_fwd_hdim64_fp16_split_sm90_cu_677d2eb9_32794cute7productE - _ZN71_INTERNAL_e7c80e6b_35_flash_fwd_hdim64_fp16_split_sm90_cu_677d2eb9_32794cuda3std3__473_GLOBAL__N__e7c80e6b_35_flash_fwd_hdim64_fp16_split_sm90_cu_677d2eb9_32796ignoreE)
_ZN71_INTERNAL_e7c80e6b_35_flash_fwd_hdim64_fp16_split_sm90_cu_677d2eb9_32794cuda3std3__473_GLOBAL__N__e7c80e6b_35_flash_fwd_hdim64_fp16_split_sm90_cu_677d2eb9_32796ignoreE:
	.zero		1
	.type		_ZN71_INTERNAL_e7c80e6b_35_flash_fwd_hdim64_fp16_split_sm90_cu_677d2eb9_32794cute7productE,@object
	.size		_ZN71_INTERNAL_e7c80e6b_35_flash_fwd_hdim64_fp16_split_sm90_cu_677d2eb9_32794cute7productE,(_ZN71_INTERNAL_e7c80e6b_35_flash_fwd_hdim64_fp16_split_sm90_cu_677d2eb9_32794cuda3std3__45__cpo3endE - _ZN71_INTERNAL_e7c80e6b_35_flash_fwd_hdim64_fp16_split_sm90_cu_677d2eb9_32794cute7productE)
_ZN71_INTERNAL_e7c80e6b_35_flash_fwd_hdim64_fp16_split_sm90_cu_677d2eb9_32794cute7productE:
	.zero		1
	.type		_ZN71_INTERNAL_e7c80e6b_35_flash_fwd_hdim64_fp16_split_sm90_cu_677d2eb9_32794cuda3std3__45__cpo3endE,@object
	.size		_ZN71_INTERNAL_e7c80e6b_35_flash_fwd_hdim64_fp16_split_sm90_cu_677d2eb9_32794cuda3std3__45__cpo3endE,(_ZN71_INTERNAL_e7c80e6b_35_flash_fwd_hdim64_fp16_split_sm90_cu_677d2eb9_32794cuda3std3__419piecewise_constructE - _ZN71_INTERNAL_e7c80e6b_35_flash_fwd_hdim64_fp16_split_sm90_cu_677d2eb9_32794cuda3std3__45__cpo3endE)
_ZN71_INTERNAL_e7c80e6b_35_flash_fwd_hdim64_fp16_split_sm90_cu_677d2eb9_32794cuda3std3__45__cpo3endE:
	.zero		1
	.type		_ZN71_INTERNAL_e7c80e6b_35_flash_fwd_hdim64_fp16_split_sm90_cu_677d2eb9_32794cuda3std3__419piecewise_constructE,@object
	.size		_ZN71_INTERNAL_e7c80e6b_35_flash_fwd_hdim64_fp16_split_sm90_cu_677d2eb9_32794cuda3std3__419piecewise_constructE,(_ZN71_INTERNAL_e7c80e6b_35_flash_fwd_hdim64_fp16_split_sm90_cu_677d2eb9_32794cuda3std3__45__cpo4cendE - _ZN71_INTERNAL_e7c80e6b_35_flash_fwd_hdim64_fp16_split_sm90_cu_677d2eb9_32794cuda3std3__419piecewise_constructE)
_ZN71_INTERNAL_e7c80e6b_35_flash_fwd_hdim64_fp16_split_sm90_cu_677d2eb9_32794cuda3std3__419piecewise_constructE:
	.zero		1
	.type		_ZN71_INTERNAL_e7c80e6b_35_flash_fwd_hdim64_fp16_split_sm90_cu_677d2eb9_32794cuda3std3__45__cpo4cendE,@object
	.size		_ZN71_INTERNAL_e7c80e6b_35_flash_fwd_hdim64_fp16_split_sm90_cu_677d2eb9_32794cuda3std3__45__cpo4cendE,(_ZN71_INTERNAL_e7c80e6b_35_flash_fwd_hdim64_fp16_split_sm90_cu_677d2eb9_32794cuda3std6ranges3__45__cpo4swapE - _ZN71_INTERNAL_e7c80e6b_35_flash_fwd_hdim64_fp16_split_sm90_cu_677d2eb9_32794cuda3std3__45__cpo4cendE)
_ZN71_INTERNAL_e7c80e6b_35_flash_fwd_hdim64_fp16_split_sm90_cu_677d2eb9_32794cuda3std3__45__cpo4cendE:
	.zero		1
	.type		_ZN71_INTERNAL_e7c80e6b_35_flash_fwd_hdim64_fp16_split_sm90_cu_677d2eb9_32794cuda3std6ranges3__45__cpo4swapE,@object
	.size		_ZN71_INTERNAL_e7c80e6b_35_flash_fwd_hdim64_fp16_split_sm90_cu_677d2eb9_32794cuda3std6ranges3__45__cpo4swapE,(.L_16 - _ZN71_INTERNAL_e7c80e6b_35_flash_fwd_hdim64_fp16_split_sm90_cu_677d2eb9_32794cuda3std6ranges3__45__cpo4swapE)
_ZN71_INTERNAL_e7c80e6b_35_flash_fwd_hdim64_fp16_split_sm90_cu_677d2eb9_32794cuda3std6ranges3__45__cpo4swapE:
	.zero		1
.L_16:


//--------------------- .nv.shared._ZN7cutlass13device_kernelIN5flash11enable_sm90INS1_16FlashAttnFwdSm90INS1_25CollectiveMainloopFwdSm90ILi2EN4cute5tupleIJNS5_1CILi1EEES8_S8_EEENS6_IJNS7_ILi192EEESA_NS7_ILi64EEEEEELi64ENS_6half_tEfNS_4arch4Sm90ELb0ELb0ELb0ELb1ELb0ELb0ELb0ELb0ELb1ELb1ELb1ELb0EEENS1_21CollectiveEpilogueFwdINS6_IJSA_SB_SA_EEES9_SD_SF_Li384ELb1ELb1ELb1ELb0EEENS1_36VarlenDynamicPersistentTileSchedulerILi192ELi192ELi384ELi128ELb1ELb1ELb1ELb0ELb1ELb1EEEEEEEEEvNT_6ParamsE --------------------------
	.section	.nv.shared._ZN7cutlass13device_kernelIN5flash11enable_sm90INS1_16FlashAttnFwdSm90INS1_25CollectiveMainloopFwdSm90ILi2EN4cute5tupleIJNS5_1CILi1EEES8_S8_EEENS6_IJNS7_ILi192EEESA_NS7_ILi64EEEEEELi64ENS_6half_tEfNS_4arch4Sm90ELb0ELb0ELb0ELb1ELb0ELb0ELb0ELb0ELb1ELb1ELb1ELb0EEENS1_21CollectiveEpilogueFwdINS6_IJSA_SB_SA_EEES9_SD_SF_Li384ELb1ELb1ELb1ELb0EEENS1_36VarlenDynamicPersistentTileSchedulerILi192ELi192ELi384ELi128ELb1ELb1ELb1ELb0ELb1ELb1EEEEEEEEEvNT_6ParamsE,"aw",@nobits
	.sectionflags	@""
	.align	16
	.zero		1024


//--------------------- .nv.shared._ZN7cutlass13device_kernelIN5flash11enable_sm90INS1_16FlashAttnFwdSm90INS1_25CollectiveMainloopFwdSm90ILi2EN4cute5tupleIJNS5_1CILi1EEES8_S8_EEENS6_IJNS7_ILi192EEESA_NS7_ILi64EEEEEELi64ENS_6half_tEfNS_4arch4Sm90ELb0ELb0ELb0ELb1ELb0ELb1ELb0ELb0ELb1ELb1ELb1ELb0EEENS1_21CollectiveEpilogueFwdINS6_IJSA_SB_SA_EEES9_SD_SF_Li384ELb1ELb1ELb1ELb0EEENS1_36VarlenDynamicPersistentTileSchedulerILi192ELi192ELi384ELi128ELb1ELb1ELb1ELb0ELb1ELb1EEEEEEEEEvNT_6ParamsE --------------------------
	.section	.nv.shared._ZN7cutlass13device_kernelIN5flash11enable_sm90INS1_16FlashAttnFwdSm90INS1_25CollectiveMainloopFwdSm90ILi2EN4cute5tupleIJNS5_1CILi1EEES8_S8_EEENS6_IJNS7_ILi192EEESA_NS7_ILi64EEEEEELi64ENS_6half_tEfNS_4arch4Sm90ELb0ELb0ELb0ELb1ELb0ELb1ELb0ELb0ELb1ELb1ELb1ELb0EEENS1_21CollectiveEpilogueFwdINS6_IJSA_SB_SA_EEES9_SD_SF_Li384ELb1ELb1ELb1ELb0EEENS1_36VarlenDynamicPersistentTileSchedulerILi192ELi192ELi384ELi128ELb1ELb1ELb1ELb0ELb1ELb1EEEEEEEEEvNT_6ParamsE,"aw",@nobits
	.sectionflags	@""
	.align	16
	.zero		1024


//--------------------- .nv.shared._ZN7cutlass13device_kernelIN5flash11enable_sm90INS1_16FlashAttnFwdSm90INS1_25CollectiveMainloopFwdSm90ILi2EN4cute5tupleIJNS5_1CILi1EEES8_S8_EEENS6_IJNS7_ILi192EEENS7_ILi128EEENS7_ILi64EEEEEELi64ENS_6half_tEfNS_4arch4Sm90ELb0ELb1ELb0ELb0ELb0ELb0ELb0ELb1ELb1ELb1ELb1ELb0EEENS1_21CollectiveEpilogueFwdINS6_IJSA_SC_SB_EEES9_SE_SG_Li384ELb0ELb1ELb1ELb0EEENS1_19SingleTileSchedulerILb0ELb1ELb1ELi192EEEEEEEEEvNT_6ParamsE --------------------------
	.section	.nv.shared._ZN7cutlass13device_kernelIN5flash11enable_sm90INS1_16FlashAttnFwdSm90INS1_25CollectiveMainloopFwdSm90ILi2EN4cute5tupleIJNS5_1CILi1EEES8_S8_EEENS6_IJNS7_ILi192EEENS7_ILi128EEENS7_ILi64EEEEEELi64ENS_6half_tEfNS_4arch4Sm90ELb0ELb1ELb0ELb0ELb0ELb0ELb0ELb1ELb1ELb1ELb1ELb0EEENS1_21CollectiveEpilogueFwdINS6_IJSA_SC_SB_EEES9_SE_SG_Li384ELb0ELb1ELb1ELb0EEENS1_19SingleTileSchedulerILb0ELb1ELb1ELi192EEEEEEEEEvNT_6ParamsE,"aw",@nobits
	.sectionflags	@""
	.align	16
	.zero		1024


//--------------------- .nv.shared._ZN7cutlass13device_kernelIN5flash11enable_sm90INS1_16FlashAttnFwdSm90INS1_25CollectiveMainloopFwdSm90ILi2EN4cute5tupleIJNS5_1CILi1EEES8_S8_EEENS6_IJNS7_ILi192EEENS7_ILi128EEENS7_ILi64EEEEEELi64ENS_6half_tEfNS_4arch4Sm90ELb0ELb1ELb0ELb1ELb0ELb0ELb0ELb1ELb1ELb1ELb1ELb0EEENS1_21CollectiveEpilogueFwdINS6_IJSA_SC_SB_EEES9_SE_SG_Li384ELb1ELb1ELb1ELb0EEENS1_36VarlenDynamicPersistentTileSchedulerILi192ELi128ELi384ELi128ELb1ELb1ELb1ELb1ELb0ELb1EEEEEEEEEvNT_6ParamsE --------------------------
	.section	.nv.shared._ZN7cutlass13device_kernelIN5flash11enable_sm90INS1_16FlashAttnFwdSm90INS1_25CollectiveMainloopFwdSm90ILi2EN4cute5tupleIJNS5_1CILi1EEES8_S8_EEENS6_IJNS7_ILi192EEENS7_ILi128EEENS7_ILi64EEEEEELi64ENS_6half_tEfNS_4arch4Sm90ELb0ELb1ELb0ELb1ELb0ELb0ELb0ELb1ELb1ELb1ELb1ELb0EEENS1_21CollectiveEpilogueFwdINS6_IJSA_SC_SB_EEES9_SE_SG_Li384ELb1ELb1ELb1ELb0EEENS1_36VarlenDynamicPersistentTileSchedulerILi192ELi128ELi384ELi128ELb1ELb1ELb1ELb1ELb0ELb1EEEEEEEEEvNT_6ParamsE,"aw",@nobits
	.sectionflags	@""
	.align	16
	.zero		1024


//--------------------- .nv.shared._ZN7cutlass13device_kernelIN5flash11enable_sm90INS1_16FlashAttnFwdSm90INS1_25CollectiveMainloopFwdSm90ILi2EN4cute5tupleIJNS5_1CILi1EEES8_S8_EEENS6_IJNS7_ILi192EEENS7_ILi128EEENS7_ILi64EEEEEELi64ENS_6half_tEfNS_4arch4Sm90ELb0ELb1ELb0ELb1ELb0ELb1ELb0ELb1ELb1ELb1ELb1ELb0EEENS1_21CollectiveEpilogueFwdINS6_IJSA_SC_SB_EEES9_SE_SG_Li384ELb1ELb1ELb1ELb0EEENS1_36VarlenDynamicPersistentTileSchedulerILi192ELi128ELi384ELi128ELb1ELb1ELb1ELb1ELb0ELb1EEEEEEEEEvNT_6ParamsE --------------------------
	.section	.nv.shared._ZN7cutlass13device_kernelIN5flash11enable_sm90INS1_16FlashAttnFwdSm90INS1_25CollectiveMainloopFwdSm90ILi2EN4cute5tupleIJNS5_1CILi1EEES8_S8_EEENS6_IJNS7_ILi192EEENS7_ILi128EEENS7_ILi64EEEEEELi64ENS_6half_tEfNS_4arch4Sm90ELb0ELb1ELb0ELb1ELb0ELb1ELb0ELb1ELb1ELb1ELb1ELb0EEENS1_21CollectiveEpilogueFwdINS6_IJSA_SC_SB_EEES9_SE_SG_Li384ELb1ELb1ELb1ELb0EEENS1_36VarlenDynamicPersistentTileSchedulerILi192ELi128ELi384ELi128ELb1ELb1ELb1ELb1ELb0ELb1EEEEEEEEEvNT_6ParamsE,"aw",@nobits
	.sectionflags	@""
	.align	16
	.zero		1024


//--------------------- .nv.shared._ZN7cutlass13device_kernelIN5flash11enable_sm90INS1_16FlashAttnFwdSm90INS1_25CollectiveMainloopFwdSm90ILi2EN4cute5tupleIJNS5_1CILi1EEES8_S8_EEENS6_IJNS7_ILi192EEENS7_ILi128EEENS7_ILi64EEEEEELi64ENS_6half_tEfNS_4arch4Sm90ELb1ELb0ELb0ELb0ELb0ELb0ELb0ELb1ELb1ELb1ELb1ELb0EEENS1_21CollectiveEpilogueFwdINS6_IJSA_SC_SB_EEES9_SE_SG_Li384ELb0ELb1ELb1ELb0EEENS1_19SingleTileSchedulerILb0ELb1ELb1ELi192EEEEEEEEEvNT_6ParamsE --------------------------
	.section	.nv.shared._ZN7cutlass13device_kernelIN5flash11enable_sm90INS1_16FlashAttnFwdSm90INS1_25CollectiveMainloopFwdSm90ILi2EN4cute5tupleIJNS5_1CILi1EEES8_S8_EEENS6_IJNS7_ILi192EEENS7_ILi128EEENS7_ILi64EEEEEELi64ENS_6half_tEfNS_4arch4Sm90ELb1ELb0ELb0ELb0ELb0ELb0ELb0ELb1ELb1ELb1ELb1ELb0EEENS1_21CollectiveEpilogueFwdINS6_IJSA_SC_SB_EEES9_SE_SG_Li384ELb0ELb1ELb1ELb0EEENS1_19SingleTileSchedulerILb0ELb1ELb1ELi192EEEEEEEEEvNT_6ParamsE,"aw",@nobits
	.sectionflags	@""
	.align	16
	.zero		1024


//--------------------- .nv.shared._ZN7cutlass13device_kernelIN5flash11enable_sm90INS1_16FlashAttnFwdSm90INS1_25CollectiveMainloopFwdSm90ILi2EN4cute5tupleIJNS5_1CILi1EEES8_S8_EEENS6_IJNS7_ILi192EEENS7_ILi128EEENS7_ILi64EEEEEELi64ENS_6half_tEfNS_4arch4Sm90ELb1ELb0ELb0ELb1ELb0ELb0ELb0ELb1ELb1ELb1ELb1ELb0EEENS1_21CollectiveEpilogueFwdINS6_IJSA_SC_SB_EEES9_SE_SG_Li384ELb1ELb1ELb1ELb0EEENS1_36VarlenDynamicPersistentTileSchedulerILi192ELi128ELi384ELi128ELb1ELb1ELb1ELb1ELb1ELb1EEEEEEEEEvNT_6ParamsE --------------------------
	.section	.nv.shared._ZN7cutlass13device_kernelIN5flash11enable_sm90INS1_16FlashAttnFwdSm90INS1_25CollectiveMainloopFwdSm90ILi2EN4cute5tupleIJNS5_1CILi1EEES8_S8_EEENS6_IJNS7_ILi192EEENS7_ILi128EEENS7_ILi64EEEEEELi64ENS_6half_tEfNS_4arch4Sm90ELb1ELb0ELb0ELb1ELb0ELb0ELb0ELb1ELb1ELb1ELb1ELb0EEENS1_21CollectiveEpilogueFwdINS6_IJSA_SC_SB_EEES9_SE_SG_Li384ELb1ELb1ELb1ELb0EEENS1_36VarlenDynamicPersistentTileSchedulerILi192ELi128ELi384ELi128ELb1ELb1ELb1ELb1ELb1ELb1EEEEEEEEEvNT_6ParamsE,"aw",@nobits
	.sectionflags	@""
	.align	16
	.zero		1024


//--------------------- .nv.shared._ZN7cutlass13device_kernelIN5flash11enable_sm90INS1_16FlashAttnFwdSm90INS1_25CollectiveMainloopFwdSm90ILi2EN4cute5tupleIJNS5_1CILi1EEES8_S8_EEENS6_IJNS7_ILi192EEENS7_ILi128EEENS7_ILi64EEEEEELi64ENS_6half_tEfNS_4arch4Sm90ELb1ELb0ELb0ELb1ELb0ELb1ELb0ELb1ELb1ELb1ELb1ELb0EEENS1_21CollectiveEpilogueFwdINS6_IJSA_SC_SB_EEES9_SE_SG_Li384ELb1ELb1ELb1ELb0EEENS1_36VarlenDynamicPersistentTileSchedulerILi192ELi128ELi384ELi128ELb1ELb1ELb1ELb1ELb1ELb1EEEEEEEEEvNT_6ParamsE --------------------------
	.section	.nv.shared._ZN7cutlass13device_kernelIN5flash11enable_sm90INS1_16FlashAttnFwdSm90INS1_25CollectiveMainloopFwdSm90ILi2EN4cute5tupleIJNS5_1CILi1EEES8_S8_EEENS6_IJNS7_ILi192EEENS7_ILi128EEENS7_ILi64EEEEEELi64ENS_6half_tEfNS_4arch4Sm90ELb1ELb0ELb0ELb1ELb0ELb1ELb0ELb1ELb1ELb1ELb1ELb0EEENS1_21CollectiveEpilogueFwdINS6_IJSA_SC_SB_EEES9_SE_SG_Li384ELb1ELb1ELb1ELb0EEENS1_36VarlenDynamicPersistentTileSchedulerILi192ELi128ELi384ELi128ELb1ELb1ELb1ELb1ELb1ELb1EEEEEEEEEvNT_6ParamsE,"aw",@nobits
	.sectionflags	@""
	.align	16
	.zero		1024


//--------------------- .nv.constant0._ZN7cutlass13device_kernelIN5flash11enable_sm90INS1_16FlashAttnFwdSm90INS1_25CollectiveMainloopFwdSm90ILi2EN4cute5tupleIJNS5_1CILi1EEES8_S8_EEENS6_IJNS7_ILi192EEESA_NS7_ILi64EEEEEELi64ENS_6half_tEfNS_4arch4Sm90ELb0ELb0ELb0ELb0ELb0ELb0ELb0ELb0ELb1ELb1ELb1ELb0EEENS1_21CollectiveEpilogueFwdINS6_IJSA_SB_SA_EEES9_SD_SF_Li384ELb0ELb1ELb1ELb0EEENS1_19SingleTileSchedulerILb0ELb1ELb1ELi192EEEEEEEEEvNT_6ParamsE --------------------------
	.section	.nv.constant0._ZN7cutlass13device_kernelIN5flash11enable_sm90INS1_16FlashAttnFwdSm90INS1_25CollectiveMainloopFwdSm90ILi2EN4cute5tupleIJNS5_1CILi1EEES8_S8_EEENS6_IJNS7_ILi192EEESA_NS7_ILi64EEEEEELi64ENS_6half_tEfNS_4arch4Sm90ELb0ELb0ELb0ELb0ELb0ELb0ELb0ELb0ELb1ELb1ELb1ELb0EEENS1_21CollectiveEpilogueFwdINS6_IJSA_SB_SA_EEES9_SD_SF_Li384ELb0ELb1ELb1ELb0EEENS1_19SingleTileSchedulerILb0ELb1ELb1ELi192EEEEEEEEEvNT_6ParamsE,"a",@progbits
	.sectionflags	@""
	.align	4
.nv.constant0._ZN7cutlass13device_kernelIN5flash11enable_sm90INS1_16FlashAttnFwdSm90INS1_25CollectiveMainloopFwdSm90ILi2EN4cute5tupleIJNS5_1CILi1EEES8_S8_EEENS6_IJNS7_ILi192EEESA_NS7_ILi64EEEEEELi64ENS_6half_tEfNS_4arch4Sm90ELb0ELb0ELb0ELb0ELb0ELb0ELb0ELb0ELb1ELb1ELb1ELb0EEENS1_21CollectiveEpilogueFwdINS6_IJSA_SB_SA_EEES9_SD_SF_Li384ELb0ELb1ELb1ELb0EEENS1_19SingleTileSchedulerILb0ELb1ELb1ELi192EEEEEEEEEvNT_6ParamsE:
	.zero		3200


//--------------------- .nv.constant0._ZN7cutlass13device_kernelIN5flash11enable_sm90INS1_16FlashAttnFwdSm90INS1_25CollectiveMainloopFwdSm90ILi2EN4cute5tupleIJNS5_1CILi1EEES8_S8_EEENS6_IJNS7_ILi192EEESA_NS7_ILi64EEEEEELi64ENS_6half_tEfNS_4arch4Sm90ELb0ELb0ELb0ELb1ELb0ELb0ELb0ELb0ELb1ELb1ELb1ELb0EEENS1_21CollectiveEpilogueFwdINS6_IJSA_SB_SA_EEES9_SD_SF_Li384ELb1ELb1ELb1ELb0EEENS1_36VarlenDynamicPersistentTileSchedulerILi192ELi192ELi384ELi128ELb1ELb1ELb1ELb0ELb1ELb1EEEEEEEEEvNT_6ParamsE --------------------------
	.section	.nv.constant0._ZN7cutlass13device_kernelIN5flash11enable_sm90INS1_16FlashAttnFwdSm90INS1_25CollectiveMainloopFwdSm90ILi2EN4cute5tupleIJNS5_1CILi1EEES8_S8_EEENS6_IJNS7_ILi192EEESA_NS7_ILi64EEEEEELi64ENS_6half_tEfNS_4arch4Sm90ELb0ELb0ELb0ELb1ELb0ELb0ELb0ELb0ELb1ELb1ELb1ELb0EEENS1_21CollectiveEpilogueFwdINS6_IJSA_SB_SA_EEES9_SD_SF_Li384ELb1ELb1ELb1ELb0EEENS1_36VarlenDynamicPersistentTileSchedulerILi192ELi192ELi384ELi128ELb1ELb1ELb1ELb0ELb1ELb1EEEEEEEEEvNT_6ParamsE,"a",@progbits
	.sectionflags	@""
	.align	4
.nv.constant0._ZN7cutlass13device_kernelIN5flash11enable_sm90INS1_16FlashAttnFwdSm90INS1_25CollectiveMainloopFwdSm90ILi2EN4cute5tupleIJNS5_1CILi1EEES8_S8_EEENS6_IJNS7_ILi192EEESA_NS7_ILi64EEEEEELi64ENS_6half_tEfNS_4arch4Sm90ELb0ELb0ELb0ELb1ELb0ELb0ELb0ELb0ELb1ELb1ELb1ELb0EEENS1_21CollectiveEpilogueFwdINS6_IJSA_SB_SA_EEES9_SD_SF_Li384ELb1ELb1ELb1ELb0EEENS1_36VarlenDynamicPersistentTileSchedulerILi192ELi192ELi384ELi128ELb1ELb1ELb1ELb0ELb1ELb1EEEEEEEEEvNT_6ParamsE:
	.zero		3328


//--------------------- .nv.constant0._ZN7cutlass13device_kernelIN5flash11enable_sm90INS1_16FlashAttnFwdSm90INS1_25CollectiveMainloopFwdSm90ILi2EN4cute5tupleIJNS5_1CILi1EEES8_S8_EEENS6_IJNS7_ILi192EEESA_NS7_ILi64EEEEEELi64ENS_6half_tEfNS_4arch4Sm90ELb0ELb0ELb0ELb1ELb0ELb1ELb0ELb0ELb1ELb1ELb1ELb0EEENS1_21CollectiveEpilogueFwdINS6_IJSA_SB_SA_EEES9_SD_SF_Li384ELb1ELb1ELb1ELb0EEENS1_36VarlenDynamicPersistentTileSchedulerILi192ELi192ELi384ELi128ELb1ELb1ELb1ELb0ELb1ELb1EEEEEEEEEvNT_6ParamsE --------------------------
	.section	.nv.constant0._ZN7cutlass13device_kernelIN5flash11enable_sm90INS1_16FlashAttnFwdSm90INS1_25CollectiveMainloopFwdSm90ILi2EN4cute5tupleIJNS5_1CILi1EEES8_S8_EEENS6_IJNS7_ILi192EEESA_NS7_ILi64EEEEEELi64ENS_6half_tEfNS_4arch4Sm90ELb0ELb0ELb0ELb1ELb0ELb1ELb0ELb0ELb1ELb1ELb1ELb0EEENS1_21CollectiveEpilogueFwdINS6_IJSA_SB_SA_EEES9_SD_SF_Li384ELb1ELb1ELb1ELb0EEENS1_36VarlenDynamicPersistentTileSchedulerILi192ELi192ELi384ELi128ELb1ELb1ELb1ELb0ELb1ELb1EEEEEEEEEvNT_6ParamsE,"a",@progbits
	.sectionflags	@""
	.align	4
.nv.constant0._ZN7cutlass13device_kernelIN5flash11enable_sm90INS1_16FlashAttnFwdSm90INS1_25CollectiveMainloopFwdSm90ILi2EN4cute5tupleIJNS5_1CILi1EEES8_S8_EEENS6_IJNS7_ILi192EEESA_NS7_ILi64EEEEEELi64ENS_6half_tEfNS_4arch4Sm90ELb0ELb0ELb0ELb1ELb0ELb1ELb0ELb0ELb1ELb1ELb1ELb0EEENS1_21CollectiveEpilogueFwdINS6_IJSA_SB_SA_EEES9_SD_SF_Li384ELb1ELb1ELb1ELb0EEENS1_36VarlenDynamicPersistentTileSchedulerILi192ELi192ELi384ELi128ELb1ELb1ELb1ELb0ELb1ELb1EEEEEEEEEvNT_6ParamsE:
	.zero		3328


//--------------------- .nv.constant0._ZN7cutlass13device_kernelIN5flash11enable_sm90INS1_16FlashAttnFwdSm90INS1_25CollectiveMainloopFwdSm90ILi2EN4cute5tupleIJNS5_1CILi1EEES8_S8_EEENS6_IJNS7_ILi192EEENS7_ILi128EEENS7_ILi64EEEEEELi64ENS_6half_tEfNS_4arch4Sm90ELb0ELb1ELb0ELb0ELb0ELb0ELb0ELb1ELb1ELb1ELb1ELb0EEENS1_21CollectiveEpilogueFwdINS6_IJSA_SC_SB_EEES9_SE_SG_Li384ELb0ELb1ELb1ELb0EEENS1_19SingleTileSchedulerILb0ELb1ELb1ELi192EEEEEEEEEvNT_6ParamsE --------------------------
	.section	.nv.constant0._ZN7cutlass13device_kernelIN5flash11enable_sm90INS1_16FlashAttnFwdSm90INS1_25CollectiveMainloopFwdSm90ILi2EN4cute5tupleIJNS5_1CILi1EEES8_S8_EEENS6_IJNS7_ILi192EEENS7_ILi128EEENS7_ILi64EEEEEELi64ENS_6half_tEfNS_4arch4Sm90ELb0ELb1ELb0ELb0ELb0ELb0ELb0ELb1ELb1ELb1ELb1ELb0EEENS1_21CollectiveEpilogueFwdINS6_IJSA_SC_SB_EEES9_SE_SG_Li384ELb0ELb1ELb1ELb0EEENS1_19SingleTileSchedulerILb0ELb1ELb1ELi192EEEEEEEEEvNT_6ParamsE,"a",@progbits
	.sectionflags	@""
	.align	4
.nv.constant0._ZN7cutlass13device_kernelIN5flash11enable_sm90INS1_16FlashAttnFwdSm90INS1_25CollectiveMainloopFwdSm90ILi2EN4cute5tupleIJNS5_1CILi1EEES8_S8_EEENS6_IJNS7_ILi192EEENS7_ILi128EEENS7_ILi64EEEEEELi64ENS_6half_tEfNS_4arch4Sm90ELb0ELb1ELb0ELb0ELb0ELb0ELb0ELb1ELb1ELb1ELb1ELb0EEENS1_21CollectiveEpilogueFwdINS6_IJSA_SC_SB_EEES9_SE_SG_Li384ELb0ELb1ELb1ELb0EEENS1_19SingleTileSchedulerILb0ELb1ELb1ELi192EEEEEEEEEvNT_6ParamsE:
	.zero		3200


//--------------------- .nv.constant0._ZN7cutlass13device_kernelIN5flash11enable_sm90INS1_16FlashAttnFwdSm90INS1_25CollectiveMainloopFwdSm90ILi2EN4cute5tupleIJNS5_1CILi1EEES8_S8_EEENS6_IJNS7_ILi192EEENS7_ILi128EEENS7_ILi64EEEEEELi64ENS_6half_tEfNS_4arch4Sm90ELb0ELb1ELb0ELb1ELb0ELb0ELb0ELb1ELb1ELb1ELb1ELb0EEENS1_21CollectiveEpilogueFwdINS6_IJSA_SC_SB_EEES9_SE_SG_Li384ELb1ELb1ELb1ELb0EEENS1_36VarlenDynamicPersistentTileSchedulerILi192ELi128ELi384ELi128ELb1ELb1ELb1ELb1ELb0ELb1EEEEEEEEEvNT_6ParamsE --------------------------
	.section	.nv.constant0._ZN7cutlass13device_kernelIN5flash11enable_sm90INS1_16FlashAttnFwdSm90INS1_25CollectiveMainloopFwdSm90ILi2EN4cute5tupleIJNS5_1CILi1EEES8_S8_EEENS6_IJNS7_ILi192EEENS7_ILi128EEENS7_ILi64EEEEEELi64ENS_6half_tEfNS_4arch4Sm90ELb0ELb1ELb0ELb1ELb0ELb0ELb0ELb1ELb1ELb1ELb1ELb0EEENS1_21CollectiveEpilogueFwdINS6_IJSA_SC_SB_EEES9_SE_SG_Li384ELb1ELb1ELb1ELb0EEENS1_36VarlenDynamicPersistentTileSchedulerILi192ELi128ELi384ELi128ELb1ELb1ELb1ELb1ELb0ELb1EEEEEEEEEvNT_6ParamsE,"a",@progbits
	.sectionflags	@""
	.align	4
.nv.constant0._ZN7cutlass13device_kernelIN5flash11enable_sm90INS1_16FlashAttnFwdSm90INS1_25CollectiveMainloopFwdSm90ILi2EN4cute5tupleIJNS5_1CILi1EEES8_S8_EEENS6_IJNS7_ILi192EEENS7_ILi128EEENS7_ILi64EEEEEELi64ENS_6half_tEfNS_4arch4Sm90ELb0ELb1ELb0ELb1ELb0ELb0ELb0ELb1ELb1ELb1ELb1ELb0EEENS1_21CollectiveEpilogueFwdINS6_IJSA_SC_SB_EEES9_SE_SG_Li384ELb1ELb1ELb1ELb0EEENS1_36VarlenDynamicPersistentTileSchedulerILi192ELi128ELi384ELi128ELb1ELb1ELb1ELb1ELb0ELb1EEEEEEEEEvNT_6ParamsE:
	.zero		3328


//--------------------- .nv.constant0._ZN7cutlass13device_kernelIN5flash11enable_sm90INS1_16FlashAttnFwdSm90INS1_25CollectiveMainloopFwdSm90ILi2EN4cute5tupleIJNS5_1CILi1EEES8_S8_EEENS6_IJNS7_ILi192EEENS7_ILi128EEENS7_ILi64EEEEEELi64ENS_6half_tEfNS_4arch4Sm90ELb0ELb1ELb0ELb1ELb0ELb1ELb0ELb1ELb1ELb1ELb1ELb0EEENS1_21CollectiveEpilogueFwdINS6_IJSA_SC_SB_EEES9_SE_SG_Li384ELb1ELb1ELb1ELb0EEENS1_36VarlenDynamicPersistentTileSchedulerILi192ELi128ELi384ELi128ELb1ELb1ELb1ELb1ELb0ELb1EEEEEEEEEvNT_6ParamsE --------------------------
	.section	.nv.constant0._ZN7cutlass13device_kernelIN5flash11enable_sm90INS1_16FlashAttnFwdSm90INS1_25CollectiveMainloopFwdSm90ILi2EN4cute5tupleIJNS5_1CILi1EEES8_S8_EEENS6_IJNS7_ILi192EEENS7_ILi128EEENS7_ILi64EEEEEELi64ENS_6half_tEfNS_4arch4Sm90ELb0ELb1ELb0ELb1ELb0ELb1ELb0ELb1ELb1ELb1ELb1ELb0EEENS1_21CollectiveEpilogueFwdINS6_IJSA_SC_SB_EEES9_SE_SG_Li384ELb1ELb1ELb1ELb0EEENS1_36VarlenDynamicPersistentTileSchedulerILi192ELi128ELi384ELi128ELb1ELb1ELb1ELb1ELb0ELb1EEEEEEEEEvNT_6ParamsE,"a",@progbits
	.sectionflags	@""
	.align	4
.nv.constant0._ZN7cutlass13device_kernelIN5flash11enable_sm90INS1_16FlashAttnFwdSm90INS1_25CollectiveMainloopFwdSm90ILi2EN4cute5tupleIJNS5_1CILi1EEES8_S8_EEENS6_IJNS7_ILi192EEENS7_ILi128EEENS7_ILi64EEEEEELi64ENS_6half_tEfNS_4arch4Sm90ELb0ELb1ELb0ELb1ELb0ELb1ELb0ELb1ELb1ELb1ELb1ELb0EEENS1_21CollectiveEpilogueFwdINS6_IJSA_SC_SB_EEES9_SE_SG_Li384ELb1ELb1ELb1ELb0EEENS1_36VarlenDynamicPersistentTileSchedulerILi192ELi128ELi384ELi128ELb1ELb1ELb1ELb1ELb0ELb1EEEEEEEEEvNT_6ParamsE:
	.zero		3328


//--------------------- .nv.constant0._ZN7cutlass13device_kernelIN5flash11enable_sm90INS1_16FlashAttnFwdSm90INS1_25CollectiveMainloopFwdSm90ILi2EN4cute5tupleIJNS5_1CILi1EEES8_S8_EEENS6_IJNS7_ILi192EEENS7_ILi128EEENS7_ILi64EEEEEELi64ENS_6half_tEfNS_4arch4Sm90ELb1ELb0ELb0ELb0ELb0ELb0ELb0ELb1ELb1ELb1ELb1ELb0EEENS1_21CollectiveEpilogueFwdINS6_IJSA_SC_SB_EEES9_SE_SG_Li384ELb0ELb1ELb1ELb0EEENS1_19SingleTileSchedulerILb0ELb1ELb1ELi192EEEEEEEEEvNT_6ParamsE --------------------------
	.section	.nv.constant0._ZN7cutlass13device_kernelIN5flash11enable_sm90INS1_16FlashAttnFwdSm90INS1_25CollectiveMainloopFwdSm90ILi2EN4cute5tupleIJNS5_1CILi1EEES8_S8_EEENS6_IJNS7_ILi192EEENS7_ILi128EEENS7_ILi64EEEEEELi64ENS_6half_tEfNS_4arch4Sm90ELb1ELb0ELb0ELb0ELb0ELb0ELb0ELb1ELb1ELb1ELb1ELb0EEENS1_21CollectiveEpilogueFwdINS6_IJSA_SC_SB_EEES9_SE_SG_Li384ELb0ELb1ELb1ELb0EEENS1_19SingleTileSchedulerILb0ELb1ELb1ELi192EEEEEEEEEvNT_6ParamsE,"a",@progbits
	.sectionflags	@""
	.align	4
.nv.constant0._ZN7cutlass13device_kernelIN5flash11enable_sm90INS1_16FlashAttnFwdSm90INS1_25CollectiveMainloopFwdSm90ILi2EN4cute5tupleIJNS5_1CILi1EEES8_S8_EEENS6_IJNS7_ILi192EEENS7_ILi128EEENS7_ILi64EEEEEELi64ENS_6half_tEfNS_4arch4Sm90ELb1ELb0ELb0ELb0ELb0ELb0ELb0ELb1ELb1ELb1ELb1ELb0EEENS1_21CollectiveEpilogueFwdINS6_IJSA_SC_SB_EEES9_SE_SG_Li384ELb0ELb1ELb1ELb0EEENS1_19SingleTileSchedulerILb0ELb1ELb1ELi192EEEEEEEEEvNT_6ParamsE:
	.zero		3200


//--------------------- .nv.constant0._ZN7cutlass13device_kernelIN5flash11enable_sm90INS1_16FlashAttnFwdSm90INS1_25CollectiveMainloopFwdSm90ILi2EN4cute5tupleIJNS5_1CILi1EEES8_S8_EEENS6_IJNS7_ILi192EEENS7_ILi128EEENS7_ILi64EEEEEELi64ENS_6half_tEfNS_4arch4Sm90ELb1ELb0ELb0ELb1ELb0ELb0ELb0ELb1ELb1ELb1ELb1ELb0EEENS1_21CollectiveEpilogueFwdINS6_IJSA_SC_SB_EEES9_SE_SG_Li384ELb1ELb1ELb1ELb0EEENS1_36VarlenDynamicPersistentTileSchedulerILi192ELi128ELi384ELi128ELb1ELb1ELb1ELb1ELb1ELb1EEEEEEEEEvNT_6ParamsE --------------------------
	.section	.nv.constant0._ZN7cutlass13device_kernelIN5flash11enable_sm90INS1_16FlashAttnFwdSm90INS1_25CollectiveMainloopFwdSm90ILi2EN4cute5tupleIJNS5_1CILi1EEES8_S8_EEENS6_IJNS7_ILi192EEENS7_ILi128EEENS7_ILi64EEEEEELi64ENS_6half_tEfNS_4arch4Sm90ELb1ELb0ELb0ELb1ELb0ELb0ELb0ELb1ELb1ELb1ELb1ELb0EEENS1_21CollectiveEpilogueFwdINS6_IJSA_SC_SB_EEES9_SE_SG_Li384ELb1ELb1ELb1ELb0EEENS1_36VarlenDynamicPersistentTileSchedulerILi192ELi128ELi384ELi128ELb1ELb1ELb1ELb1ELb1ELb1EEEEEEEEEvNT_6ParamsE,"a",@progbits
	.sectionflags	@""
	.align	4
.nv.constant0._ZN7cutlass13device_kernelIN5flash11enable_sm90INS1_16FlashAttnFwdSm90INS1_25CollectiveMainloopFwdSm90ILi2EN4cute5tupleIJNS5_1CILi1EEES8_S8_EEENS6_IJNS7_ILi192EEENS7_ILi128EEENS7_ILi64EEEEEELi64ENS_6half_tEfNS_4arch4Sm90ELb1ELb0ELb0ELb1ELb0ELb0ELb0ELb1ELb1ELb1ELb1ELb0EEENS1_21CollectiveEpilogueFwdINS6_IJSA_SC_SB_EEES9_SE_SG_Li384ELb1ELb1ELb1ELb0EEENS1_36VarlenDynamicPersistentTileSchedulerILi192ELi128ELi384ELi128ELb1ELb1ELb1ELb1ELb1ELb1EEEEEEEEEvNT_6ParamsE:
	.zero		3328


//--------------------- .nv.constant0._ZN7cutlass13device_kernelIN5flash11enable_sm90INS1_16FlashAttnFwdSm90INS1_25CollectiveMainloopFwdSm90ILi2EN4cute5tupleIJNS5_1CILi1EEES8_S8_EEENS6_IJNS7_ILi192EEENS7_ILi128EEENS7_ILi64EEEEEELi64ENS_6half_tEfNS_4arch4Sm90ELb1ELb0ELb0ELb1ELb0ELb1ELb0ELb1ELb1ELb1ELb1ELb0EEENS1_21CollectiveEpilogueFwdINS6_IJSA_SC_SB_EEES9_SE_SG_Li384ELb1ELb1ELb1ELb0EEENS1_36VarlenDynamicPersistentTileSchedulerILi192ELi128ELi384ELi128ELb1ELb1ELb1ELb1ELb1ELb1EEEEEEEEEvNT_6ParamsE --------------------------
	.section	.nv.constant0._ZN7cutlass13device_kernelIN5flash11enable_sm90INS1_16FlashAttnFwdSm90INS1_25CollectiveMainloopFwdSm90ILi2EN4cute5tupleIJNS5_1CILi1EEES8_S8_EEENS6_IJNS7_ILi192EEENS7_ILi128EEENS7_ILi64EEEEEELi64ENS_6half_tEfNS_4arch4Sm90ELb1ELb0ELb0ELb1ELb0ELb1ELb0ELb1ELb1ELb1ELb1ELb0EEENS1_21CollectiveEpilogueFwdINS6_IJSA_SC_SB_EEES9_SE_SG_Li384ELb1ELb1ELb1ELb0EEENS1_36VarlenDynamicPersistentTileSchedulerILi192ELi128ELi384ELi128ELb1ELb1ELb1ELb1ELb1ELb1EEEEEEEEEvNT_6ParamsE,"a",@progbits
	.sectionflags	@""
	.align	4
.nv.constant0._ZN7cutlass13device_kernelIN5flash11enable_sm90INS1_16FlashAttnFwdSm90INS1_25CollectiveMainloopFwdSm90ILi2EN4cute5tupleIJNS5_1CILi1EEES8_S8_EEENS6_IJNS7_ILi192EEENS7_ILi128EEENS7_ILi64EEEEEELi64ENS_6half_tEfNS_4arch4Sm90ELb1ELb0ELb0ELb1ELb0ELb1ELb0ELb1ELb1ELb1ELb1ELb0EEENS1_21CollectiveEpilogueFwdINS6_IJSA_SC_SB_EEES9_SE_SG_Li384ELb1ELb1ELb1ELb0EEENS1_36VarlenDynamicPersistentTileSchedulerILi192ELi128ELi384ELi128ELb1ELb1ELb1ELb1ELb1ELb1EEEEEEEEEvNT_6ParamsE:
	.zero		3328


//--------------------- SYMBOLS --------------------------

	.type		.nv.reservedSmem.offset0,@object
	.size		.nv.reservedSmem.offset0,0x4
	.type		__assertfail,@function
